	.target	sm_90a

	.elftype	@"ET_EXEC"


//--------------------- .note.nv.tkinfo           --------------------------
	.section	.note.nv.tkinfo,"",@"SHT_NOTE"
	.sectionflags	@"SHF_NOTE_NV_TKINFO"
	.tkinfo
        /*0018*/ 	.word	0x00000002
        /*0030*/ 	.string	""
        /*0030*/ 	.string	"ptxas"
        /*0030*/ 	.string	"Cuda compilation tools, release 13.0, V13.0.88"
        /*0030*/ 	.string	"Build cuda_13.0.r13.0/compiler.36424714_0"
        /*0030*/ 	.string	"-arch sm_90a -m 64 "



//--------------------- .note.nv.cuinfo           --------------------------
	.section	.note.nv.cuinfo,"",@"SHT_NOTE"
	.sectionflags	@"SHF_NOTE_NV_CUINFO"
        /*0018*/ 	.short	0x0002
        /*001a*/ 	.short	0x005a
        /*001c*/ 	.short	0x0082
	.zero		2


//--------------------- .nv.info                  --------------------------
	.section	.nv.info,"",@"SHT_CUDA_INFO"
	.align	4


	//----- nvinfo : EIATTR_REGCOUNT
	.align		4
        /*0000*/ 	.byte	0x04, 0x2f
        /*0002*/ 	.short	(.L_27 - .L_26)
	.align		4
.L_26:
        /*0004*/ 	.word	index@(_ZN4mmha33masked_multihead_attention_kernelIfLi224ELi256ELi4ELi64ELi64ELb0ELb0EEEv26Multihead_attention_paramsIT_XT5_EE)
        /*0008*/ 	.word	0x000000a7


	//----- nvinfo : EIATTR_FRAME_SIZE
	.align		4
.L_27:
        /*000c*/ 	.byte	0x04, 0x11
        /*000e*/ 	.short	(.L_29 - .L_28)
	.align		4
.L_28:
        /*0010*/ 	.word	index@(_ZN4mmha33masked_multihead_attention_kernelIfLi224ELi256ELi4ELi64ELi64ELb0ELb0EEEv26Multihead_attention_paramsIT_XT5_EE)
        /*0014*/ 	.word	0x00000000


	//----- nvinfo : EIATTR_REGCOUNT
	.align		4
.L_29:
        /*0018*/ 	.byte	0x04, 0x2f
        /*001a*/ 	.short	(.L_31 - .L_30)
	.align		4
.L_30:
        /*001c*/ 	.word	index@(_ZN4mmha33masked_multihead_attention_kernelIfLi224ELi256ELi2ELi64ELi128ELb0ELb0EEEv26Multihead_attention_paramsIT_XT5_EE)
        /*0020*/ 	.word	0x000000ff


	//----- nvinfo : EIATTR_FRAME_SIZE
	.align		4
.L_31:
        /*0024*/ 	.byte	0x04, 0x11
        /*0026*/ 	.short	(.L_33 - .L_32)
	.align		4
.L_32:
        /*0028*/ 	.word	index@(_ZN4mmha33masked_multihead_attention_kernelIfLi224ELi256ELi2ELi64ELi128ELb0ELb0EEEv26Multihead_attention_paramsIT_XT5_EE)
        /*002c*/ 	.word	0x00000090


	//----- nvinfo : EIATTR_REGCOUNT
	.align		4
.L_33:
        /*0030*/ 	.byte	0x04, 0x2f
        /*0032*/ 	.short	(.L_35 - .L_34)
	.align		4
.L_34:
        /*0034*/ 	.word	index@(_ZN4mmha33masked_multihead_attention_kernelIfLi224ELi256ELi1ELi64ELi256ELb0ELb0EEEv26Multihead_attention_paramsIT_XT5_EE)
        /*0038*/ 	.word	0x000000ff


	//----- nvinfo : EIATTR_FRAME_SIZE
	.align		4
.L_35:
        /*003c*/ 	.byte	0x04, 0x11
        /*003e*/ 	.short	(.L_37 - .L_36)
	.align		4
.L_36:
        /*0040*/ 	.word	index@(_ZN4mmha33masked_multihead_attention_kernelIfLi224ELi256ELi1ELi64ELi256ELb0ELb0EEEv26Multihead_attention_paramsIT_XT5_EE)
        /*0044*/ 	.word	0x00000498


	//----- nvinfo : EIATTR_REGCOUNT
	.align		4
.L_37:
        /*0048*/ 	.byte	0x04, 0x2f
        /*004a*/ 	.short	(.L_39 - .L_38)
	.align		4
.L_38:
        /*004c*/ 	.word	index@(_ZN4mmha33masked_multihead_attention_kernelIfLi224ELi256ELi4ELi64ELi64ELb0ELb1EEEv26Multihead_attention_paramsIT_XT5_EE)
        /*0050*/ 	.word	0x000000a8


	//----- nvinfo : EIATTR_FRAME_SIZE
	.align		4
.L_39:
        /*0054*/ 	.byte	0x04, 0x11
        /*0056*/ 	.short	(.L_41 - .L_40)
	.align		4
.L_40:
        /*0058*/ 	.word	index@(_ZN4mmha33masked_multihead_attention_kernelIfLi224ELi256ELi4ELi64ELi64ELb0ELb1EEEv26Multihead_attention_paramsIT_XT5_EE)
        /*005c*/ 	.word	0x00000000


	//----- nvinfo : EIATTR_REGCOUNT
	.align		4
.L_41:
        /*0060*/ 	.byte	0x04, 0x2f
        /*0062*/ 	.short	(.L_43 - .L_42)
	.align		4
.L_42:
        /*0064*/ 	.word	index@(_ZN4mmha33masked_multihead_attention_kernelIfLi224ELi256ELi2ELi64ELi128ELb0ELb1EEEv26Multihead_attention_paramsIT_XT5_EE)
        /*0068*/ 	.word	0x000000ff


	//----- nvinfo : EIATTR_FRAME_SIZE
	.align		4
.L_43:
        /*006c*/ 	.byte	0x04, 0x11
        /*006e*/ 	.short	(.L_45 - .L_44)
	.align		4
.L_44:
        /*0070*/ 	.word	index@(_ZN4mmha33masked_multihead_attention_kernelIfLi224ELi256ELi2ELi64ELi128ELb0ELb1EEEv26Multihead_attention_paramsIT_XT5_EE)
        /*0074*/ 	.word	0x00000098


	//----- nvinfo : EIATTR_REGCOUNT
	.align		4
.L_45:
        /*0078*/ 	.byte	0x04, 0x2f
        /*007a*/ 	.short	(.L_47 - .L_46)
	.align		4
.L_46:
        /*007c*/ 	.word	index@(_ZN4mmha33masked_multihead_attention_kernelIfLi224ELi256ELi1ELi64ELi256ELb0ELb1EEEv26Multihead_attention_paramsIT_XT5_EE)
        /*0080*/ 	.word	0x000000ff


	//----- nvinfo : EIATTR_FRAME_SIZE
	.align		4
.L_47:
        /*0084*/ 	.byte	0x04, 0x11
        /*0086*/ 	.short	(.L_49 - .L_48)
	.align		4
.L_48:
        /*0088*/ 	.word	index@(_ZN4mmha33masked_multihead_attention_kernelIfLi224ELi256ELi1ELi64ELi256ELb0ELb1EEEv26Multihead_attention_paramsIT_XT5_EE)
        /*008c*/ 	.word	0x000004a8


	//----- nvinfo : EIATTR_REGCOUNT
	.align		4
.L_49:
        /*0090*/ 	.byte	0x04, 0x2f
        /*0092*/ 	.short	(.L_51 - .L_50)
	.align		4
.L_50:
        /*0094*/ 	.word	index@(_ZN4mmha33masked_multihead_attention_kernelItLi224ELi256ELi4ELi32ELi64ELb0ELb0EEEv26Multihead_attention_paramsIT_XT5_EE)
        /*0098*/ 	.word	0x0000005f


	//----- nvinfo : EIATTR_FRAME_SIZE
	.align		4
.L_51:
        /*009c*/ 	.byte	0x04, 0x11
        /*009e*/ 	.short	(.L_53 - .L_52)
	.align		4
.L_52:
        /*00a0*/ 	.word	index@(_ZN4mmha33masked_multihead_attention_kernelItLi224ELi256ELi4ELi32ELi64ELb0ELb0EEEv26Multihead_attention_paramsIT_XT5_EE)
        /*00a4*/ 	.word	0x00000000


	//----- nvinfo : EIATTR_REGCOUNT
	.align		4
.L_53:
        /*00a8*/ 	.byte	0x04, 0x2f
        /*00aa*/ 	.short	(.L_55 - .L_54)
	.align		4
.L_54:
        /*00ac*/ 	.word	index@(_ZN4mmha33masked_multihead_attention_kernelItLi224ELi256ELi2ELi32ELi128ELb0ELb0EEEv26Multihead_attention_paramsIT_XT5_EE)
        /*00b0*/ 	.word	0x000000a8


	//----- nvinfo : EIATTR_FRAME_SIZE
	.align		4
.L_55:
        /*00b4*/ 	.byte	0x04, 0x11
        /*00b6*/ 	.short	(.L_57 - .L_56)
	.align		4
.L_56:
        /*00b8*/ 	.word	index@(_ZN4mmha33masked_multihead_attention_kernelItLi224ELi256ELi2ELi32ELi128ELb0ELb0EEEv26Multihead_attention_paramsIT_XT5_EE)
        /*00bc*/ 	.word	0x00000000


	//----- nvinfo : EIATTR_REGCOUNT
	.align		4
.L_57:
        /*00c0*/ 	.byte	0x04, 0x2f
        /*00c2*/ 	.short	(.L_59 - .L_58)
	.align		4
.L_58:
        /*00c4*/ 	.word	index@(_ZN4mmha33masked_multihead_attention_kernelItLi224ELi256ELi1ELi32ELi256ELb0ELb0EEEv26Multihead_attention_paramsIT_XT5_EE)
        /*00c8*/ 	.word	0x000000ff


	//----- nvinfo : EIATTR_FRAME_SIZE
	.align		4
.L_59:
        /*00cc*/ 	.byte	0x04, 0x11
        /*00ce*/ 	.short	(.L_61 - .L_60)
	.align		4
.L_60:
        /*00d0*/ 	.word	index@(_ZN4mmha33masked_multihead_attention_kernelItLi224ELi256ELi1ELi32ELi256ELb0ELb0EEEv26Multihead_attention_paramsIT_XT5_EE)
        /*00d4*/ 	.word	0x00000048


	//----- nvinfo : EIATTR_REGCOUNT
	.align		4
.L_61:
        /*00d8*/ 	.byte	0x04, 0x2f
        /*00da*/ 	.short	(.L_63 - .L_62)
	.align		4
.L_62:
        /*00dc*/ 	.word	index@(_ZN4mmha33masked_multihead_attention_kernelItLi224ELi256ELi4ELi32ELi64ELb0ELb1EEEv26Multihead_attention_paramsIT_XT5_EE)
        /*00e0*/ 	.word	0x00000060


	//----- nvinfo : EIATTR_FRAME_SIZE
	.align		4
.L_63:
        /*00e4*/ 	.byte	0x04, 0x11
        /*00e6*/ 	.short	(.L_65 - .L_64)
	.align		4
.L_64:
        /*00e8*/ 	.word	index@(_ZN4mmha33masked_multihead_attention_kernelItLi224ELi256ELi4ELi32ELi64ELb0ELb1EEEv26Multihead_attention_paramsIT_XT5_EE)
        /*00ec*/ 	.word	0x00000000


	//----- nvinfo : EIATTR_REGCOUNT
	.align		4
.L_65:
        /*00f0*/ 	.byte	0x04, 0x2f
        /*00f2*/ 	.short	(.L_67 - .L_66)
	.align		4
.L_66:
        /*00f4*/ 	.word	index@(_ZN4mmha33masked_multihead_attention_kernelItLi224ELi256ELi2ELi32ELi128ELb0ELb1EEEv26Multihead_attention_paramsIT_XT5_EE)
        /*00f8*/ 	.word	0x000000a7


	//----- nvinfo : EIATTR_FRAME_SIZE
	.align		4
.L_67:
        /*00fc*/ 	.byte	0x04, 0x11
        /*00fe*/ 	.short	(.L_69 - .L_68)
	.align		4
.L_68:
        /*0100*/ 	.word	index@(_ZN4mmha33masked_multihead_attention_kernelItLi224ELi256ELi2ELi32ELi128ELb0ELb1EEEv26Multihead_attention_paramsIT_XT5_EE)
        /*0104*/ 	.word	0x00000000


	//----- nvinfo : EIATTR_REGCOUNT
	.align		4
.L_69:
        /*0108*/ 	.byte	0x04, 0x2f
        /*010a*/ 	.short	(.L_71 - .L_70)
	.align		4
.L_70:
        /*010c*/ 	.word	index@(_ZN4mmha33masked_multihead_attention_kernelItLi224ELi256ELi1ELi32ELi256ELb0ELb1EEEv26Multihead_attention_paramsIT_XT5_EE)
        /*0110*/ 	.word	0x000000ff


	//----- nvinfo : EIATTR_FRAME_SIZE
	.align		4
.L_71:
        /*0114*/ 	.byte	0x04, 0x11
        /*0116*/ 	.short	(.L_73 - .L_72)
	.align		4
.L_72:
        /*0118*/ 	.word	index@(_ZN4mmha33masked_multihead_attention_kernelItLi224ELi256ELi1ELi32ELi256ELb0ELb1EEEv26Multihead_attention_paramsIT_XT5_EE)
        /*011c*/ 	.word	0x00000040


	//----- nvinfo : EIATTR_REGCOUNT
	.align		4
.L_73:
        /*0120*/ 	.byte	0x04, 0x2f
        /*0122*/ 	.short	(.L_75 - .L_74)
	.align		4
.L_74:
        /*0124*/ 	.word	index@(_ZN4mmha33masked_multihead_attention_kernelIfLi224ELi256ELi4ELi64ELi64ELb1ELb0EEEv26Multihead_attention_paramsIT_XT5_EE)
        /*0128*/ 	.word	0x000000e7


	//----- nvinfo : EIATTR_FRAME_SIZE
	.align		4
.L_75:
        /*012c*/ 	.byte	0x04, 0x11
        /*012e*/ 	.short	(.L_77 - .L_76)
	.align		4
.L_76:
        /*0130*/ 	.word	index@(_ZN4mmha33masked_multihead_attention_kernelIfLi224ELi256ELi4ELi64ELi64ELb1ELb0EEEv26Multihead_attention_paramsIT_XT5_EE)
        /*0134*/ 	.word	0x00000000


	//----- nvinfo : EIATTR_REGCOUNT
	.align		4
.L_77:
        /*0138*/ 	.byte	0x04, 0x2f
        /*013a*/ 	.short	(.L_79 - .L_78)
	.align		4
.L_78:
        /*013c*/ 	.word	index@(_ZN4mmha33masked_multihead_attention_kernelIfLi224ELi256ELi2ELi64ELi128ELb1ELb0EEEv26Multihead_attention_paramsIT_XT5_EE)
        /*0140*/ 	.word	0x000000ff


	//----- nvinfo : EIATTR_FRAME_SIZE
	.align		4
.L_79:
        /*0144*/ 	.byte	0x04, 0x11
        /*0146*/ 	.short	(.L_81 - .L_80)
	.align		4
.L_80:
        /*0148*/ 	.word	index@(_ZN4mmha33masked_multihead_attention_kernelIfLi224ELi256ELi2ELi64ELi128ELb1ELb0EEEv26Multihead_attention_paramsIT_XT5_EE)
        /*014c*/ 	.word	0x000002e0


	//----- nvinfo : EIATTR_REGCOUNT
	.align		4
.L_81:
        /*0150*/ 	.byte	0x04, 0x2f
        /*0152*/ 	.short	(.L_83 - .L_82)
	.align		4
.L_82:
        /*0154*/ 	.word	index@(_ZN4mmha33masked_multihead_attention_kernelIfLi224ELi256ELi1ELi64ELi256ELb1ELb0EEEv26Multihead_attention_paramsIT_XT5_EE)
        /*0158*/ 	.word	0x000000ff


	//----- nvinfo : EIATTR_FRAME_SIZE
	.align		4
.L_83:
        /*015c*/ 	.byte	0x04, 0x11
        /*015e*/ 	.short	(.L_85 - .L_84)
	.align		4
.L_84:
        /*0160*/ 	.word	index@(_ZN4mmha33masked_multihead_attention_kernelIfLi224ELi256ELi1ELi64ELi256ELb1ELb0EEEv26Multihead_attention_paramsIT_XT5_EE)
        /*0164*/ 	.word	0x00000828


	//----- nvinfo : EIATTR_REGCOUNT
	.align		4
.L_85:
        /*0168*/ 	.byte	0x04, 0x2f
        /*016a*/ 	.short	(.L_87 - .L_86)
	.align		4
.L_86:
        /*016c*/ 	.word	index@(_ZN4mmha33masked_multihead_attention_kernelIfLi224ELi256ELi4ELi64ELi64ELb1ELb1EEEv26Multihead_attention_paramsIT_XT5_EE)
        /*0170*/ 	.word	0x000000e5


	//----- nvinfo : EIATTR_FRAME_SIZE
	.align		4
.L_87:
        /*0174*/ 	.byte	0x04, 0x11
        /*0176*/ 	.short	(.L_89 - .L_88)
	.align		4
.L_88:
        /*0178*/ 	.word	index@(_ZN4mmha33masked_multihead_attention_kernelIfLi224ELi256ELi4ELi64ELi64ELb1ELb1EEEv26Multihead_attention_paramsIT_XT5_EE)
        /*017c*/ 	.word	0x00000000


	//----- nvinfo : EIATTR_REGCOUNT
	.align		4
.L_89:
        /*0180*/ 	.byte	0x04, 0x2f
        /*0182*/ 	.short	(.L_91 - .L_90)
	.align		4
.L_90:
        /*0184*/ 	.word	index@(_ZN4mmha33masked_multihead_attention_kernelIfLi224ELi256ELi2ELi64ELi128ELb1ELb1EEEv26Multihead_attention_paramsIT_XT5_EE)
        /*0188*/ 	.word	0x000000ff


	//----- nvinfo : EIATTR_FRAME_SIZE
	.align		4
.L_91:
        /*018c*/ 	.byte	0x04, 0x11
        /*018e*/ 	.short	(.L_93 - .L_92)
	.align		4
.L_92:
        /*0190*/ 	.word	index@(_ZN4mmha33masked_multihead_attention_kernelIfLi224ELi256ELi2ELi64ELi128ELb1ELb1EEEv26Multihead_attention_paramsIT_XT5_EE)
        /*0194*/ 	.word	0x000002e0


	//----- nvinfo : EIATTR_REGCOUNT
	.align		4
.L_93:
        /*0198*/ 	.byte	0x04, 0x2f
        /*019a*/ 	.short	(.L_95 - .L_94)
	.align		4
.L_94:
        /*019c*/ 	.word	index@(_ZN4mmha33masked_multihead_attention_kernelIfLi224ELi256ELi1ELi64ELi256ELb1ELb1EEEv26Multihead_attention_paramsIT_XT5_EE)
        /*01a0*/ 	.word	0x000000ff


	//----- nvinfo : EIATTR_FRAME_SIZE
	.align		4
.L_95:
        /*01a4*/ 	.byte	0x04, 0x11
        /*01a6*/ 	.short	(.L_97 - .L_96)
	.align		4
.L_96:
        /*01a8*/ 	.word	index@(_ZN4mmha33masked_multihead_attention_kernelIfLi224ELi256ELi1ELi64ELi256ELb1ELb1EEEv26Multihead_attention_paramsIT_XT5_EE)
        /*01ac*/ 	.word	0x00000830


	//----- nvinfo : EIATTR_REGCOUNT
	.align		4
.L_97:
        /*01b0*/ 	.byte	0x04, 0x2f
        /*01b2*/ 	.short	(.L_99 - .L_98)
	.align		4
.L_98:
        /*01b4*/ 	.word	index@(_ZN4mmha33masked_multihead_attention_kernelItLi224ELi256ELi4ELi32ELi64ELb1ELb0EEEv26Multihead_attention_paramsIT_XT5_EE)
        /*01b8*/ 	.word	0x00000089


	//----- nvinfo : EIATTR_FRAME_SIZE
	.align		4
.L_99:
        /*01bc*/ 	.byte	0x04, 0x11
        /*01be*/ 	.short	(.L_101 - .L_100)
	.align		4
.L_100:
        /*01c0*/ 	.word	index@(_ZN4mmha33masked_multihead_attention_kernelItLi224ELi256ELi4ELi32ELi64ELb1ELb0EEEv26Multihead_attention_paramsIT_XT5_EE)
        /*01c4*/ 	.word	0x00000000


	//----- nvinfo : EIATTR_REGCOUNT
	.align		4
.L_101:
        /*01c8*/ 	.byte	0x04, 0x2f
        /*01ca*/ 	.short	(.L_103 - .L_102)
	.align		4
.L_102:
        /*01cc*/ 	.word	index@(_ZN4mmha33masked_multihead_attention_kernelItLi224ELi256ELi2ELi32ELi128ELb1ELb0EEEv26Multihead_attention_paramsIT_XT5_EE)
        /*01d0*/ 	.word	0x000000ea


	//----- nvinfo : EIATTR_FRAME_SIZE
	.align		4
.L_103:
        /*01d4*/ 	.byte	0x04, 0x11
        /*01d6*/ 	.short	(.L_105 - .L_104)
	.align		4
.L_104:
        /*01d8*/ 	.word	index@(_ZN4mmha33masked_multihead_attention_kernelItLi224ELi256ELi2ELi32ELi128ELb1ELb0EEEv26Multihead_attention_paramsIT_XT5_EE)
        /*01dc*/ 	.word	0x00000000


	//----- nvinfo : EIATTR_REGCOUNT
	.align		4
.L_105:
        /*01e0*/ 	.byte	0x04, 0x2f
        /*01e2*/ 	.short	(.L_107 - .L_106)
	.align		4
.L_106:
        /*01e4*/ 	.word	index@(_ZN4mmha33masked_multihead_attention_kernelItLi224ELi256ELi1ELi32ELi256ELb1ELb0EEEv26Multihead_attention_paramsIT_XT5_EE)
        /*01e8*/ 	.word	0x000000ff


	//----- nvinfo : EIATTR_FRAME_SIZE
	.align		4
.L_107:
        /*01ec*/ 	.byte	0x04, 0x11
        /*01ee*/ 	.short	(.L_109 - .L_108)
	.align		4
.L_108:
        /*01f0*/ 	.word	index@(_ZN4mmha33masked_multihead_attention_kernelItLi224ELi256ELi1ELi32ELi256ELb1ELb0EEEv26Multihead_attention_paramsIT_XT5_EE)
        /*01f4*/ 	.word	0x000002c8


	//----- nvinfo : EIATTR_REGCOUNT
	.align		4
.L_109:
        /*01f8*/ 	.byte	0x04, 0x2f
        /*01fa*/ 	.short	(.L_111 - .L_110)
	.align		4
.L_110:
        /*01fc*/ 	.word	index@(_ZN4mmha33masked_multihead_attention_kernelItLi224ELi256ELi4ELi32ELi64ELb1ELb1EEEv26Multihead_attention_paramsIT_XT5_EE)
        /*0200*/ 	.word	0x0000008b


	//----- nvinfo : EIATTR_FRAME_SIZE
	.align		4
.L_111:
        /*0204*/ 	.byte	0x04, 0x11
        /*0206*/ 	.short	(.L_113 - .L_112)
	.align		4
.L_112:
        /*0208*/ 	.word	index@(_ZN4mmha33masked_multihead_attention_kernelItLi224ELi256ELi4ELi32ELi64ELb1ELb1EEEv26Multihead_attention_paramsIT_XT5_EE)
        /*020c*/ 	.word	0x00000000


	//----- nvinfo : EIATTR_REGCOUNT
	.align		4
.L_113:
        /*0210*/ 	.byte	0x04, 0x2f
        /*0212*/ 	.short	(.L_115 - .L_114)
	.align		4
.L_114:
        /*0214*/ 	.word	index@(_ZN4mmha33masked_multihead_attention_kernelItLi224ELi256ELi2ELi32ELi128ELb1ELb1EEEv26Multihead_attention_paramsIT_XT5_EE)
        /*0218*/ 	.word	0x000000ec


	//----- nvinfo : EIATTR_FRAME_SIZE
	.align		4
.L_115:
        /*021c*/ 	.byte	0x04, 0x11
        /*021e*/ 	.short	(.L_117 - .L_116)
	.align		4
.L_116:
        /*0220*/ 	.word	index@(_ZN4mmha33masked_multihead_attention_kernelItLi224ELi256ELi2ELi32ELi128ELb1ELb1EEEv26Multihead_attention_paramsIT_XT5_EE)
        /*0224*/ 	.word	0x00000000


	//----- nvinfo : EIATTR_REGCOUNT
	.align		4
.L_117:
        /*0228*/ 	.byte	0x04, 0x2f
        /*022a*/ 	.short	(.L_119 - .L_118)
	.align		4
.L_118:
        /*022c*/ 	.word	index@(_ZN4mmha33masked_multihead_attention_kernelItLi224ELi256ELi1ELi32ELi256ELb1ELb1EEEv26Multihead_attention_paramsIT_XT5_EE)
        /*0230*/ 	.word	0x000000ff


	//----- nvinfo : EIATTR_FRAME_SIZE
	.align		4
.L_119:
        /*0234*/ 	.byte	0x04, 0x11
        /*0236*/ 	.short	(.L_121 - .L_120)
	.align		4
.L_120:
        /*0238*/ 	.word	index@(_ZN4mmha33masked_multihead_attention_kernelItLi224ELi256ELi1ELi32ELi256ELb1ELb1EEEv26Multihead_attention_paramsIT_XT5_EE)
        /*023c*/ 	.word	0x000002c0


	//----- nvinfo : EIATTR_MIN_STACK_SIZE
	.align		4
.L_121:
        /*0240*/ 	.byte	0x04, 0x12
        /*0242*/ 	.short	(.L_123 - .L_122)
	.align		4
.L_122:
        /*0244*/ 	.word	index@(_ZN4mmha33masked_multihead_attention_kernelItLi224ELi256ELi1ELi32ELi256ELb1ELb1EEEv26Multihead_attention_paramsIT_XT5_EE)
        /*0248*/ 	.word	0x000002c0


	//----- nvinfo : EIATTR_MIN_STACK_SIZE
	.align		4
.L_123:
        /*024c*/ 	.byte	0x04, 0x12
        /*024e*/ 	.short	(.L_125 - .L_124)
	.align		4
.L_124:
        /*0250*/ 	.word	index@(_ZN4mmha33masked_multihead_attention_kernelItLi224ELi256ELi2ELi32ELi128ELb1ELb1EEEv26Multihead_attention_paramsIT_XT5_EE)
        /*0254*/ 	.word	0x00000000


	//----- nvinfo : EIATTR_MIN_STACK_SIZE
	.align		4
.L_125:
        /*0258*/ 	.byte	0x04, 0x12
        /*025a*/ 	.short	(.L_127 - .L_126)
	.align		4
.L_126:
        /*025c*/ 	.word	index@(_ZN4mmha33masked_multihead_attention_kernelItLi224ELi256ELi4ELi32ELi64ELb1ELb1EEEv26Multihead_attention_paramsIT_XT5_EE)
        /*0260*/ 	.word	0x00000000


	//----- nvinfo : EIATTR_MIN_STACK_SIZE
	.align		4
.L_127:
        /*0264*/ 	.byte	0x04, 0x12
        /*0266*/ 	.short	(.L_129 - .L_128)
	.align		4
.L_128:
        /*0268*/ 	.word	index@(_ZN4mmha33masked_multihead_attention_kernelItLi224ELi256ELi1ELi32ELi256ELb1ELb0EEEv26Multihead_attention_paramsIT_XT5_EE)
        /*026c*/ 	.word	0x000002c8


	//----- nvinfo : EIATTR_MIN_STACK_SIZE
	.align		4
.L_129:
        /*0270*/ 	.byte	0x04, 0x12
        /*0272*/ 	.short	(.L_131 - .L_130)
	.align		4
.L_130:
        /*0274*/ 	.word	index@(_ZN4mmha33masked_multihead_attention_kernelItLi224ELi256ELi2ELi32ELi128ELb1ELb0EEEv26Multihead_attention_paramsIT_XT5_EE)
        /*0278*/ 	.word	0x00000000


	//----- nvinfo : EIATTR_MIN_STACK_SIZE
	.align		4
.L_131:
        /*027c*/ 	.byte	0x04, 0x12
        /*027e*/ 	.short	(.L_133 - .L_132)
	.align		4
.L_132:
        /*0280*/ 	.word	index@(_ZN4mmha33masked_multihead_attention_kernelItLi224ELi256ELi4ELi32ELi64ELb1ELb0EEEv26Multihead_attention_paramsIT_XT5_EE)
        /*0284*/ 	.word	0x00000000


	//----- nvinfo : EIATTR_MIN_STACK_SIZE
	.align		4
.L_133:
        /*0288*/ 	.byte	0x04, 0x12
        /*028a*/ 	.short	(.L_135 - .L_134)
	.align		4
.L_134:
        /*028c*/ 	.word	index@(_ZN4mmha33masked_multihead_attention_kernelIfLi224ELi256ELi1ELi64ELi256ELb1ELb1EEEv26Multihead_attention_paramsIT_XT5_EE)
        /*0290*/ 	.word	0x00000830


	//----- nvinfo : EIATTR_MIN_STACK_SIZE
	.align		4
.L_135:
        /*0294*/ 	.byte	0x04, 0x12
        /*0296*/ 	.short	(.L_137 - .L_136)
	.align		4
.L_136:
        /*0298*/ 	.word	index@(_ZN4mmha33masked_multihead_attention_kernelIfLi224ELi256ELi2ELi64ELi128ELb1ELb1EEEv26Multihead_attention_paramsIT_XT5_EE)
        /*029c*/ 	.word	0x000002e0


	//----- nvinfo : EIATTR_MIN_STACK_SIZE
	.align		4
.L_137:
        /*02a0*/ 	.byte	0x04, 0x12
        /*02a2*/ 	.short	(.L_139 - .L_138)
	.align		4
.L_138:
        /*02a4*/ 	.word	index@(_ZN4mmha33masked_multihead_attention_kernelIfLi224ELi256ELi4ELi64ELi64ELb1ELb1EEEv26Multihead_attention_paramsIT_XT5_EE)
        /*02a8*/ 	.word	0x00000000


	//----- nvinfo : EIATTR_MIN_STACK_SIZE
	.align		4
.L_139:
        /*02ac*/ 	.byte	0x04, 0x12
        /*02ae*/ 	.short	(.L_141 - .L_140)
	.align		4
.L_140:
        /*02b0*/ 	.word	index@(_ZN4mmha33masked_multihead_attention_kernelIfLi224ELi256ELi1ELi64ELi256ELb1ELb0EEEv26Multihead_attention_paramsIT_XT5_EE)
        /*02b4*/ 	.word	0x00000828


	//----- nvinfo : EIATTR_MIN_STACK_SIZE
	.align		4
.L_141:
        /*02b8*/ 	.byte	0x04, 0x12
        /*02ba*/ 	.short	(.L_143 - .L_142)
	.align		4
.L_142:
        /*02bc*/ 	.word	index@(_ZN4mmha33masked_multihead_attention_kernelIfLi224ELi256ELi2ELi64ELi128ELb1ELb0EEEv26Multihead_attention_paramsIT_XT5_EE)
        /*02c0*/ 	.word	0x000002e0


	//----- nvinfo : EIATTR_MIN_STACK_SIZE
	.align		4
.L_143:
        /*02c4*/ 	.byte	0x04, 0x12
        /*02c6*/ 	.short	(.L_145 - .L_144)
	.align		4
.L_144:
        /*02c8*/ 	.word	index@(_ZN4mmha33masked_multihead_attention_kernelIfLi224ELi256ELi4ELi64ELi64ELb1ELb0EEEv26Multihead_attention_paramsIT_XT5_EE)
        /*02cc*/ 	.word	0x00000000


	//----- nvinfo : EIATTR_MIN_STACK_SIZE
	.align		4
.L_145:
        /*02d0*/ 	.byte	0x04, 0x12
        /*02d2*/ 	.short	(.L_147 - .L_146)
	.align		4
.L_146:
        /*02d4*/ 	.word	index@(_ZN4mmha33masked_multihead_attention_kernelItLi224ELi256ELi1ELi32ELi256ELb0ELb1EEEv26Multihead_attention_paramsIT_XT5_EE)
        /*02d8*/ 	.word	0x00000040


	//----- nvinfo : EIATTR_MIN_STACK_SIZE
	.align		4
.L_147:
        /*02dc*/ 	.byte	0x04, 0x12
        /*02de*/ 	.short	(.L_149 - .L_148)
	.align		4
.L_148:
        /*02e0*/ 	.word	index@(_ZN4mmha33masked_multihead_attention_kernelItLi224ELi256ELi2ELi32ELi128ELb0ELb1EEEv26Multihead_attention_paramsIT_XT5_EE)
        /*02e4*/ 	.word	0x00000000


	//----- nvinfo : EIATTR_MIN_STACK_SIZE
	.align		4
.L_149:
        /*02e8*/ 	.byte	0x04, 0x12
        /*02ea*/ 	.short	(.L_151 - .L_150)
	.align		4
.L_150:
        /*02ec*/ 	.word	index@(_ZN4mmha33masked_multihead_attention_kernelItLi224ELi256ELi4ELi32ELi64ELb0ELb1EEEv26Multihead_attention_paramsIT_XT5_EE)
        /*02f0*/ 	.word	0x00000000


	//----- nvinfo : EIATTR_MIN_STACK_SIZE
	.align		4
.L_151:
        /*02f4*/ 	.byte	0x04, 0x12
        /*02f6*/ 	.short	(.L_153 - .L_152)
	.align		4
.L_152:
        /*02f8*/ 	.word	index@(_ZN4mmha33masked_multihead_attention_kernelItLi224ELi256ELi1ELi32ELi256ELb0ELb0EEEv26Multihead_attention_paramsIT_XT5_EE)
        /*02fc*/ 	.word	0x00000048


	//----- nvinfo : EIATTR_MIN_STACK_SIZE
	.align		4
.L_153:
        /*0300*/ 	.byte	0x04, 0x12
        /*0302*/ 	.short	(.L_155 - .L_154)
	.align		4
.L_154:
        /*0304*/ 	.word	index@(_ZN4mmha33masked_multihead_attention_kernelItLi224ELi256ELi2ELi32ELi128ELb0ELb0EEEv26Multihead_attention_paramsIT_XT5_EE)
        /*0308*/ 	.word	0x00000000


	//----- nvinfo : EIATTR_MIN_STACK_SIZE
	.align		4
.L_155:
        /*030c*/ 	.byte	0x04, 0x12
        /*030e*/ 	.short	(.L_157 - .L_156)
	.align		4
.L_156:
        /*0310*/ 	.word	index@(_ZN4mmha33masked_multihead_attention_kernelItLi224ELi256ELi4ELi32ELi64ELb0ELb0EEEv26Multihead_attention_paramsIT_XT5_EE)
        /*0314*/ 	.word	0x00000000


	//----- nvinfo : EIATTR_MIN_STACK_SIZE
	.align		4
.L_157:
        /*0318*/ 	.byte	0x04, 0x12
        /*031a*/ 	.short	(.L_159 - .L_158)
	.align		4
.L_158:
        /*031c*/ 	.word	index@(_ZN4mmha33masked_multihead_attention_kernelIfLi224ELi256ELi1ELi64ELi256ELb0ELb1EEEv26Multihead_attention_paramsIT_XT5_EE)
        /*0320*/ 	.word	0x000004a8


	//----- nvinfo : EIATTR_MIN_STACK_SIZE
	.align		4
.L_159:
        /*0324*/ 	.byte	0x04, 0x12
        /*0326*/ 	.short	(.L_161 - .L_160)
	.align		4
.L_160:
        /*0328*/ 	.word	index@(_ZN4mmha33masked_multihead_attention_kernelIfLi224ELi256ELi2ELi64ELi128ELb0ELb1EEEv26Multihead_attention_paramsIT_XT5_EE)
        /*032c*/ 	.word	0x00000098


	//----- nvinfo : EIATTR_MIN_STACK_SIZE
	.align		4
.L_161:
        /*0330*/ 	.byte	0x04, 0x12
        /*0332*/ 	.short	(.L_163 - .L_162)
	.align		4
.L_162:
        /*0334*/ 	.word	index@(_ZN4mmha33masked_multihead_attention_kernelIfLi224ELi256ELi4ELi64ELi64ELb0ELb1EEEv26Multihead_attention_paramsIT_XT5_EE)
        /*0338*/ 	.word	0x00000000


	//----- nvinfo : EIATTR_MIN_STACK_SIZE
	.align		4
.L_163:
        /*033c*/ 	.byte	0x04, 0x12
        /*033e*/ 	.short	(.L_165 - .L_164)
	.align		4
.L_164:
        /*0340*/ 	.word	index@(_ZN4mmha33masked_multihead_attention_kernelIfLi224ELi256ELi1ELi64ELi256ELb0ELb0EEEv26Multihead_attention_paramsIT_XT5_EE)
        /*0344*/ 	.word	0x00000498


	//----- nvinfo : EIATTR_MIN_STACK_SIZE
	.align		4
.L_165:
        /*0348*/ 	.byte	0x04, 0x12
        /*034a*/ 	.short	(.L_167 - .L_166)
	.align		4
.L_166:
        /*034c*/ 	.word	index@(_ZN4mmha33masked_multihead_attention_kernelIfLi224ELi256ELi2ELi64ELi128ELb0ELb0EEEv26Multihead_attention_paramsIT_XT5_EE)
        /*0350*/ 	.word	0x00000090


	//----- nvinfo : EIATTR_MIN_STACK_SIZE
	.align		4
.L_167:
        /*0354*/ 	.byte	0x04, 0x12
        /*0356*/ 	.short	(.L_169 - .L_168)
	.align		4
.L_168:
        /*0358*/ 	.word	index@(_ZN4mmha33masked_multihead_attention_kernelIfLi224ELi256ELi4ELi64ELi64ELb0ELb0EEEv26Multihead_attention_paramsIT_XT5_EE)
        /*035c*/ 	.word	0x00000000
.L_169:


//--------------------- .nv.compat                --------------------------
	.section	.nv.compat,"",@"SHT_CUDA_COMPAT_INFO"
	.align	4
        /*0000*/ 	.byte	0x02, 0x09, 0x01, 0x00, 0x02, 0x02, 0x01, 0x00, 0x02, 0x05, 0x05, 0x00, 0x03, 0x07, 0x01, 0x01
        /*0010*/ 	.byte	0x02, 0x03, 0x00, 0x00, 0x02, 0x06, 0x01, 0x00, 0x04, 0x0b, 0x08, 0x00, 0x00, 0x00, 0x00, 0x00
        /*0020*/ 	.byte	0x00, 0x00, 0x00, 0x00


//--------------------- .nv.info._ZN4mmha33masked_multihead_attention_kernelItLi224ELi256ELi1ELi32ELi256ELb1ELb1EEEv26Multihead_attention_paramsIT_XT5_EE --------------------------
	.section	.nv.info._ZN4mmha33masked_multihead_attention_kernelItLi224ELi256ELi1ELi32ELi256ELb1ELb1EEEv26Multihead_attention_paramsIT_XT5_EE,"",@"SHT_CUDA_INFO"
	.sectionflags	@""
	.align	4


	//----- nvinfo : EIATTR_CUDA_API_VERSION
	.align		4
        /*0000*/ 	.byte	0x04, 0x37
        /*0002*/ 	.short	(.L_171 - .L_170)
.L_170:
        /*0004*/ 	.word	0x00000082


	//----- nvinfo : EIATTR_KPARAM_INFO
	.align		4
.L_171:
        /*0008*/ 	.byte	0x04, 0x17
        /*000a*/ 	.short	(.L_173 - .L_172)
.L_172:
        /*000c*/ 	.word	0x00000000
        /*0010*/ 	.short	0x0000
        /*0012*/ 	.short	0x0000
        /*0014*/ 	.byte	0x00, 0xf0, 0xa1, 0x04


	//----- nvinfo : EIATTR_SPARSE_MMA_MASK
	.align		4
.L_173:
        /*0018*/ 	.byte	0x03, 0x50
        /*001a*/ 	.short	0x0000


	//----- nvinfo : EIATTR_MAXREG_COUNT
	.align		4
        /*001c*/ 	.byte	0x03, 0x1b
        /*001e*/ 	.short	0x00ff


	//----- nvinfo : EIATTR_NUM_BARRIERS
	.align		4
        /*0020*/ 	.byte	0x02, 0x4c
        /*0022*/ 	.byte	0x01
	.zero		1


	//----- nvinfo : EIATTR_EXTERNS
	.align		4
        /*0024*/ 	.byte	0x04, 0x0f
        /*0026*/ 	.short	(.L_175 - .L_174)


	//   ....[0]....
	.align		4
.L_174:
        /*0028*/ 	.word	index@(__assertfail)


	//----- nvinfo : EIATTR_ANNOTATIONS
	.align		4
.L_175:
        /*002c*/ 	.byte	0x04, 0x55
        /*002e*/ 	.short	(.L_177 - .L_176)


	//   ....[0]....
.L_176:
        /*0030*/ 	.word	0x00000001
        /*0034*/ 	.byte	0x10, 0x0b, 0x00, 0x00, 0x01, 0x00, 0x00, 0x00, 0x20, 0x0b, 0x00, 0x00, 0x01, 0x00, 0x00, 0x00
        /* <DEDUP_REMOVED lines=135> */
        /*08b4*/ 	.byte	0xc0, 0xde, 0x00, 0x00, 0x01, 0x00, 0x00, 0x00, 0xc0, 0xdf, 0x00, 0x00


	//----- nvinfo : EIATTR_MERCURY_ISA_VERSION
	.align		4
.L_177:
        /*08c0*/ 	.byte	0x03, 0x5f
        /*08c2*/ 	.short	0x0101


	//----- nvinfo : EIATTR_COOP_GROUP_MASK_REGIDS
	.align		4
        /*08c4*/ 	.byte	0x04, 0x29
        /*08c6*/ 	.short	(.L_179 - .L_178)


	//   ....[0]....
.L_178:
        /*08c8*/ 	.word	0xffffffff


	//   ....[1]....
        /*08cc*/ 	.word	0xffffffff


	//   ....[2]....
        /*08d0*/ 	.word	0xffffffff


	//   ....[3]....
        /*08d4*/ 	.word	0xffffffff


	//   ....[4]....
        /*08d8*/ 	.word	0xffffffff


	//   ....[5]....
        /*08dc*/ 	.word	0xffffffff


	//   ....[6]....
        /*08e0*/ 	.word	0xffffffff


	//   ....[7]....
        /*08e4*/ 	.word	0xffffffff


	//   ....[8]....
        /*08e8*/ 	.word	0xffffffff


	//   ....[9]....
        /*08ec*/ 	.word	0xffffffff


	//   ....[10]....
        /*08f0*/ 	.word	0xffffffff


	//   ....[11]....
        /*08f4*/ 	.word	0xffffffff


	//   ....[12]....
        /*08f8*/ 	.word	0xffffffff


	//   ....[13]....
        /*08fc*/ 	.word	0xffffffff


	//   ....[14]....
        /*0900*/ 	.word	0xffffffff


	//   ....[15]....
        /*0904*/ 	.word	0xffffffff


	//   ....[16]....
        /*0908*/ 	.word	0xffffffff


	//   ....[17]....
        /*090c*/ 	.word	0xffffffff


	//   ....[18]....
        /*0910*/ 	.word	0xffffffff


	//   ....[19]....
        /*0914*/ 	.word	0xffffffff


	//   ....[20]....
        /*0918*/ 	.word	0xffffffff


	//   ....[21]....
        /*091c*/ 	.word	0xffffffff


	//   ....[22]....
        /*0920*/ 	.word	0xffffffff


	//   ....[23]....
        /*0924*/ 	.word	0x0500000f


	//   ....[24]....
        /*0928*/ 	.word	0x0500000f


	//   ....[25]....
        /*092c*/ 	.word	0x0500000f


	//   ....[26]....
        /*0930*/ 	.word	0x0500000f


	//   ....[27]....
        /*0934*/ 	.word	0x0500000f


	//----- nvinfo : EIATTR_COOP_GROUP_INSTR_OFFSETS
	.align		4
.L_179:
        /*0938*/ 	.byte	0x04, 0x28
        /*093a*/ 	.short	(.L_181 - .L_180)


	//   ....[0]....
.L_180:
        /*093c*/ 	.word	0x00002db0


	//   ....[1]....
        /*0940*/ 	.word	0x00002dd0


	//   ....[2]....
        /*0944*/ 	.word	0x00002df0


	//   ....[3]....
        /*0948*/ 	.word	0x00002e10


	//   ....[4]....
        /*094c*/ 	.word	0x00002e30


	//   ....[5]....
        /*0950*/ 	.word	0x0000ab40


	//   ....[6]....
        /*0954*/ 	.word	0x0000abf0


	//   ....[7]....
        /*0958*/ 	.word	0x0000ac60


	//   ....[8]....
        /*095c*/ 	.word	0x0000ac90


	//   ....[9]....
        /*0960*/ 	.word	0x0000ad10


	//   ....[10]....
        /*0964*/ 	.word	0x0000adf0


	//   ....[11]....
        /*0968*/ 	.word	0x0000ae10


	//   ....[12]....
        /*096c*/ 	.word	0x0000ae30


	//   ....[13]....
        /*0970*/ 	.word	0x0000ae50


	//   ....[14]....
        /*0974*/ 	.word	0x0000b570


	//   ....[15]....
        /*0978*/ 	.word	0x0000b660


	//   ....[16]....
        /*097c*/ 	.word	0x0000b6a0


	//   ....[17]....
        /*0980*/ 	.word	0x0000b6f0


	//   ....[18]....
        /*0984*/ 	.word	0x0000b730


	//   ....[19]....
        /*0988*/ 	.word	0x0000b790


	//   ....[20]....
        /*098c*/ 	.word	0x0000b7b0


	//   ....[21]....
        /*0990*/ 	.word	0x0000b7d0


	//   ....[22]....
        /*0994*/ 	.word	0x0000b7f0


	//   ....[23]....
        /*0998*/ 	.word	0x0000ed90


	//   ....[24]....
        /*099c*/ 	.word	0x0000edf0


	//   ....[25]....
        /*09a0*/ 	.word	0x0000ee50


	//   ....[26]....
        /*09a4*/ 	.word	0x0000eeb0


	//   ....[27]....
        /*09a8*/ 	.word	0x0000ef10


	//----- nvinfo : EIATTR_SYSCALL_OFFSETS
	.align		4
.L_181:
        /*09ac*/ 	.byte	0x04, 0x46
        /*09ae*/ 	.short	(.L_183 - .L_182)


	//   ....[0]....
.L_182:
        /*09b0*/ 	.word	0x00001040


	//----- nvinfo : EIATTR_EXIT_INSTR_OFFSETS
	.align		4
.L_183:
        /*09b4*/ 	.byte	0x04, 0x1c
        /*09b6*/ 	.short	(.L_185 - .L_184)


	//   ....[0]....
.L_184:
        /*09b8*/ 	.word	0x000000c0


	//   ....[1]....
        /*09bc*/ 	.word	0x0000e8b0


	//   ....[2]....
        /*09c0*/ 	.word	0x0000e9a0


	//   ....[3]....
        /*09c4*/ 	.word	0x0000ed40


	//----- nvinfo : EIATTR_CRS_STACK_SIZE
	.align		4
.L_185:
        /*09c8*/ 	.byte	0x04, 0x1e
        /*09ca*/ 	.short	(.L_187 - .L_186)
.L_186:
        /*09cc*/ 	.word	0x00000000


	//----- nvinfo : EIATTR_CBANK_PARAM_SIZE
	.align		4
.L_187:
        /*09d0*/ 	.byte	0x03, 0x19
        /*09d2*/ 	.short	0x0128


	//----- nvinfo : EIATTR_PARAM_CBANK
	.align		4
        /*09d4*/ 	.byte	0x04, 0x0a
        /*09d6*/ 	.short	(.L_189 - .L_188)
	.align		4
.L_188:
        /*09d8*/ 	.word	index@(.nv.constant0._ZN4mmha33masked_multihead_attention_kernelItLi224ELi256ELi1ELi32ELi256ELb1ELb1EEEv26Multihead_attention_paramsIT_XT5_EE)
        /*09dc*/ 	.short	0x0210
        /*09de*/ 	.short	0x0128


	//----- nvinfo : EIATTR_SW_WAR
	.align		4
.L_189:
        /*09e0*/ 	.byte	0x04, 0x36
        /*09e2*/ 	.short	(.L_191 - .L_190)
.L_190:
        /*09e4*/ 	.word	0x00000008
.L_191:


//--------------------- .nv.info._ZN4mmha33masked_multihead_attention_kernelItLi224ELi256ELi2ELi32ELi128ELb1ELb1EEEv26Multihead_attention_paramsIT_XT5_EE --------------------------
	.section	.nv.info._ZN4mmha33masked_multihead_attention_kernelItLi224ELi256ELi2ELi32ELi128ELb1ELb1EEEv26Multihead_attention_paramsIT_XT5_EE,"",@"SHT_CUDA_INFO"
	.sectionflags	@""
	.align	4


	//----- nvinfo : EIATTR_CUDA_API_VERSION
	.align		4
        /*0000*/ 	.byte	0x04, 0x37
        /*0002*/ 	.short	(.L_193 - .L_192)
.L_192:
        /*0004*/ 	.word	0x00000082


	//----- nvinfo : EIATTR_KPARAM_INFO
	.align		4
.L_193:
        /*0008*/ 	.byte	0x04, 0x17
        /*000a*/ 	.short	(.L_195 - .L_194)
.L_194:
        /*000c*/ 	.word	0x00000000
        /*0010*/ 	.short	0x0000
        /*0012*/ 	.short	0x0000
        /*0014*/ 	.byte	0x00, 0xf0, 0xa1, 0x04


	//----- nvinfo : EIATTR_SPARSE_MMA_MASK
	.align		4
.L_195:
        /*0018*/ 	.byte	0x03, 0x50
        /*001a*/ 	.short	0x0000


	//----- nvinfo : EIATTR_MAXREG_COUNT
	.align		4
        /*001c*/ 	.byte	0x03, 0x1b
        /*001e*/ 	.short	0x00ff


	//----- nvinfo : EIATTR_NUM_BARRIERS
	.align		4
        /*0020*/ 	.byte	0x02, 0x4c
        /*0022*/ 	.byte	0x01
	.zero		1


	//----- nvinfo : EIATTR_EXTERNS
	.align		4
        /*0024*/ 	.byte	0x04, 0x0f
        /*0026*/ 	.short	(.L_197 - .L_196)


	//   ....[0]....
	.align		4
.L_196:
        /*0028*/ 	.word	index@(__assertfail)


	//----- nvinfo : EIATTR_MERCURY_ISA_VERSION
	.align		4
.L_197:
        /*002c*/ 	.byte	0x03, 0x5f
        /*002e*/ 	.short	0x0101


	//----- nvinfo : EIATTR_COOP_GROUP_MASK_REGIDS
	.align		4
        /*0030*/ 	.byte	0x04, 0x29
        /*0032*/ 	.short	(.L_199 - .L_198)


	//   ....[0]....
.L_198:
        /*0034*/ 	.word	0xffffffff


	//   ....[1]....
        /*0038*/ 	.word	0xffffffff


	//   ....[2]....
        /*003c*/ 	.word	0xffffffff


	//   ....[3]....
        /*0040*/ 	.word	0xffffffff


	//   ....[4]....
        /*0044*/ 	.word	0xffffffff


	//   ....[5]....
        /*0048*/ 	.word	0xffffffff


	//   ....[6]....
        /*004c*/ 	.word	0xffffffff


	//   ....[7]....
        /*0050*/ 	.word	0xffffffff


	//   ....[8]....
        /*0054*/ 	.word	0xffffffff


	//   ....[9]....
        /*0058*/ 	.word	0xffffffff


	//   ....[10]....
        /*005c*/ 	.word	0xffffffff


	//   ....[11]....
        /*0060*/ 	.word	0xffffffff


	//   ....[12]....
        /*0064*/ 	.word	0xffffffff


	//   ....[13]....
        /*0068*/ 	.word	0xffffffff


	//   ....[14]....
        /*006c*/ 	.word	0xffffffff


	//   ....[15]....
        /*0070*/ 	.word	0xffffffff


	//   ....[16]....
        /*0074*/ 	.word	0xffffffff


	//   ....[17]....
        /*0078*/ 	.word	0xffffffff


	//   ....[18]....
        /*007c*/ 	.word	0xffffffff


	//   ....[19]....
        /*0080*/ 	.word	0xffffffff


	//   ....[20]....
        /*0084*/ 	.word	0xffffffff


	//   ....[21]....
        /*0088*/ 	.word	0x0500000f


	//   ....[22]....
        /*008c*/ 	.word	0x0500000f


	//   ....[23]....
        /*0090*/ 	.word	0x0500000f


	//   ....[24]....
        /*0094*/ 	.word	0x0500000f


	//   ....[25]....
        /*0098*/ 	.word	0x0500000f


	//   ....[26]....
        /*009c*/ 	.word	0x0500000f


	//   ....[27]....
        /*00a0*/ 	.word	0x0500000f


	//   ....[28]....
        /*00a4*/ 	.word	0x0500000f


	//   ....[29]....
        /*00a8*/ 	.word	0x0500000f


	//   ....[30]....
        /*00ac*/ 	.word	0x0500000f


	//----- nvinfo : EIATTR_COOP_GROUP_INSTR_OFFSETS
	.align		4
.L_199:
        /*00b0*/ 	.byte	0x04, 0x28
        /*00b2*/ 	.short	(.L_201 - .L_200)


	//   ....[0]....
.L_200:
        /*00b4*/ 	.word	0x00002dd0


	//   ....[1]....
        /*00b8*/ 	.word	0x00002df0


	//   ....[2]....
        /*00bc*/ 	.word	0x00002e10


	//   ....[3]....
        /*00c0*/ 	.word	0x00002e30


	//   ....[4]....
        /*00c4*/ 	.word	0x00002e50


	//   ....[5]....
        /*00c8*/ 	.word	0x00007fe0


	//   ....[6]....
        /*00cc*/ 	.word	0x00008270


	//   ....[7]....
        /*00d0*/ 	.word	0x00008290


	//   ....[8]....
        /*00d4*/ 	.word	0x000082b0


	//   ....[9]....
        /*00d8*/ 	.word	0x000082d0


	//   ....[10]....
        /*00dc*/ 	.word	0x000084a0


	//   ....[11]....
        /*00e0*/ 	.word	0x000084c0


	//   ....[12]....
        /*00e4*/ 	.word	0x000084e0


	//   ....[13]....
        /*00e8*/ 	.word	0x00008bb0


	//   ....[14]....
        /*00ec*/ 	.word	0x00008c30


	//   ....[15]....
        /*00f0*/ 	.word	0x00008c60


	//   ....[16]....
        /*00f4*/ 	.word	0x00008cb0


	//   ....[17]....
        /*00f8*/ 	.word	0x00008d00


	//   ....[18]....
        /*00fc*/ 	.word	0x00008d70


	//   ....[19]....
        /*0100*/ 	.word	0x00008d90


	//   ....[20]....
        /*0104*/ 	.word	0x00008db0


	//   ....[21]....
        /*0108*/ 	.word	0x0000c000


	//   ....[22]....
        /*010c*/ 	.word	0x0000c060


	//   ....[23]....
        /*0110*/ 	.word	0x0000c0c0


	//   ....[24]....
        /*0114*/ 	.word	0x0000c120


	//   ....[25]....
        /*0118*/ 	.word	0x0000c180


	//   ....[26]....
        /*011c*/ 	.word	0x0000c200


	//   ....[27]....
        /*0120*/ 	.word	0x0000c2a0


	//   ....[28]....
        /*0124*/ 	.word	0x0000c320


	//   ....[29]....
        /*0128*/ 	.word	0x0000c380


	//   ....[30]....
        /*012c*/ 	.word	0x0000c3e0


	//----- nvinfo : EIATTR_SYSCALL_OFFSETS
	.align		4
.L_201:
        /*0130*/ 	.byte	0x04, 0x46
        /*0132*/ 	.short	(.L_203 - .L_202)


	//   ....[0]....
.L_202:
        /*0134*/ 	.word	0x00001060


	//----- nvinfo : EIATTR_EXIT_INSTR_OFFSETS
	.align		4
.L_203:
        /*0138*/ 	.byte	0x04, 0x1c
        /*013a*/ 	.short	(.L_205 - .L_204)


	//   ....[0]....
.L_204:
        /*013c*/ 	.word	0x000000b0


	//   ....[1]....
        /*0140*/ 	.word	0x0000bb20


	//   ....[2]....
        /*0144*/ 	.word	0x0000bc10


	//   ....[3]....
        /*0148*/ 	.word	0x0000bfb0


	//----- nvinfo : EIATTR_CRS_STACK_SIZE
	.align		4
.L_205:
        /*014c*/ 	.byte	0x04, 0x1e
        /*014e*/ 	.short	(.L_207 - .L_206)
.L_206:
        /*0150*/ 	.word	0x00000000


	//----- nvinfo : EIATTR_CBANK_PARAM_SIZE
	.align		4
.L_207:
        /*0154*/ 	.byte	0x03, 0x19
        /*0156*/ 	.short	0x0128


	//----- nvinfo : EIATTR_PARAM_CBANK
	.align		4
        /*0158*/ 	.byte	0x04, 0x0a
        /*015a*/ 	.short	(.L_209 - .L_208)
	.align		4
.L_208:
        /*015c*/ 	.word	index@(.nv.constant0._ZN4mmha33masked_multihead_attention_kernelItLi224ELi256ELi2ELi32ELi128ELb1ELb1EEEv26Multihead_attention_paramsIT_XT5_EE)
        /*0160*/ 	.short	0x0210
        /*0162*/ 	.short	0x0128


	//----- nvinfo : EIATTR_SW_WAR
	.align		4
.L_209:
        /*0164*/ 	.byte	0x04, 0x36
        /*0166*/ 	.short	(.L_211 - .L_210)
.L_210:
        /*0168*/ 	.word	0x00000008
.L_211:


//--------------------- .nv.info._ZN4mmha33masked_multihead_attention_kernelItLi224ELi256ELi4ELi32ELi64ELb1ELb1EEEv26Multihead_attention_paramsIT_XT5_EE --------------------------
	.section	.nv.info._ZN4mmha33masked_multihead_attention_kernelItLi224ELi256ELi4ELi32ELi64ELb1ELb1EEEv26Multihead_attention_paramsIT_XT5_EE,"",@"SHT_CUDA_INFO"
	.sectionflags	@""
	.align	4


	//----- nvinfo : EIATTR_CUDA_API_VERSION
	.align		4
        /*0000*/ 	.byte	0x04, 0x37
        /*0002*/ 	.short	(.L_213 - .L_212)
.L_212:
        /*0004*/ 	.word	0x00000082


	//----- nvinfo : EIATTR_KPARAM_INFO
	.align		4
.L_213:
        /*0008*/ 	.byte	0x04, 0x17
        /*000a*/ 	.short	(.L_215 - .L_214)
.L_214:
        /*000c*/ 	.word	0x00000000
        /*0010*/ 	.short	0x0000
        /*0012*/ 	.short	0x0000
        /*0014*/ 	.byte	0x00, 0xf0, 0xa1, 0x04


	//----- nvinfo : EIATTR_SPARSE_MMA_MASK
	.align		4
.L_215:
        /*0018*/ 	.byte	0x03, 0x50
        /*001a*/ 	.short	0x0000


	//----- nvinfo : EIATTR_MAXREG_COUNT
	.align		4
        /*001c*/ 	.byte	0x03, 0x1b
        /*001e*/ 	.short	0x00ff


	//----- nvinfo : EIATTR_NUM_BARRIERS
	.align		4
        /*0020*/ 	.byte	0x02, 0x4c
        /*0022*/ 	.byte	0x01
	.zero		1


	//----- nvinfo : EIATTR_EXTERNS
	.align		4
        /*0024*/ 	.byte	0x04, 0x0f
        /*0026*/ 	.short	(.L_217 - .L_216)


	//   ....[0]....
	.align		4
.L_216:
        /*0028*/ 	.word	index@(__assertfail)


	//----- nvinfo : EIATTR_MERCURY_ISA_VERSION
	.align		4
.L_217:
        /*002c*/ 	.byte	0x03, 0x5f
        /*002e*/ 	.short	0x0101


	//----- nvinfo : EIATTR_COOP_GROUP_MASK_REGIDS
	.align		4
        /*0030*/ 	.byte	0x04, 0x29
        /*0032*/ 	.short	(.L_219 - .L_218)


	//   ....[0]....
.L_218:
        /*0034*/ 	.word	0xffffffff


	//   ....[1]....
        /*0038*/ 	.word	0xffffffff


	//   ....[2]....
        /*003c*/ 	.word	0xffffffff


	//   ....[3]....
        /*0040*/ 	.word	0xffffffff


	//   ....[4]....
        /*0044*/ 	.word	0xffffffff


	//   ....[5]....
        /*0048*/ 	.word	0xffffffff


	//   ....[6]....
        /*004c*/ 	.word	0xffffffff


	//   ....[7]....
        /*0050*/ 	.word	0xffffffff


	//   ....[8]....
        /*0054*/ 	.word	0xffffffff


	//   ....[9]....
        /*0058*/ 	.word	0xffffffff


	//   ....[10]....
        /*005c*/ 	.word	0xffffffff


	//   ....[11]....
        /*0060*/ 	.word	0xffffffff


	//   ....[12]....
        /*0064*/ 	.word	0xffffffff


	//   ....[13]....
        /*0068*/ 	.word	0xffffffff


	//   ....[14]....
        /*006c*/ 	.word	0xffffffff


	//   ....[15]....
        /*0070*/ 	.word	0xffffffff


	//   ....[16]....
        /*0074*/ 	.word	0xffffffff


	//   ....[17]....
        /*0078*/ 	.word	0xffffffff


	//   ....[18]....
        /*007c*/ 	.word	0xffffffff


	//   ....[19]....
        /*0080*/ 	.word	0x0500000f


	//   ....[20]....
        /*0084*/ 	.word	0x0500000f


	//   ....[21]....
        /*0088*/ 	.word	0x0500000f


	//   ....[22]....
        /*008c*/ 	.word	0x0500000f


	//   ....[23]....
        /*0090*/ 	.word	0x0500000f


	//   ....[24]....
        /*0094*/ 	.word	0x0500000f


	//   ....[25]....
        /*0098*/ 	.word	0x0500000f


	//   ....[26]....
        /*009c*/ 	.word	0x0500000f


	//   ....[27]....
        /*00a0*/ 	.word	0x0500000f


	//   ....[28]....
        /*00a4*/ 	.word	0x0500000f


	//----- nvinfo : EIATTR_COOP_GROUP_INSTR_OFFSETS
	.align		4
.L_219:
        /*00a8*/ 	.byte	0x04, 0x28
        /*00aa*/ 	.short	(.L_221 - .L_220)


	//   ....[0]....
.L_220:
        /*00ac*/ 	.word	0x00002dc0


	//   ....[1]....
        /*00b0*/ 	.word	0x00002de0


	//   ....[2]....
        /*00b4*/ 	.word	0x00002e00


	//   ....[3]....
        /*00b8*/ 	.word	0x00002e20


	//   ....[4]....
        /*00bc*/ 	.word	0x00002e40


	//   ....[5]....
        /*00c0*/ 	.word	0x00007bf0


	//   ....[6]....
        /*00c4*/ 	.word	0x00007c10


	//   ....[7]....
        /*00c8*/ 	.word	0x00007eb0


	//   ....[8]....
        /*00cc*/ 	.word	0x00007ed0


	//   ....[9]....
        /*00d0*/ 	.word	0x00007ef0


	//   ....[10]....
        /*00d4*/ 	.word	0x000080b0


	//   ....[11]....
        /*00d8*/ 	.word	0x000080d0


	//   ....[12]....
        /*00dc*/ 	.word	0x000087b0


	//   ....[13]....
        /*00e0*/ 	.word	0x00008830


	//   ....[14]....
        /*00e4*/ 	.word	0x00008860


	//   ....[15]....
        /*00e8*/ 	.word	0x000088b0


	//   ....[16]....
        /*00ec*/ 	.word	0x00008900


	//   ....[17]....
        /*00f0*/ 	.word	0x00008960


	//   ....[18]....
        /*00f4*/ 	.word	0x00008990


	//   ....[19]....
        /*00f8*/ 	.word	0x0000b990


	//   ....[20]....
        /*00fc*/ 	.word	0x0000b9f0


	//   ....[21]....
        /*0100*/ 	.word	0x0000ba50


	//   ....[22]....
        /*0104*/ 	.word	0x0000bab0


	//   ....[23]....
        /*0108*/ 	.word	0x0000bb10


	//   ....[24]....
        /*010c*/ 	.word	0x0000bb90


	//   ....[25]....
        /*0110*/ 	.word	0x0000bc10


	//   ....[26]....
        /*0114*/ 	.word	0x0000bca0


	//   ....[27]....
        /*0118*/ 	.word	0x0000bd20


	//   ....[28]....
        /*011c*/ 	.word	0x0000bd80


	//----- nvinfo : EIATTR_SYSCALL_OFFSETS
	.align		4
.L_221:
        /*0120*/ 	.byte	0x04, 0x46
        /*0122*/ 	.short	(.L_223 - .L_222)


	//   ....[0]....
.L_222:
        /*0124*/ 	.word	0x00001050


	//----- nvinfo : EIATTR_EXIT_INSTR_OFFSETS
	.align		4
.L_223:
        /*0128*/ 	.byte	0x04, 0x1c
        /*012a*/ 	.short	(.L_225 - .L_224)


	//   ....[0]....
.L_224:
        /*012c*/ 	.word	0x000000b0


	//   ....[1]....
        /*0130*/ 	.word	0x0000b4b0


	//   ....[2]....
        /*0134*/ 	.word	0x0000b5a0


	//   ....[3]....
        /*0138*/ 	.word	0x0000b940


	//----- nvinfo : EIATTR_CRS_STACK_SIZE
	.align		4
.L_225:
        /*013c*/ 	.byte	0x04, 0x1e
        /*013e*/ 	.short	(.L_227 - .L_226)
.L_226:
        /*0140*/ 	.word	0x00000000


	//----- nvinfo : EIATTR_CBANK_PARAM_SIZE
	.align		4
.L_227:
        /*0144*/ 	.byte	0x03, 0x19
        /*0146*/ 	.short	0x0128


	//----- nvinfo : EIATTR_PARAM_CBANK
	.align		4
        /*0148*/ 	.byte	0x04, 0x0a
        /*014a*/ 	.short	(.L_229 - .L_228)
	.align		4
.L_228:
        /*014c*/ 	.word	index@(.nv.constant0._ZN4mmha33masked_multihead_attention_kernelItLi224ELi256ELi4ELi32ELi64ELb1ELb1EEEv26Multihead_attention_paramsIT_XT5_EE)
        /*0150*/ 	.short	0x0210
        /*0152*/ 	.short	0x0128


	//----- nvinfo : EIATTR_SW_WAR
	.align		4
.L_229:
        /*0154*/ 	.byte	0x04, 0x36
        /*0156*/ 	.short	(.L_231 - .L_230)
.L_230:
        /*0158*/ 	.word	0x00000008
.L_231:


//--------------------- .nv.info._ZN4mmha33masked_multihead_attention_kernelItLi224ELi256ELi1ELi32ELi256ELb1ELb0EEEv26Multihead_attention_paramsIT_XT5_EE --------------------------
	.section	.nv.info._ZN4mmha33masked_multihead_attention_kernelItLi224ELi256ELi1ELi32ELi256ELb1ELb0EEEv26Multihead_attention_paramsIT_XT5_EE,"",@"SHT_CUDA_INFO"
	.sectionflags	@""
	.align	4


	//----- nvinfo : EIATTR_CUDA_API_VERSION
	.align		4
        /*0000*/ 	.byte	0x04, 0x37
        /*0002*/ 	.short	(.L_233 - .L_232)
.L_232:
        /*0004*/ 	.word	0x00000082


	//----- nvinfo : EIATTR_KPARAM_INFO
	.align		4
.L_233:
        /*0008*/ 	.byte	0x04, 0x17
        /*000a*/ 	.short	(.L_235 - .L_234)
.L_234:
        /*000c*/ 	.word	0x00000000
        /*0010*/ 	.short	0x0000
        /*0012*/ 	.short	0x0000
        /*0014*/ 	.byte	0x00, 0xf0, 0xa1, 0x04


	//----- nvinfo : EIATTR_SPARSE_MMA_MASK
	.align		4
.L_235:
        /*0018*/ 	.byte	0x03, 0x50
        /*001a*/ 	.short	0x0000


	//----- nvinfo : EIATTR_MAXREG_COUNT
	.align		4
        /*001c*/ 	.byte	0x03, 0x1b
        /*001e*/ 	.short	0x00ff


	//----- nvinfo : EIATTR_NUM_BARRIERS
	.align		4
        /*0020*/ 	.byte	0x02, 0x4c
        /*0022*/ 	.byte	0x01
	.zero		1


	//----- nvinfo : EIATTR_EXTERNS
	.align		4
        /*0024*/ 	.byte	0x04, 0x0f
        /*0026*/ 	.short	(.L_237 - .L_236)


	//   ....[0]....
	.align		4
.L_236:
        /*0028*/ 	.word	index@(__assertfail)


	//----- nvinfo : EIATTR_ANNOTATIONS
	.align		4
.L_237:
        /*002c*/ 	.byte	0x04, 0x55
        /*002e*/ 	.short	(.L_239 - .L_238)


	//   ....[0]....
.L_238:
        /* <DEDUP_REMOVED lines=140> */


	//----- nvinfo : EIATTR_MERCURY_ISA_VERSION
	.align		4
.L_239:
        /*08e0*/ 	.byte	0x03, 0x5f
        /*08e2*/ 	.short	0x0101


	//----- nvinfo : EIATTR_COOP_GROUP_MASK_REGIDS
	.align		4
        /*08e4*/ 	.byte	0x04, 0x29
        /*08e6*/ 	.short	(.L_241 - .L_240)


	//   ....[0]....
.L_240:
        /*08e8*/ 	.word	0xffffffff


	//   ....[1]....
        /*08ec*/ 	.word	0xffffffff


	//   ....[2]....
        /*08f0*/ 	.word	0xffffffff


	//   ....[3]....
        /*08f4*/ 	.word	0xffffffff


	//   ....[4]....
        /*08f8*/ 	.word	0xffffffff


	//   ....[5]....
        /*08fc*/ 	.word	0xffffffff


	//   ....[6]....
        /*0900*/ 	.word	0xffffffff


	//   ....[7]....
        /*0904*/ 	.word	0xffffffff


	//   ....[8]....
        /*0908*/ 	.word	0xffffffff


	//   ....[9]....
        /*090c*/ 	.word	0xffffffff


	//   ....[10]....
        /*0910*/ 	.word	0xffffffff


	//   ....[11]....
        /*0914*/ 	.word	0xffffffff


	//   ....[12]....
        /*0918*/ 	.word	0xffffffff


	//   ....[13]....
        /*091c*/ 	.word	0xffffffff


	//   ....[14]....
        /*0920*/ 	.word	0xffffffff


	//   ....[15]....
        /*0924*/ 	.word	0xffffffff


	//   ....[16]....
        /*0928*/ 	.word	0xffffffff


	//   ....[17]....
        /*092c*/ 	.word	0xffffffff


	//   ....[18]....
        /*0930*/ 	.word	0xffffffff


	//   ....[19]....
        /*0934*/ 	.word	0xffffffff


	//   ....[20]....
        /*0938*/ 	.word	0xffffffff


	//   ....[21]....
        /*093c*/ 	.word	0xffffffff


	//   ....[22]....
        /*0940*/ 	.word	0xffffffff


	//   ....[23]....
        /*0944*/ 	.word	0x0500000f


	//   ....[24]....
        /*0948*/ 	.word	0x0500000f


	//   ....[25]....
        /*094c*/ 	.word	0x0500000f


	//   ....[26]....
        /*0950*/ 	.word	0x0500000f


	//   ....[27]....
        /*0954*/ 	.word	0x0500000f


	//----- nvinfo : EIATTR_COOP_GROUP_INSTR_OFFSETS
	.align		4
.L_241:
        /*0958*/ 	.byte	0x04, 0x28
        /*095a*/ 	.short	(.L_243 - .L_242)


	//   ....[0]....
.L_242:
        /*095c*/ 	.word	0x00002dc0


	//   ....[1]....
        /*0960*/ 	.word	0x00002de0


	//   ....[2]....
        /*0964*/ 	.word	0x00002e00


	//   ....[3]....
        /*0968*/ 	.word	0x00002e20


	//   ....[4]....
        /*096c*/ 	.word	0x00002e40


	//   ....[5]....
        /*0970*/ 	.word	0x000099e0


	//   ....[6]....
        /*0974*/ 	.word	0x00009a70


	//   ....[7]....
        /*0978*/ 	.word	0x00009ac0


	//   ....[8]....
        /*097c*/ 	.word	0x00009af0


	//   ....[9]....
        /*0980*/ 	.word	0x00009b70


	//   ....[10]....
        /*0984*/ 	.word	0x00009c50


	//   ....[11]....
        /*0988*/ 	.word	0x00009c70


	//   ....[12]....
        /*098c*/ 	.word	0x00009c90


	//   ....[13]....
        /*0990*/ 	.word	0x00009cb0


	//   ....[14]....
        /*0994*/ 	.word	0x0000a3c0


	//   ....[15]....
        /*0998*/ 	.word	0x0000a4b0


	//   ....[16]....
        /*099c*/ 	.word	0x0000a4f0


	//   ....[17]....
        /*09a0*/ 	.word	0x0000a540


	//   ....[18]....
        /*09a4*/ 	.word	0x0000a580


	//   ....[19]....
        /*09a8*/ 	.word	0x0000a5e0


	//   ....[20]....
        /*09ac*/ 	.word	0x0000a600


	//   ....[21]....
        /*09b0*/ 	.word	0x0000a630


	//   ....[22]....
        /*09b4*/ 	.word	0x0000a650


	//   ....[23]....
        /*09b8*/ 	.word	0x0000d780


	//   ....[24]....
        /*09bc*/ 	.word	0x0000d7e0


	//   ....[25]....
        /*09c0*/ 	.word	0x0000d840


	//   ....[26]....
        /*09c4*/ 	.word	0x0000d8a0


	//   ....[27]....
        /*09c8*/ 	.word	0x0000d900


	//----- nvinfo : EIATTR_SYSCALL_OFFSETS
	.align		4
.L_243:
        /*09cc*/ 	.byte	0x04, 0x46
        /*09ce*/ 	.short	(.L_245 - .L_244)


	//   ....[0]....
.L_244:
        /*09d0*/ 	.word	0x00001050


	//----- nvinfo : EIATTR_EXIT_INSTR_OFFSETS
	.align		4
.L_245:
        /*09d4*/ 	.byte	0x04, 0x1c
        /*09d6*/ 	.short	(.L_247 - .L_246)


	//   ....[0]....
.L_246:
        /*09d8*/ 	.word	0x000000c0


	//   ....[1]....
        /*09dc*/ 	.word	0x0000d2a0


	//   ....[2]....
        /*09e0*/ 	.word	0x0000d390


	//   ....[3]....
        /*09e4*/ 	.word	0x0000d730


	//----- nvinfo : EIATTR_CRS_STACK_SIZE
	.align		4
.L_247:
        /*09e8*/ 	.byte	0x04, 0x1e
        /*09ea*/ 	.short	(.L_249 - .L_248)
.L_248:
        /*09ec*/ 	.word	0x00000000


	//----- nvinfo : EIATTR_CBANK_PARAM_SIZE
	.align		4
.L_249:
        /*09f0*/ 	.byte	0x03, 0x19
        /*09f2*/ 	.short	0x0128


	//----- nvinfo : EIATTR_PARAM_CBANK
	.align		4
        /*09f4*/ 	.byte	0x04, 0x0a
        /*09f6*/ 	.short	(.L_251 - .L_250)
	.align		4
.L_250:
        /*09f8*/ 	.word	index@(.nv.constant0._ZN4mmha33masked_multihead_attention_kernelItLi224ELi256ELi1ELi32ELi256ELb1ELb0EEEv26Multihead_attention_paramsIT_XT5_EE)
        /*09fc*/ 	.short	0x0210
        /*09fe*/ 	.short	0x0128


	//----- nvinfo : EIATTR_SW_WAR
	.align		4
.L_251:
        /*0a00*/ 	.byte	0x04, 0x36
        /*0a02*/ 	.short	(.L_253 - .L_252)
.L_252:
        /*0a04*/ 	.word	0x00000008
.L_253:


//--------------------- .nv.info._ZN4mmha33masked_multihead_attention_kernelItLi224ELi256ELi2ELi32ELi128ELb1ELb0EEEv26Multihead_attention_paramsIT_XT5_EE --------------------------
	.section	.nv.info._ZN4mmha33masked_multihead_attention_kernelItLi224ELi256ELi2ELi32ELi128ELb1ELb0EEEv26Multihead_attention_paramsIT_XT5_EE,"",@"SHT_CUDA_INFO"
	.sectionflags	@""
	.align	4


	//----- nvinfo : EIATTR_CUDA_API_VERSION
	.align		4
        /*0000*/ 	.byte	0x04, 0x37
        /*0002*/ 	.short	(.L_255 - .L_254)
.L_254:
        /*0004*/ 	.word	0x00000082


	//----- nvinfo : EIATTR_KPARAM_INFO
	.align		4
.L_255:
        /*0008*/ 	.byte	0x04, 0x17
        /*000a*/ 	.short	(.L_257 - .L_256)
.L_256:
        /*000c*/ 	.word	0x00000000
        /*0010*/ 	.short	0x0000
        /*0012*/ 	.short	0x0000
        /*0014*/ 	.byte	0x00, 0xf0, 0xa1, 0x04


	//----- nvinfo : EIATTR_SPARSE_MMA_MASK
	.align		4
.L_257:
        /*0018*/ 	.byte	0x03, 0x50
        /*001a*/ 	.short	0x0000


	//----- nvinfo : EIATTR_MAXREG_COUNT
	.align		4
        /*001c*/ 	.byte	0x03, 0x1b
        /*001e*/ 	.short	0x00ff


	//----- nvinfo : EIATTR_NUM_BARRIERS
	.align		4
        /*0020*/ 	.byte	0x02, 0x4c
        /*0022*/ 	.byte	0x01
	.zero		1


	//----- nvinfo : EIATTR_EXTERNS
	.align		4
        /*0024*/ 	.byte	0x04, 0x0f
        /*0026*/ 	.short	(.L_259 - .L_258)


	//   ....[0]....
	.align		4
.L_258:
        /*0028*/ 	.word	index@(__assertfail)


	//----- nvinfo : EIATTR_MERCURY_ISA_VERSION
	.align		4
.L_259:
        /*002c*/ 	.byte	0x03, 0x5f
        /*002e*/ 	.short	0x0101


	//----- nvinfo : EIATTR_COOP_GROUP_MASK_REGIDS
	.align		4
        /*0030*/ 	.byte	0x04, 0x29
        /*0032*/ 	.short	(.L_261 - .L_260)


	//   ....[0]....
.L_260:
        /*0034*/ 	.word	0xffffffff


	//   ....[1]....
        /*0038*/ 	.word	0xffffffff


	//   ....[2]....
        /*003c*/ 	.word	0xffffffff


	//   ....[3]....
        /*0040*/ 	.word	0xffffffff


	//   ....[4]....
        /*0044*/ 	.word	0xffffffff


	//   ....[5]....
        /*0048*/ 	.word	0xffffffff


	//   ....[6]....
        /*004c*/ 	.word	0xffffffff


	//   ....[7]....
        /*0050*/ 	.word	0xffffffff


	//   ....[8]....
        /*0054*/ 	.word	0xffffffff


	//   ....[9]....
        /*0058*/ 	.word	0xffffffff


	//   ....[10]....
        /*005c*/ 	.word	0xffffffff


	//   ....[11]....
        /*0060*/ 	.word	0xffffffff


	//   ....[12]....
        /*0064*/ 	.word	0xffffffff


	//   ....[13]....
        /*0068*/ 	.word	0xffffffff


	//   ....[14]....
        /*006c*/ 	.word	0xffffffff


	//   ....[15]....
        /*0070*/ 	.word	0xffffffff


	//   ....[16]....
        /*0074*/ 	.word	0xffffffff


	//   ....[17]....
        /*0078*/ 	.word	0xffffffff


	//   ....[18]....
        /*007c*/ 	.word	0xffffffff


	//   ....[19]....
        /*0080*/ 	.word	0xffffffff


	//   ....[20]....
        /*0084*/ 	.word	0xffffffff


	//   ....[21]....
        /*0088*/ 	.word	0x0500000f


	//   ....[22]....
        /*008c*/ 	.word	0x0500000f


	//   ....[23]....
        /*0090*/ 	.word	0x0500000f


	//   ....[24]....
        /*0094*/ 	.word	0x0500000f


	//   ....[25]....
        /*0098*/ 	.word	0x0500000f


	//   ....[26]....
        /*009c*/ 	.word	0x0500000f


	//   ....[27]....
        /*00a0*/ 	.word	0x0500000f


	//   ....[28]....
        /*00a4*/ 	.word	0x0500000f


	//   ....[29]....
        /*00a8*/ 	.word	0x0500000f


	//   ....[30]....
        /*00ac*/ 	.word	0x0500000f


	//----- nvinfo : EIATTR_COOP_GROUP_INSTR_OFFSETS
	.align		4
.L_261:
        /*00b0*/ 	.byte	0x04, 0x28
        /*00b2*/ 	.short	(.L_263 - .L_262)


	//   ....[0]....
.L_262:
        /*00b4*/ 	.word	0x00002dd0


	//   ....[1]....
        /*00b8*/ 	.word	0x00002df0


	//   ....[2]....
        /*00bc*/ 	.word	0x00002e10


	//   ....[3]....
        /*00c0*/ 	.word	0x00002e30


	//   ....[4]....
        /*00c4*/ 	.word	0x00002e50


	//   ....[5]....
        /*00c8*/ 	.word	0x00007990


	//   ....[6]....
        /*00cc*/ 	.word	0x00007c20


	//   ....[7]....
        /*00d0*/ 	.word	0x00007c40


	//   ....[8]....
        /*00d4*/ 	.word	0x00007c60


	//   ....[9]....
        /*00d8*/ 	.word	0x00007c80


	//   ....[10]....
        /*00dc*/ 	.word	0x00007e50


	//   ....[11]....
        /*00e0*/ 	.word	0x00007e70


	//   ....[12]....
        /*00e4*/ 	.word	0x00007e90


	//   ....[13]....
        /*00e8*/ 	.word	0x00008560


	//   ....[14]....
        /*00ec*/ 	.word	0x000085e0


	//   ....[15]....
        /*00f0*/ 	.word	0x00008610


	//   ....[16]....
        /*00f4*/ 	.word	0x00008660


	//   ....[17]....
        /*00f8*/ 	.word	0x000086b0


	//   ....[18]....
        /*00fc*/ 	.word	0x00008720


	//   ....[19]....
        /*0100*/ 	.word	0x00008740


	//   ....[20]....
        /*0104*/ 	.word	0x00008760


	//   ....[21]....
        /*0108*/ 	.word	0x0000b4f0


	//   ....[22]....
        /*010c*/ 	.word	0x0000b550


	//   ....[23]....
        /*0110*/ 	.word	0x0000b5b0


	//   ....[24]....
        /*0114*/ 	.word	0x0000b610


	//   ....[25]....
        /*0118*/ 	.word	0x0000b670


	//   ....[26]....
        /*011c*/ 	.word	0x0000b6f0


	//   ....[27]....
        /*0120*/ 	.word	0x0000b790


	//   ....[28]....
        /*0124*/ 	.word	0x0000b810


	//   ....[29]....
        /*0128*/ 	.word	0x0000b870


	//   ....[30]....
        /*012c*/ 	.word	0x0000b8d0


	//----- nvinfo : EIATTR_SYSCALL_OFFSETS
	.align		4
.L_263:
        /*0130*/ 	.byte	0x04, 0x46
        /*0132*/ 	.short	(.L_265 - .L_264)


	//   ....[0]....
.L_264:
        /*0134*/ 	.word	0x00001060


	//----- nvinfo : EIATTR_EXIT_INSTR_OFFSETS
	.align		4
.L_265:
        /*0138*/ 	.byte	0x04, 0x1c
        /*013a*/ 	.short	(.L_267 - .L_266)


	//   ....[0]....
.L_266:
        /*013c*/ 	.word	0x000000b0


	//   ....[1]....
        /*0140*/ 	.word	0x0000b010


	//   ....[2]....
        /*0144*/ 	.word	0x0000b100


	//   ....[3]....
        /*0148*/ 	.word	0x0000b4a0


	//----- nvinfo : EIATTR_CRS_STACK_SIZE
	.align		4
.L_267:
        /*014c*/ 	.byte	0x04, 0x1e
        /*014e*/ 	.short	(.L_269 - .L_268)
.L_268:
        /*0150*/ 	.word	0x00000000


	//----- nvinfo : EIATTR_CBANK_PARAM_SIZE
	.align		4
.L_269:
        /*0154*/ 	.byte	0x03, 0x19
        /*0156*/ 	.short	0x0128


	//----- nvinfo : EIATTR_PARAM_CBANK
	.align		4
        /*0158*/ 	.byte	0x04, 0x0a
        /*015a*/ 	.short	(.L_271 - .L_270)
	.align		4
.L_270:
        /*015c*/ 	.word	index@(.nv.constant0._ZN4mmha33masked_multihead_attention_kernelItLi224ELi256ELi2ELi32ELi128ELb1ELb0EEEv26Multihead_attention_paramsIT_XT5_EE)
        /*0160*/ 	.short	0x0210
        /*0162*/ 	.short	0x0128


	//----- nvinfo : EIATTR_SW_WAR
	.align		4
.L_271:
        /*0164*/ 	.byte	0x04, 0x36
        /*0166*/ 	.short	(.L_273 - .L_272)
.L_272:
        /*0168*/ 	.word	0x00000008
.L_273:


//--------------------- .nv.info._ZN4mmha33masked_multihead_attention_kernelItLi224ELi256ELi4ELi32ELi64ELb1ELb0EEEv26Multihead_attention_paramsIT_XT5_EE --------------------------
	.section	.nv.info._ZN4mmha33masked_multihead_attention_kernelItLi224ELi256ELi4ELi32ELi64ELb1ELb0EEEv26Multihead_attention_paramsIT_XT5_EE,"",@"SHT_CUDA_INFO"
	.sectionflags	@""
	.align	4


	//----- nvinfo : EIATTR_CUDA_API_VERSION
	.align		4
        /*0000*/ 	.byte	0x04, 0x37
        /*0002*/ 	.short	(.L_275 - .L_274)
.L_274:
        /*0004*/ 	.word	0x00000082


	//----- nvinfo : EIATTR_KPARAM_INFO
	.align		4
.L_275:
        /*0008*/ 	.byte	0x04, 0x17
        /*000a*/ 	.short	(.L_277 - .L_276)
.L_276:
        /*000c*/ 	.word	0x00000000
        /*0010*/ 	.short	0x0000
        /*0012*/ 	.short	0x0000
        /*0014*/ 	.byte	0x00, 0xf0, 0xa1, 0x04


	//----- nvinfo : EIATTR_SPARSE_MMA_MASK
	.align		4
.L_277:
        /*0018*/ 	.byte	0x03, 0x50
        /*001a*/ 	.short	0x0000


	//----- nvinfo : EIATTR_MAXREG_COUNT
	.align		4
        /*001c*/ 	.byte	0x03, 0x1b
        /*001e*/ 	.short	0x00ff


	//----- nvinfo : EIATTR_NUM_BARRIERS
	.align		4
        /*0020*/ 	.byte	0x02, 0x4c
        /*0022*/ 	.byte	0x01
	.zero		1


	//----- nvinfo : EIATTR_EXTERNS
	.align		4
        /*0024*/ 	.byte	0x04, 0x0f
        /*0026*/ 	.short	(.L_279 - .L_278)


	//   ....[0]....
	.align		4
.L_278:
        /*0028*/ 	.word	index@(__assertfail)


	//----- nvinfo : EIATTR_MERCURY_ISA_VERSION
	.align		4
.L_279:
        /*002c*/ 	.byte	0x03, 0x5f
        /*002e*/ 	.short	0x0101


	//----- nvinfo : EIATTR_COOP_GROUP_MASK_REGIDS
	.align		4
        /*0030*/ 	.byte	0x04, 0x29
        /*0032*/ 	.short	(.L_281 - .L_280)


	//   ....[0]....
.L_280:
        /*0034*/ 	.word	0xffffffff


	//   ....[1]....
        /*0038*/ 	.word	0xffffffff


	//   ....[2]....
        /*003c*/ 	.word	0xffffffff


	//   ....[3]....
        /*0040*/ 	.word	0xffffffff


	//   ....[4]....
        /*0044*/ 	.word	0xffffffff


	//   ....[5]....
        /*0048*/ 	.word	0xffffffff


	//   ....[6]....
        /*004c*/ 	.word	0xffffffff


	//   ....[7]....
        /*0050*/ 	.word	0xffffffff


	//   ....[8]....
        /*0054*/ 	.word	0xffffffff


	//   ....[9]....
        /*0058*/ 	.word	0xffffffff


	//   ....[10]....
        /*005c*/ 	.word	0xffffffff


	//   ....[11]....
        /*0060*/ 	.word	0xffffffff


	//   ....[12]....
        /*0064*/ 	.word	0xffffffff


	//   ....[13]....
        /*0068*/ 	.word	0xffffffff


	//   ....[14]....
        /*006c*/ 	.word	0xffffffff


	//   ....[15]....
        /*0070*/ 	.word	0xffffffff


	//   ....[16]....
        /*0074*/ 	.word	0xffffffff


	//   ....[17]....
        /*0078*/ 	.word	0xffffffff


	//   ....[18]....
        /*007c*/ 	.word	0xffffffff


	//   ....[19]....
        /*0080*/ 	.word	0x0500000f


	//   ....[20]....
        /*0084*/ 	.word	0x0500000f


	//   ....[21]....
        /*0088*/ 	.word	0x0500000f


	//   ....[22]....
        /*008c*/ 	.word	0x0500000f


	//   ....[23]....
        /*0090*/ 	.word	0x0500000f


	//   ....[24]....
        /*0094*/ 	.word	0x0500000f


	//   ....[25]....
        /*0098*/ 	.word	0x0500000f


	//   ....[26]....
        /*009c*/ 	.word	0x0500000f


	//   ....[27]....
        /*00a0*/ 	.word	0x0500000f


	//   ....[28]....
        /*00a4*/ 	.word	0x0500000f


	//----- nvinfo : EIATTR_COOP_GROUP_INSTR_OFFSETS
	.align		4
.L_281:
        /*00a8*/ 	.byte	0x04, 0x28
        /*00aa*/ 	.short	(.L_283 - .L_282)


	//   ....[0]....
.L_282:
        /*00ac*/ 	.word	0x00002dc0


	//   ....[1]....
        /*00b0*/ 	.word	0x00002de0


	//   ....[2]....
        /*00b4*/ 	.word	0x00002e00


	//   ....[3]....
        /*00b8*/ 	.word	0x00002e20


	//   ....[4]....
        /*00bc*/ 	.word	0x00002e40


	//   ....[5]....
        /*00c0*/ 	.word	0x00007380


	//   ....[6]....
        /*00c4*/ 	.word	0x000073a0


	//   ....[7]....
        /*00c8*/ 	.word	0x00007640


	//   ....[8]....
        /*00cc*/ 	.word	0x00007660


	//   ....[9]....
        /*00d0*/ 	.word	0x00007680


	//   ....[10]....
        /*00d4*/ 	.word	0x00007840


	//   ....[11]....
        /*00d8*/ 	.word	0x00007860


	//   ....[12]....
        /*00dc*/ 	.word	0x00007f40


	//   ....[13]....
        /*00e0*/ 	.word	0x00007fc0


	//   ....[14]....
        /*00e4*/ 	.word	0x00007ff0


	//   ....[15]....
        /*00e8*/ 	.word	0x00008040


	//   ....[16]....
        /*00ec*/ 	.word	0x00008090


	//   ....[17]....
        /*00f0*/ 	.word	0x000080f0


	//   ....[18]....
        /*00f4*/ 	.word	0x00008120


	//   ....[19]....
        /*00f8*/ 	.word	0x0000ace0


	//   ....[20]....
        /*00fc*/ 	.word	0x0000ad40


	//   ....[21]....
        /*0100*/ 	.word	0x0000ada0


	//   ....[22]....
        /*0104*/ 	.word	0x0000ae00


	//   ....[23]....
        /*0108*/ 	.word	0x0000ae60


	//   ....[24]....
        /*010c*/ 	.word	0x0000aee0


	//   ....[25]....
        /*0110*/ 	.word	0x0000af60


	//   ....[26]....
        /*0114*/ 	.word	0x0000aff0


	//   ....[27]....
        /*0118*/ 	.word	0x0000b070


	//   ....[28]....
        /*011c*/ 	.word	0x0000b0d0


	//----- nvinfo : EIATTR_SYSCALL_OFFSETS
	.align		4
.L_283:
        /*0120*/ 	.byte	0x04, 0x46
        /*0122*/ 	.short	(.L_285 - .L_284)


	//   ....[0]....
.L_284:
        /*0124*/ 	.word	0x00001050


	//----- nvinfo : EIATTR_EXIT_INSTR_OFFSETS
	.align		4
.L_285:
        /*0128*/ 	.byte	0x04, 0x1c
        /*012a*/ 	.short	(.L_287 - .L_286)


	//   ....[0]....
.L_286:
        /*012c*/ 	.word	0x000000b0


	//   ....[1]....
        /*0130*/ 	.word	0x0000a800


	//   ....[2]....
        /*0134*/ 	.word	0x0000a8f0


	//   ....[3]....
        /*0138*/ 	.word	0x0000ac90


	//----- nvinfo : EIATTR_CRS_STACK_SIZE
	.align		4
.L_287:
        /*013c*/ 	.byte	0x04, 0x1e
        /*013e*/ 	.short	(.L_289 - .L_288)
.L_288:
        /*0140*/ 	.word	0x00000000


	//----- nvinfo : EIATTR_CBANK_PARAM_SIZE
	.align		4
.L_289:
        /*0144*/ 	.byte	0x03, 0x19
        /*0146*/ 	.short	0x0128


	//----- nvinfo : EIATTR_PARAM_CBANK
	.align		4
        /*0148*/ 	.byte	0x04, 0x0a
        /*014a*/ 	.short	(.L_291 - .L_290)
	.align		4
.L_290:
        /*014c*/ 	.word	index@(.nv.constant0._ZN4mmha33masked_multihead_attention_kernelItLi224ELi256ELi4ELi32ELi64ELb1ELb0EEEv26Multihead_attention_paramsIT_XT5_EE)
        /*0150*/ 	.short	0x0210
        /*0152*/ 	.short	0x0128


	//----- nvinfo : EIATTR_SW_WAR
	.align		4
.L_291:
        /*0154*/ 	.byte	0x04, 0x36
        /*0156*/ 	.short	(.L_293 - .L_292)
.L_292:
        /*0158*/ 	.word	0x00000008
.L_293:


//--------------------- .nv.info._ZN4mmha33masked_multihead_attention_kernelIfLi224ELi256ELi1ELi64ELi256ELb1ELb1EEEv26Multihead_attention_paramsIT_XT5_EE --------------------------
	.section	.nv.info._ZN4mmha33masked_multihead_attention_kernelIfLi224ELi256ELi1ELi64ELi256ELb1ELb1EEEv26Multihead_attention_paramsIT_XT5_EE,"",@"SHT_CUDA_INFO"
	.sectionflags	@""
	.align	4


	//----- nvinfo : EIATTR_CUDA_API_VERSION
	.align		4
        /*0000*/ 	.byte	0x04, 0x37
        /*0002*/ 	.short	(.L_295 - .L_294)
.L_294:
        /*0004*/ 	.word	0x00000082


	//----- nvinfo : EIATTR_KPARAM_INFO
	.align		4
.L_295:
        /*0008*/ 	.byte	0x04, 0x17
        /*000a*/ 	.short	(.L_297 - .L_296)
.L_296:
        /*000c*/ 	.word	0x00000000
        /*0010*/ 	.short	0x0000
        /*0012*/ 	.short	0x0000
        /*0014*/ 	.byte	0x00, 0xf0, 0xa1, 0x04


	//----- nvinfo : EIATTR_SPARSE_MMA_MASK
	.align		4
.L_297:
        /*0018*/ 	.byte	0x03, 0x50
        /*001a*/ 	.short	0x0000


	//----- nvinfo : EIATTR_MAXREG_COUNT
	.align		4
        /*001c*/ 	.byte	0x03, 0x1b
        /*001e*/ 	.short	0x00ff


	//----- nvinfo : EIATTR_NUM_BARRIERS
	.align		4
        /*0020*/ 	.byte	0x02, 0x4c
        /*0022*/ 	.byte	0x01
	.zero		1


	//----- nvinfo : EIATTR_EXTERNS
	.align		4
        /*0024*/ 	.byte	0x04, 0x0f
        /*0026*/ 	.short	(.L_299 - .L_298)


	//   ....[0]....
	.align		4
.L_298:
        /*0028*/ 	.word	index@(__assertfail)


	//----- nvinfo : EIATTR_ANNOTATIONS
	.align		4
.L_299:
        /*002c*/ 	.byte	0x04, 0x55
        /*002e*/ 	.short	(.L_301 - .L_300)


	//   ....[0]....
.L_300:
        /* <DEDUP_REMOVED lines=1327> */


	//----- nvinfo : EIATTR_MERCURY_ISA_VERSION
	.align		4
.L_301:
        /*5310*/ 	.byte	0x03, 0x5f
        /*5312*/ 	.short	0x0101


	//----- nvinfo : EIATTR_INT_WARP_WIDE_INSTR_OFFSETS
	.align		4
        /*5314*/ 	.byte	0x04, 0x31
        /*5316*/ 	.short	(.L_303 - .L_302)


	//   ....[0]....
.L_302:
        /*5318*/ 	.word	0x00001d80


	//   ....[1]....
        /*531c*/ 	.word	0x00001f00


	//----- nvinfo : EIATTR_COOP_GROUP_MASK_REGIDS
	.align		4
.L_303:
        /*5320*/ 	.byte	0x04, 0x29
        /*5322*/ 	.short	(.L_305 - .L_304)


	//   ....[0]....
.L_304:
        /*5324*/ 	.word	0xffffffff


	//   ....[1]....
        /*5328*/ 	.word	0xffffffff


	//   ....[2]....
        /*532c*/ 	.word	0xffffffff


	//   ....[3]....
        /*5330*/ 	.word	0xffffffff


	//   ....[4]....
        /*5334*/ 	.word	0xffffffff


	//   ....[5]....
        /*5338*/ 	.word	0xffffffff


	//   ....[6]....
        /*533c*/ 	.word	0xffffffff


	//   ....[7]....
        /*5340*/ 	.word	0xffffffff


	//   ....[8]....
        /*5344*/ 	.word	0xffffffff


	//   ....[9]....
        /*5348*/ 	.word	0xffffffff


	//   ....[10]....
        /*534c*/ 	.word	0xffffffff


	//   ....[11]....
        /*5350*/ 	.word	0xffffffff


	//   ....[12]....
        /*5354*/ 	.word	0xffffffff


	//   ....[13]....
        /*5358*/ 	.word	0xffffffff


	//   ....[14]....
        /*535c*/ 	.word	0xffffffff


	//   ....[15]....
        /*5360*/ 	.word	0xffffffff


	//   ....[16]....
        /*5364*/ 	.word	0xffffffff


	//   ....[17]....
        /*5368*/ 	.word	0xffffffff


	//   ....[18]....
        /*536c*/ 	.word	0xffffffff


	//   ....[19]....
        /*5370*/ 	.word	0xffffffff


	//   ....[20]....
        /*5374*/ 	.word	0xffffffff


	//   ....[21]....
        /*5378*/ 	.word	0xffffffff


	//   ....[22]....
        /*537c*/ 	.word	0xffffffff


	//   ....[23]....
        /*5380*/ 	.word	0xffffffff


	//   ....[24]....
        /*5384*/ 	.word	0xffffffff


	//----- nvinfo : EIATTR_COOP_GROUP_INSTR_OFFSETS
	.align		4
.L_305:
        /*5388*/ 	.byte	0x04, 0x28
        /*538a*/ 	.short	(.L_307 - .L_306)


	//   ....[0]....
.L_306:
        /*538c*/ 	.word	0x00001ea0


	//   ....[1]....
        /*5390*/ 	.word	0x00001f50


	//   ....[2]....
        /*5394*/ 	.word	0x00001f90


	//   ....[3]....
        /*5398*/ 	.word	0x00001fd0


	//   ....[4]....
        /*539c*/ 	.word	0x00001ff0


	//   ....[5]....
        /*53a0*/ 	.word	0x00002110


	//   ....[6]....
        /*53a4*/ 	.word	0x00002130


	//   ....[7]....
        /*53a8*/ 	.word	0x0001b600


	//   ....[8]....
        /*53ac*/ 	.word	0x0001b630


	//   ....[9]....
        /*53b0*/ 	.word	0x0001b660


	//   ....[10]....
        /*53b4*/ 	.word	0x0001b700


	//   ....[11]....
        /*53b8*/ 	.word	0x0001b750


	//   ....[12]....
        /*53bc*/ 	.word	0x0001b810


	//   ....[13]....
        /*53c0*/ 	.word	0x0001b830


	//   ....[14]....
        /*53c4*/ 	.word	0x0001b850


	//   ....[15]....
        /*53c8*/ 	.word	0x0001b870


	//   ....[16]....
        /*53cc*/ 	.word	0x0001c000


	//   ....[17]....
        /*53d0*/ 	.word	0x0001c0a0


	//   ....[18]....
        /*53d4*/ 	.word	0x0001c0e0


	//   ....[19]....
        /*53d8*/ 	.word	0x0001c110


	//   ....[20]....
        /*53dc*/ 	.word	0x0001c160


	//   ....[21]....
        /*53e0*/ 	.word	0x0001c1e0


	//   ....[22]....
        /*53e4*/ 	.word	0x0001c200


	//   ....[23]....
        /*53e8*/ 	.word	0x0001c220


	//   ....[24]....
        /*53ec*/ 	.word	0x0001c250


	//----- nvinfo : EIATTR_SYSCALL_OFFSETS
	.align		4
.L_307:
        /*53f0*/ 	.byte	0x04, 0x46
        /*53f2*/ 	.short	(.L_309 - .L_308)


	//   ....[0]....
.L_308:
        /*53f4*/ 	.word	0x00000f30


	//----- nvinfo : EIATTR_EXIT_INSTR_OFFSETS
	.align		4
.L_309:
        /*53f8*/ 	.byte	0x04, 0x1c
        /*53fa*/ 	.short	(.L_311 - .L_310)


	//   ....[0]....
.L_310:
        /*53fc*/ 	.word	0x000000c0


	//   ....[1]....
        /*5400*/ 	.word	0x0001e800


	//   ....[2]....
        /*5404*/ 	.word	0x0001e870


	//   ....[3]....
        /*5408*/ 	.word	0x0001ea30


	//----- nvinfo : EIATTR_CRS_STACK_SIZE
	.align		4
.L_311:
        /*540c*/ 	.byte	0x04, 0x1e
        /*540e*/ 	.short	(.L_313 - .L_312)
.L_312:
        /*5410*/ 	.word	0x00000000


	//----- nvinfo : EIATTR_CBANK_PARAM_SIZE
	.align		4
.L_313:
        /*5414*/ 	.byte	0x03, 0x19
        /*5416*/ 	.short	0x0128


	//----- nvinfo : EIATTR_PARAM_CBANK
	.align		4
        /*5418*/ 	.byte	0x04, 0x0a
        /*541a*/ 	.short	(.L_315 - .L_314)
	.align		4
.L_314:
        /*541c*/ 	.word	index@(.nv.constant0._ZN4mmha33masked_multihead_attention_kernelIfLi224ELi256ELi1ELi64ELi256ELb1ELb1EEEv26Multihead_attention_paramsIT_XT5_EE)
        /*5420*/ 	.short	0x0210
        /*5422*/ 	.short	0x0128


	//----- nvinfo : EIATTR_SW_WAR
	.align		4
.L_315:
        /*5424*/ 	.byte	0x04, 0x36
        /*5426*/ 	.short	(.L_317 - .L_316)
.L_316:
        /*5428*/ 	.word	0x00000008
.L_317:


//--------------------- .nv.info._ZN4mmha33masked_multihead_attention_kernelIfLi224ELi256ELi2ELi64ELi128ELb1ELb1EEEv26Multihead_attention_paramsIT_XT5_EE --------------------------
	.section	.nv.info._ZN4mmha33masked_multihead_attention_kernelIfLi224ELi256ELi2ELi64ELi128ELb1ELb1EEEv26Multihead_attention_paramsIT_XT5_EE,"",@"SHT_CUDA_INFO"
	.sectionflags	@""
	.align	4


	//----- nvinfo : EIATTR_CUDA_API_VERSION
	.align		4
        /*0000*/ 	.byte	0x04, 0x37
        /*0002*/ 	.short	(.L_319 - .L_318)
.L_318:
        /*0004*/ 	.word	0x00000082


	//----- nvinfo : EIATTR_KPARAM_INFO
	.align		4
.L_319:
        /*0008*/ 	.byte	0x04, 0x17
        /*000a*/ 	.short	(.L_321 - .L_320)
.L_320:
        /*000c*/ 	.word	0x00000000
        /*0010*/ 	.short	0x0000
        /*0012*/ 	.short	0x0000
        /*0014*/ 	.byte	0x00, 0xf0, 0xa1, 0x04


	//----- nvinfo : EIATTR_SPARSE_MMA_MASK
	.align		4
.L_321:
        /*0018*/ 	.byte	0x03, 0x50
        /*001a*/ 	.short	0x0000


	//----- nvinfo : EIATTR_MAXREG_COUNT
	.align		4
        /*001c*/ 	.byte	0x03, 0x1b
        /*001e*/ 	.short	0x00ff


	//----- nvinfo : EIATTR_NUM_BARRIERS
	.align		4
        /*0020*/ 	.byte	0x02, 0x4c
        /*0022*/ 	.byte	0x01
	.zero		1


	//----- nvinfo : EIATTR_EXTERNS
	.align		4
        /*0024*/ 	.byte	0x04, 0x0f
        /*0026*/ 	.short	(.L_323 - .L_322)


	//   ....[0]....
	.align		4
.L_322:
        /*0028*/ 	.word	index@(__assertfail)


	//----- nvinfo : EIATTR_ANNOTATIONS
	.align		4
.L_323:
        /*002c*/ 	.byte	0x04, 0x55
        /*002e*/ 	.short	(.L_325 - .L_324)


	//   ....[0]....
.L_324:
        /* <DEDUP_REMOVED lines=153> */
        /*09b4*/ 	.byte	0x50, 0x14, 0x01, 0x00


	//----- nvinfo : EIATTR_MERCURY_ISA_VERSION
	.align		4
.L_325:
        /*09b8*/ 	.byte	0x03, 0x5f
        /*09ba*/ 	.short	0x0101


	//----- nvinfo : EIATTR_INT_WARP_WIDE_INSTR_OFFSETS
	.align		4
        /*09bc*/ 	.byte	0x04, 0x31
        /*09be*/ 	.short	(.L_327 - .L_326)


	//   ....[0]....
.L_326:
        /*09c0*/ 	.word	0x00001eb0


	//----- nvinfo : EIATTR_COOP_GROUP_MASK_REGIDS
	.align		4
.L_327:
        /*09c4*/ 	.byte	0x04, 0x29
        /*09c6*/ 	.short	(.L_329 - .L_328)


	//   ....[0]....
.L_328:
        /*09c8*/ 	.word	0xffffffff


	//   ....[1]....
        /*09cc*/ 	.word	0xffffffff


	//   ....[2]....
        /*09d0*/ 	.word	0xffffffff


	//   ....[3]....
        /*09d4*/ 	.word	0xffffffff


	//   ....[4]....
        /*09d8*/ 	.word	0xffffffff


	//   ....[5]....
        /*09dc*/ 	.word	0xffffffff


	//   ....[6]....
        /*09e0*/ 	.word	0xffffffff


	//   ....[7]....
        /*09e4*/ 	.word	0xffffffff


	//   ....[8]....
        /*09e8*/ 	.word	0xffffffff


	//   ....[9]....
        /*09ec*/ 	.word	0xffffffff


	//   ....[10]....
        /*09f0*/ 	.word	0xffffffff


	//   ....[11]....
        /*09f4*/ 	.word	0xffffffff


	//   ....[12]....
        /*09f8*/ 	.word	0xffffffff


	//   ....[13]....
        /*09fc*/ 	.word	0xffffffff


	//   ....[14]....
        /*0a00*/ 	.word	0xffffffff


	//   ....[15]....
        /*0a04*/ 	.word	0xffffffff


	//   ....[16]....
        /*0a08*/ 	.word	0xffffffff


	//   ....[17]....
        /*0a0c*/ 	.word	0xffffffff


	//   ....[18]....
        /*0a10*/ 	.word	0xffffffff


	//   ....[19]....
        /*0a14*/ 	.word	0xffffffff


	//   ....[20]....
        /*0a18*/ 	.word	0xffffffff


	//   ....[21]....
        /*0a1c*/ 	.word	0xffffffff


	//   ....[22]....
        /*0a20*/ 	.word	0xffffffff


	//   ....[23]....
        /*0a24*/ 	.word	0x0500000f


	//   ....[24]....
        /*0a28*/ 	.word	0x0500000f


	//   ....[25]....
        /*0a2c*/ 	.word	0x0500000f


	//   ....[26]....
        /*0a30*/ 	.word	0x0500000f


	//   ....[27]....
        /*0a34*/ 	.word	0x0500000f


	//----- nvinfo : EIATTR_COOP_GROUP_INSTR_OFFSETS
	.align		4
.L_329:
        /*0a38*/ 	.byte	0x04, 0x28
        /*0a3a*/ 	.short	(.L_331 - .L_330)


	//   ....[0]....
.L_330:
        /*0a3c*/ 	.word	0x00001e30


	//   ....[1]....
        /*0a40*/ 	.word	0x00001f00


	//   ....[2]....
        /*0a44*/ 	.word	0x00001f30


	//   ....[3]....
        /*0a48*/ 	.word	0x00001f80


	//   ....[4]....
        /*0a4c*/ 	.word	0x00001fa0


	//   ....[5]....
        /*0a50*/ 	.word	0x00002030


	//   ....[6]....
        /*0a54*/ 	.word	0x00002060


	//   ....[7]....
        /*0a58*/ 	.word	0x0000e150


	//   ....[8]....
        /*0a5c*/ 	.word	0x0000e440


	//   ....[9]....
        /*0a60*/ 	.word	0x0000e460


	//   ....[10]....
        /*0a64*/ 	.word	0x0000e480


	//   ....[11]....
        /*0a68*/ 	.word	0x0000e4a0


	//   ....[12]....
        /*0a6c*/ 	.word	0x0000e630


	//   ....[13]....
        /*0a70*/ 	.word	0x0000e650


	//   ....[14]....
        /*0a74*/ 	.word	0x0000e670


	//   ....[15]....
        /*0a78*/ 	.word	0x0000ee30


	//   ....[16]....
        /*0a7c*/ 	.word	0x0000eed0


	//   ....[17]....
        /*0a80*/ 	.word	0x0000ef20


	//   ....[18]....
        /*0a84*/ 	.word	0x0000ef50


	//   ....[19]....
        /*0a88*/ 	.word	0x0000ef90


	//   ....[20]....
        /*0a8c*/ 	.word	0x0000f010


	//   ....[21]....
        /*0a90*/ 	.word	0x0000f030


	//   ....[22]....
        /*0a94*/ 	.word	0x0000f060


	//   ....[23]....
        /*0a98*/ 	.word	0x000117e0


	//   ....[24]....
        /*0a9c*/ 	.word	0x00011880


	//   ....[25]....
        /*0aa0*/ 	.word	0x00011900


	//   ....[26]....
        /*0aa4*/ 	.word	0x00011960


	//   ....[27]....
        /*0aa8*/ 	.word	0x000119c0


	//----- nvinfo : EIATTR_SYSCALL_OFFSETS
	.align		4
.L_331:
        /*0aac*/ 	.byte	0x04, 0x46
        /*0aae*/ 	.short	(.L_333 - .L_332)


	//   ....[0]....
.L_332:
        /*0ab0*/ 	.word	0x00000ed0


	//----- nvinfo : EIATTR_EXIT_INSTR_OFFSETS
	.align		4
.L_333:
        /*0ab4*/ 	.byte	0x04, 0x1c
        /*0ab6*/ 	.short	(.L_335 - .L_334)


	//   ....[0]....
.L_334:
        /*0ab8*/ 	.word	0x000000c0


	//   ....[1]....
        /*0abc*/ 	.word	0x00011540


	//   ....[2]....
        /*0ac0*/ 	.word	0x000115b0


	//   ....[3]....
        /*0ac4*/ 	.word	0x00011770


	//----- nvinfo : EIATTR_CRS_STACK_SIZE
	.align		4
.L_335:
        /*0ac8*/ 	.byte	0x04, 0x1e
        /*0aca*/ 	.short	(.L_337 - .L_336)
.L_336:
        /*0acc*/ 	.word	0x00000000


	//----- nvinfo : EIATTR_CBANK_PARAM_SIZE
	.align		4
.L_337:
        /*0ad0*/ 	.byte	0x03, 0x19
        /*0ad2*/ 	.short	0x0128


	//----- nvinfo : EIATTR_PARAM_CBANK
	.align		4
        /*0ad4*/ 	.byte	0x04, 0x0a
        /*0ad6*/ 	.short	(.L_339 - .L_338)
	.align		4
.L_338:
        /*0ad8*/ 	.word	index@(.nv.constant0._ZN4mmha33masked_multihead_attention_kernelIfLi224ELi256ELi2ELi64ELi128ELb1ELb1EEEv26Multihead_attention_paramsIT_XT5_EE)
        /*0adc*/ 	.short	0x0210
        /*0ade*/ 	.short	0x0128


	//----- nvinfo : EIATTR_SW_WAR
	.align		4
.L_339:
        /*0ae0*/ 	.byte	0x04, 0x36
        /*0ae2*/ 	.short	(.L_341 - .L_340)
.L_340:
        /*0ae4*/ 	.word	0x00000008
.L_341:


//--------------------- .nv.info._ZN4mmha33masked_multihead_attention_kernelIfLi224ELi256ELi4ELi64ELi64ELb1ELb1EEEv26Multihead_attention_paramsIT_XT5_EE --------------------------
	.section	.nv.info._ZN4mmha33masked_multihead_attention_kernelIfLi224ELi256ELi4ELi64ELi64ELb1ELb1EEEv26Multihead_attention_paramsIT_XT5_EE,"",@"SHT_CUDA_INFO"
	.sectionflags	@""
	.align	4


	//----- nvinfo : EIATTR_CUDA_API_VERSION
	.align		4
        /*0000*/ 	.byte	0x04, 0x37
        /*0002*/ 	.short	(.L_343 - .L_342)
.L_342:
        /*0004*/ 	.word	0x00000082


	//----- nvinfo : EIATTR_KPARAM_INFO
	.align		4
.L_343:
        /*0008*/ 	.byte	0x04, 0x17
        /*000a*/ 	.short	(.L_345 - .L_344)
.L_344:
        /*000c*/ 	.word	0x00000000
        /*0010*/ 	.short	0x0000
        /*0012*/ 	.short	0x0000
        /*0014*/ 	.byte	0x00, 0xf0, 0xa1, 0x04


	//----- nvinfo : EIATTR_SPARSE_MMA_MASK
	.align		4
.L_345:
        /*0018*/ 	.byte	0x03, 0x50
        /*001a*/ 	.short	0x0000


	//----- nvinfo : EIATTR_MAXREG_COUNT
	.align		4
        /*001c*/ 	.byte	0x03, 0x1b
        /*001e*/ 	.short	0x00ff


	//----- nvinfo : EIATTR_NUM_BARRIERS
	.align		4
        /*0020*/ 	.byte	0x02, 0x4c
        /*0022*/ 	.byte	0x01
	.zero		1


	//----- nvinfo : EIATTR_EXTERNS
	.align		4
        /*0024*/ 	.byte	0x04, 0x0f
        /*0026*/ 	.short	(.L_347 - .L_346)


	//   ....[0]....
	.align		4
.L_346:
        /*0028*/ 	.word	index@(__assertfail)


	//----- nvinfo : EIATTR_MERCURY_ISA_VERSION
	.align		4
.L_347:
        /*002c*/ 	.byte	0x03, 0x5f
        /*002e*/ 	.short	0x0101


	//----- nvinfo : EIATTR_INT_WARP_WIDE_INSTR_OFFSETS
	.align		4
        /*0030*/ 	.byte	0x04, 0x31
        /*0032*/ 	.short	(.L_349 - .L_348)


	//   ....[0]....
.L_348:
        /*0034*/ 	.word	0x00001e90


	//----- nvinfo : EIATTR_COOP_GROUP_MASK_REGIDS
	.align		4
.L_349:
        /*0038*/ 	.byte	0x04, 0x29
        /*003a*/ 	.short	(.L_351 - .L_350)


	//   ....[0]....
.L_350:
        /*003c*/ 	.word	0xffffffff


	//   ....[1]....
        /*0040*/ 	.word	0xffffffff


	//   ....[2]....
        /*0044*/ 	.word	0xffffffff


	//   ....[3]....
        /*0048*/ 	.word	0xffffffff


	//   ....[4]....
        /*004c*/ 	.word	0xffffffff


	//   ....[5]....
        /*0050*/ 	.word	0xffffffff


	//   ....[6]....
        /*0054*/ 	.word	0xffffffff


	//   ....[7]....
        /*0058*/ 	.word	0xffffffff


	//   ....[8]....
        /*005c*/ 	.word	0xffffffff


	//   ....[9]....
        /*0060*/ 	.word	0xffffffff


	//   ....[10]....
        /*0064*/ 	.word	0xffffffff


	//   ....[11]....
        /*0068*/ 	.word	0xffffffff


	//   ....[12]....
        /*006c*/ 	.word	0xffffffff


	//   ....[13]....
        /*0070*/ 	.word	0xffffffff


	//   ....[14]....
        /*0074*/ 	.word	0xffffffff


	//   ....[15]....
        /*0078*/ 	.word	0xffffffff


	//   ....[16]....
        /*007c*/ 	.word	0xffffffff


	//   ....[17]....
        /*0080*/ 	.word	0xffffffff


	//   ....[18]....
        /*0084*/ 	.word	0xffffffff


	//   ....[19]....
        /*0088*/ 	.word	0xffffffff


	//   ....[20]....
        /*008c*/ 	.word	0xffffffff


	//   ....[21]....
        /*0090*/ 	.word	0x0500000f


	//   ....[22]....
        /*0094*/ 	.word	0x0500000f


	//   ....[23]....
        /*0098*/ 	.word	0x0500000f


	//   ....[24]....
        /*009c*/ 	.word	0x0500000f


	//   ....[25]....
        /*00a0*/ 	.word	0x0500000f


	//----- nvinfo : EIATTR_COOP_GROUP_INSTR_OFFSETS
	.align		4
.L_351:
        /*00a4*/ 	.byte	0x04, 0x28
        /*00a6*/ 	.short	(.L_353 - .L_352)


	//   ....[0]....
.L_352:
        /*00a8*/ 	.word	0x00001e10


	//   ....[1]....
        /*00ac*/ 	.word	0x00001ee0


	//   ....[2]....
        /*00b0*/ 	.word	0x00001f20


	//   ....[3]....
        /*00b4*/ 	.word	0x00001f70


	//   ....[4]....
        /*00b8*/ 	.word	0x00001fa0


	//   ....[5]....
        /*00bc*/ 	.word	0x00002030


	//   ....[6]....
        /*00c0*/ 	.word	0x00002050


	//   ....[7]....
        /*00c4*/ 	.word	0x0000c690


	//   ....[8]....
        /*00c8*/ 	.word	0x0000c6b0


	//   ....[9]....
        /*00cc*/ 	.word	0x0000c930


	//   ....[10]....
        /*00d0*/ 	.word	0x0000c950


	//   ....[11]....
        /*00d4*/ 	.word	0x0000c970


	//   ....[12]....
        /*00d8*/ 	.word	0x0000cb00


	//   ....[13]....
        /*00dc*/ 	.word	0x0000cb20


	//   ....[14]....
        /*00e0*/ 	.word	0x0000d270


	//   ....[15]....
        /*00e4*/ 	.word	0x0000d310


	//   ....[16]....
        /*00e8*/ 	.word	0x0000d350


	//   ....[17]....
        /*00ec*/ 	.word	0x0000d380


	//   ....[18]....
        /*00f0*/ 	.word	0x0000d3d0


	//   ....[19]....
        /*00f4*/ 	.word	0x0000d460


	//   ....[20]....
        /*00f8*/ 	.word	0x0000d480


	//   ....[21]....
        /*00fc*/ 	.word	0x0000f980


	//   ....[22]....
        /*0100*/ 	.word	0x0000fa00


	//   ....[23]....
        /*0104*/ 	.word	0x0000fa90


	//   ....[24]....
        /*0108*/ 	.word	0x0000fb10


	//   ....[25]....
        /*010c*/ 	.word	0x0000fb70


	//----- nvinfo : EIATTR_SYSCALL_OFFSETS
	.align		4
.L_353:
        /*0110*/ 	.byte	0x04, 0x46
        /*0112*/ 	.short	(.L_355 - .L_354)


	//   ....[0]....
.L_354:
        /*0114*/ 	.word	0x00000eb0


	//----- nvinfo : EIATTR_EXIT_INSTR_OFFSETS
	.align		4
.L_355:
        /*0118*/ 	.byte	0x04, 0x1c
        /*011a*/ 	.short	(.L_357 - .L_356)


	//   ....[0]....
.L_356:
        /*011c*/ 	.word	0x000000b0


	//   ....[1]....
        /*0120*/ 	.word	0x0000f6f0


	//   ....[2]....
        /*0124*/ 	.word	0x0000f760


	//   ....[3]....
        /*0128*/ 	.word	0x0000f920


	//----- nvinfo : EIATTR_CRS_STACK_SIZE
	.align		4
.L_357:
        /*012c*/ 	.byte	0x04, 0x1e
        /*012e*/ 	.short	(.L_359 - .L_358)
.L_358:
        /*0130*/ 	.word	0x00000000


	//----- nvinfo : EIATTR_CBANK_PARAM_SIZE
	.align		4
.L_359:
        /*0134*/ 	.byte	0x03, 0x19
        /*0136*/ 	.short	0x0128


	//----- nvinfo : EIATTR_PARAM_CBANK
	.align		4
        /*0138*/ 	.byte	0x04, 0x0a
        /*013a*/ 	.short	(.L_361 - .L_360)
	.align		4
.L_360:
        /*013c*/ 	.word	index@(.nv.constant0._ZN4mmha33masked_multihead_attention_kernelIfLi224ELi256ELi4ELi64ELi64ELb1ELb1EEEv26Multihead_attention_paramsIT_XT5_EE)
        /*0140*/ 	.short	0x0210
        /*0142*/ 	.short	0x0128


	//----- nvinfo : EIATTR_SW_WAR
	.align		4
.L_361:
        /*0144*/ 	.byte	0x04, 0x36
        /*0146*/ 	.short	(.L_363 - .L_362)
.L_362:
        /*0148*/ 	.word	0x00000008
.L_363:


//--------------------- .nv.info._ZN4mmha33masked_multihead_attention_kernelIfLi224ELi256ELi1ELi64ELi256ELb1ELb0EEEv26Multihead_attention_paramsIT_XT5_EE --------------------------
	.section	.nv.info._ZN4mmha33masked_multihead_attention_kernelIfLi224ELi256ELi1ELi64ELi256ELb1ELb0EEEv26Multihead_attention_paramsIT_XT5_EE,"",@"SHT_CUDA_INFO"
	.sectionflags	@""
	.align	4


	//----- nvinfo : EIATTR_CUDA_API_VERSION
	.align		4
        /*0000*/ 	.byte	0x04, 0x37
        /*0002*/ 	.short	(.L_365 - .L_364)
.L_364:
        /*0004*/ 	.word	0x00000082


	//----- nvinfo : EIATTR_KPARAM_INFO
	.align		4
.L_365:
        /*0008*/ 	.byte	0x04, 0x17
        /*000a*/ 	.short	(.L_367 - .L_366)
.L_366:
        /*000c*/ 	.word	0x00000000
        /*0010*/ 	.short	0x0000
        /*0012*/ 	.short	0x0000
        /*0014*/ 	.byte	0x00, 0xf0, 0xa1, 0x04


	//----- nvinfo : EIATTR_SPARSE_MMA_MASK
	.align		4
.L_367:
        /*0018*/ 	.byte	0x03, 0x50
        /*001a*/ 	.short	0x0000


	//----- nvinfo : EIATTR_MAXREG_COUNT
	.align		4
        /*001c*/ 	.byte	0x03, 0x1b
        /*001e*/ 	.short	0x00ff


	//----- nvinfo : EIATTR_NUM_BARRIERS
	.align		4
        /*0020*/ 	.byte	0x02, 0x4c
        /*0022*/ 	.byte	0x01
	.zero		1


	//----- nvinfo : EIATTR_EXTERNS
	.align		4
        /*0024*/ 	.byte	0x04, 0x0f
        /*0026*/ 	.short	(.L_369 - .L_368)


	//   ....[0]....
	.align		4
.L_368:
        /*0028*/ 	.word	index@(__assertfail)


	//----- nvinfo : EIATTR_ANNOTATIONS
	.align		4
.L_369:
        /*002c*/ 	.byte	0x04, 0x55
        /*002e*/ 	.short	(.L_371 - .L_370)


	//   ....[0]....
.L_370:
        /* <DEDUP_REMOVED lines=1136> */


	//----- nvinfo : EIATTR_MERCURY_ISA_VERSION
	.align		4
.L_371:
        /*4718*/ 	.byte	0x03, 0x5f
        /*471a*/ 	.short	0x0101


	//----- nvinfo : EIATTR_INT_WARP_WIDE_INSTR_OFFSETS
	.align		4
        /*471c*/ 	.byte	0x04, 0x31
        /*471e*/ 	.short	(.L_373 - .L_372)


	//   ....[0]....
.L_372:
        /*4720*/ 	.word	0x00001d80


	//   ....[1]....
        /*4724*/ 	.word	0x00001f00


	//----- nvinfo : EIATTR_COOP_GROUP_MASK_REGIDS
	.align		4
.L_373:
        /*4728*/ 	.byte	0x04, 0x29
        /*472a*/ 	.short	(.L_375 - .L_374)


	//   ....[0]....
.L_374:
        /*472c*/ 	.word	0xffffffff


	//   ....[1]....
        /*4730*/ 	.word	0xffffffff


	//   ....[2]....
        /*4734*/ 	.word	0xffffffff


	//   ....[3]....
        /*4738*/ 	.word	0xffffffff


	//   ....[4]....
        /*473c*/ 	.word	0xffffffff


	//   ....[5]....
        /*4740*/ 	.word	0xffffffff


	//   ....[6]....
        /*4744*/ 	.word	0xffffffff


	//   ....[7]....
        /*4748*/ 	.word	0xffffffff


	//   ....[8]....
        /*474c*/ 	.word	0xffffffff


	//   ....[9]....
        /*4750*/ 	.word	0xffffffff


	//   ....[10]....
        /*4754*/ 	.word	0xffffffff


	//   ....[11]....
        /*4758*/ 	.word	0xffffffff


	//   ....[12]....
        /*475c*/ 	.word	0xffffffff


	//   ....[13]....
        /*4760*/ 	.word	0xffffffff


	//   ....[14]....
        /*4764*/ 	.word	0xffffffff


	//   ....[15]....
        /*4768*/ 	.word	0xffffffff


	//   ....[16]....
        /*476c*/ 	.word	0xffffffff


	//   ....[17]....
        /*4770*/ 	.word	0xffffffff


	//   ....[18]....
        /*4774*/ 	.word	0xffffffff


	//   ....[19]....
        /*4778*/ 	.word	0xffffffff


	//   ....[20]....
        /*477c*/ 	.word	0xffffffff


	//   ....[21]....
        /*4780*/ 	.word	0xffffffff


	//   ....[22]....
        /*4784*/ 	.word	0xffffffff


	//   ....[23]....
        /*4788*/ 	.word	0xffffffff


	//   ....[24]....
        /*478c*/ 	.word	0xffffffff


	//----- nvinfo : EIATTR_COOP_GROUP_INSTR_OFFSETS
	.align		4
.L_375:
        /*4790*/ 	.byte	0x04, 0x28
        /*4792*/ 	.short	(.L_377 - .L_376)


	//   ....[0]....
.L_376:
        /*4794*/ 	.word	0x00001ea0


	//   ....[1]....
        /*4798*/ 	.word	0x00001f50


	//   ....[2]....
        /*479c*/ 	.word	0x00001f90


	//   ....[3]....
        /*47a0*/ 	.word	0x00001fd0


	//   ....[4]....
        /*47a4*/ 	.word	0x00001ff0


	//   ....[5]....
        /*47a8*/ 	.word	0x00002110


	//   ....[6]....
        /*47ac*/ 	.word	0x00002130


	//   ....[7]....
        /*47b0*/ 	.word	0x00018ae0


	//   ....[8]....
        /*47b4*/ 	.word	0x00018b10


	//   ....[9]....
        /*47b8*/ 	.word	0x00018b40


	//   ....[10]....
        /*47bc*/ 	.word	0x00018bb0


	//   ....[11]....
        /*47c0*/ 	.word	0x00018c20


	//   ....[12]....
        /*47c4*/ 	.word	0x00018cf0


	//   ....[13]....
        /*47c8*/ 	.word	0x00018d10


	//   ....[14]....
        /*47cc*/ 	.word	0x00018d30


	//   ....[15]....
        /*47d0*/ 	.word	0x00018d50


	//   ....[16]....
        /*47d4*/ 	.word	0x000194e0


	//   ....[17]....
        /*47d8*/ 	.word	0x00019580


	//   ....[18]....
        /*47dc*/ 	.word	0x000195c0


	//   ....[19]....
        /*47e0*/ 	.word	0x000195f0


	//   ....[20]....
        /*47e4*/ 	.word	0x00019640


	//   ....[21]....
        /*47e8*/ 	.word	0x000196c0


	//   ....[22]....
        /*47ec*/ 	.word	0x000196e0


	//   ....[23]....
        /*47f0*/ 	.word	0x00019700


	//   ....[24]....
        /*47f4*/ 	.word	0x00019730


	//----- nvinfo : EIATTR_SYSCALL_OFFSETS
	.align		4
.L_377:
        /*47f8*/ 	.byte	0x04, 0x46
        /*47fa*/ 	.short	(.L_379 - .L_378)


	//   ....[0]....
.L_378:
        /*47fc*/ 	.word	0x00000f30


	//----- nvinfo : EIATTR_EXIT_INSTR_OFFSETS
	.align		4
.L_379:
        /*4800*/ 	.byte	0x04, 0x1c
        /*4802*/ 	.short	(.L_381 - .L_380)


	//   ....[0]....
.L_380:
        /*4804*/ 	.word	0x000000c0


	//   ....[1]....
        /*4808*/ 	.word	0x0001b910


	//   ....[2]....
        /*480c*/ 	.word	0x0001b980


	//   ....[3]....
        /*4810*/ 	.word	0x0001bb40


	//----- nvinfo : EIATTR_CRS_STACK_SIZE
	.align		4
.L_381:
        /*4814*/ 	.byte	0x04, 0x1e
        /*4816*/ 	.short	(.L_383 - .L_382)
.L_382:
        /*4818*/ 	.word	0x00000000


	//----- nvinfo : EIATTR_CBANK_PARAM_SIZE
	.align		4
.L_383:
        /*481c*/ 	.byte	0x03, 0x19
        /*481e*/ 	.short	0x0128


	//----- nvinfo : EIATTR_PARAM_CBANK
	.align		4
        /*4820*/ 	.byte	0x04, 0x0a
        /*4822*/ 	.short	(.L_385 - .L_384)
	.align		4
.L_384:
        /*4824*/ 	.word	index@(.nv.constant0._ZN4mmha33masked_multihead_attention_kernelIfLi224ELi256ELi1ELi64ELi256ELb1ELb0EEEv26Multihead_attention_paramsIT_XT5_EE)
        /*4828*/ 	.short	0x0210
        /*482a*/ 	.short	0x0128


	//----- nvinfo : EIATTR_SW_WAR
	.align		4
.L_385:
        /*482c*/ 	.byte	0x04, 0x36
        /*482e*/ 	.short	(.L_387 - .L_386)
.L_386:
        /*4830*/ 	.word	0x00000008
.L_387:


//--------------------- .nv.info._ZN4mmha33masked_multihead_attention_kernelIfLi224ELi256ELi2ELi64ELi128ELb1ELb0EEEv26Multihead_attention_paramsIT_XT5_EE --------------------------
	.section	.nv.info._ZN4mmha33masked_multihead_attention_kernelIfLi224ELi256ELi2ELi64ELi128ELb1ELb0EEEv26Multihead_attention_paramsIT_XT5_EE,"",@"SHT_CUDA_INFO"
	.sectionflags	@""
	.align	4


	//----- nvinfo : EIATTR_CUDA_API_VERSION
	.align		4
        /*0000*/ 	.byte	0x04, 0x37
        /*0002*/ 	.short	(.L_389 - .L_388)
.L_388:
        /*0004*/ 	.word	0x00000082


	//----- nvinfo : EIATTR_KPARAM_INFO
	.align		4
.L_389:
        /*0008*/ 	.byte	0x04, 0x17
        /*000a*/ 	.short	(.L_391 - .L_390)
.L_390:
        /*000c*/ 	.word	0x00000000
        /*0010*/ 	.short	0x0000
        /*0012*/ 	.short	0x0000
        /*0014*/ 	.byte	0x00, 0xf0, 0xa1, 0x04


	//----- nvinfo : EIATTR_SPARSE_MMA_MASK
	.align		4
.L_391:
        /*0018*/ 	.byte	0x03, 0x50
        /*001a*/ 	.short	0x0000


	//----- nvinfo : EIATTR_MAXREG_COUNT
	.align		4
        /*001c*/ 	.byte	0x03, 0x1b
        /*001e*/ 	.short	0x00ff


	//----- nvinfo : EIATTR_NUM_BARRIERS
	.align		4
        /*0020*/ 	.byte	0x02, 0x4c
        /*0022*/ 	.byte	0x01
	.zero		1


	//----- nvinfo : EIATTR_EXTERNS
	.align		4
        /*0024*/ 	.byte	0x04, 0x0f
        /*0026*/ 	.short	(.L_393 - .L_392)


	//   ....[0]....
	.align		4
.L_392:
        /*0028*/ 	.word	index@(__assertfail)


	//----- nvinfo : EIATTR_ANNOTATIONS
	.align		4
.L_393:
        /*002c*/ 	.byte	0x04, 0x55
        /*002e*/ 	.short	(.L_395 - .L_394)


	//   ....[0]....
.L_394:
        /* <DEDUP_REMOVED lines=157> */


	//----- nvinfo : EIATTR_MERCURY_ISA_VERSION
	.align		4
.L_395:
        /*09f0*/ 	.byte	0x03, 0x5f
        /*09f2*/ 	.short	0x0101


	//----- nvinfo : EIATTR_INT_WARP_WIDE_INSTR_OFFSETS
	.align		4
        /*09f4*/ 	.byte	0x04, 0x31
        /*09f6*/ 	.short	(.L_397 - .L_396)


	//   ....[0]....
.L_396:
        /*09f8*/ 	.word	0x00001ea0


	//----- nvinfo : EIATTR_COOP_GROUP_MASK_REGIDS
	.align		4
.L_397:
        /*09fc*/ 	.byte	0x04, 0x29
        /*09fe*/ 	.short	(.L_399 - .L_398)


	//   ....[0]....
.L_398:
        /*0a00*/ 	.word	0xffffffff


	//   ....[1]....
        /*0a04*/ 	.word	0xffffffff


	//   ....[2]....
        /*0a08*/ 	.word	0xffffffff


	//   ....[3]....
        /*0a0c*/ 	.word	0xffffffff


	//   ....[4]....
        /*0a10*/ 	.word	0xffffffff


	//   ....[5]....
        /*0a14*/ 	.word	0xffffffff


	//   ....[6]....
        /*0a18*/ 	.word	0xffffffff


	//   ....[7]....
        /*0a1c*/ 	.word	0xffffffff


	//   ....[8]....
        /*0a20*/ 	.word	0xffffffff


	//   ....[9]....
        /*0a24*/ 	.word	0xffffffff


	//   ....[10]....
        /*0a28*/ 	.word	0xffffffff


	//   ....[11]....
        /*0a2c*/ 	.word	0xffffffff


	//   ....[12]....
        /*0a30*/ 	.word	0xffffffff


	//   ....[13]....
        /*0a34*/ 	.word	0xffffffff


	//   ....[14]....
        /*0a38*/ 	.word	0xffffffff


	//   ....[15]....
        /*0a3c*/ 	.word	0xffffffff


	//   ....[16]....
        /*0a40*/ 	.word	0xffffffff


	//   ....[17]....
        /*0a44*/ 	.word	0xffffffff


	//   ....[18]....
        /*0a48*/ 	.word	0xffffffff


	//   ....[19]....
        /*0a4c*/ 	.word	0xffffffff


	//   ....[20]....
        /*0a50*/ 	.word	0xffffffff


	//   ....[21]....
        /*0a54*/ 	.word	0xffffffff


	//   ....[22]....
        /*0a58*/ 	.word	0xffffffff


	//   ....[23]....
        /*0a5c*/ 	.word	0x0500000f


	//   ....[24]....
        /*0a60*/ 	.word	0x0500000f


	//   ....[25]....
        /*0a64*/ 	.word	0x0500000f


	//   ....[26]....
        /*0a68*/ 	.word	0x0500000f


	//   ....[27]....
        /*0a6c*/ 	.word	0x0500000f


	//----- nvinfo : EIATTR_COOP_GROUP_INSTR_OFFSETS
	.align		4
.L_399:
        /*0a70*/ 	.byte	0x04, 0x28
        /*0a72*/ 	.short	(.L_401 - .L_400)


	//   ....[0]....
.L_400:
        /*0a74*/ 	.word	0x00001e30


	//   ....[1]....
        /*0a78*/ 	.word	0x00001ef0


	//   ....[2]....
        /*0a7c*/ 	.word	0x00001f20


	//   ....[3]....
        /*0a80*/ 	.word	0x00001f70


	//   ....[4]....
        /*0a84*/ 	.word	0x00001f90


	//   ....[5]....
        /*0a88*/ 	.word	0x00002020


	//   ....[6]....
        /*0a8c*/ 	.word	0x00002050


	//   ....[7]....
        /*0a90*/ 	.word	0x0000d470


	//   ....[8]....
        /*0a94*/ 	.word	0x0000d790


	//   ....[9]....
        /*0a98*/ 	.word	0x0000d7b0


	//   ....[10]....
        /*0a9c*/ 	.word	0x0000d7d0


	//   ....[11]....
        /*0aa0*/ 	.word	0x0000d7f0


	//   ....[12]....
        /*0aa4*/ 	.word	0x0000d980


	//   ....[13]....
        /*0aa8*/ 	.word	0x0000d9a0


	//   ....[14]....
        /*0aac*/ 	.word	0x0000d9c0


	//   ....[15]....
        /*0ab0*/ 	.word	0x0000e180


	//   ....[16]....
        /*0ab4*/ 	.word	0x0000e220


	//   ....[17]....
        /*0ab8*/ 	.word	0x0000e270


	//   ....[18]....
        /*0abc*/ 	.word	0x0000e2a0


	//   ....[19]....
        /*0ac0*/ 	.word	0x0000e2e0


	//   ....[20]....
        /*0ac4*/ 	.word	0x0000e360


	//   ....[21]....
        /*0ac8*/ 	.word	0x0000e380


	//   ....[22]....
        /*0acc*/ 	.word	0x0000e3b0


	//   ....[23]....
        /*0ad0*/ 	.word	0x00010710


	//   ....[24]....
        /*0ad4*/ 	.word	0x000107c0


	//   ....[25]....
        /*0ad8*/ 	.word	0x00010840


	//   ....[26]....
        /*0adc*/ 	.word	0x000108a0


	//   ....[27]....
        /*0ae0*/ 	.word	0x00010900


	//----- nvinfo : EIATTR_SYSCALL_OFFSETS
	.align		4
.L_401:
        /*0ae4*/ 	.byte	0x04, 0x46
        /*0ae6*/ 	.short	(.L_403 - .L_402)


	//   ....[0]....
.L_402:
        /*0ae8*/ 	.word	0x00000ed0


	//----- nvinfo : EIATTR_EXIT_INSTR_OFFSETS
	.align		4
.L_403:
        /*0aec*/ 	.byte	0x04, 0x1c
        /*0aee*/ 	.short	(.L_405 - .L_404)


	//   ....[0]....
.L_404:
        /*0af0*/ 	.word	0x000000c0


	//   ....[1]....
        /*0af4*/ 	.word	0x00010470


	//   ....[2]....
        /*0af8*/ 	.word	0x000104e0


	//   ....[3]....
        /*0afc*/ 	.word	0x000106a0


	//----- nvinfo : EIATTR_CRS_STACK_SIZE
	.align		4
.L_405:
        /*0b00*/ 	.byte	0x04, 0x1e
        /*0b02*/ 	.short	(.L_407 - .L_406)
.L_406:
        /*0b04*/ 	.word	0x00000000


	//----- nvinfo : EIATTR_CBANK_PARAM_SIZE
	.align		4
.L_407:
        /*0b08*/ 	.byte	0x03, 0x19
        /*0b0a*/ 	.short	0x0128


	//----- nvinfo : EIATTR_PARAM_CBANK
	.align		4
        /*0b0c*/ 	.byte	0x04, 0x0a
        /*0b0e*/ 	.short	(.L_409 - .L_408)
	.align		4
.L_408:
        /*0b10*/ 	.word	index@(.nv.constant0._ZN4mmha33masked_multihead_attention_kernelIfLi224ELi256ELi2ELi64ELi128ELb1ELb0EEEv26Multihead_attention_paramsIT_XT5_EE)
        /*0b14*/ 	.short	0x0210
        /*0b16*/ 	.short	0x0128


	//----- nvinfo : EIATTR_SW_WAR
	.align		4
.L_409:
        /*0b18*/ 	.byte	0x04, 0x36
        /*0b1a*/ 	.short	(.L_411 - .L_410)
.L_410:
        /*0b1c*/ 	.word	0x00000008
.L_411:


//--------------------- .nv.info._ZN4mmha33masked_multihead_attention_kernelIfLi224ELi256ELi4ELi64ELi64ELb1ELb0EEEv26Multihead_attention_paramsIT_XT5_EE --------------------------
	.section	.nv.info._ZN4mmha33masked_multihead_attention_kernelIfLi224ELi256ELi4ELi64ELi64ELb1ELb0EEEv26Multihead_attention_paramsIT_XT5_EE,"",@"SHT_CUDA_INFO"
	.sectionflags	@""
	.align	4


	//----- nvinfo : EIATTR_CUDA_API_VERSION
	.align		4
        /*0000*/ 	.byte	0x04, 0x37
        /*0002*/ 	.short	(.L_413 - .L_412)
.L_412:
        /*0004*/ 	.word	0x00000082


	//----- nvinfo : EIATTR_KPARAM_INFO
	.align		4
.L_413:
        /*0008*/ 	.byte	0x04, 0x17
        /*000a*/ 	.short	(.L_415 - .L_414)
.L_414:
        /*000c*/ 	.word	0x00000000
        /*0010*/ 	.short	0x0000
        /*0012*/ 	.short	0x0000
        /*0014*/ 	.byte	0x00, 0xf0, 0xa1, 0x04


	//----- nvinfo : EIATTR_SPARSE_MMA_MASK
	.align		4
.L_415:
        /*0018*/ 	.byte	0x03, 0x50
        /*001a*/ 	.short	0x0000


	//----- nvinfo : EIATTR_MAXREG_COUNT
	.align		4
        /*001c*/ 	.byte	0x03, 0x1b
        /*001e*/ 	.short	0x00ff


	//----- nvinfo : EIATTR_NUM_BARRIERS
	.align		4
        /*0020*/ 	.byte	0x02, 0x4c
        /*0022*/ 	.byte	0x01
	.zero		1


	//----- nvinfo : EIATTR_EXTERNS
	.align		4
        /*0024*/ 	.byte	0x04, 0x0f
        /*0026*/ 	.short	(.L_417 - .L_416)


	//   ....[0]....
	.align		4
.L_416:
        /*0028*/ 	.word	index@(__assertfail)


	//----- nvinfo : EIATTR_MERCURY_ISA_VERSION
	.align		4
.L_417:
        /*002c*/ 	.byte	0x03, 0x5f
        /*002e*/ 	.short	0x0101


	//----- nvinfo : EIATTR_INT_WARP_WIDE_INSTR_OFFSETS
	.align		4
        /*0030*/ 	.byte	0x04, 0x31
        /*0032*/ 	.short	(.L_419 - .L_418)


	//   ....[0]....
.L_418:
        /*0034*/ 	.word	0x00001e70


	//----- nvinfo : EIATTR_COOP_GROUP_MASK_REGIDS
	.align		4
.L_419:
        /*0038*/ 	.byte	0x04, 0x29
        /*003a*/ 	.short	(.L_421 - .L_420)


	//   ....[0]....
.L_420:
        /*003c*/ 	.word	0xffffffff


	//   ....[1]....
        /*0040*/ 	.word	0xffffffff


	//   ....[2]....
        /*0044*/ 	.word	0xffffffff


	//   ....[3]....
        /*0048*/ 	.word	0xffffffff


	//   ....[4]....
        /*004c*/ 	.word	0xffffffff


	//   ....[5]....
        /*0050*/ 	.word	0xffffffff


	//   ....[6]....
        /*0054*/ 	.word	0xffffffff


	//   ....[7]....
        /*0058*/ 	.word	0xffffffff


	//   ....[8]....
        /*005c*/ 	.word	0xffffffff


	//   ....[9]....
        /*0060*/ 	.word	0xffffffff


	//   ....[10]....
        /*0064*/ 	.word	0xffffffff


	//   ....[11]....
        /*0068*/ 	.word	0xffffffff


	//   ....[12]....
        /*006c*/ 	.word	0xffffffff


	//   ....[13]....
        /*0070*/ 	.word	0xffffffff


	//   ....[14]....
        /*0074*/ 	.word	0xffffffff


	//   ....[15]....
        /*0078*/ 	.word	0xffffffff


	//   ....[16]....
        /*007c*/ 	.word	0xffffffff


	//   ....[17]....
        /*0080*/ 	.word	0xffffffff


	//   ....[18]....
        /*0084*/ 	.word	0xffffffff


	//   ....[19]....
        /*0088*/ 	.word	0xffffffff


	//   ....[20]....
        /*008c*/ 	.word	0xffffffff


	//   ....[21]....
        /*0090*/ 	.word	0x0500000f


	//   ....[22]....
        /*0094*/ 	.word	0x0500000f


	//   ....[23]....
        /*0098*/ 	.word	0x0500000f


	//   ....[24]....
        /*009c*/ 	.word	0x0500000f


	//   ....[25]....
        /*00a0*/ 	.word	0x0500000f


	//----- nvinfo : EIATTR_COOP_GROUP_INSTR_OFFSETS
	.align		4
.L_421:
        /*00a4*/ 	.byte	0x04, 0x28
        /*00a6*/ 	.short	(.L_423 - .L_422)


	//   ....[0]....
.L_422:
        /*00a8*/ 	.word	0x00001df0


	//   ....[1]....
        /*00ac*/ 	.word	0x00001ec0


	//   ....[2]....
        /*00b0*/ 	.word	0x00001f00


	//   ....[3]....
        /*00b4*/ 	.word	0x00001f50


	//   ....[4]....
        /*00b8*/ 	.word	0x00001f80


	//   ....[5]....
        /*00bc*/ 	.word	0x00002010


	//   ....[6]....
        /*00c0*/ 	.word	0x00002030


	//   ....[7]....
        /*00c4*/ 	.word	0x0000a2c0


	//   ....[8]....
        /*00c8*/ 	.word	0x0000a2e0


	//   ....[9]....
        /*00cc*/ 	.word	0x0000a560


	//   ....[10]....
        /*00d0*/ 	.word	0x0000a580


	//   ....[11]....
        /*00d4*/ 	.word	0x0000a5a0


	//   ....[12]....
        /*00d8*/ 	.word	0x0000a730


	//   ....[13]....
        /*00dc*/ 	.word	0x0000a750


	//   ....[14]....
        /*00e0*/ 	.word	0x0000aea0


	//   ....[15]....
        /*00e4*/ 	.word	0x0000af40


	//   ....[16]....
        /*00e8*/ 	.word	0x0000af80


	//   ....[17]....
        /*00ec*/ 	.word	0x0000afb0


	//   ....[18]....
        /*00f0*/ 	.word	0x0000b000


	//   ....[19]....
        /*00f4*/ 	.word	0x0000b090


	//   ....[20]....
        /*00f8*/ 	.word	0x0000b0b0


	//   ....[21]....
        /*00fc*/ 	.word	0x0000d270


	//   ....[22]....
        /*0100*/ 	.word	0x0000d2f0


	//   ....[23]....
        /*0104*/ 	.word	0x0000d380


	//   ....[24]....
        /*0108*/ 	.word	0x0000d400


	//   ....[25]....
        /*010c*/ 	.word	0x0000d460


	//----- nvinfo : EIATTR_SYSCALL_OFFSETS
	.align		4
.L_423:
        /*0110*/ 	.byte	0x04, 0x46
        /*0112*/ 	.short	(.L_425 - .L_424)


	//   ....[0]....
.L_424:
        /*0114*/ 	.word	0x00000ea0


	//----- nvinfo : EIATTR_EXIT_INSTR_OFFSETS
	.align		4
.L_425:
        /*0118*/ 	.byte	0x04, 0x1c
        /*011a*/ 	.short	(.L_427 - .L_426)


	//   ....[0]....
.L_426:
        /*011c*/ 	.word	0x000000b0


	//   ....[1]....
        /*0120*/ 	.word	0x0000cfe0


	//   ....[2]....
        /*0124*/ 	.word	0x0000d050


	//   ....[3]....
        /*0128*/ 	.word	0x0000d210


	//----- nvinfo : EIATTR_CRS_STACK_SIZE
	.align		4
.L_427:
        /*012c*/ 	.byte	0x04, 0x1e
        /*012e*/ 	.short	(.L_429 - .L_428)
.L_428:
        /*0130*/ 	.word	0x00000000


	//----- nvinfo : EIATTR_CBANK_PARAM_SIZE
	.align		4
.L_429:
        /*0134*/ 	.byte	0x03, 0x19
        /*0136*/ 	.short	0x0128


	//----- nvinfo : EIATTR_PARAM_CBANK
	.align		4
        /*0138*/ 	.byte	0x04, 0x0a
        /*013a*/ 	.short	(.L_431 - .L_430)
	.align		4
.L_430:
        /*013c*/ 	.word	index@(.nv.constant0._ZN4mmha33masked_multihead_attention_kernelIfLi224ELi256ELi4ELi64ELi64ELb1ELb0EEEv26Multihead_attention_paramsIT_XT5_EE)
        /*0140*/ 	.short	0x0210
        /*0142*/ 	.short	0x0128


	//----- nvinfo : EIATTR_SW_WAR
	.align		4
.L_431:
        /*0144*/ 	.byte	0x04, 0x36
        /*0146*/ 	.short	(.L_433 - .L_432)
.L_432:
        /*0148*/ 	.word	0x00000008
.L_433:


//--------------------- .nv.info._ZN4mmha33masked_multihead_attention_kernelItLi224ELi256ELi1ELi32ELi256ELb0ELb1EEEv26Multihead_attention_paramsIT_XT5_EE --------------------------
	.section	.nv.info._ZN4mmha33masked_multihead_attention_kernelItLi224ELi256ELi1ELi32ELi256ELb0ELb1EEEv26Multihead_attention_paramsIT_XT5_EE,"",@"SHT_CUDA_INFO"
	.sectionflags	@""
	.align	4


	//----- nvinfo : EIATTR_CUDA_API_VERSION
	.align		4
        /*0000*/ 	.byte	0x04, 0x37
        /*0002*/ 	.short	(.L_435 - .L_434)
.L_434:
        /*0004*/ 	.word	0x00000082


	//----- nvinfo : EIATTR_KPARAM_INFO
	.align		4
.L_435:
        /*0008*/ 	.byte	0x04, 0x17
        /*000a*/ 	.short	(.L_437 - .L_436)
.L_436:
        /*000c*/ 	.word	0x00000000
        /*0010*/ 	.short	0x0000
        /*0012*/ 	.short	0x0000
        /*0014*/ 	.byte	0x00, 0xf0, 0xa1, 0x04


	//----- nvinfo : EIATTR_SPARSE_MMA_MASK
	.align		4
.L_437:
        /*0018*/ 	.byte	0x03, 0x50
        /*001a*/ 	.short	0x0000


	//----- nvinfo : EIATTR_MAXREG_COUNT
	.align		4
        /*001c*/ 	.byte	0x03, 0x1b
        /*001e*/ 	.short	0x00ff


	//----- nvinfo : EIATTR_NUM_BARRIERS
	.align		4
        /*0020*/ 	.byte	0x02, 0x4c
        /*0022*/ 	.byte	0x01
	.zero		1


	//----- nvinfo : EIATTR_EXTERNS
	.align		4
        /*0024*/ 	.byte	0x04, 0x0f
        /*0026*/ 	.short	(.L_439 - .L_438)


	//   ....[0]....
	.align		4
.L_438:
        /*0028*/ 	.word	index@(__assertfail)


	//----- nvinfo : EIATTR_ANNOTATIONS
	.align		4
.L_439:
        /*002c*/ 	.byte	0x04, 0x55
        /*002e*/ 	.short	(.L_441 - .L_440)


	//   ....[0]....
.L_440:
        /* <DEDUP_REMOVED lines=15> */


	//----- nvinfo : EIATTR_MERCURY_ISA_VERSION
	.align		4
.L_441:
        /*0108*/ 	.byte	0x03, 0x5f
        /*010a*/ 	.short	0x0101


	//----- nvinfo : EIATTR_INT_WARP_WIDE_INSTR_OFFSETS
	.align		4
        /*010c*/ 	.byte	0x04, 0x31
        /*010e*/ 	.short	(.L_443 - .L_442)


	//   ....[0]....
.L_442:
        /*0110*/ 	.word	0x00000e50


	//   ....[1]....
        /*0114*/ 	.word	0x00002650


	//   ....[2]....
        /*0118*/ 	.word	0x00007090


	//----- nvinfo : EIATTR_COOP_GROUP_MASK_REGIDS
	.align		4
.L_443:
        /*011c*/ 	.byte	0x04, 0x29
        /*011e*/ 	.short	(.L_445 - .L_444)


	//   ....[0]....
.L_444:
        /*0120*/ 	.word	0xffffffff


	//   ....[1]....
        /*0124*/ 	.word	0xffffffff


	//   ....[2]....
        /*0128*/ 	.word	0xffffffff


	//   ....[3]....
        /*012c*/ 	.word	0xffffffff


	//   ....[4]....
        /*0130*/ 	.word	0xffffffff


	//   ....[5]....
        /*0134*/ 	.word	0xffffffff


	//   ....[6]....
        /*0138*/ 	.word	0xffffffff


	//   ....[7]....
        /*013c*/ 	.word	0xffffffff


	//   ....[8]....
        /*0140*/ 	.word	0xffffffff


	//   ....[9]....
        /*0144*/ 	.word	0xffffffff


	//   ....[10]....
        /*0148*/ 	.word	0xffffffff


	//   ....[11]....
        /*014c*/ 	.word	0xffffffff


	//   ....[12]....
        /*0150*/ 	.word	0xffffffff


	//   ....[13]....
        /*0154*/ 	.word	0xffffffff


	//   ....[14]....
        /*0158*/ 	.word	0xffffffff


	//   ....[15]....
        /*015c*/ 	.word	0xffffffff


	//   ....[16]....
        /*0160*/ 	.word	0xffffffff


	//   ....[17]....
        /*0164*/ 	.word	0xffffffff


	//   ....[18]....
        /*0168*/ 	.word	0xffffffff


	//   ....[19]....
        /*016c*/ 	.word	0xffffffff


	//   ....[20]....
        /*0170*/ 	.word	0xffffffff


	//   ....[21]....
        /*0174*/ 	.word	0xffffffff


	//   ....[22]....
        /*0178*/ 	.word	0xffffffff


	//   ....[23]....
        /*017c*/ 	.word	0x0500000f


	//   ....[24]....
        /*0180*/ 	.word	0x0500000f


	//   ....[25]....
        /*0184*/ 	.word	0x0500000f


	//   ....[26]....
        /*0188*/ 	.word	0x0500000f


	//   ....[27]....
        /*018c*/ 	.word	0x0500000f


	//----- nvinfo : EIATTR_COOP_GROUP_INSTR_OFFSETS
	.align		4
.L_445:
        /*0190*/ 	.byte	0x04, 0x28
        /*0192*/ 	.short	(.L_447 - .L_446)


	//   ....[0]....
.L_446:
        /*0194*/ 	.word	0x00002750


	//   ....[1]....
        /*0198*/ 	.word	0x00002770


	//   ....[2]....
        /*019c*/ 	.word	0x00002790


	//   ....[3]....
        /*01a0*/ 	.word	0x000027b0


	//   ....[4]....
        /*01a4*/ 	.word	0x000027d0


	//   ....[5]....
        /*01a8*/ 	.word	0x00006b80


	//   ....[6]....
        /*01ac*/ 	.word	0x00006ba0


	//   ....[7]....
        /*01b0*/ 	.word	0x00006bd0


	//   ....[8]....
        /*01b4*/ 	.word	0x00006c30


	//   ....[9]....
        /*01b8*/ 	.word	0x00006c70


	//   ....[10]....
        /*01bc*/ 	.word	0x00006d00


	//   ....[11]....
        /*01c0*/ 	.word	0x00006d20


	//   ....[12]....
        /*01c4*/ 	.word	0x00006d40


	//   ....[13]....
        /*01c8*/ 	.word	0x00006d60


	//   ....[14]....
        /*01cc*/ 	.word	0x00006fa0


	//   ....[15]....
        /*01d0*/ 	.word	0x00007060


	//   ....[16]....
        /*01d4*/ 	.word	0x00007100


	//   ....[17]....
        /*01d8*/ 	.word	0x00007150


	//   ....[18]....
        /*01dc*/ 	.word	0x00007190


	//   ....[19]....
        /*01e0*/ 	.word	0x000072e0


	//   ....[20]....
        /*01e4*/ 	.word	0x00007300


	//   ....[21]....
        /*01e8*/ 	.word	0x00007320


	//   ....[22]....
        /*01ec*/ 	.word	0x00007340


	//   ....[23]....
        /*01f0*/ 	.word	0x00009e80


	//   ....[24]....
        /*01f4*/ 	.word	0x00009ee0


	//   ....[25]....
        /*01f8*/ 	.word	0x00009f40


	//   ....[26]....
        /*01fc*/ 	.word	0x00009fa0


	//   ....[27]....
        /*0200*/ 	.word	0x0000a000


	//----- nvinfo : EIATTR_SYSCALL_OFFSETS
	.align		4
.L_447:
        /*0204*/ 	.byte	0x04, 0x46
        /*0206*/ 	.short	(.L_449 - .L_448)


	//   ....[0]....
.L_448:
        /*0208*/ 	.word	0x00001390


	//----- nvinfo : EIATTR_EXIT_INSTR_OFFSETS
	.align		4
.L_449:
        /*020c*/ 	.byte	0x04, 0x1c
        /*020e*/ 	.short	(.L_451 - .L_450)


	//   ....[0]....
.L_450:
        /*0210*/ 	.word	0x000000e0


	//   ....[1]....
        /*0214*/ 	.word	0x00009980


	//   ....[2]....
        /*0218*/ 	.word	0x00009a80


	//   ....[3]....
        /*021c*/ 	.word	0x00009e30


	//----- nvinfo : EIATTR_CRS_STACK_SIZE
	.align		4
.L_451:
        /*0220*/ 	.byte	0x04, 0x1e
        /*0222*/ 	.short	(.L_453 - .L_452)
.L_452:
        /*0224*/ 	.word	0x00000000


	//----- nvinfo : EIATTR_CBANK_PARAM_SIZE
	.align		4
.L_453:
        /*0228*/ 	.byte	0x03, 0x19
        /*022a*/ 	.short	0x0128


	//----- nvinfo : EIATTR_PARAM_CBANK
	.align		4
        /*022c*/ 	.byte	0x04, 0x0a
        /*022e*/ 	.short	(.L_455 - .L_454)
	.align		4
.L_454:
        /*0230*/ 	.word	index@(.nv.constant0._ZN4mmha33masked_multihead_attention_kernelItLi224ELi256ELi1ELi32ELi256ELb0ELb1EEEv26Multihead_attention_paramsIT_XT5_EE)
        /*0234*/ 	.short	0x0210
        /*0236*/ 	.short	0x0128


	//----- nvinfo : EIATTR_SW_WAR
	.align		4
.L_455:
        /*0238*/ 	.byte	0x04, 0x36
        /*023a*/ 	.short	(.L_457 - .L_456)
.L_456:
        /*023c*/ 	.word	0x00000008
.L_457:


//--------------------- .nv.info._ZN4mmha33masked_multihead_attention_kernelItLi224ELi256ELi2ELi32ELi128ELb0ELb1EEEv26Multihead_attention_paramsIT_XT5_EE --------------------------
	.section	.nv.info._ZN4mmha33masked_multihead_attention_kernelItLi224ELi256ELi2ELi32ELi128ELb0ELb1EEEv26Multihead_attention_paramsIT_XT5_EE,"",@"SHT_CUDA_INFO"
	.sectionflags	@""
	.align	4


	//----- nvinfo : EIATTR_CUDA_API_VERSION
	.align		4
        /*0000*/ 	.byte	0x04, 0x37
        /*0002*/ 	.short	(.L_459 - .L_458)
.L_458:
        /*0004*/ 	.word	0x00000082


	//----- nvinfo : EIATTR_KPARAM_INFO
	.align		4
.L_459:
        /*0008*/ 	.byte	0x04, 0x17
        /*000a*/ 	.short	(.L_461 - .L_460)
.L_460:
        /*000c*/ 	.word	0x00000000
        /*0010*/ 	.short	0x0000
        /*0012*/ 	.short	0x0000
        /*0014*/ 	.byte	0x00, 0xf0, 0xa1, 0x04


	//----- nvinfo : EIATTR_SPARSE_MMA_MASK
	.align		4
.L_461:
        /*0018*/ 	.byte	0x03, 0x50
        /*001a*/ 	.short	0x0000


	//----- nvinfo : EIATTR_MAXREG_COUNT
	.align		4
        /*001c*/ 	.byte	0x03, 0x1b
        /*001e*/ 	.short	0x00ff


	//----- nvinfo : EIATTR_NUM_BARRIERS
	.align		4
        /*0020*/ 	.byte	0x02, 0x4c
        /*0022*/ 	.byte	0x01
	.zero		1


	//----- nvinfo : EIATTR_EXTERNS
	.align		4
        /*0024*/ 	.byte	0x04, 0x0f
        /*0026*/ 	.short	(.L_463 - .L_462)


	//   ....[0]....
	.align		4
.L_462:
        /*0028*/ 	.word	index@(__assertfail)


	//----- nvinfo : EIATTR_MERCURY_ISA_VERSION
	.align		4
.L_463:
        /*002c*/ 	.byte	0x03, 0x5f
        /*002e*/ 	.short	0x0101


	//----- nvinfo : EIATTR_INT_WARP_WIDE_INSTR_OFFSETS
	.align		4
        /*0030*/ 	.byte	0x04, 0x31
        /*0032*/ 	.short	(.L_465 - .L_464)


	//   ....[0]....
.L_464:
        /*0034*/ 	.word	0x00005a90


	//----- nvinfo : EIATTR_COOP_GROUP_MASK_REGIDS
	.align		4
.L_465:
        /*0038*/ 	.byte	0x04, 0x29
        /*003a*/ 	.short	(.L_467 - .L_466)


	//   ....[0]....
.L_466:
        /*003c*/ 	.word	0xffffffff


	//   ....[1]....
        /*0040*/ 	.word	0xffffffff


	//   ....[2]....
        /*0044*/ 	.word	0xffffffff


	//   ....[3]....
        /*0048*/ 	.word	0xffffffff


	//   ....[4]....
        /*004c*/ 	.word	0xffffffff


	//   ....[5]....
        /*0050*/ 	.word	0xffffffff


	//   ....[6]....
        /*0054*/ 	.word	0xffffffff


	//   ....[7]....
        /*0058*/ 	.word	0xffffffff


	//   ....[8]....
        /*005c*/ 	.word	0xffffffff


	//   ....[9]....
        /*0060*/ 	.word	0xffffffff


	//   ....[10]....
        /*0064*/ 	.word	0xffffffff


	//   ....[11]....
        /*0068*/ 	.word	0xffffffff


	//   ....[12]....
        /*006c*/ 	.word	0xffffffff


	//   ....[13]....
        /*0070*/ 	.word	0xffffffff


	//   ....[14]....
        /*0074*/ 	.word	0xffffffff


	//   ....[15]....
        /*0078*/ 	.word	0xffffffff


	//   ....[16]....
        /*007c*/ 	.word	0xffffffff


	//   ....[17]....
        /*0080*/ 	.word	0xffffffff


	//   ....[18]....
        /*0084*/ 	.word	0xffffffff


	//   ....[19]....
        /*0088*/ 	.word	0xffffffff


	//   ....[20]....
        /*008c*/ 	.word	0xffffffff


	//   ....[21]....
        /*0090*/ 	.word	0x0500000f


	//   ....[22]....
        /*0094*/ 	.word	0x0500000f


	//   ....[23]....
        /*0098*/ 	.word	0x0500000f


	//   ....[24]....
        /*009c*/ 	.word	0x0500000f


	//   ....[25]....
        /*00a0*/ 	.word	0x0500000f


	//   ....[26]....
        /*00a4*/ 	.word	0x0500000f


	//   ....[27]....
        /*00a8*/ 	.word	0x0500000f


	//   ....[28]....
        /*00ac*/ 	.word	0x0500000f


	//   ....[29]....
        /*00b0*/ 	.word	0x0500000f


	//   ....[30]....
        /*00b4*/ 	.word	0x0500000f


	//----- nvinfo : EIATTR_COOP_GROUP_INSTR_OFFSETS
	.align		4
.L_467:
        /*00b8*/ 	.byte	0x04, 0x28
        /*00ba*/ 	.short	(.L_469 - .L_468)


	//   ....[0]....
.L_468:
        /*00bc*/ 	.word	0x000025d0


	//   ....[1]....
        /*00c0*/ 	.word	0x000025f0


	//   ....[2]....
        /*00c4*/ 	.word	0x00002610


	//   ....[3]....
        /*00c8*/ 	.word	0x00002630


	//   ....[4]....
        /*00cc*/ 	.word	0x00002650


	//   ....[5]....
        /*00d0*/ 	.word	0x000052e0


	//   ....[6]....
        /*00d4*/ 	.word	0x00005590


	//   ....[7]....
        /*00d8*/ 	.word	0x000055b0


	//   ....[8]....
        /*00dc*/ 	.word	0x000055d0


	//   ....[9]....
        /*00e0*/ 	.word	0x000055f0


	//   ....[10]....
        /*00e4*/ 	.word	0x000057b0


	//   ....[11]....
        /*00e8*/ 	.word	0x000057d0


	//   ....[12]....
        /*00ec*/ 	.word	0x000057f0


	//   ....[13]....
        /*00f0*/ 	.word	0x00005a20


	//   ....[14]....
        /*00f4*/ 	.word	0x00005ae0


	//   ....[15]....
        /*00f8*/ 	.word	0x00005b20


	//   ....[16]....
        /*00fc*/ 	.word	0x00005b80


	//   ....[17]....
        /*0100*/ 	.word	0x00005bb0


	//   ....[18]....
        /*0104*/ 	.word	0x00005cc0


	//   ....[19]....
        /*0108*/ 	.word	0x00005cf0


	//   ....[20]....
        /*010c*/ 	.word	0x00005d40


	//   ....[21]....
        /*0110*/ 	.word	0x00008590


	//   ....[22]....
        /*0114*/ 	.word	0x000085f0


	//   ....[23]....
        /*0118*/ 	.word	0x00008650


	//   ....[24]....
        /*011c*/ 	.word	0x000086b0


	//   ....[25]....
        /*0120*/ 	.word	0x00008710


	//   ....[26]....
        /*0124*/ 	.word	0x00008790


	//   ....[27]....
        /*0128*/ 	.word	0x00008830


	//   ....[28]....
        /*012c*/ 	.word	0x000088b0


	//   ....[29]....
        /*0130*/ 	.word	0x00008910


	//   ....[30]....
        /*0134*/ 	.word	0x00008970


	//----- nvinfo : EIATTR_SYSCALL_OFFSETS
	.align		4
.L_469:
        /*0138*/ 	.byte	0x04, 0x46
        /*013a*/ 	.short	(.L_471 - .L_470)


	//   ....[0]....
.L_470:
        /*013c*/ 	.word	0x00001220


	//----- nvinfo : EIATTR_EXIT_INSTR_OFFSETS
	.align		4
.L_471:
        /*0140*/ 	.byte	0x04, 0x1c
        /*0142*/ 	.short	(.L_473 - .L_472)


	//   ....[0]....
.L_472:
        /*0144*/ 	.word	0x000000b0


	//   ....[1]....
        /*0148*/ 	.word	0x000080b0


	//   ....[2]....
        /*014c*/ 	.word	0x000081a0


	//   ....[3]....
        /*0150*/ 	.word	0x00008540


	//----- nvinfo : EIATTR_CRS_STACK_SIZE
	.align		4
.L_473:
        /*0154*/ 	.byte	0x04, 0x1e
        /*0156*/ 	.short	(.L_475 - .L_474)
.L_474:
        /*0158*/ 	.word	0x00000000


	//----- nvinfo : EIATTR_CBANK_PARAM_SIZE
	.align		4
.L_475:
        /*015c*/ 	.byte	0x03, 0x19
        /*015e*/ 	.short	0x0128


	//----- nvinfo : EIATTR_PARAM_CBANK
	.align		4
        /*0160*/ 	.byte	0x04, 0x0a
        /*0162*/ 	.short	(.L_477 - .L_476)
	.align		4
.L_476:
        /*0164*/ 	.word	index@(.nv.constant0._ZN4mmha33masked_multihead_attention_kernelItLi224ELi256ELi2ELi32ELi128ELb0ELb1EEEv26Multihead_attention_paramsIT_XT5_EE)
        /*0168*/ 	.short	0x0210
        /*016a*/ 	.short	0x0128


	//----- nvinfo : EIATTR_SW_WAR
	.align		4
.L_477:
        /*016c*/ 	.byte	0x04, 0x36
        /*016e*/ 	.short	(.L_479 - .L_478)
.L_478:
        /*0170*/ 	.word	0x00000008
.L_479:


//--------------------- .nv.info._ZN4mmha33masked_multihead_attention_kernelItLi224ELi256ELi4ELi32ELi64ELb0ELb1EEEv26Multihead_attention_paramsIT_XT5_EE --------------------------
	.section	.nv.info._ZN4mmha33masked_multihead_attention_kernelItLi224ELi256ELi4ELi32ELi64ELb0ELb1EEEv26Multihead_attention_paramsIT_XT5_EE,"",@"SHT_CUDA_INFO"
	.sectionflags	@""
	.align	4


	//----- nvinfo : EIATTR_CUDA_API_VERSION
	.align		4
        /*0000*/ 	.byte	0x04, 0x37
        /*0002*/ 	.short	(.L_481 - .L_480)
.L_480:
        /*0004*/ 	.word	0x00000082


	//----- nvinfo : EIATTR_KPARAM_INFO
	.align		4
.L_481:
        /*0008*/ 	.byte	0x04, 0x17
        /*000a*/ 	.short	(.L_483 - .L_482)
.L_482:
        /*000c*/ 	.word	0x00000000
        /*0010*/ 	.short	0x0000
        /*0012*/ 	.short	0x0000
        /*0014*/ 	.byte	0x00, 0xf0, 0xa1, 0x04


	//----- nvinfo : EIATTR_SPARSE_MMA_MASK
	.align		4
.L_483:
        /*0018*/ 	.byte	0x03, 0x50
        /*001a*/ 	.short	0x0000


	//----- nvinfo : EIATTR_MAXREG_COUNT
	.align		4
        /*001c*/ 	.byte	0x03, 0x1b
        /*001e*/ 	.short	0x00ff


	//----- nvinfo : EIATTR_NUM_BARRIERS
	.align		4
        /*0020*/ 	.byte	0x02, 0x4c
        /*0022*/ 	.byte	0x01
	.zero		1


	//----- nvinfo : EIATTR_EXTERNS
	.align		4
        /*0024*/ 	.byte	0x04, 0x0f
        /*0026*/ 	.short	(.L_485 - .L_484)


	//   ....[0]....
	.align		4
.L_484:
        /*0028*/ 	.word	index@(__assertfail)


	//----- nvinfo : EIATTR_MERCURY_ISA_VERSION
	.align		4
.L_485:
        /*002c*/ 	.byte	0x03, 0x5f
        /*002e*/ 	.short	0x0101


	//----- nvinfo : EIATTR_INT_WARP_WIDE_INSTR_OFFSETS
	.align		4
        /*0030*/ 	.byte	0x04, 0x31
        /*0032*/ 	.short	(.L_487 - .L_486)


	//   ....[0]....
.L_486:
        /*0034*/ 	.word	0x00000dd0


	//   ....[1]....
        /*0038*/ 	.word	0x00002600


	//   ....[2]....
        /*003c*/ 	.word	0x000059a0


	//----- nvinfo : EIATTR_COOP_GROUP_MASK_REGIDS
	.align		4
.L_487:
        /*0040*/ 	.byte	0x04, 0x29
        /*0042*/ 	.short	(.L_489 - .L_488)


	//   ....[0]....
.L_488:
        /*0044*/ 	.word	0xffffffff


	//   ....[1]....
        /*0048*/ 	.word	0xffffffff


	//   ....[2]....
        /*004c*/ 	.word	0xffffffff


	//   ....[3]....
        /*0050*/ 	.word	0xffffffff


	//   ....[4]....
        /*0054*/ 	.word	0xffffffff


	//   ....[5]....
        /*0058*/ 	.word	0xffffffff


	//   ....[6]....
        /*005c*/ 	.word	0xffffffff


	//   ....[7]....
        /*0060*/ 	.word	0xffffffff


	//   ....[8]....
        /*0064*/ 	.word	0xffffffff


	//   ....[9]....
        /*0068*/ 	.word	0xffffffff


	//   ....[10]....
        /*006c*/ 	.word	0xffffffff


	//   ....[11]....
        /*0070*/ 	.word	0xffffffff


	//   ....[12]....
        /*0074*/ 	.word	0xffffffff


	//   ....[13]....
        /*0078*/ 	.word	0xffffffff


	//   ....[14]....
        /*007c*/ 	.word	0xffffffff


	//   ....[15]....
        /*0080*/ 	.word	0xffffffff


	//   ....[16]....
        /*0084*/ 	.word	0xffffffff


	//   ....[17]....
        /*0088*/ 	.word	0xffffffff


	//   ....[18]....
        /*008c*/ 	.word	0xffffffff


	//   ....[19]....
        /*0090*/ 	.word	0x0500000f


	//   ....[20]....
        /*0094*/ 	.word	0x0500000f


	//   ....[21]....
        /*0098*/ 	.word	0x0500000f


	//   ....[22]....
        /*009c*/ 	.word	0x0500000f


	//   ....[23]....
        /*00a0*/ 	.word	0x0500000f


	//   ....[24]....
        /*00a4*/ 	.word	0x0500000f


	//   ....[25]....
        /*00a8*/ 	.word	0x0500000f


	//   ....[26]....
        /*00ac*/ 	.word	0x0500000f


	//   ....[27]....
        /*00b0*/ 	.word	0x0500000f


	//   ....[28]....
        /*00b4*/ 	.word	0x0500000f


	//----- nvinfo : EIATTR_COOP_GROUP_INSTR_OFFSETS
	.align		4
.L_489:
        /*00b8*/ 	.byte	0x04, 0x28
        /*00ba*/ 	.short	(.L_491 - .L_490)


	//   ....[0]....
.L_490:
        /*00bc*/ 	.word	0x00002700


	//   ....[1]....
        /*00c0*/ 	.word	0x00002720


	//   ....[2]....
        /*00c4*/ 	.word	0x00002740


	//   ....[3]....
        /*00c8*/ 	.word	0x00002760


	//   ....[4]....
        /*00cc*/ 	.word	0x00002780


	//   ....[5]....
        /*00d0*/ 	.word	0x00005140


	//   ....[6]....
        /*00d4*/ 	.word	0x00005160


	//   ....[7]....
        /*00d8*/ 	.word	0x00005480


	//   ....[8]....
        /*00dc*/ 	.word	0x000054a0


	//   ....[9]....
        /*00e0*/ 	.word	0x000054c0


	//   ....[10]....
        /*00e4*/ 	.word	0x00005670


	//   ....[11]....
        /*00e8*/ 	.word	0x00005690


	//   ....[12]....
        /*00ec*/ 	.word	0x000058e0


	//   ....[13]....
        /*00f0*/ 	.word	0x000059f0


	//   ....[14]....
        /*00f4*/ 	.word	0x00005a40


	//   ....[15]....
        /*00f8*/ 	.word	0x00005a70


	//   ....[16]....
        /*00fc*/ 	.word	0x00005ac0


	//   ....[17]....
        /*0100*/ 	.word	0x00005c10


	//   ....[18]....
        /*0104*/ 	.word	0x00005c30


	//   ....[19]....
        /*0108*/ 	.word	0x00008360


	//   ....[20]....
        /*010c*/ 	.word	0x000083c0


	//   ....[21]....
        /*0110*/ 	.word	0x00008420


	//   ....[22]....
        /*0114*/ 	.word	0x00008480


	//   ....[23]....
        /*0118*/ 	.word	0x000084e0


	//   ....[24]....
        /*011c*/ 	.word	0x00008560


	//   ....[25]....
        /*0120*/ 	.word	0x000085e0


	//   ....[26]....
        /*0124*/ 	.word	0x00008670


	//   ....[27]....
        /*0128*/ 	.word	0x000086f0


	//   ....[28]....
        /*012c*/ 	.word	0x00008750


	//----- nvinfo : EIATTR_SYSCALL_OFFSETS
	.align		4
.L_491:
        /*0130*/ 	.byte	0x04, 0x46
        /*0132*/ 	.short	(.L_493 - .L_492)


	//   ....[0]....
.L_492:
        /*0134*/ 	.word	0x00001340


	//----- nvinfo : EIATTR_EXIT_INSTR_OFFSETS
	.align		4
.L_493:
        /*0138*/ 	.byte	0x04, 0x1c
        /*013a*/ 	.short	(.L_495 - .L_494)


	//   ....[0]....
.L_494:
        /*013c*/ 	.word	0x000000d0


	//   ....[1]....
        /*0140*/ 	.word	0x00007e60


	//   ....[2]....
        /*0144*/ 	.word	0x00007f60


	//   ....[3]....
        /*0148*/ 	.word	0x00008310


	//----- nvinfo : EIATTR_CRS_STACK_SIZE
	.align		4
.L_495:
        /*014c*/ 	.byte	0x04, 0x1e
        /*014e*/ 	.short	(.L_497 - .L_496)
.L_496:
        /*0150*/ 	.word	0x00000000


	//----- nvinfo : EIATTR_CBANK_PARAM_SIZE
	.align		4
.L_497:
        /*0154*/ 	.byte	0x03, 0x19
        /*0156*/ 	.short	0x0128


	//----- nvinfo : EIATTR_PARAM_CBANK
	.align		4
        /*0158*/ 	.byte	0x04, 0x0a
        /*015a*/ 	.short	(.L_499 - .L_498)
	.align		4
.L_498:
        /*015c*/ 	.word	index@(.nv.constant0._ZN4mmha33masked_multihead_attention_kernelItLi224ELi256ELi4ELi32ELi64ELb0ELb1EEEv26Multihead_attention_paramsIT_XT5_EE)
        /*0160*/ 	.short	0x0210
        /*0162*/ 	.short	0x0128


	//----- nvinfo : EIATTR_SW_WAR
	.align		4
.L_499:
        /*0164*/ 	.byte	0x04, 0x36
        /*0166*/ 	.short	(.L_501 - .L_500)
.L_500:
        /*0168*/ 	.word	0x00000008
.L_501:


//--------------------- .nv.info._ZN4mmha33masked_multihead_attention_kernelItLi224ELi256ELi1ELi32ELi256ELb0ELb0EEEv26Multihead_attention_paramsIT_XT5_EE --------------------------
	.section	.nv.info._ZN4mmha33masked_multihead_attention_kernelItLi224ELi256ELi1ELi32ELi256ELb0ELb0EEEv26Multihead_attention_paramsIT_XT5_EE,"",@"SHT_CUDA_INFO"
	.sectionflags	@""
	.align	4


	//----- nvinfo : EIATTR_CUDA_API_VERSION
	.align		4
        /*0000*/ 	.byte	0x04, 0x37
        /*0002*/ 	.short	(.L_503 - .L_502)
.L_502:
        /*0004*/ 	.word	0x00000082


	//----- nvinfo : EIATTR_KPARAM_INFO
	.align		4
.L_503:
        /*0008*/ 	.byte	0x04, 0x17
        /*000a*/ 	.short	(.L_505 - .L_504)
.L_504:
        /*000c*/ 	.word	0x00000000
        /*0010*/ 	.short	0x0000
        /*0012*/ 	.short	0x0000
        /*0014*/ 	.byte	0x00, 0xf0, 0xa1, 0x04


	//----- nvinfo : EIATTR_SPARSE_MMA_MASK
	.align		4
.L_505:
        /*0018*/ 	.byte	0x03, 0x50
        /*001a*/ 	.short	0x0000


	//----- nvinfo : EIATTR_MAXREG_COUNT
	.align		4
        /*001c*/ 	.byte	0x03, 0x1b
        /*001e*/ 	.short	0x00ff


	//----- nvinfo : EIATTR_NUM_BARRIERS
	.align		4
        /*0020*/ 	.byte	0x02, 0x4c
        /*0022*/ 	.byte	0x01
	.zero		1


	//----- nvinfo : EIATTR_EXTERNS
	.align		4
        /*0024*/ 	.byte	0x04, 0x0f
        /*0026*/ 	.short	(.L_507 - .L_506)


	//   ....[0]....
	.align		4
.L_506:
        /*0028*/ 	.word	index@(__assertfail)


	//----- nvinfo : EIATTR_ANNOTATIONS
	.align		4
.L_507:
        /*002c*/ 	.byte	0x04, 0x55
        /*002e*/ 	.short	(.L_509 - .L_508)


	//   ....[0]....
.L_508:
        /* <DEDUP_REMOVED lines=18> */


	//----- nvinfo : EIATTR_MERCURY_ISA_VERSION
	.align		4
.L_509:
        /*0138*/ 	.byte	0x03, 0x5f
        /*013a*/ 	.short	0x0101


	//----- nvinfo : EIATTR_INT_WARP_WIDE_INSTR_OFFSETS
	.align		4
        /*013c*/ 	.byte	0x04, 0x31
        /*013e*/ 	.short	(.L_511 - .L_510)


	//   ....[0]....
.L_510:
        /*0140*/ 	.word	0x00000e50


	//   ....[1]....
        /*0144*/ 	.word	0x00002650


	//   ....[2]....
        /*0148*/ 	.word	0x00005ee0


	//----- nvinfo : EIATTR_COOP_GROUP_MASK_REGIDS
	.align		4
.L_511:
        /*014c*/ 	.byte	0x04, 0x29
        /*014e*/ 	.short	(.L_513 - .L_512)


	//   ....[0]....
.L_512:
        /*0150*/ 	.word	0xffffffff


	//   ....[1]....
        /*0154*/ 	.word	0xffffffff


	//   ....[2]....
        /*0158*/ 	.word	0xffffffff


	//   ....[3]....
        /*015c*/ 	.word	0xffffffff


	//   ....[4]....
        /*0160*/ 	.word	0xffffffff


	//   ....[5]....
        /*0164*/ 	.word	0xffffffff


	//   ....[6]....
        /*0168*/ 	.word	0xffffffff


	//   ....[7]....
        /*016c*/ 	.word	0xffffffff


	//   ....[8]....
        /*0170*/ 	.word	0xffffffff


	//   ....[9]....
        /*0174*/ 	.word	0xffffffff


	//   ....[10]....
        /*0178*/ 	.word	0xffffffff


	//   ....[11]....
        /*017c*/ 	.word	0xffffffff


	//   ....[12]....
        /*0180*/ 	.word	0xffffffff


	//   ....[13]....
        /*0184*/ 	.word	0xffffffff


	//   ....[14]....
        /*0188*/ 	.word	0xffffffff


	//   ....[15]....
        /*018c*/ 	.word	0xffffffff


	//   ....[16]....
        /*0190*/ 	.word	0xffffffff


	//   ....[17]....
        /*0194*/ 	.word	0xffffffff


	//   ....[18]....
        /*0198*/ 	.word	0xffffffff


	//   ....[19]....
        /*019c*/ 	.word	0xffffffff


	//   ....[20]....
        /*01a0*/ 	.word	0xffffffff


	//   ....[21]....
        /*01a4*/ 	.word	0xffffffff


	//   ....[22]....
        /*01a8*/ 	.word	0xffffffff


	//   ....[23]....
        /*01ac*/ 	.word	0x0500000f


	//   ....[24]....
        /*01b0*/ 	.word	0x0500000f


	//   ....[25]....
        /*01b4*/ 	.word	0x0500000f


	//   ....[26]....
        /*01b8*/ 	.word	0x0500000f


	//   ....[27]....
        /*01bc*/ 	.word	0x0500000f


	//----- nvinfo : EIATTR_COOP_GROUP_INSTR_OFFSETS
	.align		4
.L_513:
        /*01c0*/ 	.byte	0x04, 0x28
        /*01c2*/ 	.short	(.L_515 - .L_514)


	//   ....[0]....
.L_514:
        /*01c4*/ 	.word	0x00002750


	//   ....[1]....
        /*01c8*/ 	.word	0x00002770


	//   ....[2]....
        /*01cc*/ 	.word	0x00002790


	//   ....[3]....
        /*01d0*/ 	.word	0x000027b0


	//   ....[4]....
        /*01d4*/ 	.word	0x000027d0


	//   ....[5]....
        /*01d8*/ 	.word	0x000059d0


	//   ....[6]....
        /*01dc*/ 	.word	0x000059f0


	//   ....[7]....
        /*01e0*/ 	.word	0x00005a20


	//   ....[8]....
        /*01e4*/ 	.word	0x00005a80


	//   ....[9]....
        /*01e8*/ 	.word	0x00005ac0


	//   ....[10]....
        /*01ec*/ 	.word	0x00005b50


	//   ....[11]....
        /*01f0*/ 	.word	0x00005b70


	//   ....[12]....
        /*01f4*/ 	.word	0x00005b90


	//   ....[13]....
        /*01f8*/ 	.word	0x00005bb0


	//   ....[14]....
        /*01fc*/ 	.word	0x00005df0


	//   ....[15]....
        /*0200*/ 	.word	0x00005eb0


	//   ....[16]....
        /*0204*/ 	.word	0x00005f50


	//   ....[17]....
        /*0208*/ 	.word	0x00005f90


	//   ....[18]....
        /*020c*/ 	.word	0x00005fd0


	//   ....[19]....
        /*0210*/ 	.word	0x00006130


	//   ....[20]....
        /*0214*/ 	.word	0x00006150


	//   ....[21]....
        /*0218*/ 	.word	0x00006170


	//   ....[22]....
        /*021c*/ 	.word	0x00006190


	//   ....[23]....
        /*0220*/ 	.word	0x00008be0


	//   ....[24]....
        /*0224*/ 	.word	0x00008c40


	//   ....[25]....
        /*0228*/ 	.word	0x00008ca0


	//   ....[26]....
        /*022c*/ 	.word	0x00008d00


	//   ....[27]....
        /*0230*/ 	.word	0x00008d60


	//----- nvinfo : EIATTR_SYSCALL_OFFSETS
	.align		4
.L_515:
        /*0234*/ 	.byte	0x04, 0x46
        /*0236*/ 	.short	(.L_517 - .L_516)


	//   ....[0]....
.L_516:
        /*0238*/ 	.word	0x00001390


	//----- nvinfo : EIATTR_EXIT_INSTR_OFFSETS
	.align		4
.L_517:
        /*023c*/ 	.byte	0x04, 0x1c
        /*023e*/ 	.short	(.L_519 - .L_518)


	//   ....[0]....
.L_518:
        /*0240*/ 	.word	0x000000e0


	//   ....[1]....
        /*0244*/ 	.word	0x000086e0


	//   ....[2]....
        /*0248*/ 	.word	0x000087e0


	//   ....[3]....
        /*024c*/ 	.word	0x00008b90


	//----- nvinfo : EIATTR_CRS_STACK_SIZE
	.align		4
.L_519:
        /*0250*/ 	.byte	0x04, 0x1e
        /*0252*/ 	.short	(.L_521 - .L_520)
.L_520:
        /*0254*/ 	.word	0x00000000


	//----- nvinfo : EIATTR_CBANK_PARAM_SIZE
	.align		4
.L_521:
        /*0258*/ 	.byte	0x03, 0x19
        /*025a*/ 	.short	0x0128


	//----- nvinfo : EIATTR_PARAM_CBANK
	.align		4
        /*025c*/ 	.byte	0x04, 0x0a
        /*025e*/ 	.short	(.L_523 - .L_522)
	.align		4
.L_522:
        /*0260*/ 	.word	index@(.nv.constant0._ZN4mmha33masked_multihead_attention_kernelItLi224ELi256ELi1ELi32ELi256ELb0ELb0EEEv26Multihead_attention_paramsIT_XT5_EE)
        /*0264*/ 	.short	0x0210
        /*0266*/ 	.short	0x0128


	//----- nvinfo : EIATTR_SW_WAR
	.align		4
.L_523:
        /*0268*/ 	.byte	0x04, 0x36
        /*026a*/ 	.short	(.L_525 - .L_524)
.L_524:
        /*026c*/ 	.word	0x00000008
.L_525:


//--------------------- .nv.info._ZN4mmha33masked_multihead_attention_kernelItLi224ELi256ELi2ELi32ELi128ELb0ELb0EEEv26Multihead_attention_paramsIT_XT5_EE --------------------------
	.section	.nv.info._ZN4mmha33masked_multihead_attention_kernelItLi224ELi256ELi2ELi32ELi128ELb0ELb0EEEv26Multihead_attention_paramsIT_XT5_EE,"",@"SHT_CUDA_INFO"
	.sectionflags	@""
	.align	4


	//----- nvinfo : EIATTR_CUDA_API_VERSION
	.align		4
        /*0000*/ 	.byte	0x04, 0x37
        /*0002*/ 	.short	(.L_527 - .L_526)
.L_526:
        /*0004*/ 	.word	0x00000082


	//----- nvinfo : EIATTR_KPARAM_INFO
	.align		4
.L_527:
        /*0008*/ 	.byte	0x04, 0x17
        /*000a*/ 	.short	(.L_529 - .L_528)
.L_528:
        /*000c*/ 	.word	0x00000000
        /*0010*/ 	.short	0x0000
        /*0012*/ 	.short	0x0000
        /*0014*/ 	.byte	0x00, 0xf0, 0xa1, 0x04


	//----- nvinfo : EIATTR_SPARSE_MMA_MASK
	.align		4
.L_529:
        /*0018*/ 	.byte	0x03, 0x50
        /*001a*/ 	.short	0x0000


	//----- nvinfo : EIATTR_MAXREG_COUNT
	.align		4
        /*001c*/ 	.byte	0x03, 0x1b
        /*001e*/ 	.short	0x00ff


	//----- nvinfo : EIATTR_NUM_BARRIERS
	.align		4
        /*0020*/ 	.byte	0x02, 0x4c
        /*0022*/ 	.byte	0x01
	.zero		1


	//----- nvinfo : EIATTR_EXTERNS
	.align		4
        /*0024*/ 	.byte	0x04, 0x0f
        /*0026*/ 	.short	(.L_531 - .L_530)


	//   ....[0]....
	.align		4
.L_530:
        /*0028*/ 	.word	index@(__assertfail)


	//----- nvinfo : EIATTR_MERCURY_ISA_VERSION
	.align		4
.L_531:
        /*002c*/ 	.byte	0x03, 0x5f
        /*002e*/ 	.short	0x0101


	//----- nvinfo : EIATTR_INT_WARP_WIDE_INSTR_OFFSETS
	.align		4
        /*0030*/ 	.byte	0x04, 0x31
        /*0032*/ 	.short	(.L_533 - .L_532)


	//   ....[0]....
.L_532:
        /*0034*/ 	.word	0x00005030


	//----- nvinfo : EIATTR_COOP_GROUP_MASK_REGIDS
	.align		4
.L_533:
        /*0038*/ 	.byte	0x04, 0x29
        /*003a*/ 	.short	(.L_535 - .L_534)


	//   ....[0]....
.L_534:
        /*003c*/ 	.word	0xffffffff


	//   ....[1]....
        /*0040*/ 	.word	0xffffffff


	//   ....[2]....
        /*0044*/ 	.word	0xffffffff


	//   ....[3]....
        /*0048*/ 	.word	0xffffffff


	//   ....[4]....
        /*004c*/ 	.word	0xffffffff


	//   ....[5]....
        /*0050*/ 	.word	0xffffffff


	//   ....[6]....
        /*0054*/ 	.word	0xffffffff


	//   ....[7]....
        /*0058*/ 	.word	0xffffffff


	//   ....[8]....
        /*005c*/ 	.word	0xffffffff


	//   ....[9]....
        /*0060*/ 	.word	0xffffffff


	//   ....[10]....
        /*0064*/ 	.word	0xffffffff


	//   ....[11]....
        /*0068*/ 	.word	0xffffffff


	//   ....[12]....
        /*006c*/ 	.word	0xffffffff


	//   ....[13]....
        /*0070*/ 	.word	0xffffffff


	//   ....[14]....
        /*0074*/ 	.word	0xffffffff


	//   ....[15]....
        /*0078*/ 	.word	0xffffffff


	//   ....[16]....
        /*007c*/ 	.word	0xffffffff


	//   ....[17]....
        /*0080*/ 	.word	0xffffffff


	//   ....[18]....
        /*0084*/ 	.word	0xffffffff


	//   ....[19]....
        /*0088*/ 	.word	0xffffffff


	//   ....[20]....
        /*008c*/ 	.word	0xffffffff


	//   ....[21]....
        /*0090*/ 	.word	0x0500000f


	//   ....[22]....
        /*0094*/ 	.word	0x0500000f


	//   ....[23]....
        /*0098*/ 	.word	0x0500000f


	//   ....[24]....
        /*009c*/ 	.word	0x0500000f


	//   ....[25]....
        /*00a0*/ 	.word	0x0500000f


	//   ....[26]....
        /*00a4*/ 	.word	0x0500000f


	//   ....[27]....
        /*00a8*/ 	.word	0x0500000f


	//   ....[28]....
        /*00ac*/ 	.word	0x0500000f


	//   ....[29]....
        /*00b0*/ 	.word	0x0500000f


	//   ....[30]....
        /*00b4*/ 	.word	0x0500000f


	//----- nvinfo : EIATTR_COOP_GROUP_INSTR_OFFSETS
	.align		4
.L_535:
        /*00b8*/ 	.byte	0x04, 0x28
        /*00ba*/ 	.short	(.L_537 - .L_536)


	//   ....[0]....
.L_536:
        /*00bc*/ 	.word	0x000025d0


	//   ....[1]....
        /*00c0*/ 	.word	0x000025f0


	//   ....[2]....
        /*00c4*/ 	.word	0x00002610


	//   ....[3]....
        /*00c8*/ 	.word	0x00002630


	//   ....[4]....
        /*00cc*/ 	.word	0x00002650


	//   ....[5]....
        /*00d0*/ 	.word	0x00004880


	//   ....[6]....
        /*00d4*/ 	.word	0x00004b30


	//   ....[7]....
        /*00d8*/ 	.word	0x00004b50


	//   ....[8]....
        /*00dc*/ 	.word	0x00004b70


	//   ....[9]....
        /*00e0*/ 	.word	0x00004b90


	//   ....[10]....
        /*00e4*/ 	.word	0x00004d50


	//   ....[11]....
        /*00e8*/ 	.word	0x00004d70


	//   ....[12]....
        /*00ec*/ 	.word	0x00004d90


	//   ....[13]....
        /*00f0*/ 	.word	0x00004fc0


	//   ....[14]....
        /*00f4*/ 	.word	0x00005090


	//   ....[15]....
        /*00f8*/ 	.word	0x000050d0


	//   ....[16]....
        /*00fc*/ 	.word	0x00005120


	//   ....[17]....
        /*0100*/ 	.word	0x00005150


	//   ....[18]....
        /*0104*/ 	.word	0x00005230


	//   ....[19]....
        /*0108*/ 	.word	0x00005260


	//   ....[20]....
        /*010c*/ 	.word	0x000052d0


	//   ....[21]....
        /*0110*/ 	.word	0x000079d0


	//   ....[22]....
        /*0114*/ 	.word	0x00007a30


	//   ....[23]....
        /*0118*/ 	.word	0x00007a90


	//   ....[24]....
        /*011c*/ 	.word	0x00007af0


	//   ....[25]....
        /*0120*/ 	.word	0x00007b50


	//   ....[26]....
        /*0124*/ 	.word	0x00007bd0


	//   ....[27]....
        /*0128*/ 	.word	0x00007c70


	//   ....[28]....
        /*012c*/ 	.word	0x00007cf0


	//   ....[29]....
        /*0130*/ 	.word	0x00007d50


	//   ....[30]....
        /*0134*/ 	.word	0x00007db0


	//----- nvinfo : EIATTR_SYSCALL_OFFSETS
	.align		4
.L_537:
        /*0138*/ 	.byte	0x04, 0x46
        /*013a*/ 	.short	(.L_539 - .L_538)


	//   ....[0]....
.L_538:
        /*013c*/ 	.word	0x00001220


	//----- nvinfo : EIATTR_EXIT_INSTR_OFFSETS
	.align		4
.L_539:
        /*0140*/ 	.byte	0x04, 0x1c
        /*0142*/ 	.short	(.L_541 - .L_540)


	//   ....[0]....
.L_540:
        /*0144*/ 	.word	0x000000b0


	//   ....[1]....
        /*0148*/ 	.word	0x000074f0


	//   ....[2]....
        /*014c*/ 	.word	0x000075e0


	//   ....[3]....
        /*0150*/ 	.word	0x00007980


	//----- nvinfo : EIATTR_CRS_STACK_SIZE
	.align		4
.L_541:
        /*0154*/ 	.byte	0x04, 0x1e
        /*0156*/ 	.short	(.L_543 - .L_542)
.L_542:
        /*0158*/ 	.word	0x00000000


	//----- nvinfo : EIATTR_CBANK_PARAM_SIZE
	.align		4
.L_543:
        /*015c*/ 	.byte	0x03, 0x19
        /*015e*/ 	.short	0x0128


	//----- nvinfo : EIATTR_PARAM_CBANK
	.align		4
        /*0160*/ 	.byte	0x04, 0x0a
        /*0162*/ 	.short	(.L_545 - .L_544)
	.align		4
.L_544:
        /*0164*/ 	.word	index@(.nv.constant0._ZN4mmha33masked_multihead_attention_kernelItLi224ELi256ELi2ELi32ELi128ELb0ELb0EEEv26Multihead_attention_paramsIT_XT5_EE)
        /*0168*/ 	.short	0x0210
        /*016a*/ 	.short	0x0128


	//----- nvinfo : EIATTR_SW_WAR
	.align		4
.L_545:
        /*016c*/ 	.byte	0x04, 0x36
        /*016e*/ 	.short	(.L_547 - .L_546)
.L_546:
        /*0170*/ 	.word	0x00000008
.L_547:


//--------------------- .nv.info._ZN4mmha33masked_multihead_attention_kernelItLi224ELi256ELi4ELi32ELi64ELb0ELb0EEEv26Multihead_attention_paramsIT_XT5_EE --------------------------
	.section	.nv.info._ZN4mmha33masked_multihead_attention_kernelItLi224ELi256ELi4ELi32ELi64ELb0ELb0EEEv26Multihead_attention_paramsIT_XT5_EE,"",@"SHT_CUDA_INFO"
	.sectionflags	@""
	.align	4


	//----- nvinfo : EIATTR_CUDA_API_VERSION
	.align		4
        /*0000*/ 	.byte	0x04, 0x37
        /*0002*/ 	.short	(.L_549 - .L_548)
.L_548:
        /*0004*/ 	.word	0x00000082


	//----- nvinfo : EIATTR_KPARAM_INFO
	.align		4
.L_549:
        /*0008*/ 	.byte	0x04, 0x17
        /*000a*/ 	.short	(.L_551 - .L_550)
.L_550:
        /*000c*/ 	.word	0x00000000
        /*0010*/ 	.short	0x0000
        /*0012*/ 	.short	0x0000
        /*0014*/ 	.byte	0x00, 0xf0, 0xa1, 0x04


	//----- nvinfo : EIATTR_SPARSE_MMA_MASK
	.align		4
.L_551:
        /*0018*/ 	.byte	0x03, 0x50
        /*001a*/ 	.short	0x0000


	//----- nvinfo : EIATTR_MAXREG_COUNT
	.align		4
        /*001c*/ 	.byte	0x03, 0x1b
        /*001e*/ 	.short	0x00ff


	//----- nvinfo : EIATTR_NUM_BARRIERS
	.align		4
        /*0020*/ 	.byte	0x02, 0x4c
        /*0022*/ 	.byte	0x01
	.zero		1


	//----- nvinfo : EIATTR_EXTERNS
	.align		4
        /*0024*/ 	.byte	0x04, 0x0f
        /*0026*/ 	.short	(.L_553 - .L_552)


	//   ....[0]....
	.align		4
.L_552:
        /*0028*/ 	.word	index@(__assertfail)


	//----- nvinfo : EIATTR_MERCURY_ISA_VERSION
	.align		4
.L_553:
        /*002c*/ 	.byte	0x03, 0x5f
        /*002e*/ 	.short	0x0101


	//----- nvinfo : EIATTR_INT_WARP_WIDE_INSTR_OFFSETS
	.align		4
        /*0030*/ 	.byte	0x04, 0x31
        /*0032*/ 	.short	(.L_555 - .L_554)


	//   ....[0]....
.L_554:
        /*0034*/ 	.word	0x00000dd0


	//   ....[1]....
        /*0038*/ 	.word	0x00002600


	//   ....[2]....
        /*003c*/ 	.word	0x00004e40


	//----- nvinfo : EIATTR_COOP_GROUP_MASK_REGIDS
	.align		4
.L_555:
        /*0040*/ 	.byte	0x04, 0x29
        /*0042*/ 	.short	(.L_557 - .L_556)


	//   ....[0]....
.L_556:
        /*0044*/ 	.word	0xffffffff


	//   ....[1]....
        /*0048*/ 	.word	0xffffffff


	//   ....[2]....
        /*004c*/ 	.word	0xffffffff


	//   ....[3]....
        /*0050*/ 	.word	0xffffffff


	//   ....[4]....
        /*0054*/ 	.word	0xffffffff


	//   ....[5]....
        /*0058*/ 	.word	0xffffffff


	//   ....[6]....
        /*005c*/ 	.word	0xffffffff


	//   ....[7]....
        /*0060*/ 	.word	0xffffffff


	//   ....[8]....
        /*0064*/ 	.word	0xffffffff


	//   ....[9]....
        /*0068*/ 	.word	0xffffffff


	//   ....[10]....
        /*006c*/ 	.word	0xffffffff


	//   ....[11]....
        /*0070*/ 	.word	0xffffffff


	//   ....[12]....
        /*0074*/ 	.word	0xffffffff


	//   ....[13]....
        /*0078*/ 	.word	0xffffffff


	//   ....[14]....
        /*007c*/ 	.word	0xffffffff


	//   ....[15]....
        /*0080*/ 	.word	0xffffffff


	//   ....[16]....
        /*0084*/ 	.word	0xffffffff


	//   ....[17]....
        /*0088*/ 	.word	0xffffffff


	//   ....[18]....
        /*008c*/ 	.word	0xffffffff


	//   ....[19]....
        /*0090*/ 	.word	0x0500000f


	//   ....[20]....
        /*0094*/ 	.word	0x0500000f


	//   ....[21]....
        /*0098*/ 	.word	0x0500000f


	//   ....[22]....
        /*009c*/ 	.word	0x0500000f


	//   ....[23]....
        /*00a0*/ 	.word	0x0500000f


	//   ....[24]....
        /*00a4*/ 	.word	0x0500000f


	//   ....[25]....
        /*00a8*/ 	.word	0x0500000f


	//   ....[26]....
        /*00ac*/ 	.word	0x0500000f


	//   ....[27]....
        /*00b0*/ 	.word	0x0500000f


	//   ....[28]....
        /*00b4*/ 	.word	0x0500000f


	//----- nvinfo : EIATTR_COOP_GROUP_INSTR_OFFSETS
	.align		4
.L_557:
        /*00b8*/ 	.byte	0x04, 0x28
        /*00ba*/ 	.short	(.L_559 - .L_558)


	//   ....[0]....
.L_558:
        /*00bc*/ 	.word	0x00002700


	//   ....[1]....
        /*00c0*/ 	.word	0x00002720


	//   ....[2]....
        /*00c4*/ 	.word	0x00002740


	//   ....[3]....
        /*00c8*/ 	.word	0x00002760


	//   ....[4]....
        /*00cc*/ 	.word	0x00002780


	//   ....[5]....
        /*00d0*/ 	.word	0x000045f0


	//   ....[6]....
        /*00d4*/ 	.word	0x00004610


	//   ....[7]....
        /*00d8*/ 	.word	0x00004920


	//   ....[8]....
        /*00dc*/ 	.word	0x00004940


	//   ....[9]....
        /*00e0*/ 	.word	0x00004960


	//   ....[10]....
        /*00e4*/ 	.word	0x00004b10


	//   ....[11]....
        /*00e8*/ 	.word	0x00004b30


	//   ....[12]....
        /*00ec*/ 	.word	0x00004d80


	//   ....[13]....
        /*00f0*/ 	.word	0x00004e90


	//   ....[14]....
        /*00f4*/ 	.word	0x00004ed0


	//   ....[15]....
        /*00f8*/ 	.word	0x00004f00


	//   ....[16]....
        /*00fc*/ 	.word	0x00004f50


	//   ....[17]....
        /*0100*/ 	.word	0x000050b0


	//   ....[18]....
        /*0104*/ 	.word	0x000050d0


	//   ....[19]....
        /*0108*/ 	.word	0x000076d0


	//   ....[20]....
        /*010c*/ 	.word	0x00007730


	//   ....[21]....
        /*0110*/ 	.word	0x00007790


	//   ....[22]....
        /*0114*/ 	.word	0x000077f0


	//   ....[23]....
        /*0118*/ 	.word	0x00007850


	//   ....[24]....
        /*011c*/ 	.word	0x000078d0


	//   ....[25]....
        /*0120*/ 	.word	0x00007950


	//   ....[26]....
        /*0124*/ 	.word	0x000079e0


	//   ....[27]....
        /*0128*/ 	.word	0x00007a60


	//   ....[28]....
        /*012c*/ 	.word	0x00007ac0


	//----- nvinfo : EIATTR_SYSCALL_OFFSETS
	.align		4
.L_559:
        /*0130*/ 	.byte	0x04, 0x46
        /*0132*/ 	.short	(.L_561 - .L_560)


	//   ....[0]....
.L_560:
        /*0134*/ 	.word	0x00001340


	//----- nvinfo : EIATTR_EXIT_INSTR_OFFSETS
	.align		4
.L_561:
        /*0138*/ 	.byte	0x04, 0x1c
        /*013a*/ 	.short	(.L_563 - .L_562)


	//   ....[0]....
.L_562:
        /*013c*/ 	.word	0x000000d0


	//   ....[1]....
        /*0140*/ 	.word	0x000071d0


	//   ....[2]....
        /*0144*/ 	.word	0x000072d0


	//   ....[3]....
        /*0148*/ 	.word	0x00007680


	//----- nvinfo : EIATTR_CRS_STACK_SIZE
	.align		4
.L_563:
        /*014c*/ 	.byte	0x04, 0x1e
        /*014e*/ 	.short	(.L_565 - .L_564)
.L_564:
        /*0150*/ 	.word	0x00000000


	//----- nvinfo : EIATTR_CBANK_PARAM_SIZE
	.align		4
.L_565:
        /*0154*/ 	.byte	0x03, 0x19
        /*0156*/ 	.short	0x0128


	//----- nvinfo : EIATTR_PARAM_CBANK
	.align		4
        /*0158*/ 	.byte	0x04, 0x0a
        /*015a*/ 	.short	(.L_567 - .L_566)
	.align		4
.L_566:
        /*015c*/ 	.word	index@(.nv.constant0._ZN4mmha33masked_multihead_attention_kernelItLi224ELi256ELi4ELi32ELi64ELb0ELb0EEEv26Multihead_attention_paramsIT_XT5_EE)
        /*0160*/ 	.short	0x0210
        /*0162*/ 	.short	0x0128


	//----- nvinfo : EIATTR_SW_WAR
	.align		4
.L_567:
        /*0164*/ 	.byte	0x04, 0x36
        /*0166*/ 	.short	(.L_569 - .L_568)
.L_568:
        /*0168*/ 	.word	0x00000008
.L_569:


//--------------------- .nv.info._ZN4mmha33masked_multihead_attention_kernelIfLi224ELi256ELi1ELi64ELi256ELb0ELb1EEEv26Multihead_attention_paramsIT_XT5_EE --------------------------
	.section	.nv.info._ZN4mmha33masked_multihead_attention_kernelIfLi224ELi256ELi1ELi64ELi256ELb0ELb1EEEv26Multihead_attention_paramsIT_XT5_EE,"",@"SHT_CUDA_INFO"
	.sectionflags	@""
	.align	4


	//----- nvinfo : EIATTR_CUDA_API_VERSION
	.align		4
        /*0000*/ 	.byte	0x04, 0x37
        /*0002*/ 	.short	(.L_571 - .L_570)
.L_570:
        /*0004*/ 	.word	0x00000082


	//----- nvinfo : EIATTR_KPARAM_INFO
	.align		4
.L_571:
        /*0008*/ 	.byte	0x04, 0x17
        /*000a*/ 	.short	(.L_573 - .L_572)
.L_572:
        /*000c*/ 	.word	0x00000000
        /*0010*/ 	.short	0x0000
        /*0012*/ 	.short	0x0000
        /*0014*/ 	.byte	0x00, 0xf0, 0xa1, 0x04


	//----- nvinfo : EIATTR_SPARSE_MMA_MASK
	.align		4
.L_573:
        /*0018*/ 	.byte	0x03, 0x50
        /*001a*/ 	.short	0x0000


	//----- nvinfo : EIATTR_MAXREG_COUNT
	.align		4
        /*001c*/ 	.byte	0x03, 0x1b
        /*001e*/ 	.short	0x00ff


	//----- nvinfo : EIATTR_NUM_BARRIERS
	.align		4
        /*0020*/ 	.byte	0x02, 0x4c
        /*0022*/ 	.byte	0x01
	.zero		1


	//----- nvinfo : EIATTR_EXTERNS
	.align		4
        /*0024*/ 	.byte	0x04, 0x0f
        /*0026*/ 	.short	(.L_575 - .L_574)


	//   ....[0]....
	.align		4
.L_574:
        /*0028*/ 	.word	index@(__assertfail)


	//----- nvinfo : EIATTR_ANNOTATIONS
	.align		4
.L_575:
        /*002c*/ 	.byte	0x04, 0x55
        /*002e*/ 	.short	(.L_577 - .L_576)


	//   ....[0]....
.L_576:
        /* <DEDUP_REMOVED lines=427> */


	//----- nvinfo : EIATTR_MERCURY_ISA_VERSION
	.align		4
.L_577:
        /*1ac8*/ 	.byte	0x03, 0x5f
        /*1aca*/ 	.short	0x0101


	//----- nvinfo : EIATTR_INT_WARP_WIDE_INSTR_OFFSETS
	.align		4
        /*1acc*/ 	.byte	0x04, 0x31
        /*1ace*/ 	.short	(.L_579 - .L_578)


	//   ....[0]....
.L_578:
        /*1ad0*/ 	.word	0x00000c20


	//   ....[1]....
        /*1ad4*/ 	.word	0x00001ae0


	//   ....[2]....
        /*1ad8*/ 	.word	0x00001c10


	//----- nvinfo : EIATTR_COOP_GROUP_MASK_REGIDS
	.align		4
.L_579:
        /*1adc*/ 	.byte	0x04, 0x29
        /*1ade*/ 	.short	(.L_581 - .L_580)


	//   ....[0]....
.L_580:
        /*1ae0*/ 	.word	0xffffffff


	//   ....[1]....
        /*1ae4*/ 	.word	0xffffffff


	//   ....[2]....
        /*1ae8*/ 	.word	0xffffffff


	//   ....[3]....
        /*1aec*/ 	.word	0xffffffff


	//   ....[4]....
        /*1af0*/ 	.word	0xffffffff


	//   ....[5]....
        /*1af4*/ 	.word	0xffffffff


	//   ....[6]....
        /*1af8*/ 	.word	0xffffffff


	//   ....[7]....
        /*1afc*/ 	.word	0xffffffff


	//   ....[8]....
        /*1b00*/ 	.word	0xffffffff


	//   ....[9]....
        /*1b04*/ 	.word	0xffffffff


	//   ....[10]....
        /*1b08*/ 	.word	0xffffffff


	//   ....[11]....
        /*1b0c*/ 	.word	0xffffffff


	//   ....[12]....
        /*1b10*/ 	.word	0xffffffff


	//   ....[13]....
        /*1b14*/ 	.word	0xffffffff


	//   ....[14]....
        /*1b18*/ 	.word	0xffffffff


	//   ....[15]....
        /*1b1c*/ 	.word	0xffffffff


	//   ....[16]....
        /*1b20*/ 	.word	0xffffffff


	//   ....[17]....
        /*1b24*/ 	.word	0xffffffff


	//   ....[18]....
        /*1b28*/ 	.word	0xffffffff


	//   ....[19]....
        /*1b2c*/ 	.word	0xffffffff


	//   ....[20]....
        /*1b30*/ 	.word	0xffffffff


	//   ....[21]....
        /*1b34*/ 	.word	0xffffffff


	//   ....[22]....
        /*1b38*/ 	.word	0xffffffff


	//   ....[23]....
        /*1b3c*/ 	.word	0xffffffff


	//   ....[24]....
        /*1b40*/ 	.word	0xffffffff


	//----- nvinfo : EIATTR_COOP_GROUP_INSTR_OFFSETS
	.align		4
.L_581:
        /*1b44*/ 	.byte	0x04, 0x28
        /*1b46*/ 	.short	(.L_583 - .L_582)


	//   ....[0]....
.L_582:
        /*1b48*/ 	.word	0x00001ba0


	//   ....[1]....
        /*1b4c*/ 	.word	0x00001c60


	//   ....[2]....
        /*1b50*/ 	.word	0x00001c90


	//   ....[3]....
        /*1b54*/ 	.word	0x00001cc0


	//   ....[4]....
        /*1b58*/ 	.word	0x00001d00


	//   ....[5]....
        /*1b5c*/ 	.word	0x00001dc0


	//   ....[6]....
        /*1b60*/ 	.word	0x00001de0


	//   ....[7]....
        /*1b64*/ 	.word	0x0000d2d0


	//   ....[8]....
        /*1b68*/ 	.word	0x0000d2f0


	//   ....[9]....
        /*1b6c*/ 	.word	0x0000d310


	//   ....[10]....
        /*1b70*/ 	.word	0x0000d340


	//   ....[11]....
        /*1b74*/ 	.word	0x0000d390


	//   ....[12]....
        /*1b78*/ 	.word	0x0000d3f0


	//   ....[13]....
        /*1b7c*/ 	.word	0x0000d410


	//   ....[14]....
        /*1b80*/ 	.word	0x0000d430


	//   ....[15]....
        /*1b84*/ 	.word	0x0000d460


	//   ....[16]....
        /*1b88*/ 	.word	0x0000d690


	//   ....[17]....
        /*1b8c*/ 	.word	0x0000d700


	//   ....[18]....
        /*1b90*/ 	.word	0x0000d790


	//   ....[19]....
        /*1b94*/ 	.word	0x0000d7e0


	//   ....[20]....
        /*1b98*/ 	.word	0x0000d830


	//   ....[21]....
        /*1b9c*/ 	.word	0x0000d8c0


	//   ....[22]....
        /*1ba0*/ 	.word	0x0000d8e0


	//   ....[23]....
        /*1ba4*/ 	.word	0x0000d900


	//   ....[24]....
        /*1ba8*/ 	.word	0x0000d920


	//----- nvinfo : EIATTR_SYSCALL_OFFSETS
	.align		4
.L_583:
        /*1bac*/ 	.byte	0x04, 0x46
        /*1bae*/ 	.short	(.L_585 - .L_584)


	//   ....[0]....
.L_584:
        /*1bb0*/ 	.word	0x00001160


	//----- nvinfo : EIATTR_EXIT_INSTR_OFFSETS
	.align		4
.L_585:
        /*1bb4*/ 	.byte	0x04, 0x1c
        /*1bb6*/ 	.short	(.L_587 - .L_586)


	//   ....[0]....
.L_586:
        /*1bb8*/ 	.word	0x000000e0


	//   ....[1]....
        /*1bbc*/ 	.word	0x0000fda0


	//   ....[2]....
        /*1bc0*/ 	.word	0x0000fe20


	//   ....[3]....
        /*1bc4*/ 	.word	0x0000ffe0


	//----- nvinfo : EIATTR_CRS_STACK_SIZE
	.align		4
.L_587:
        /*1bc8*/ 	.byte	0x04, 0x1e
        /*1bca*/ 	.short	(.L_589 - .L_588)
.L_588:
        /*1bcc*/ 	.word	0x00000000


	//----- nvinfo : EIATTR_CBANK_PARAM_SIZE
	.align		4
.L_589:
        /*1bd0*/ 	.byte	0x03, 0x19
        /*1bd2*/ 	.short	0x0128


	//----- nvinfo : EIATTR_PARAM_CBANK
	.align		4
        /*1bd4*/ 	.byte	0x04, 0x0a
        /*1bd6*/ 	.short	(.L_591 - .L_590)
	.align		4
.L_590:
        /*1bd8*/ 	.word	index@(.nv.constant0._ZN4mmha33masked_multihead_attention_kernelIfLi224ELi256ELi1ELi64ELi256ELb0ELb1EEEv26Multihead_attention_paramsIT_XT5_EE)
        /*1bdc*/ 	.short	0x0210
        /*1bde*/ 	.short	0x0128


	//----- nvinfo : EIATTR_SW_WAR
	.align		4
.L_591:
        /*1be0*/ 	.byte	0x04, 0x36
        /*1be2*/ 	.short	(.L_593 - .L_592)
.L_592:
        /*1be4*/ 	.word	0x00000008
.L_593:


//--------------------- .nv.info._ZN4mmha33masked_multihead_attention_kernelIfLi224ELi256ELi2ELi64ELi128ELb0ELb1EEEv26Multihead_attention_paramsIT_XT5_EE --------------------------
	.section	.nv.info._ZN4mmha33masked_multihead_attention_kernelIfLi224ELi256ELi2ELi64ELi128ELb0ELb1EEEv26Multihead_attention_paramsIT_XT5_EE,"",@"SHT_CUDA_INFO"
	.sectionflags	@""
	.align	4


	//----- nvinfo : EIATTR_CUDA_API_VERSION
	.align		4
        /*0000*/ 	.byte	0x04, 0x37
        /*0002*/ 	.short	(.L_595 - .L_594)
.L_594:
        /*0004*/ 	.word	0x00000082


	//----- nvinfo : EIATTR_KPARAM_INFO
	.align		4
.L_595:
        /*0008*/ 	.byte	0x04, 0x17
        /*000a*/ 	.short	(.L_597 - .L_596)
.L_596:
        /*000c*/ 	.word	0x00000000
        /*0010*/ 	.short	0x0000
        /*0012*/ 	.short	0x0000
        /*0014*/ 	.byte	0x00, 0xf0, 0xa1, 0x04


	//----- nvinfo : EIATTR_SPARSE_MMA_MASK
	.align		4
.L_597:
        /*0018*/ 	.byte	0x03, 0x50
        /*001a*/ 	.short	0x0000


	//----- nvinfo : EIATTR_MAXREG_COUNT
	.align		4
        /*001c*/ 	.byte	0x03, 0x1b
        /*001e*/ 	.short	0x00ff


	//----- nvinfo : EIATTR_NUM_BARRIERS
	.align		4
        /*0020*/ 	.byte	0x02, 0x4c
        /*0022*/ 	.byte	0x01
	.zero		1


	//----- nvinfo : EIATTR_EXTERNS
	.align		4
        /*0024*/ 	.byte	0x04, 0x0f
        /*0026*/ 	.short	(.L_599 - .L_598)


	//   ....[0]....
	.align		4
.L_598:
        /*0028*/ 	.word	index@(__assertfail)


	//----- nvinfo : EIATTR_ANNOTATIONS
	.align		4
.L_599:
        /*002c*/ 	.byte	0x04, 0x55
        /*002e*/ 	.short	(.L_601 - .L_600)


	//   ....[0]....
.L_600:
        /* <DEDUP_REMOVED lines=32> */


	//----- nvinfo : EIATTR_MERCURY_ISA_VERSION
	.align		4
.L_601:
        /*0220*/ 	.byte	0x03, 0x5f
        /*0222*/ 	.short	0x0101


	//----- nvinfo : EIATTR_INT_WARP_WIDE_INSTR_OFFSETS
	.align		4
        /*0224*/ 	.byte	0x04, 0x31
        /*0226*/ 	.short	(.L_603 - .L_602)


	//   ....[0]....
.L_602:
        /*0228*/ 	.word	0x00000c20


	//   ....[1]....
        /*022c*/ 	.word	0x00001ac0


	//   ....[2]....
        /*0230*/ 	.word	0x00001c10


	//----- nvinfo : EIATTR_COOP_GROUP_MASK_REGIDS
	.align		4
.L_603:
        /*0234*/ 	.byte	0x04, 0x29
        /*0236*/ 	.short	(.L_605 - .L_604)


	//   ....[0]....
.L_604:
        /*0238*/ 	.word	0xffffffff


	//   ....[1]....
        /*023c*/ 	.word	0xffffffff


	//   ....[2]....
        /*0240*/ 	.word	0xffffffff


	//   ....[3]....
        /*0244*/ 	.word	0xffffffff


	//   ....[4]....
        /*0248*/ 	.word	0xffffffff


	//   ....[5]....
        /*024c*/ 	.word	0xffffffff


	//   ....[6]....
        /*0250*/ 	.word	0xffffffff


	//   ....[7]....
        /*0254*/ 	.word	0xffffffff


	//   ....[8]....
        /*0258*/ 	.word	0xffffffff


	//   ....[9]....
        /*025c*/ 	.word	0xffffffff


	//   ....[10]....
        /*0260*/ 	.word	0xffffffff


	//   ....[11]....
        /*0264*/ 	.word	0xffffffff


	//   ....[12]....
        /*0268*/ 	.word	0xffffffff


	//   ....[13]....
        /*026c*/ 	.word	0xffffffff


	//   ....[14]....
        /*0270*/ 	.word	0xffffffff


	//   ....[15]....
        /*0274*/ 	.word	0xffffffff


	//   ....[16]....
        /*0278*/ 	.word	0xffffffff


	//   ....[17]....
        /*027c*/ 	.word	0xffffffff


	//   ....[18]....
        /*0280*/ 	.word	0xffffffff


	//   ....[19]....
        /*0284*/ 	.word	0xffffffff


	//   ....[20]....
        /*0288*/ 	.word	0xffffffff


	//   ....[21]....
        /*028c*/ 	.word	0xffffffff


	//   ....[22]....
        /*0290*/ 	.word	0xffffffff


	//   ....[23]....
        /*0294*/ 	.word	0x0500000f


	//   ....[24]....
        /*0298*/ 	.word	0x0500000f


	//   ....[25]....
        /*029c*/ 	.word	0x0500000f


	//   ....[26]....
        /*02a0*/ 	.word	0x0500000f


	//   ....[27]....
        /*02a4*/ 	.word	0x0500000f


	//----- nvinfo : EIATTR_COOP_GROUP_INSTR_OFFSETS
	.align		4
.L_605:
        /*02a8*/ 	.byte	0x04, 0x28
        /*02aa*/ 	.short	(.L_607 - .L_606)


	//   ....[0]....
.L_606:
        /*02ac*/ 	.word	0x00001ba0


	//   ....[1]....
        /*02b0*/ 	.word	0x00001c60


	//   ....[2]....
        /*02b4*/ 	.word	0x00001c90


	//   ....[3]....
        /*02b8*/ 	.word	0x00001cc0


	//   ....[4]....
        /*02bc*/ 	.word	0x00001d00


	//   ....[5]....
        /*02c0*/ 	.word	0x00001da0


	//   ....[6]....
        /*02c4*/ 	.word	0x00001dc0


	//   ....[7]....
        /*02c8*/ 	.word	0x000073d0


	//   ....[8]....
        /*02cc*/ 	.word	0x00007710


	//   ....[9]....
        /*02d0*/ 	.word	0x00007730


	//   ....[10]....
        /*02d4*/ 	.word	0x00007750


	//   ....[11]....
        /*02d8*/ 	.word	0x00007770


	//   ....[12]....
        /*02dc*/ 	.word	0x00007930


	//   ....[13]....
        /*02e0*/ 	.word	0x00007950


	//   ....[14]....
        /*02e4*/ 	.word	0x00007970


	//   ....[15]....
        /*02e8*/ 	.word	0x00007b80


	//   ....[16]....
        /*02ec*/ 	.word	0x00007c50


	//   ....[17]....
        /*02f0*/ 	.word	0x00007ca0


	//   ....[18]....
        /*02f4*/ 	.word	0x00007cd0


	//   ....[19]....
        /*02f8*/ 	.word	0x00007d10


	//   ....[20]....
        /*02fc*/ 	.word	0x00007da0


	//   ....[21]....
        /*0300*/ 	.word	0x00007dc0


	//   ....[22]....
        /*0304*/ 	.word	0x00007de0


	//   ....[23]....
        /*0308*/ 	.word	0x0000a3a0


	//   ....[24]....
        /*030c*/ 	.word	0x0000a440


	//   ....[25]....
        /*0310*/ 	.word	0x0000a4c0


	//   ....[26]....
        /*0314*/ 	.word	0x0000a520


	//   ....[27]....
        /*0318*/ 	.word	0x0000a580


	//----- nvinfo : EIATTR_SYSCALL_OFFSETS
	.align		4
.L_607:
        /*031c*/ 	.byte	0x04, 0x46
        /*031e*/ 	.short	(.L_609 - .L_608)


	//   ....[0]....
.L_608:
        /*0320*/ 	.word	0x00001160


	//----- nvinfo : EIATTR_EXIT_INSTR_OFFSETS
	.align		4
.L_609:
        /*0324*/ 	.byte	0x04, 0x1c
        /*0326*/ 	.short	(.L_611 - .L_610)


	//   ....[0]....
.L_610:
        /*0328*/ 	.word	0x000000e0


	//   ....[1]....
        /*032c*/ 	.word	0x0000a0f0


	//   ....[2]....
        /*0330*/ 	.word	0x0000a170


	//   ....[3]....
        /*0334*/ 	.word	0x0000a330


	//----- nvinfo : EIATTR_CRS_STACK_SIZE
	.align		4
.L_611:
        /*0338*/ 	.byte	0x04, 0x1e
        /*033a*/ 	.short	(.L_613 - .L_612)
.L_612:
        /*033c*/ 	.word	0x00000000


	//----- nvinfo : EIATTR_CBANK_PARAM_SIZE
	.align		4
.L_613:
        /*0340*/ 	.byte	0x03, 0x19
        /*0342*/ 	.short	0x0128


	//----- nvinfo : EIATTR_PARAM_CBANK
	.align		4
        /*0344*/ 	.byte	0x04, 0x0a
        /*0346*/ 	.short	(.L_615 - .L_614)
	.align		4
.L_614:
        /*0348*/ 	.word	index@(.nv.constant0._ZN4mmha33masked_multihead_attention_kernelIfLi224ELi256ELi2ELi64ELi128ELb0ELb1EEEv26Multihead_attention_paramsIT_XT5_EE)
        /*034c*/ 	.short	0x0210
        /*034e*/ 	.short	0x0128


	//----- nvinfo : EIATTR_SW_WAR
	.align		4
.L_615:
        /*0350*/ 	.byte	0x04, 0x36
        /*0352*/ 	.short	(.L_617 - .L_616)
.L_616:
        /*0354*/ 	.word	0x00000008
.L_617:


//--------------------- .nv.info._ZN4mmha33masked_multihead_attention_kernelIfLi224ELi256ELi4ELi64ELi64ELb0ELb1EEEv26Multihead_attention_paramsIT_XT5_EE --------------------------
	.section	.nv.info._ZN4mmha33masked_multihead_attention_kernelIfLi224ELi256ELi4ELi64ELi64ELb0ELb1EEEv26Multihead_attention_paramsIT_XT5_EE,"",@"SHT_CUDA_INFO"
	.sectionflags	@""
	.align	4


	//----- nvinfo : EIATTR_CUDA_API_VERSION
	.align		4
        /*0000*/ 	.byte	0x04, 0x37
        /*0002*/ 	.short	(.L_619 - .L_618)
.L_618:
        /*0004*/ 	.word	0x00000082


	//----- nvinfo : EIATTR_KPARAM_INFO
	.align		4
.L_619:
        /*0008*/ 	.byte	0x04, 0x17
        /*000a*/ 	.short	(.L_621 - .L_620)
.L_620:
        /*000c*/ 	.word	0x00000000
        /*0010*/ 	.short	0x0000
        /*0012*/ 	.short	0x0000
        /*0014*/ 	.byte	0x00, 0xf0, 0xa1, 0x04


	//----- nvinfo : EIATTR_SPARSE_MMA_MASK
	.align		4
.L_621:
        /*0018*/ 	.byte	0x03, 0x50
        /*001a*/ 	.short	0x0000


	//----- nvinfo : EIATTR_MAXREG_COUNT
	.align		4
        /*001c*/ 	.byte	0x03, 0x1b
        /*001e*/ 	.short	0x00ff


	//----- nvinfo : EIATTR_NUM_BARRIERS
	.align		4
        /*0020*/ 	.byte	0x02, 0x4c
        /*0022*/ 	.byte	0x01
	.zero		1


	//----- nvinfo : EIATTR_EXTERNS
	.align		4
        /*0024*/ 	.byte	0x04, 0x0f
        /*0026*/ 	.short	(.L_623 - .L_622)


	//   ....[0]....
	.align		4
.L_622:
        /*0028*/ 	.word	index@(__assertfail)


	//----- nvinfo : EIATTR_MERCURY_ISA_VERSION
	.align		4
.L_623:
        /*002c*/ 	.byte	0x03, 0x5f
        /*002e*/ 	.short	0x0101


	//----- nvinfo : EIATTR_INT_WARP_WIDE_INSTR_OFFSETS
	.align		4
        /*0030*/ 	.byte	0x04, 0x31
        /*0032*/ 	.short	(.L_625 - .L_624)


	//   ....[0]....
.L_624:
        /*0034*/ 	.word	0x00001a70


	//----- nvinfo : EIATTR_COOP_GROUP_MASK_REGIDS
	.align		4
.L_625:
        /*0038*/ 	.byte	0x04, 0x29
        /*003a*/ 	.short	(.L_627 - .L_626)


	//   ....[0]....
.L_626:
        /*003c*/ 	.word	0xffffffff


	//   ....[1]....
        /*0040*/ 	.word	0xffffffff


	//   ....[2]....
        /*0044*/ 	.word	0xffffffff


	//   ....[3]....
        /*0048*/ 	.word	0xffffffff


	//   ....[4]....
        /*004c*/ 	.word	0xffffffff


	//   ....[5]....
        /*0050*/ 	.word	0xffffffff


	//   ....[6]....
        /*0054*/ 	.word	0xffffffff


	//   ....[7]....
        /*0058*/ 	.word	0xffffffff


	//   ....[8]....
        /*005c*/ 	.word	0xffffffff


	//   ....[9]....
        /*0060*/ 	.word	0xffffffff


	//   ....[10]....
        /*0064*/ 	.word	0xffffffff


	//   ....[11]....
        /*0068*/ 	.word	0xffffffff


	//   ....[12]....
        /*006c*/ 	.word	0xffffffff


	//   ....[13]....
        /*0070*/ 	.word	0xffffffff


	//   ....[14]....
        /*0074*/ 	.word	0xffffffff


	//   ....[15]....
        /*0078*/ 	.word	0xffffffff


	//   ....[16]....
        /*007c*/ 	.word	0xffffffff


	//   ....[17]....
        /*0080*/ 	.word	0xffffffff


	//   ....[18]....
        /*0084*/ 	.word	0xffffffff


	//   ....[19]....
        /*0088*/ 	.word	0xffffffff


	//   ....[20]....
        /*008c*/ 	.word	0xffffffff


	//   ....[21]....
        /*0090*/ 	.word	0x0500000f


	//   ....[22]....
        /*0094*/ 	.word	0x0500000f


	//   ....[23]....
        /*0098*/ 	.word	0x0500000f


	//   ....[24]....
        /*009c*/ 	.word	0x0500000f


	//   ....[25]....
        /*00a0*/ 	.word	0x0500000f


	//----- nvinfo : EIATTR_COOP_GROUP_INSTR_OFFSETS
	.align		4
.L_627:
        /*00a4*/ 	.byte	0x04, 0x28
        /*00a6*/ 	.short	(.L_629 - .L_628)


	//   ....[0]....
.L_628:
        /*00a8*/ 	.word	0x00001a10


	//   ....[1]....
        /*00ac*/ 	.word	0x00001ac0


	//   ....[2]....
        /*00b0*/ 	.word	0x00001b00


	//   ....[3]....
        /*00b4*/ 	.word	0x00001b40


	//   ....[4]....
        /*00b8*/ 	.word	0x00001b60


	//   ....[5]....
        /*00bc*/ 	.word	0x00001c00


	//   ....[6]....
        /*00c0*/ 	.word	0x00001c20


	//   ....[7]....
        /*00c4*/ 	.word	0x000065c0


	//   ....[8]....
        /*00c8*/ 	.word	0x000065e0


	//   ....[9]....
        /*00cc*/ 	.word	0x00006840


	//   ....[10]....
        /*00d0*/ 	.word	0x00006860


	//   ....[11]....
        /*00d4*/ 	.word	0x00006880


	//   ....[12]....
        /*00d8*/ 	.word	0x00006a30


	//   ....[13]....
        /*00dc*/ 	.word	0x00006a50


	//   ....[14]....
        /*00e0*/ 	.word	0x00006c40


	//   ....[15]....
        /*00e4*/ 	.word	0x00006ce0


	//   ....[16]....
        /*00e8*/ 	.word	0x00006d30


	//   ....[17]....
        /*00ec*/ 	.word	0x00006d60


	//   ....[18]....
        /*00f0*/ 	.word	0x00006da0


	//   ....[19]....
        /*00f4*/ 	.word	0x00006e20


	//   ....[20]....
        /*00f8*/ 	.word	0x00006e50


	//   ....[21]....
        /*00fc*/ 	.word	0x000091d0


	//   ....[22]....
        /*0100*/ 	.word	0x00009250


	//   ....[23]....
        /*0104*/ 	.word	0x000092e0


	//   ....[24]....
        /*0108*/ 	.word	0x00009360


	//   ....[25]....
        /*010c*/ 	.word	0x000093c0


	//----- nvinfo : EIATTR_SYSCALL_OFFSETS
	.align		4
.L_629:
        /*0110*/ 	.byte	0x04, 0x46
        /*0112*/ 	.short	(.L_631 - .L_630)


	//   ....[0]....
.L_630:
        /*0114*/ 	.word	0x00000fe0


	//----- nvinfo : EIATTR_EXIT_INSTR_OFFSETS
	.align		4
.L_631:
        /*0118*/ 	.byte	0x04, 0x1c
        /*011a*/ 	.short	(.L_633 - .L_632)


	//   ....[0]....
.L_632:
        /*011c*/ 	.word	0x000000b0


	//   ....[1]....
        /*0120*/ 	.word	0x00008f40


	//   ....[2]....
        /*0124*/ 	.word	0x00008fb0


	//   ....[3]....
        /*0128*/ 	.word	0x00009170


	//----- nvinfo : EIATTR_CRS_STACK_SIZE
	.align		4
.L_633:
        /*012c*/ 	.byte	0x04, 0x1e
        /*012e*/ 	.short	(.L_635 - .L_634)
.L_634:
        /*0130*/ 	.word	0x00000000


	//----- nvinfo : EIATTR_CBANK_PARAM_SIZE
	.align		4
.L_635:
        /*0134*/ 	.byte	0x03, 0x19
        /*0136*/ 	.short	0x0128


	//----- nvinfo : EIATTR_PARAM_CBANK
	.align		4
        /*0138*/ 	.byte	0x04, 0x0a
        /*013a*/ 	.short	(.L_637 - .L_636)
	.align		4
.L_636:
        /*013c*/ 	.word	index@(.nv.constant0._ZN4mmha33masked_multihead_attention_kernelIfLi224ELi256ELi4ELi64ELi64ELb0ELb1EEEv26Multihead_attention_paramsIT_XT5_EE)
        /*0140*/ 	.short	0x0210
        /*0142*/ 	.short	0x0128


	//----- nvinfo : EIATTR_SW_WAR
	.align		4
.L_637:
        /*0144*/ 	.byte	0x04, 0x36
        /*0146*/ 	.short	(.L_639 - .L_638)
.L_638:
        /*0148*/ 	.word	0x00000008
.L_639:


//--------------------- .nv.info._ZN4mmha33masked_multihead_attention_kernelIfLi224ELi256ELi1ELi64ELi256ELb0ELb0EEEv26Multihead_attention_paramsIT_XT5_EE --------------------------
	.section	.nv.info._ZN4mmha33masked_multihead_attention_kernelIfLi224ELi256ELi1ELi64ELi256ELb0ELb0EEEv26Multihead_attention_paramsIT_XT5_EE,"",@"SHT_CUDA_INFO"
	.sectionflags	@""
	.align	4


	//----- nvinfo : EIATTR_CUDA_API_VERSION
	.align		4
        /*0000*/ 	.byte	0x04, 0x37
        /*0002*/ 	.short	(.L_641 - .L_640)
.L_640:
        /*0004*/ 	.word	0x00000082


	//----- nvinfo : EIATTR_KPARAM_INFO
	.align		4
.L_641:
        /*0008*/ 	.byte	0x04, 0x17
        /*000a*/ 	.short	(.L_643 - .L_642)
.L_642:
        /*000c*/ 	.word	0x00000000
        /*0010*/ 	.short	0x0000
        /*0012*/ 	.short	0x0000
        /*0014*/ 	.byte	0x00, 0xf0, 0xa1, 0x04


	//----- nvinfo : EIATTR_SPARSE_MMA_MASK
	.align		4
.L_643:
        /*0018*/ 	.byte	0x03, 0x50
        /*001a*/ 	.short	0x0000


	//----- nvinfo : EIATTR_MAXREG_COUNT
	.align		4
        /*001c*/ 	.byte	0x03, 0x1b
        /*001e*/ 	.short	0x00ff


	//----- nvinfo : EIATTR_NUM_BARRIERS
	.align		4
        /*0020*/ 	.byte	0x02, 0x4c
        /*0022*/ 	.byte	0x01
	.zero		1


	//----- nvinfo : EIATTR_EXTERNS
	.align		4
        /*0024*/ 	.byte	0x04, 0x0f
        /*0026*/ 	.short	(.L_645 - .L_644)


	//   ....[0]....
	.align		4
.L_644:
        /*0028*/ 	.word	index@(__assertfail)


	//----- nvinfo : EIATTR_ANNOTATIONS
	.align		4
.L_645:
        /*002c*/ 	.byte	0x04, 0x55
        /*002e*/ 	.short	(.L_647 - .L_646)


	//   ....[0]....
.L_646:
        /* <DEDUP_REMOVED lines=422> */


	//----- nvinfo : EIATTR_MERCURY_ISA_VERSION
	.align		4
.L_647:
        /*1a80*/ 	.byte	0x03, 0x5f
        /*1a82*/ 	.short	0x0101


	//----- nvinfo : EIATTR_INT_WARP_WIDE_INSTR_OFFSETS
	.align		4
        /*1a84*/ 	.byte	0x04, 0x31
        /*1a86*/ 	.short	(.L_649 - .L_648)


	//   ....[0]....
.L_648:
        /*1a88*/ 	.word	0x00000c20


	//   ....[1]....
        /*1a8c*/ 	.word	0x00001ae0


	//   ....[2]....
        /*1a90*/ 	.word	0x00001c10


	//----- nvinfo : EIATTR_COOP_GROUP_MASK_REGIDS
	.align		4
.L_649:
        /*1a94*/ 	.byte	0x04, 0x29
        /*1a96*/ 	.short	(.L_651 - .L_650)


	//   ....[0]....
.L_650:
        /*1a98*/ 	.word	0xffffffff


	//   ....[1]....
        /*1a9c*/ 	.word	0xffffffff


	//   ....[2]....
        /*1aa0*/ 	.word	0xffffffff


	//   ....[3]....
        /*1aa4*/ 	.word	0xffffffff


	//   ....[4]....
        /*1aa8*/ 	.word	0xffffffff


	//   ....[5]....
        /*1aac*/ 	.word	0xffffffff


	//   ....[6]....
        /*1ab0*/ 	.word	0xffffffff


	//   ....[7]....
        /*1ab4*/ 	.word	0xffffffff


	//   ....[8]....
        /*1ab8*/ 	.word	0xffffffff


	//   ....[9]....
        /*1abc*/ 	.word	0xffffffff


	//   ....[10]....
        /*1ac0*/ 	.word	0xffffffff


	//   ....[11]....
        /*1ac4*/ 	.word	0xffffffff


	//   ....[12]....
        /*1ac8*/ 	.word	0xffffffff


	//   ....[13]....
        /*1acc*/ 	.word	0xffffffff


	//   ....[14]....
        /*1ad0*/ 	.word	0xffffffff


	//   ....[15]....
        /*1ad4*/ 	.word	0xffffffff


	//   ....[16]....
        /*1ad8*/ 	.word	0xffffffff


	//   ....[17]....
        /*1adc*/ 	.word	0xffffffff


	//   ....[18]....
        /*1ae0*/ 	.word	0xffffffff


	//   ....[19]....
        /*1ae4*/ 	.word	0xffffffff


	//   ....[20]....
        /*1ae8*/ 	.word	0xffffffff


	//   ....[21]....
        /*1aec*/ 	.word	0xffffffff


	//   ....[22]....
        /*1af0*/ 	.word	0xffffffff


	//   ....[23]....
        /*1af4*/ 	.word	0xffffffff


	//   ....[24]....
        /*1af8*/ 	.word	0xffffffff


	//----- nvinfo : EIATTR_COOP_GROUP_INSTR_OFFSETS
	.align		4
.L_651:
        /*1afc*/ 	.byte	0x04, 0x28
        /*1afe*/ 	.short	(.L_653 - .L_652)


	//   ....[0]....
.L_652:
        /*1b00*/ 	.word	0x00001ba0


	//   ....[1]....
        /*1b04*/ 	.word	0x00001c60


	//   ....[2]....
        /*1b08*/ 	.word	0x00001c90


	//   ....[3]....
        /*1b0c*/ 	.word	0x00001cc0


	//   ....[4]....
        /*1b10*/ 	.word	0x00001d00


	//   ....[5]....
        /*1b14*/ 	.word	0x00001dc0


	//   ....[6]....
        /*1b18*/ 	.word	0x00001de0


	//   ....[7]....
        /*1b1c*/ 	.word	0x0000aae0


	//   ....[8]....
        /*1b20*/ 	.word	0x0000ab00


	//   ....[9]....
        /*1b24*/ 	.word	0x0000ab20


	//   ....[10]....
        /*1b28*/ 	.word	0x0000ab50


	//   ....[11]....
        /*1b2c*/ 	.word	0x0000ab90


	//   ....[12]....
        /*1b30*/ 	.word	0x0000ac00


	//   ....[13]....
        /*1b34*/ 	.word	0x0000ac30


	//   ....[14]....
        /*1b38*/ 	.word	0x0000ac60


	//   ....[15]....
        /*1b3c*/ 	.word	0x0000ac80


	//   ....[16]....
        /*1b40*/ 	.word	0x0000ae90


	//   ....[17]....
        /*1b44*/ 	.word	0x0000af00


	//   ....[18]....
        /*1b48*/ 	.word	0x0000af90


	//   ....[19]....
        /*1b4c*/ 	.word	0x0000aff0


	//   ....[20]....
        /*1b50*/ 	.word	0x0000b030


	//   ....[21]....
        /*1b54*/ 	.word	0x0000b0c0


	//   ....[22]....
        /*1b58*/ 	.word	0x0000b0e0


	//   ....[23]....
        /*1b5c*/ 	.word	0x0000b100


	//   ....[24]....
        /*1b60*/ 	.word	0x0000b120


	//----- nvinfo : EIATTR_SYSCALL_OFFSETS
	.align		4
.L_653:
        /*1b64*/ 	.byte	0x04, 0x46
        /*1b66*/ 	.short	(.L_655 - .L_654)


	//   ....[0]....
.L_654:
        /*1b68*/ 	.word	0x00001160


	//----- nvinfo : EIATTR_EXIT_INSTR_OFFSETS
	.align		4
.L_655:
        /*1b6c*/ 	.byte	0x04, 0x1c
        /*1b6e*/ 	.short	(.L_657 - .L_656)


	//   ....[0]....
.L_656:
        /*1b70*/ 	.word	0x000000e0


	//   ....[1]....
        /*1b74*/ 	.word	0x0000da10


	//   ....[2]....
        /*1b78*/ 	.word	0x0000da90


	//   ....[3]....
        /*1b7c*/ 	.word	0x0000dc50


	//----- nvinfo : EIATTR_CRS_STACK_SIZE
	.align		4
.L_657:
        /*1b80*/ 	.byte	0x04, 0x1e
        /*1b82*/ 	.short	(.L_659 - .L_658)
.L_658:
        /*1b84*/ 	.word	0x00000000


	//----- nvinfo : EIATTR_CBANK_PARAM_SIZE
	.align		4
.L_659:
        /*1b88*/ 	.byte	0x03, 0x19
        /*1b8a*/ 	.short	0x0128


	//----- nvinfo : EIATTR_PARAM_CBANK
	.align		4
        /*1b8c*/ 	.byte	0x04, 0x0a
        /*1b8e*/ 	.short	(.L_661 - .L_660)
	.align		4
.L_660:
        /*1b90*/ 	.word	index@(.nv.constant0._ZN4mmha33masked_multihead_attention_kernelIfLi224ELi256ELi1ELi64ELi256ELb0ELb0EEEv26Multihead_attention_paramsIT_XT5_EE)
        /*1b94*/ 	.short	0x0210
        /*1b96*/ 	.short	0x0128


	//----- nvinfo : EIATTR_SW_WAR
	.align		4
.L_661:
        /*1b98*/ 	.byte	0x04, 0x36
        /*1b9a*/ 	.short	(.L_663 - .L_662)
.L_662:
        /*1b9c*/ 	.word	0x00000008
.L_663:


//--------------------- .nv.info._ZN4mmha33masked_multihead_attention_kernelIfLi224ELi256ELi2ELi64ELi128ELb0ELb0EEEv26Multihead_attention_paramsIT_XT5_EE --------------------------
	.section	.nv.info._ZN4mmha33masked_multihead_attention_kernelIfLi224ELi256ELi2ELi64ELi128ELb0ELb0EEEv26Multihead_attention_paramsIT_XT5_EE,"",@"SHT_CUDA_INFO"
	.sectionflags	@""
	.align	4


	//----- nvinfo : EIATTR_CUDA_API_VERSION
	.align		4
        /*0000*/ 	.byte	0x04, 0x37
        /*0002*/ 	.short	(.L_665 - .L_664)
.L_664:
        /*0004*/ 	.word	0x00000082


	//----- nvinfo : EIATTR_KPARAM_INFO
	.align		4
.L_665:
        /*0008*/ 	.byte	0x04, 0x17
        /*000a*/ 	.short	(.L_667 - .L_666)
.L_666:
        /*000c*/ 	.word	0x00000000
        /*0010*/ 	.short	0x0000
        /*0012*/ 	.short	0x0000
        /*0014*/ 	.byte	0x00, 0xf0, 0xa1, 0x04


	//----- nvinfo : EIATTR_SPARSE_MMA_MASK
	.align		4
.L_667:
        /*0018*/ 	.byte	0x03, 0x50
        /*001a*/ 	.short	0x0000


	//----- nvinfo : EIATTR_MAXREG_COUNT
	.align		4
        /*001c*/ 	.byte	0x03, 0x1b
        /*001e*/ 	.short	0x00ff


	//----- nvinfo : EIATTR_NUM_BARRIERS
	.align		4
        /*0020*/ 	.byte	0x02, 0x4c
        /*0022*/ 	.byte	0x01
	.zero		1


	//----- nvinfo : EIATTR_EXTERNS
	.align		4
        /*0024*/ 	.byte	0x04, 0x0f
        /*0026*/ 	.short	(.L_669 - .L_668)


	//   ....[0]....
	.align		4
.L_668:
        /*0028*/ 	.word	index@(__assertfail)


	//----- nvinfo : EIATTR_ANNOTATIONS
	.align		4
.L_669:
        /*002c*/ 	.byte	0x04, 0x55
        /*002e*/ 	.short	(.L_671 - .L_670)


	//   ....[0]....
.L_670:
        /* <DEDUP_REMOVED lines=31> */


	//----- nvinfo : EIATTR_MERCURY_ISA_VERSION
	.align		4
.L_671:
        /*0208*/ 	.byte	0x03, 0x5f
        /*020a*/ 	.short	0x0101


	//----- nvinfo : EIATTR_INT_WARP_WIDE_INSTR_OFFSETS
	.align		4
        /*020c*/ 	.byte	0x04, 0x31
        /*020e*/ 	.short	(.L_673 - .L_672)


	//   ....[0]....
.L_672:
        /*0210*/ 	.word	0x00000bf0


	//   ....[1]....
        /*0214*/ 	.word	0x00001ad0


	//   ....[2]....
        /*0218*/ 	.word	0x00001c10


	//----- nvinfo : EIATTR_COOP_GROUP_MASK_REGIDS
	.align		4
.L_673:
        /*021c*/ 	.byte	0x04, 0x29
        /*021e*/ 	.short	(.L_675 - .L_674)


	//   ....[0]....
.L_674:
        /*0220*/ 	.word	0xffffffff


	//   ....[1]....
        /*0224*/ 	.word	0xffffffff


	//   ....[2]....
        /*0228*/ 	.word	0xffffffff


	//   ....[3]....
        /*022c*/ 	.word	0xffffffff


	//   ....[4]....
        /*0230*/ 	.word	0xffffffff


	//   ....[5]....
        /*0234*/ 	.word	0xffffffff


	//   ....[6]....
        /*0238*/ 	.word	0xffffffff


	//   ....[7]....
        /*023c*/ 	.word	0xffffffff


	//   ....[8]....
        /*0240*/ 	.word	0xffffffff


	//   ....[9]....
        /*0244*/ 	.word	0xffffffff


	//   ....[10]....
        /*0248*/ 	.word	0xffffffff


	//   ....[11]....
        /*024c*/ 	.word	0xffffffff


	//   ....[12]....
        /*0250*/ 	.word	0xffffffff


	//   ....[13]....
        /*0254*/ 	.word	0xffffffff


	//   ....[14]....
        /*0258*/ 	.word	0xffffffff


	//   ....[15]....
        /*025c*/ 	.word	0xffffffff


	//   ....[16]....
        /*0260*/ 	.word	0xffffffff


	//   ....[17]....
        /*0264*/ 	.word	0xffffffff


	//   ....[18]....
        /*0268*/ 	.word	0xffffffff


	//   ....[19]....
        /*026c*/ 	.word	0xffffffff


	//   ....[20]....
        /*0270*/ 	.word	0xffffffff


	//   ....[21]....
        /*0274*/ 	.word	0xffffffff


	//   ....[22]....
        /*0278*/ 	.word	0xffffffff


	//   ....[23]....
        /*027c*/ 	.word	0x0500000f


	//   ....[24]....
        /*0280*/ 	.word	0x0500000f


	//   ....[25]....
        /*0284*/ 	.word	0x0500000f


	//   ....[26]....
        /*0288*/ 	.word	0x0500000f


	//   ....[27]....
        /*028c*/ 	.word	0x0500000f


	//----- nvinfo : EIATTR_COOP_GROUP_INSTR_OFFSETS
	.align		4
.L_675:
        /*0290*/ 	.byte	0x04, 0x28
        /*0292*/ 	.short	(.L_677 - .L_676)


	//   ....[0]....
.L_676:
        /*0294*/ 	.word	0x00001ba0


	//   ....[1]....
        /*0298*/ 	.word	0x00001c60


	//   ....[2]....
        /*029c*/ 	.word	0x00001c90


	//   ....[3]....
        /*02a0*/ 	.word	0x00001cc0


	//   ....[4]....
        /*02a4*/ 	.word	0x00001d00


	//   ....[5]....
        /*02a8*/ 	.word	0x00001da0


	//   ....[6]....
        /*02ac*/ 	.word	0x00001dc0


	//   ....[7]....
        /*02b0*/ 	.word	0x00005f60


	//   ....[8]....
        /*02b4*/ 	.word	0x00006230


	//   ....[9]....
        /*02b8*/ 	.word	0x00006250


	//   ....[10]....
        /*02bc*/ 	.word	0x00006270


	//   ....[11]....
        /*02c0*/ 	.word	0x00006290


	//   ....[12]....
        /*02c4*/ 	.word	0x00006460


	//   ....[13]....
        /*02c8*/ 	.word	0x00006480


	//   ....[14]....
        /*02cc*/ 	.word	0x000064a0


	//   ....[15]....
        /*02d0*/ 	.word	0x000066b0


	//   ....[16]....
        /*02d4*/ 	.word	0x00006720


	//   ....[17]....
        /*02d8*/ 	.word	0x000067b0


	//   ....[18]....
        /*02dc*/ 	.word	0x00006810


	//   ....[19]....
        /*02e0*/ 	.word	0x00006850


	//   ....[20]....
        /*02e4*/ 	.word	0x000068e0


	//   ....[21]....
        /*02e8*/ 	.word	0x00006900


	//   ....[22]....
        /*02ec*/ 	.word	0x00006920


	//   ....[23]....
        /*02f0*/ 	.word	0x00009360


	//   ....[24]....
        /*02f4*/ 	.word	0x00009400


	//   ....[25]....
        /*02f8*/ 	.word	0x00009480


	//   ....[26]....
        /*02fc*/ 	.word	0x000094e0


	//   ....[27]....
        /*0300*/ 	.word	0x00009540


	//----- nvinfo : EIATTR_SYSCALL_OFFSETS
	.align		4
.L_677:
        /*0304*/ 	.byte	0x04, 0x46
        /*0306*/ 	.short	(.L_679 - .L_678)


	//   ....[0]....
.L_678:
        /*0308*/ 	.word	0x00001160


	//----- nvinfo : EIATTR_EXIT_INSTR_OFFSETS
	.align		4
.L_679:
        /*030c*/ 	.byte	0x04, 0x1c
        /*030e*/ 	.short	(.L_681 - .L_680)


	//   ....[0]....
.L_680:
        /*0310*/ 	.word	0x000000e0


	//   ....[1]....
        /*0314*/ 	.word	0x000090b0


	//   ....[2]....
        /*0318*/ 	.word	0x00009130


	//   ....[3]....
        /*031c*/ 	.word	0x000092f0


	//----- nvinfo : EIATTR_CRS_STACK_SIZE
	.align		4
.L_681:
        /*0320*/ 	.byte	0x04, 0x1e
        /*0322*/ 	.short	(.L_683 - .L_682)
.L_682:
        /*0324*/ 	.word	0x00000000


	//----- nvinfo : EIATTR_CBANK_PARAM_SIZE
	.align		4
.L_683:
        /*0328*/ 	.byte	0x03, 0x19
        /*032a*/ 	.short	0x0128


	//----- nvinfo : EIATTR_PARAM_CBANK
	.align		4
        /*032c*/ 	.byte	0x04, 0x0a
        /*032e*/ 	.short	(.L_685 - .L_684)
	.align		4
.L_684:
        /*0330*/ 	.word	index@(.nv.constant0._ZN4mmha33masked_multihead_attention_kernelIfLi224ELi256ELi2ELi64ELi128ELb0ELb0EEEv26Multihead_attention_paramsIT_XT5_EE)
        /*0334*/ 	.short	0x0210
        /*0336*/ 	.short	0x0128


	//----- nvinfo : EIATTR_SW_WAR
	.align		4
.L_685:
        /*0338*/ 	.byte	0x04, 0x36
        /*033a*/ 	.short	(.L_687 - .L_686)
.L_686:
        /*033c*/ 	.word	0x00000008
.L_687:


//--------------------- .nv.info._ZN4mmha33masked_multihead_attention_kernelIfLi224ELi256ELi4ELi64ELi64ELb0ELb0EEEv26Multihead_attention_paramsIT_XT5_EE --------------------------
	.section	.nv.info._ZN4mmha33masked_multihead_attention_kernelIfLi224ELi256ELi4ELi64ELi64ELb0ELb0EEEv26Multihead_attention_paramsIT_XT5_EE,"",@"SHT_CUDA_INFO"
	.sectionflags	@""
	.align	4


	//----- nvinfo : EIATTR_CUDA_API_VERSION
	.align		4
        /*0000*/ 	.byte	0x04, 0x37
        /*0002*/ 	.short	(.L_689 - .L_688)
.L_688:
        /*0004*/ 	.word	0x00000082


	//----- nvinfo : EIATTR_KPARAM_INFO
	.align		4
.L_689:
        /*0008*/ 	.byte	0x04, 0x17
        /*000a*/ 	.short	(.L_691 - .L_690)
.L_690:
        /*000c*/ 	.word	0x00000000
        /*0010*/ 	.short	0x0000
        /*0012*/ 	.short	0x0000
        /*0014*/ 	.byte	0x00, 0xf0, 0xa1, 0x04


	//----- nvinfo : EIATTR_SPARSE_MMA_MASK
	.align		4
.L_691:
        /*0018*/ 	.byte	0x03, 0x50
        /*001a*/ 	.short	0x0000


	//----- nvinfo : EIATTR_MAXREG_COUNT
	.align		4
        /*001c*/ 	.byte	0x03, 0x1b
        /*001e*/ 	.short	0x00ff


	//----- nvinfo : EIATTR_NUM_BARRIERS
	.align		4
        /*0020*/ 	.byte	0x02, 0x4c
        /*0022*/ 	.byte	0x01
	.zero		1


	//----- nvinfo : EIATTR_EXTERNS
	.align		4
        /*0024*/ 	.byte	0x04, 0x0f
        /*0026*/ 	.short	(.L_693 - .L_692)


	//   ....[0]....
	.align		4
.L_692:
        /*0028*/ 	.word	index@(__assertfail)


	//----- nvinfo : EIATTR_MERCURY_ISA_VERSION
	.align		4
.L_693:
        /*002c*/ 	.byte	0x03, 0x5f
        /*002e*/ 	.short	0x0101


	//----- nvinfo : EIATTR_INT_WARP_WIDE_INSTR_OFFSETS
	.align		4
        /*0030*/ 	.byte	0x04, 0x31
        /*0032*/ 	.short	(.L_695 - .L_694)


	//   ....[0]....
.L_694:
        /*0034*/ 	.word	0x00001a70


	//----- nvinfo : EIATTR_COOP_GROUP_MASK_REGIDS
	.align		4
.L_695:
        /*0038*/ 	.byte	0x04, 0x29
        /*003a*/ 	.short	(.L_697 - .L_696)


	//   ....[0]....
.L_696:
        /*003c*/ 	.word	0xffffffff


	//   ....[1]....
        /*0040*/ 	.word	0xffffffff


	//   ....[2]....
        /*0044*/ 	.word	0xffffffff


	//   ....[3]....
        /*0048*/ 	.word	0xffffffff


	//   ....[4]....
        /*004c*/ 	.word	0xffffffff


	//   ....[5]....
        /*0050*/ 	.word	0xffffffff


	//   ....[6]....
        /*0054*/ 	.word	0xffffffff


	//   ....[7]....
        /*0058*/ 	.word	0xffffffff


	//   ....[8]....
        /*005c*/ 	.word	0xffffffff


	//   ....[9]....
        /*0060*/ 	.word	0xffffffff


	//   ....[10]....
        /*0064*/ 	.word	0xffffffff


	//   ....[11]....
        /*0068*/ 	.word	0xffffffff


	//   ....[12]....
        /*006c*/ 	.word	0xffffffff


	//   ....[13]....
        /*0070*/ 	.word	0xffffffff


	//   ....[14]....
        /*0074*/ 	.word	0xffffffff


	//   ....[15]....
        /*0078*/ 	.word	0xffffffff


	//   ....[16]....
        /*007c*/ 	.word	0xffffffff


	//   ....[17]....
        /*0080*/ 	.word	0xffffffff


	//   ....[18]....
        /*0084*/ 	.word	0xffffffff


	//   ....[19]....
        /*0088*/ 	.word	0xffffffff


	//   ....[20]....
        /*008c*/ 	.word	0xffffffff


	//   ....[21]....
        /*0090*/ 	.word	0x0500000f


	//   ....[22]....
        /*0094*/ 	.word	0x0500000f


	//   ....[23]....
        /*0098*/ 	.word	0x0500000f


	//   ....[24]....
        /*009c*/ 	.word	0x0500000f


	//   ....[25]....
        /*00a0*/ 	.word	0x0500000f


	//----- nvinfo : EIATTR_COOP_GROUP_INSTR_OFFSETS
	.align		4
.L_697:
        /*00a4*/ 	.byte	0x04, 0x28
        /*00a6*/ 	.short	(.L_699 - .L_698)


	//   ....[0]....
.L_698:
        /*00a8*/ 	.word	0x00001a10


	//   ....[1]....
        /*00ac*/ 	.word	0x00001ac0


	//   ....[2]....
        /*00b0*/ 	.word	0x00001b00


	//   ....[3]....
        /*00b4*/ 	.word	0x00001b40


	//   ....[4]....
        /*00b8*/ 	.word	0x00001b60


	//   ....[5]....
        /*00bc*/ 	.word	0x00001c00


	//   ....[6]....
        /*00c0*/ 	.word	0x00001c20


	//   ....[7]....
        /*00c4*/ 	.word	0x00005160


	//   ....[8]....
        /*00c8*/ 	.word	0x00005180


	//   ....[9]....
        /*00cc*/ 	.word	0x000053e0


	//   ....[10]....
        /*00d0*/ 	.word	0x00005400


	//   ....[11]....
        /*00d4*/ 	.word	0x00005420


	//   ....[12]....
        /*00d8*/ 	.word	0x000055d0


	//   ....[13]....
        /*00dc*/ 	.word	0x000055f0


	//   ....[14]....
        /*00e0*/ 	.word	0x000057e0


	//   ....[15]....
        /*00e4*/ 	.word	0x00005870


	//   ....[16]....
        /*00e8*/ 	.word	0x000058c0


	//   ....[17]....
        /*00ec*/ 	.word	0x000058f0


	//   ....[18]....
        /*00f0*/ 	.word	0x00005940


	//   ....[19]....
        /*00f4*/ 	.word	0x000059c0


	//   ....[20]....
        /*00f8*/ 	.word	0x000059f0


	//   ....[21]....
        /*00fc*/ 	.word	0x000081c0


	//   ....[22]....
        /*0100*/ 	.word	0x00008240


	//   ....[23]....
        /*0104*/ 	.word	0x000082d0


	//   ....[24]....
        /*0108*/ 	.word	0x00008350


	//   ....[25]....
        /*010c*/ 	.word	0x000083b0


	//----- nvinfo : EIATTR_SYSCALL_OFFSETS
	.align		4
.L_699:
        /*0110*/ 	.byte	0x04, 0x46
        /*0112*/ 	.short	(.L_701 - .L_700)


	//   ....[0]....
.L_700:
        /*0114*/ 	.word	0x00000fe0


	//----- nvinfo : EIATTR_EXIT_INSTR_OFFSETS
	.align		4
.L_701:
        /*0118*/ 	.byte	0x04, 0x1c
        /*011a*/ 	.short	(.L_703 - .L_702)


	//   ....[0]....
.L_702:
        /*011c*/ 	.word	0x000000b0


	//   ....[1]....
        /*0120*/ 	.word	0x00007f30


	//   ....[2]....
        /*0124*/ 	.word	0x00007fa0


	//   ....[3]....
        /*0128*/ 	.word	0x00008160


	//----- nvinfo : EIATTR_CRS_STACK_SIZE
	.align		4
.L_703:
        /*012c*/ 	.byte	0x04, 0x1e
        /*012e*/ 	.short	(.L_705 - .L_704)
.L_704:
        /*0130*/ 	.word	0x00000000


	//----- nvinfo : EIATTR_CBANK_PARAM_SIZE
	.align		4
.L_705:
        /*0134*/ 	.byte	0x03, 0x19
        /*0136*/ 	.short	0x0128


	//----- nvinfo : EIATTR_PARAM_CBANK
	.align		4
        /*0138*/ 	.byte	0x04, 0x0a
        /*013a*/ 	.short	(.L_707 - .L_706)
	.align		4
.L_706:
        /*013c*/ 	.word	index@(.nv.constant0._ZN4mmha33masked_multihead_attention_kernelIfLi224ELi256ELi4ELi64ELi64ELb0ELb0EEEv26Multihead_attention_paramsIT_XT5_EE)
        /*0140*/ 	.short	0x0210
        /*0142*/ 	.short	0x0128


	//----- nvinfo : EIATTR_SW_WAR
	.align		4
.L_707:
        /*0144*/ 	.byte	0x04, 0x36
        /*0146*/ 	.short	(.L_709 - .L_708)
.L_708:
        /*0148*/ 	.word	0x00000008
.L_709:


//--------------------- .nv.callgraph             --------------------------
	.section	.nv.callgraph,"",@"SHT_CUDA_CALLGRAPH"
	.align	4
	.sectionentsize	8
	.align		4
        /*0000*/ 	.word	0x00000000
	.align		4
        /*0004*/ 	.word	0xffffffff
	.align		4
        /*0008*/ 	.word	index@(_ZN4mmha33masked_multihead_attention_kernelItLi224ELi256ELi1ELi32ELi256ELb1ELb1EEEv26Multihead_attention_paramsIT_XT5_EE)
	.align		4
        /*000c*/ 	.word	index@(__assertfail)
	.align		4
        /*0010*/ 	.word	index@(_ZN4mmha33masked_multihead_attention_kernelItLi224ELi256ELi2ELi32ELi128ELb1ELb1EEEv26Multihead_attention_paramsIT_XT5_EE)
	.align		4
        /*0014*/ 	.word	index@(__assertfail)
	.align		4
        /*0018*/ 	.word	index@(_ZN4mmha33masked_multihead_attention_kernelItLi224ELi256ELi4ELi32ELi64ELb1ELb1EEEv26Multihead_attention_paramsIT_XT5_EE)
	.align		4
        /*001c*/ 	.word	index@(__assertfail)
	.align		4
        /*0020*/ 	.word	index@(_ZN4mmha33masked_multihead_attention_kernelItLi224ELi256ELi1ELi32ELi256ELb1ELb0EEEv26Multihead_attention_paramsIT_XT5_EE)
	.align		4
        /*0024*/ 	.word	index@(__assertfail)
	.align		4
        /*0028*/ 	.word	index@(_ZN4mmha33masked_multihead_attention_kernelItLi224ELi256ELi2ELi32ELi128ELb1ELb0EEEv26Multihead_attention_paramsIT_XT5_EE)
	.align		4
        /*002c*/ 	.word	index@(__assertfail)
	.align		4
        /*0030*/ 	.word	index@(_ZN4mmha33masked_multihead_attention_kernelItLi224ELi256ELi4ELi32ELi64ELb1ELb0EEEv26Multihead_attention_paramsIT_XT5_EE)
	.align		4
        /*0034*/ 	.word	index@(__assertfail)
	.align		4
        /*0038*/ 	.word	index@(_ZN4mmha33masked_multihead_attention_kernelIfLi224ELi256ELi1ELi64ELi256ELb1ELb1EEEv26Multihead_attention_paramsIT_XT5_EE)
	.align		4
        /*003c*/ 	.word	index@(__assertfail)
	.align		4
        /*0040*/ 	.word	index@(_ZN4mmha33masked_multihead_attention_kernelIfLi224ELi256ELi2ELi64ELi128ELb1ELb1EEEv26Multihead_attention_paramsIT_XT5_EE)
	.align		4
        /*0044*/ 	.word	index@(__assertfail)
	.align		4
        /*0048*/ 	.word	index@(_ZN4mmha33masked_multihead_attention_kernelIfLi224ELi256ELi4ELi64ELi64ELb1ELb1EEEv26Multihead_attention_paramsIT_XT5_EE)
	.align		4
        /*004c*/ 	.word	index@(__assertfail)
	.align		4
        /*0050*/ 	.word	index@(_ZN4mmha33masked_multihead_attention_kernelIfLi224ELi256ELi1ELi64ELi256ELb1ELb0EEEv26Multihead_attention_paramsIT_XT5_EE)
	.align		4
        /*0054*/ 	.word	index@(__assertfail)
	.align		4
        /*0058*/ 	.word	index@(_ZN4mmha33masked_multihead_attention_kernelIfLi224ELi256ELi2ELi64ELi128ELb1ELb0EEEv26Multihead_attention_paramsIT_XT5_EE)
	.align		4
        /*005c*/ 	.word	index@(__assertfail)
	.align		4
        /*0060*/ 	.word	index@(_ZN4mmha33masked_multihead_attention_kernelIfLi224ELi256ELi4ELi64ELi64ELb1ELb0EEEv26Multihead_attention_paramsIT_XT5_EE)
	.align		4
        /*0064*/ 	.word	index@(__assertfail)
	.align		4
        /*0068*/ 	.word	index@(_ZN4mmha33masked_multihead_attention_kernelItLi224ELi256ELi1ELi32ELi256ELb0ELb1EEEv26Multihead_attention_paramsIT_XT5_EE)
	.align		4
        /*006c*/ 	.word	index@(__assertfail)
	.align		4
        /*0070*/ 	.word	index@(_ZN4mmha33masked_multihead_attention_kernelItLi224ELi256ELi2ELi32ELi128ELb0ELb1EEEv26Multihead_attention_paramsIT_XT5_EE)
	.align		4
        /*0074*/ 	.word	index@(__assertfail)
	.align		4
        /*0078*/ 	.word	index@(_ZN4mmha33masked_multihead_attention_kernelItLi224ELi256ELi4ELi32ELi64ELb0ELb1EEEv26Multihead_attention_paramsIT_XT5_EE)
	.align		4
        /*007c*/ 	.word	index@(__assertfail)
	.align		4
        /*0080*/ 	.word	index@(_ZN4mmha33masked_multihead_attention_kernelItLi224ELi256ELi1ELi32ELi256ELb0ELb0EEEv26Multihead_attention_paramsIT_XT5_EE)
	.align		4
        /*0084*/ 	.word	index@(__assertfail)
	.align		4
        /*0088*/ 	.word	index@(_ZN4mmha33masked_multihead_attention_kernelItLi224ELi256ELi2ELi32ELi128ELb0ELb0EEEv26Multihead_attention_paramsIT_XT5_EE)
	.align		4
        /*008c*/ 	.word	index@(__assertfail)
	.align		4
        /*0090*/ 	.word	index@(_ZN4mmha33masked_multihead_attention_kernelItLi224ELi256ELi4ELi32ELi64ELb0ELb0EEEv26Multihead_attention_paramsIT_XT5_EE)
	.align		4
        /*0094*/ 	.word	index@(__assertfail)
	.align		4
        /*0098*/ 	.word	index@(_ZN4mmha33masked_multihead_attention_kernelIfLi224ELi256ELi1ELi64ELi256ELb0ELb1EEEv26Multihead_attention_paramsIT_XT5_EE)
	.align		4
        /*009c*/ 	.word	index@(__assertfail)
	.align		4
        /*00a0*/ 	.word	index@(_ZN4mmha33masked_multihead_attention_kernelIfLi224ELi256ELi2ELi64ELi128ELb0ELb1EEEv26Multihead_attention_paramsIT_XT5_EE)
	.align		4
        /*00a4*/ 	.word	index@(__assertfail)
	.align		4
        /*00a8*/ 	.word	index@(_ZN4mmha33masked_multihead_attention_kernelIfLi224ELi256ELi4ELi64ELi64ELb0ELb1EEEv26Multihead_attention_paramsIT_XT5_EE)
	.align		4
        /*00ac*/ 	.word	index@(__assertfail)
	.align		4
        /*00b0*/ 	.word	index@(_ZN4mmha33masked_multihead_attention_kernelIfLi224ELi256ELi1ELi64ELi256ELb0ELb0EEEv26Multihead_attention_paramsIT_XT5_EE)
	.align		4
        /*00b4*/ 	.word	index@(__assertfail)
	.align		4
        /*00b8*/ 	.word	index@(_ZN4mmha33masked_multihead_attention_kernelIfLi224ELi256ELi2ELi64ELi128ELb0ELb0EEEv26Multihead_attention_paramsIT_XT5_EE)
	.align		4
        /*00bc*/ 	.word	index@(__assertfail)
	.align		4
        /*00c0*/ 	.word	index@(_ZN4mmha33masked_multihead_attention_kernelIfLi224ELi256ELi4ELi64ELi64ELb0ELb0EEEv26Multihead_attention_paramsIT_XT5_EE)
	.align		4
        /*00c4*/ 	.word	index@(__assertfail)
	.align		4
        /*00c8*/ 	.word	0x00000000
	.align		4
        /*00cc*/ 	.word	0xfffffffe
	.align		4
        /*00d0*/ 	.word	0x00000000
	.align		4
        /*00d4*/ 	.word	0xfffffffd
	.align		4
        /*00d8*/ 	.word	0x00000000
	.align		4
        /*00dc*/ 	.word	0xfffffffc


//--------------------- .nv.constant4             --------------------------
	.section	.nv.constant4,"a",@progbits
	.align	8
	.align		8
.nv.constant4:
        /*0000*/ 	.dword	__assertfail
	.align		8
        /*0008*/ 	.dword	__unnamed_1
	.align		8
        /*0010*/ 	.dword	__unnamed_2
	.align		8
        /*0018*/ 	.dword	__unnamed_3
	.align		8
        /*0020*/ 	.dword	__unnamed_4
	.align		8
        /*0028*/ 	.dword	__unnamed_5
	.align		8
        /*0030*/ 	.dword	__unnamed_6
	.align		8
        /*0038*/ 	.dword	__unnamed_7
	.align		8
        /*0040*/ 	.dword	__unnamed_8
	.align		8
        /*0048*/ 	.dword	__unnamed_9
	.align		8
        /*0050*/ 	.dword	__unnamed_10
	.align		8
        /*0058*/ 	.dword	__unnamed_11
	.align		8
        /*0060*/ 	.dword	__unnamed_12
	.align		8
        /*0068*/ 	.dword	__unnamed_13
	.align		8
        /*0070*/ 	.dword	__unnamed_14
	.align		8
        /*0078*/ 	.dword	__unnamed_15
	.align		8
        /*0080*/ 	.dword	__unnamed_16
	.align		8
        /*0088*/ 	.dword	__unnamed_17
	.align		8
        /*0090*/ 	.dword	__unnamed_18
	.align		8
        /*0098*/ 	.dword	__unnamed_19
	.align		8
        /*00a0*/ 	.dword	__unnamed_20
	.align		8
        /*00a8*/ 	.dword	__unnamed_21
	.align		8
        /*00b0*/ 	.dword	__unnamed_22
	.align		8
        /*00b8*/ 	.dword	__unnamed_23
	.align		8
        /*00c0*/ 	.dword	__unnamed_24
	.align		8
        /*00c8*/ 	.dword	$str
	.align		8
        /*00d0*/ 	.dword	$str$1


//--------------------- .text._ZN4mmha33masked_multihead_attention_kernelItLi224ELi256ELi1ELi32ELi256ELb1ELb1EEEv26Multihead_attention_paramsIT_XT5_EE --------------------------
	.section	.text._ZN4mmha33masked_multihead_attention_kernelItLi224ELi256ELi1ELi32ELi256ELb1ELb1EEEv26Multihead_attention_paramsIT_XT5_EE,"ax",@progbits
	.align	128
        .global         _ZN4mmha33masked_multihead_attention_kernelItLi224ELi256ELi1ELi32ELi256ELb1ELb1EEEv26Multihead_attention_paramsIT_XT5_EE
        .type           _ZN4mmha33masked_multihead_attention_kernelItLi224ELi256ELi1ELi32ELi256ELb1ELb1EEEv26Multihead_attention_paramsIT_XT5_EE,@function
        .size           _ZN4mmha33masked_multihead_attention_kernelItLi224ELi256ELi1ELi32ELi256ELb1ELb1EEEv26Multihead_attention_paramsIT_XT5_EE,(.L_x_4238 - _ZN4mmha33masked_multihead_attention_kernelItLi224ELi256ELi1ELi32ELi256ELb1ELb1EEEv26Multihead_attention_paramsIT_XT5_EE)
        .other          _ZN4mmha33masked_multihead_attention_kernelItLi224ELi256ELi1ELi32ELi256ELb1ELb1EEEv26Multihead_attention_paramsIT_XT5_EE,@"STO_CUDA_ENTRY STV_DEFAULT"
_ZN4mmha33masked_multihead_attention_kernelItLi224ELi256ELi1ELi32ELi256ELb1ELb1EEEv26Multihead_attention_paramsIT_XT5_EE:
.text._ZN4mmha33masked_multihead_attention_kernelItLi224ELi256ELi1ELi32ELi256ELb1ELb1EEEv26Multihead_attention_paramsIT_XT5_EE:
[----:B------:R-:W0:Y:S08]  /*0000*/  LDC R1, c[0x0][0x28] ;  /* 0x00000a00ff017b82 */ /* 0x000e300000000800 */
[----:B------:R-:W1:Y:S01]  /*0010*/  LDC.64 R2, c[0x0][0x320] ;  /* 0x0000c800ff027b82 */ /* 0x000e620000000a00 */
[----:B------:R-:W2:Y:S01]  /*0020*/  S2R R15, SR_CTAID.Y ;  /* 0x00000000000f7919 */ /* 0x000ea20000002600 */
[----:B------:R-:W-:Y:S01]  /*0030*/  ULDC.64 UR36, c[0x0][0x208] ;  /* 0x0000820000247ab9 */ /* 0x000fe20000000a00 */
[----:B0-----:R-:W-:-:S02]  /*0040*/  IADD3 R1, R1, -0x2c0, RZ ;  /* 0xfffffd4001017810 */ /* 0x001fc40007ffe0ff */
[----:B-1----:R-:W-:-:S04]  /*0050*/  ISETP.NE.U32.AND P0, PT, R2, RZ, PT ;  /* 0x000000ff0200720c */ /* 0x002fc80003f05070 */
[----:B------:R-:W-:-:S13]  /*0060*/  ISETP.NE.AND.EX P0, PT, R3, RZ, PT, P0 ;  /* 0x000000ff0300720c */ /* 0x000fda0003f05300 */
[----:B--2---:R-:W-:Y:S05]  /*0070*/  @!P0 BRA `(.L_x_0) ;  /* 0x0000000000148947 */ /* 0x004fea0003800000 */
[----:B------:R-:W-:-:S04]  /*0080*/  IADD3 R2, P0, R15, R2, RZ ;  /* 0x000000020f027210 */ /* 0x000fc80007f1e0ff */
[----:B------:R-:W-:-:S05]  /*0090*/  LEA.HI.X.SX32 R3, R15, R3, 0x1, P0 ;  /* 0x000000030f037211 */ /* 0x000fca00000f0eff */
[----:B------:R-:W2:Y:S02]  /*00a0*/  LDG.E.U8 R2, desc[UR36][R2.64] ;  /* 0x0000002402027981 */ /* 0x000ea4000c1e1100 */
[----:B--2---:R-:W-:-:S13]  /*00b0*/  ISETP.NE.AND P0, PT, R2, 0x1, PT ;  /* 0x000000010200780c */ /* 0x004fda0003f05270 */
[----:B------:R-:W-:Y:S05]  /*00c0*/  @!P0 EXIT ;  /* 0x000000000000894d */ /* 0x000fea0003800000 */
.L_x_0:
[----:B------:R-:W0:Y:S01]  /*00d0*/  LDC R7, c[0x0][0x280] ;  /* 0x0000a000ff077b82 */ /* 0x000e220000000800 */
[----:B------:R-:W-:Y:S01]  /*00e0*/  IABS R10, R15 ;  /* 0x0000000f000a7213 */ /* 0x000fe20000000000 */
[----:B------:R-:W-:Y:S01]  /*00f0*/  HFMA2.MMA R252, -RZ, RZ, 0, 0 ;  /* 0x00000000fffc7435 */ /* 0x000fe200000001ff */
[----:B------:R-:W-:-:S05]  /*0100*/  LOP3.LUT R2, R2, 0xfffffff7, RZ, 0xc0, !PT ;  /* 0xfffffff702027812 */ /* 0x000fca00078ec0ff */
[----:B------:R-:W1:Y:S08]  /*0110*/  LDC.64 R8, c[0x0][0x2f0] ;  /* 0x0000bc00ff087b82 */ /* 0x000e700000000a00 */
[----:B------:R-:W2:Y:S08]  /*0120*/  LDC R22, c[0x0][0x29c] ;  /* 0x0000a700ff167b82 */ /* 0x000eb00000000800 */
[----:B------:R-:W3:Y:S01]  /*0130*/  LDC.64 R244, c[0x0][0x328] ;  /* 0x0000ca00fff47b82 */ /* 0x000ee20000000a00 */
[----:B0-----:R-:W-:Y:S01]  /*0140*/  IABS R6, R7 ;  /* 0x0000000700067213 */ /* 0x001fe20000000000 */
[----:B------:R-:W0:Y:S01]  /*0150*/  S2R R16, SR_TID.X ;  /* 0x0000000000107919 */ /* 0x000e220000002100 */
[----:B------:R-:W-:-:S02]  /*0160*/  ULDC UR5, c[0x0][0x288] ;  /* 0x0000a20000057ab9 */ /* 0x000fc40000000800 */
[----:B------:R-:W4:Y:S01]  /*0170*/  I2F.RP R0, R6 ;  /* 0x0000000600007306 */ /* 0x000f220000209400 */
[----:B-1----:R-:W-:Y:S01]  /*0180*/  ISETP.NE.U32.AND P0, PT, R8, RZ, PT ;  /* 0x000000ff0800720c */ /* 0x002fe20003f05070 */
[----:B------:R-:W1:Y:S01]  /*0190*/  S2R R44, SR_CTAID.X ;  /* 0x00000000002c7919 */ /* 0x000e620000002500 */
[----:B------:R-:W1:Y:S02]  /*01a0*/  S2UR UR38, SR_CgaCtaId ;  /* 0x00000000002679c3 */ /* 0x000e640000008800 */
[----:B------:R-:W-:-:S04]  /*01b0*/  ISETP.NE.AND.EX P0, PT, R9, RZ, PT, P0 ;  /* 0x000000ff0900720c */ /* 0x000fc80003f05300 */
[----:B--2---:R-:W-:Y:S02]  /*01c0*/  ISETP.EQ.AND P3, PT, R22, RZ, P0 ;  /* 0x000000ff1600720c */ /* 0x004fe40000762270 */
[----:B------:R-:W2:Y:S01]  /*01d0*/  LDC.64 R18, c[0x0][0x2a8] ;  /* 0x0000aa00ff127b82 */ /* 0x000ea20000000a00 */
[----:B----4-:R-:W4:Y:S01]  /*01e0*/  MUFU.RCP R0, R0 ;  /* 0x0000000000007308 */ /* 0x010f220000001000 */
[----:B---3--:R-:W-:Y:S01]  /*01f0*/  IMAD.WIDE R244, R15, 0x4, R244 ;  /* 0x000000040ff47825 */ /* 0x008fe200078e02f4 */
[----:B------:R-:W-:Y:S01]  /*0200*/  UMOV UR4, 0x400 ;  /* 0x0000040000047882 */ /* 0x000fe20000000000 */
[----:B------:R-:W-:Y:S01]  /*0210*/  BSSY B0, `(.L_x_1) ;  /* 0x0000053000007945 */ /* 0x000fe20003800000 */
[----:B------:R-:W-:Y:S02]  /*0220*/  CS2R R34, SRZ ;  /* 0x0000000000227805 */ /* 0x000fe4000001ff00 */
[----:B------:R-:W-:-:S04]  /*0230*/  CS2R R32, SRZ ;  /* 0x0000000000207805 */ /* 0x000fc8000001ff00 */
[----:B------:R-:W-:Y:S01]  /*0240*/  @P3 LOP3.LUT R2, R2, 0x8, RZ, 0xfc, !PT ;  /* 0x0000000802023812 */ /* 0x000fe200078efcff */
[----:B------:R3:W5:Y:S01]  /*0250*/  LDG.E R244, desc[UR36][R244.64] ;  /* 0x00000024f4f47981 */ /* 0x000762000c1e1900 */
[----:B----4-:R-:W-:-:S04]  /*0260*/  IADD3 R4, R0, 0xffffffe, RZ ;  /* 0x0ffffffe00047810 */ /* 0x010fc80007ffe0ff */
[----:B------:R4:W0:Y:S02]  /*0270*/  F2I.FTZ.U32.TRUNC.NTZ R5, R4 ;  /* 0x0000000400057305 */ /* 0x000824000021f000 */
[----:B----4-:R-:W-:Y:S01]  /*0280*/  HFMA2.MMA R4, -RZ, RZ, 0, 0 ;  /* 0x00000000ff047435 */ /* 0x010fe200000001ff */
[----:B0-----:R-:W-:-:S05]  /*0290*/  IADD3 R3, RZ, -R5, RZ ;  /* 0x80000005ff037210 */ /* 0x001fca0007ffe0ff */
[----:B------:R-:W-:-:S04]  /*02a0*/  IMAD R3, R3, R6, RZ ;  /* 0x0000000603037224 */ /* 0x000fc800078e02ff */
[----:B------:R-:W-:Y:S01]  /*02b0*/  IMAD.HI.U32 R5, R5, R3, R4 ;  /* 0x0000000305057227 */ /* 0x000fe200078e0004 */
[----:B------:R-:W-:-:S05]  /*02c0*/  MOV R3, R10 ;  /* 0x0000000a00037202 */ /* 0x000fca0000000f00 */
[----:B------:R-:W-:-:S05]  /*02d0*/  IMAD.HI.U32 R0, R5, R3, RZ ;  /* 0x0000000305007227 */ /* 0x000fca00078e00ff */
[----:B------:R-:W-:-:S05]  /*02e0*/  IADD3 R4, -R0, RZ, RZ ;  /* 0x000000ff00047210 */ /* 0x000fca0007ffe1ff */
[C---:B------:R-:W-:Y:S02]  /*02f0*/  IMAD R3, R6.reuse, R4, R3 ;  /* 0x0000000406037224 */ /* 0x040fe400078e0203 */
[----:B------:R-:W0:Y:S03]  /*0300*/  @P3 LDC.64 R4, c[0x0][0x2f0] ;  /* 0x0000bc00ff043b82 */ /* 0x000e260000000a00 */
[----:B------:R-:W-:-:S13]  /*0310*/  ISETP.GT.U32.AND P1, PT, R6, R3, PT ;  /* 0x000000030600720c */ /* 0x000fda0003f24070 */
[-C--:B------:R-:W-:Y:S01]  /*0320*/  @!P1 IADD3 R3, R3, -R6.reuse, RZ ;  /* 0x8000000603039210 */ /* 0x080fe20007ffe0ff */
[----:B------:R-:W-:Y:S01]  /*0330*/  @!P1 VIADD R0, R0, 0x1 ;  /* 0x0000000100009836 */ /* 0x000fe20000000000 */
[----:B------:R-:W-:Y:S02]  /*0340*/  ISETP.NE.AND P1, PT, R7, RZ, PT ;  /* 0x000000ff0700720c */ /* 0x000fe40003f25270 */
[----:B------:R-:W-:Y:S02]  /*0350*/  ISETP.GE.U32.AND P0, PT, R3, R6, PT ;  /* 0x000000060300720c */ /* 0x000fe40003f06070 */
[----:B------:R-:W-:-:S04]  /*0360*/  LOP3.LUT R3, R15, R7, RZ, 0x3c, !PT ;  /* 0x000000070f037212 */ /* 0x000fc800078e3cff */
[----:B------:R-:W-:Y:S02]  /*0370*/  ISETP.GE.AND P2, PT, R3, RZ, PT ;  /* 0x000000ff0300720c */ /* 0x000fe40003f46270 */
[----:B------:R-:W4:Y:S05]  /*0380*/  LDC R3, c[0x0][0x278] ;  /* 0x00009e00ff037b82 */ /* 0x000f2a0000000800 */
[----:B------:R-:W-:-:S04]  /*0390*/  @P0 IADD3 R0, R0, 0x1, RZ ;  /* 0x0000000100000810 */ /* 0x000fc80007ffe0ff */
[----:B------:R-:W-:-:S04]  /*03a0*/  MOV R17, R0 ;  /* 0x0000000000117202 */ /* 0x000fc80000000f00 */
[----:B------:R-:W-:Y:S02]  /*03b0*/  @!P2 IADD3 R17, -R17, RZ, RZ ;  /* 0x000000ff1111a210 */ /* 0x000fe40007ffe1ff */
[----:B------:R-:W-:-:S05]  /*03c0*/  @!P1 LOP3.LUT R17, RZ, R7, RZ, 0x33, !PT ;  /* 0x00000007ff119212 */ /* 0x000fca00078e33ff */
[----:B0-----:R-:W-:-:S05]  /*03d0*/  @P3 IMAD.WIDE R4, R17, 0x4, R4 ;  /* 0x0000000411043825 */ /* 0x001fca00078e0204 */
[----:B------:R3:W5:Y:S01]  /*03e0*/  @P3 LDG.E R252, desc[UR36][R4.64] ;  /* 0x0000002404fc3981 */ /* 0x000762000c1e1900 */
[----:B------:R-:W-:Y:S01]  /*03f0*/  ISETP.GT.AND P1, PT, R16, 0x1b, PT ;  /* 0x0000001b1000780c */ /* 0x000fe20003f24270 */
[----:B-1----:R-:W-:Y:S02]  /*0400*/  IMAD R104, R15, UR5, R44 ;  /* 0x000000050f687c24 */ /* 0x002fe4000f8e022c */
[----:B------:R-:W-:Y:S01]  /*0410*/  IMAD R0, R44, 0xe0, RZ ;  /* 0x000000e02c007824 */ /* 0x000fe200078e02ff */
[----:B------:R-:W-:Y:S01]  /*0420*/  UIADD3 UR4, UR4, 0x440, URZ ;  /* 0x0000044004047890 */ /* 0x000fe2000fffe03f */
[----:B----4-:R-:W-:Y:S01]  /*0430*/  ISETP.NE.AND P0, PT, R3, RZ, PT ;  /* 0x000000ff0300720c */ /* 0x010fe20003f05270 */
[----:B------:R-:W-:Y:S02]  /*0440*/  IMAD R104, R104, 0xe0, RZ ;  /* 0x000000e068687824 */ /* 0x000fe400078e02ff */
[----:B------:R-:W-:Y:S01]  /*0450*/  IMAD R3, R15, R3, R0 ;  /* 0x000000030f037224 */ /* 0x000fe200078e0200 */
[----:B------:R-:W-:Y:S01]  /*0460*/  ULEA UR38, UR38, UR4, 0x18 ;  /* 0x0000000426267291 */ /* 0x000fe2000f8ec03f */
[----:B------:R-:W-:-:S03]  /*0470*/  SHF.L.U32 R13, R16, 0x3, RZ ;  /* 0x00000003100d7819 */ /* 0x000fc600000006ff */
[----:B------:R-:W-:Y:S01]  /*0480*/  SEL R3, R104, R3, !P0 ;  /* 0x0000000368037207 */ /* 0x000fe20004000000 */
[----:B--23--:R-:W-:Y:S07]  /*0490*/  @P1 BRA `(.L_x_2) ;  /* 0x0000000000a81947 */ /* 0x00cfee0003800000 */
[----:B------:R-:W0:Y:S01]  /*04a0*/  LDC R4, c[0x0][0x308] ;  /* 0x0000c200ff047b82 */ /* 0x000e220000000800 */
[----:B------:R-:W-:Y:S02]  /*04b0*/  IADD3 R3, R3, R13, RZ ;  /* 0x0000000d03037210 */ /* 0x000fe40007ffe0ff */
[----:B0-----:R-:W-:-:S13]  /*04c0*/  ISETP.NE.AND P0, PT, R4, 0x2, PT ;  /* 0x000000020400780c */ /* 0x001fda0003f05270 */
[----:B------:R-:W0:Y:S02]  /*04d0*/  @P0 LDC.64 R32, c[0x0][0x218] ;  /* 0x00008600ff200b82 */ /* 0x000e240000000a00 */
[----:B0-----:R-:W-:-:S06]  /*04e0*/  @P0 IMAD.WIDE R32, R3, 0x2, R32 ;  /* 0x0000000203200825 */ /* 0x001fcc00078e0220 */
[----:B------:R-:W5:Y:S01]  /*04f0*/  @P0 LDG.E.128 R32, desc[UR36][R32.64] ;  /* 0x0000002420200981 */ /* 0x000f62000c1e1d00 */
[----:B------:R-:W-:Y:S05]  /*0500*/  @P0 BRA `(.L_x_2) ;  /* 0x00000000008c0947 */ /* 0x000fea0003800000 */
[----:B------:R-:W-:Y:S02]  /*0510*/  ULDC.64 UR6, c[0x0][0x218] ;  /* 0x0000860000067ab9 */ /* 0x000fe40000000a00 */
[----:B------:R-:W-:-:S04]  /*0520*/  IADD3 R6, P0, R3, UR6, RZ ;  /* 0x0000000603067c10 */ /* 0x000fc8000ff1e0ff */
[----:B------:R-:W-:-:S05]  /*0530*/  LEA.HI.X.SX32 R7, R3, UR7, 0x1, P0 ;  /* 0x0000000703077c11 */ /* 0x000fca00080f0eff */
[----:B------:R-:W2:Y:S01]  /*0540*/  LDG.E.64 R20, desc[UR36][R6.64] ;  /* 0x0000002406147981 */ /* 0x000ea2000c1e1b00 */
[----:B------:R-:W0:Y:S03]  /*0550*/  LDC.64 R4, c[0x0][0x2f8] ;  /* 0x0000be00ff047b82 */ /* 0x000e260000000a00 */
[----:B0-----:R0:W3:Y:S01]  /*0560*/  LDG.E R12, desc[UR36][R4.64] ;  /* 0x00000024040c7981 */ /* 0x0010e2000c1e1900 */
[C---:B--2---:R-:W-:Y:S01]  /*0570*/  SHF.R.U64 R14, R20.reuse, 0x10, R21 ;  /* 0x00000010140e7819 */ /* 0x044fe20000001215 */
[----:B------:R-:W3:Y:S01]  /*0580*/  I2F.S8 R8, R20 ;  /* 0x0000001400087306 */ /* 0x000ee20000001400 */
[----:B------:R-:W-:Y:S02]  /*0590*/  PRMT R3, R20, 0x9910, RZ ;  /* 0x0000991014037816 */ /* 0x000fe400000000ff */
[----:B0-----:R-:W-:Y:S02]  /*05a0*/  PRMT R5, R21, 0x9910, RZ ;  /* 0x0000991015057816 */ /* 0x001fe400000000ff */
[----:B------:R-:W-:-:S02]  /*05b0*/  PRMT R4, R14, 0x9910, RZ ;  /* 0x000099100e047816 */ /* 0x000fc400000000ff */
[--C-:B------:R-:W-:Y:S01]  /*05c0*/  SHF.R.U32.HI R10, RZ, 0x10, R21.reuse ;  /* 0x00000010ff0a7819 */ /* 0x100fe20000011615 */
[----:B------:R-:W0:Y:S01]  /*05d0*/  I2F.S8 R9, R21 ;  /* 0x0000001500097306 */ /* 0x000e220000001400 */
[----:B------:R-:W-:Y:S02]  /*05e0*/  SHF.R.S32.HI R11, RZ, 0x18, R21 ;  /* 0x00000018ff0b7819 */ /* 0x000fe40000011415 */
[----:B------:R-:W-:Y:S02]  /*05f0*/  SHF.R.S32.HI R3, RZ, 0x8, R3 ;  /* 0x00000008ff037819 */ /* 0x000fe40000011403 */
[----:B------:R-:W-:Y:S02]  /*0600*/  SHF.R.S32.HI R5, RZ, 0x8, R5 ;  /* 0x00000008ff057819 */ /* 0x000fe40000011405 */
[----:B------:R-:W-:Y:S01]  /*0610*/  SHF.R.S32.HI R4, RZ, 0x8, R4 ;  /* 0x00000008ff047819 */ /* 0x000fe20000011404 */
[----:B------:R-:W1:Y:S08]  /*0620*/  I2F.S8 R10, R10 ;  /* 0x0000000a000a7306 */ /* 0x000e700000001400 */
[----:B------:R-:W2:Y:S01]  /*0630*/  I2F.S16 R11, R11 ;  /* 0x0000000b000b7306 */ /* 0x000ea20000101400 */
[-C--:B---3--:R-:W-:Y:S01]  /*0640*/  FMUL.FTZ R8, R8, R12.reuse ;  /* 0x0000000c08087220 */ /* 0x088fe20000410000 */
[-C--:B0-----:R-:W-:Y:S01]  /*0650*/  FMUL.FTZ R9, R9, R12.reuse ;  /* 0x0000000c09097220 */ /* 0x081fe20000410000 */
[----:B-1----:R-:W-:-:S05]  /*0660*/  FMUL.FTZ R10, R10, R12 ;  /* 0x0000000c0a0a7220 */ /* 0x002fca0000410000 */
[----:B------:R-:W0:Y:S01]  /*0670*/  I2F.S8 R6, R14 ;  /* 0x0000000e00067306 */ /* 0x000e220000001400 */
[----:B--2---:R-:W-:-:S07]  /*0680*/  FMUL.FTZ R11, R11, R12 ;  /* 0x0000000c0b0b7220 */ /* 0x004fce0000410000 */
[----:B------:R-:W1:Y:S01]  /*0690*/  I2F.S16 R3, R3 ;  /* 0x0000000300037306 */ /* 0x000e620000101400 */
[----:B-----5:R-:W-:Y:S01]  /*06a0*/  F2FP.F16.F32.PACK_AB R35, R11, R10 ;  /* 0x0000000a0b23723e */ /* 0x020fe200000000ff */
[----:B0-----:R-:W-:-:S06]  /*06b0*/  FMUL.FTZ R6, R6, R12 ;  /* 0x0000000c06067220 */ /* 0x001fcc0000410000 */
[----:B------:R-:W0:Y:S01]  /*06c0*/  I2F.S16 R5, R5 ;  /* 0x0000000500057306 */ /* 0x000e220000101400 */
[----:B-1----:R-:W-:-:S07]  /*06d0*/  FMUL.FTZ R3, R3, R12 ;  /* 0x0000000c03037220 */ /* 0x002fce0000410000 */
[----:B------:R-:W1:Y:S01]  /*06e0*/  I2F.S16 R4, R4 ;  /* 0x0000000400047306 */ /* 0x000e620000101400 */
[----:B------:R-:W-:Y:S01]  /*06f0*/  F2FP.F16.F32.PACK_AB R32, R3, R8 ;  /* 0x000000080320723e */ /* 0x000fe200000000ff */
[----:B0-----:R-:W-:-:S05]  /*0700*/  FMUL.FTZ R34, R5, R12 ;  /* 0x0000000c05227220 */ /* 0x001fca0000410000 */
[----:B------:R-:W-:Y:S01]  /*0710*/  F2FP.F16.F32.PACK_AB R34, R34, R9 ;  /* 0x000000092222723e */ /* 0x000fe200000000ff */
[----:B-1----:R-:W-:-:S05]  /*0720*/  FMUL.FTZ R33, R4, R12 ;  /* 0x0000000c04217220 */ /* 0x002fca0000410000 */
[----:B------:R-:W-:-:S07]  /*0730*/  F2FP.F16.F32.PACK_AB R33, R33, R6 ;  /* 0x000000062121723e */ /* 0x000fce00000000ff */
.L_x_2:
[----:B------:R-:W-:Y:S05]  /*0740*/  BSYNC B0 ;  /* 0x0000000000007941 */ /* 0x000fea0003800000 */
.L_x_1:
[----:B------:R-:W-:Y:S01]  /*0750*/  ISETP.LT.AND P2, PT, R16, 0x20, P3 ;  /* 0x000000201000780c */ /* 0x000fe20001f41270 */
[----:B------:R-:W-:Y:S01]  /*0760*/  HFMA2.MMA R46, -RZ, RZ, 0, 0 ;  /* 0x00000000ff2e7435 */ /* 0x000fe200000001ff */
[----:B------:R-:W-:Y:S01]  /*0770*/  ISETP.NE.U32.AND P3, PT, R18, RZ, PT ;  /* 0x000000ff1200720c */ /* 0x000fe20003f65070 */
[----:B------:R-:W0:Y:S01]  /*0780*/  LDC R12, c[0x0][0x284] ;  /* 0x0000a100ff0c7b82 */ /* 0x000e220000000800 */
[----:B------:R-:W-:Y:S01]  /*0790*/  SHF.R.S32.HI R4, RZ, 0x1f, R15 ;  /* 0x0000001fff047819 */ /* 0x000fe2000001140f */
[----:B------:R-:W-:Y:S01]  /*07a0*/  ULDC.64 UR6, c[0x0][0x220] ;  /* 0x0000880000067ab9 */ /* 0x000fe20000000a00 */
[----:B------:R-:W-:Y:S01]  /*07b0*/  ISETP.NE.AND.EX P3, PT, R19, RZ, PT, P3 ;  /* 0x000000ff1300720c */ /* 0x000fe20003f65330 */
[----:B------:R-:W-:Y:S01]  /*07c0*/  IMAD.IADD R3, R0, 0x1, R13 ;  /* 0x0000000100037824 */ /* 0x000fe200078e020d */
[----:B------:R-:W-:Y:S02]  /*07d0*/  ISETP.EQ.U32.AND P0, PT, RZ, UR6, PT ;  /* 0x00000006ff007c0c */ /* 0x000fe4000bf02070 */
[----:B------:R-:W-:-:S02]  /*07e0*/  CS2R R36, SRZ ;  /* 0x0000000000247805 */ /* 0x000fc4000001ff00 */
[----:B------:R-:W-:Y:S02]  /*07f0*/  CS2R R38, SRZ ;  /* 0x0000000000267805 */ /* 0x000fe4000001ff00 */
[----:B------:R-:W-:Y:S01]  /*0800*/  ISETP.EQ.OR.EX P0, PT, RZ, UR7, P1, P0 ;  /* 0x00000007ff007c0c */ /* 0x000fe20008f02700 */
[----:B------:R-:W1:Y:S04]  /*0810*/  @P2 LDC.64 R8, c[0x0][0x2e0] ;  /* 0x0000b800ff082b82 */ /* 0x000e680000000a00 */
[----:B------:R-:W-:-:S04]  /*0820*/  @P3 LEA R10, P4, R15, R18, 0x2 ;  /* 0x000000120f0a3211 */ /* 0x000fc800078810ff */
[----:B------:R-:W-:Y:S01]  /*0830*/  @P3 LEA.HI.X R11, R15, R19, R4, 0x2, P4 ;  /* 0x000000130f0b3211 */ /* 0x000fe200020f1404 */
[----:B-----5:R-:W-:-:S03]  /*0840*/  @P2 IMAD R4, R252, UR5, R44 ;  /* 0x00000005fc042c24 */ /* 0x020fc6000f8e022c */
[----:B------:R-:W2:Y:S01]  /*0850*/  @!P0 LDC.64 R6, c[0x0][0x220] ;  /* 0x00008800ff068b82 */ /* 0x000ea20000000a00 */
[----:B------:R-:W3:Y:S01]  /*0860*/  @P3 LDG.E R46, desc[UR36][R10.64] ;  /* 0x000000240a2e3981 */ /* 0x000ee2000c1e1900 */
[----:B------:R-:W-:Y:S01]  /*0870*/  @P2 IMAD R15, R4, 0xe0, R13 ;  /* 0x000000e0040f2824 */ /* 0x000fe200078e020d */
[----:B------:R-:W-:Y:S02]  /*0880*/  IADD3 R18, R244, -0x1, RZ ;  /* 0xfffffffff4127810 */ /* 0x000fe40007ffe0ff */
[----:B------:R-:W-:-:S03]  /*0890*/  IADD3 R19, R104, R13, RZ ;  /* 0x0000000d68137210 */ /* 0x000fc60007ffe0ff */
[----:B------:R-:W4:Y:S01]  /*08a0*/  @!P1 LDC.64 R4, c[0x0][0x248] ;  /* 0x00009200ff049b82 */ /* 0x000f220000000a00 */
[----:B-1----:R-:W-:Y:S01]  /*08b0*/  @P2 IMAD.WIDE R8, R15, 0x2, R8 ;  /* 0x000000020f082825 */ /* 0x002fe200078e0208 */
[----:B------:R-:W-:-:S04]  /*08c0*/  @!P1 SHF.L.U32 R0, R18, 0x3, RZ ;  /* 0x0000000312009819 */ /* 0x000fc800000006ff */
[----:B------:R1:W5:Y:S01]  /*08d0*/  @P2 LDG.E.128 R40, desc[UR36][R8.64] ;  /* 0x0000002408282981 */ /* 0x000362000c1e1d00 */
[-C--:B0-----:R-:W-:Y:S02]  /*08e0*/  @!P1 IMAD R15, R19, R12.reuse, R0 ;  /* 0x0000000c130f9224 */ /* 0x081fe400078e0200 */
[----:B--2---:R-:W-:Y:S01]  /*08f0*/  @!P0 IMAD.WIDE R6, R3, 0x2, R6 ;  /* 0x0000000203068825 */ /* 0x004fe200078e0206 */
[----:B-1----:R-:W-:-:S04]  /*0900*/  IABS R9, R12 ;  /* 0x0000000c00097213 */ /* 0x002fc80000000000 */
[----:B------:R0:W5:Y:S01]  /*0910*/  @!P0 LDG.E.128 R36, desc[UR36][R6.64] ;  /* 0x0000002406248981 */ /* 0x000162000c1e1d00 */
[----:B------:R-:W1:Y:S08]  /*0920*/  I2F.RP R0, R9 ;  /* 0x0000000900007306 */ /* 0x000e700000209400 */
[----:B-1----:R-:W0:Y:S02]  /*0930*/  MUFU.RCP R0, R0 ;  /* 0x0000000000007308 */ /* 0x002e240000001000 */
[----:B0-----:R-:W-:-:S06]  /*0940*/  IADD3 R6, R0, 0xffffffe, RZ ;  /* 0x0ffffffe00067810 */ /* 0x001fcc0007ffe0ff */
[----:B------:R0:W1:Y:S01]  /*0950*/  F2I.FTZ.U32.TRUNC.NTZ R7, R6 ;  /* 0x0000000600077305 */ /* 0x000062000021f000 */
[----:B------:R-:W-:Y:S02]  /*0960*/  CS2R R24, SRZ ;  /* 0x0000000000187805 */ /* 0x000fe4000001ff00 */
[----:B------:R-:W-:Y:S01]  /*0970*/  CS2R R26, SRZ ;  /* 0x00000000001a7805 */ /* 0x000fe2000001ff00 */
[----:B----4-:R-:W-:-:S05]  /*0980*/  @!P1 IMAD.WIDE R4, R15, 0x2, R4 ;  /* 0x000000020f049825 */ /* 0x010fca00078e0204 */
[----:B------:R2:W5:Y:S01]  /*0990*/  @!P1 LDG.E.128 R24, desc[UR36][R4.64] ;  /* 0x0000002404189981 */ /* 0x000562000c1e1d00 */
[----:B0-----:R-:W-:Y:S02]  /*09a0*/  MOV R6, RZ ;  /* 0x000000ff00067202 */ /* 0x001fe40000000f00 */
[----:B-1----:R-:W-:-:S05]  /*09b0*/  IADD3 R8, RZ, -R7, RZ ;  /* 0x80000007ff087210 */ /* 0x002fca0007ffe0ff */
[----:B------:R-:W-:Y:S01]  /*09c0*/  IMAD R11, R8, R9, RZ ;  /* 0x00000009080b7224 */ /* 0x000fe200078e02ff */
[----:B--2---:R-:W-:-:S03]  /*09d0*/  IABS R4, R18 ;  /* 0x0000001200047213 */ /* 0x004fc60000000000 */
[----:B------:R-:W-:Y:S01]  /*09e0*/  IMAD.HI.U32 R7, R7, R11, R6 ;  /* 0x0000000b07077227 */ /* 0x000fe200078e0006 */
[----:B------:R-:W-:Y:S01]  /*09f0*/  ISETP.GE.AND P4, PT, R18, RZ, PT ;  /* 0x000000ff1200720c */ /* 0x000fe20003f86270 */
[----:B------:R-:W0:Y:S04]  /*0a00*/  LDC R6, c[0x0][0x290] ;  /* 0x0000a400ff067b82 */ /* 0x000e280000000800 */
[----:B------:R-:W-:-:S05]  /*0a10*/  IMAD.HI.U32 R7, R7, R4, RZ ;  /* 0x0000000407077227 */ /* 0x000fca00078e00ff */
[----:B------:R-:W-:-:S05]  /*0a20*/  IADD3 R7, -R7, RZ, RZ ;  /* 0x000000ff07077210 */ /* 0x000fca0007ffe1ff */
[----:B------:R-:W-:-:S05]  /*0a30*/  IMAD R0, R9, R7, R4 ;  /* 0x0000000709007224 */ /* 0x000fca00078e0204 */
[----:B------:R-:W-:-:S13]  /*0a40*/  ISETP.GT.U32.AND P0, PT, R9, R0, PT ;  /* 0x000000000900720c */ /* 0x000fda0003f04070 */
[----:B------:R-:W-:-:S05]  /*0a50*/  @!P0 IMAD.IADD R0, R0, 0x1, -R9 ;  /* 0x0000000100008824 */ /* 0x000fca00078e0a09 */
[----:B------:R-:W-:Y:S02]  /*0a60*/  ISETP.GT.U32.AND P3, PT, R9, R0, PT ;  /* 0x000000000900720c */ /* 0x000fe40003f64070 */
[----:B------:R-:W-:-:S11]  /*0a70*/  ISETP.NE.AND P0, PT, R12, RZ, PT ;  /* 0x000000ff0c00720c */ /* 0x000fd60003f05270 */
[----:B------:R-:W-:-:S04]  /*0a80*/  @!P3 IADD3 R0, R0, -R9, RZ ;  /* 0x800000090000b210 */ /* 0x000fc80007ffe0ff */
[----:B------:R-:W-:-:S04]  /*0a90*/  MOV R48, R0 ;  /* 0x0000000000307202 */ /* 0x000fc80000000f00 */
[----:B------:R-:W-:Y:S02]  /*0aa0*/  @!P4 IADD3 R48, -R48, RZ, RZ ;  /* 0x000000ff3030c210 */ /* 0x000fe40007ffe1ff */
[----:B------:R-:W-:Y:S02]  /*0ab0*/  @!P0 LOP3.LUT R48, RZ, R12, RZ, 0x33, !PT ;  /* 0x0000000cff308212 */ /* 0x000fe400078e33ff */
[----:B------:R-:W-:Y:S02]  /*0ac0*/  ISETP.NE.AND P5, PT, R22, RZ, PT ;  /* 0x000000ff1600720c */ /* 0x000fe40003fa5270 */
[----:B------:R-:W-:Y:S02]  /*0ad0*/  CS2R R30, SRZ ;  /* 0x00000000001e7805 */ /* 0x000fe4000001ff00 */
[----:B------:R-:W-:Y:S02]  /*0ae0*/  ISETP.GE.AND P0, PT, R16, 0x20, PT ;  /* 0x000000201000780c */ /* 0x000fe40003f06270 */
[----:B------:R-:W-:-:S02]  /*0af0*/  CS2R R28, SRZ ;  /* 0x00000000001c7805 */ /* 0x000fc4000001ff00 */
[----:B------:R-:W-:Y:S01]  /*0b00*/  ISETP.NE.AND P3, PT, R22, RZ, PT ;  /* 0x000000ff1600720c */ /* 0x000fe20003f65270 */
[----:B---3--:R1:W-:Y:S04]  /*0b10*/  STL [R1+0x260], R46 ;  /* 0x0002602e01007387 */ /* 0x0083e80000100800 */
[----:B------:R1:W-:Y:S01]  /*0b20*/  STL [R1+0x270], R48 ;  /* 0x0002703001007387 */ /* 0x0003e20000100800 */
[----:B0-----:R-:W-:Y:S07]  /*0b30*/  @P5 BRA `(.L_x_3) ;  /* 0x00000000002c5947 */ /* 0x001fee0003800000 */
[----:B------:R-:W-:Y:S01]  /*0b40*/  ULDC.64 UR6, c[0x0][0x230] ;  /* 0x00008c0000067ab9 */ /* 0x000fe20000000a00 */
[----:B------:R-:W-:Y:S01]  /*0b50*/  BSSY B0, `(.L_x_3) ;  /* 0x0000009000007945 */ /* 0x000fe20003800000 */
[----:B------:R-:W-:Y:S02]  /*0b60*/  ISETP.EQ.U32.AND P3, PT, RZ, UR6, PT ;  /* 0x00000006ff007c0c */ /* 0x000fe4000bf62070 */
[----:B------:R-:W-:Y:S02]  /*0b70*/  CS2R R28, SRZ ;  /* 0x00000000001c7805 */ /* 0x000fe4000001ff00 */
[----:B------:R-:W-:Y:S02]  /*0b80*/  CS2R R30, SRZ ;  /* 0x00000000001e7805 */ /* 0x000fe4000001ff00 */
[----:B------:R-:W-:-:S13]  /*0b90*/  ISETP.EQ.OR.EX P1, PT, RZ, UR7, P1, P3 ;  /* 0x00000007ff007c0c */ /* 0x000fda0008f22730 */
[----:B------:R-:W-:Y:S05]  /*0ba0*/  @P1 BRA `(.L_x_4) ;  /* 0x00000000000c1947 */ /* 0x000fea0003800000 */
[----:B------:R-:W0:Y:S02]  /*0bb0*/  LDC.64 R28, c[0x0][0x230] ;  /* 0x00008c00ff1c7b82 */ /* 0x000e240000000a00 */
[----:B0-----:R-:W-:-:S06]  /*0bc0*/  IMAD.WIDE R28, R3, 0x2, R28 ;  /* 0x00000002031c7825 */ /* 0x001fcc00078e021c */
[----:B------:R-:W5:Y:S02]  /*0bd0*/  LDG.E.128 R28, desc[UR36][R28.64] ;  /* 0x000000241c1c7981 */ /* 0x000f64000c1e1d00 */
.L_x_4:
[----:B------:R-:W-:Y:S05]  /*0be0*/  BSYNC B0 ;  /* 0x0000000000007941 */ /* 0x000fea0003800000 */
.L_x_3:
[----:B-----5:R-:W-:Y:S01]  /*0bf0*/  HFMA2.MMA R33, R33, 1, 1, R37 ;  /* 0x3c003c0021217835 */ /* 0x020fe20000000025 */
[----:B------:R-:W-:Y:S02]  /*0c00*/  HADD2 R32, R32, R36 ;  /* 0x0000002420207230 */ /* 0x000fe40000000000 */
[----:B------:R-:W-:Y:S01]  /*0c10*/  HADD2 R34, R34, R38 ;  /* 0x0000002622227230 */ /* 0x000fe20000000000 */
[----:B------:R-:W-:Y:S07]  /*0c20*/  @P5 BRA `(.L_x_5) ;  /* 0x0000000000105947 */ /* 0x000fee0003800000 */
[----:B------:R-:W-:Y:S01]  /*0c30*/  HFMA2.MMA R24, R24, 1, 1, R28 ;  /* 0x3c003c0018187835 */ /* 0x000fe2000000001c */
[----:B------:R-:W-:Y:S01]  /*0c40*/  HADD2 R25, R25, R29 ;  /* 0x0000001d19197230 */ /* 0x000fe20000000000 */
[----:B------:R-:W-:Y:S01]  /*0c50*/  HFMA2.MMA R26, R26, 1, 1, R30 ;  /* 0x3c003c001a1a7835 */ /* 0x000fe2000000001e */
[----:B------:R-:W-:-:S10]  /*0c60*/  HADD2 R27, R27, R31 ;  /* 0x0000001f1b1b7230 */ /* 0x000fd40000000000 */
.L_x_5:
[----:B------:R-:W-:Y:S01]  /*0c70*/  ULDC.U8 UR4, c[0x0][0x294] ;  /* 0x0000a50000047ab9 */ /* 0x000fe20000000000 */
[----:B------:R-:W-:Y:S01]  /*0c80*/  ISETP.GT.AND P3, PT, R6, RZ, PT ;  /* 0x000000ff0600720c */ /* 0x000fe20003f64270 */
[----:B------:R-:W-:Y:S01]  /*0c90*/  HFMA2.MMA R35, R35, 1, 1, R39 ;  /* 0x3c003c0023237835 */ /* 0x000fe20000000027 */
[----:B------:R-:W-:Y:S01]  /*0ca0*/  ISETP.NE.AND P1, PT, RZ, UR4, PT ;  /* 0x00000004ff007c0c */ /* 0x000fe2000bf25270 */
[----:B------:R-:W-:Y:S01]  /*0cb0*/  @P2 HFMA2.MMA R25, R25, R41, -RZ ;  /* 0x0000002919192235 */ /* 0x000fe200001000ff */
[----:B------:R-:W-:Y:S01]  /*0cc0*/  @P2 HMUL2 R24, R24, R40 ;  /* 0x0000002818182232 */ /* 0x000fe20000000000 */
[----:B------:R-:W-:Y:S01]  /*0cd0*/  @P2 HFMA2.MMA R27, R27, R43, -RZ ;  /* 0x0000002b1b1b2235 */ /* 0x000fe200001000ff */
[----:B------:R-:W-:Y:S02]  /*0ce0*/  @P2 HMUL2 R26, R26, R42 ;  /* 0x0000002a1a1a2232 */ /* 0x000fe40000000000 */
[----:B------:R-:W-:-:S07]  /*0cf0*/  IMAD R17, R17, UR5, RZ ;  /* 0x0000000511117c24 */ /* 0x000fce000f8e02ff */
[----:B------:R-:W-:Y:S05]  /*0d00*/  @!P1 BRA P3, `(.L_x_6) ;  /* 0x0000001400009947 */ /* 0x000fea0001800000 */
[----:B------:R-:W-:-:S13]  /*0d10*/  ISETP.LT.OR P1, PT, R6, 0x1, !P1 ;  /* 0x000000010600780c */ /* 0x000fda0004f21670 */
[----:B------:R-:W-:Y:S05]  /*0d20*/  @P1 BRA `(.L_x_7) ;  /* 0x0000001c00a01947 */ /* 0x000fea0003800000 */
[----:B------:R-:W-:Y:S02]  /*0d30*/  LEA.HI R0, R6, R6, RZ, 0x1 ;  /* 0x0000000606007211 */ /* 0x000fe400078f08ff */
[----:B------:R-:W-:Y:S02]  /*0d40*/  IABS R9, R13 ;  /* 0x0000000d00097213 */ /* 0x000fe40000000000 */
[----:B------:R-:W-:-:S04]  /*0d50*/  SHF.R.S32.HI R36, RZ, 0x1, R0 ;  /* 0x00000001ff247819 */ /* 0x000fc80000011400 */
[-C--:B------:R-:W-:Y:S02]  /*0d60*/  IABS R3, R36.reuse ;  /* 0x0000002400037213 */ /* 0x080fe40000000000 */
[----:B------:R-:W-:Y:S02]  /*0d70*/  IABS R10, R36 ;  /* 0x00000024000a7213 */ /* 0x000fe40000000000 */
[----:B------:R-:W0:Y:S08]  /*0d80*/  I2F.RP R0, R3 ;  /* 0x0000000300007306 */ /* 0x000e300000209400 */
[----:B0-----:R-:W0:Y:S02]  /*0d90*/  MUFU.RCP R0, R0 ;  /* 0x0000000000007308 */ /* 0x001e240000001000 */
[----:B0-----:R-:W-:Y:S01]  /*0da0*/  IADD3 R4, R0, 0xffffffe, RZ ;  /* 0x0ffffffe00047810 */ /* 0x001fe20007ffe0ff */
[----:B------:R-:W-:-:S05]  /*0db0*/  IMAD.MOV R0, RZ, RZ, -R10 ;  /* 0x000000ffff007224 */ /* 0x000fca00078e0a0a */
[----:B------:R0:W2:Y:S02]  /*0dc0*/  F2I.FTZ.U32.TRUNC.NTZ R5, R4 ;  /* 0x0000000400057305 */ /* 0x0000a4000021f000 */
[----:B0-----:R-:W-:Y:S01]  /*0dd0*/  HFMA2.MMA R4, -RZ, RZ, 0, 0 ;  /* 0x00000000ff047435 */ /* 0x001fe200000001ff */
[----:B--2---:R-:W-:-:S05]  /*0de0*/  IADD3 R8, RZ, -R5, RZ ;  /* 0x80000005ff087210 */ /* 0x004fca0007ffe0ff */
[----:B------:R-:W-:Y:S01]  /*0df0*/  IMAD R7, R8, R3, RZ ;  /* 0x0000000308077224 */ /* 0x000fe200078e02ff */
[----:B------:R-:W-:-:S03]  /*0e00*/  MOV R8, R9 ;  /* 0x0000000900087202 */ /* 0x000fc60000000f00 */
[----:B------:R-:W-:-:S06]  /*0e10*/  IMAD.HI.U32 R5, R5, R7, R4 ;  /* 0x0000000705057227 */ /* 0x000fcc00078e0004 */
[----:B------:R-:W-:-:S04]  /*0e20*/  IMAD.HI.U32 R5, R5, R8, RZ ;  /* 0x0000000805057227 */ /* 0x000fc800078e00ff */
[----:B------:R-:W-:-:S05]  /*0e30*/  IMAD R0, R5, R0, R8 ;  /* 0x0000000005007224 */ /* 0x000fca00078e0208 */
[----:B------:R-:W-:-:S13]  /*0e40*/  ISETP.GT.U32.AND P3, PT, R3, R0, PT ;  /* 0x000000000300720c */ /* 0x000fda0003f64070 */
[-C--:B------:R-:W-:Y:S02]  /*0e50*/  @!P3 IADD3 R0, R0, -R3.reuse, RZ ;  /* 0x800000030000b210 */ /* 0x080fe40007ffe0ff */
[----:B------:R-:W-:Y:S02]  /*0e60*/  @!P3 IADD3 R5, R5, 0x1, RZ ;  /* 0x000000010505b810 */ /* 0x000fe40007ffe0ff */
[----:B------:R-:W-:Y:S02]  /*0e70*/  ISETP.GE.U32.AND P1, PT, R0, R3, PT ;  /* 0x000000030000720c */ /* 0x000fe40003f26070 */
[----:B------:R-:W-:Y:S02]  /*0e80*/  LOP3.LUT R0, R13, R36, RZ, 0x3c, !PT ;  /* 0x000000240d007212 */ /* 0x000fe400078e3cff */
[----:B------:R-:W-:Y:S02]  /*0e90*/  ISETP.NE.AND P3, PT, R36, RZ, PT ;  /* 0x000000ff2400720c */ /* 0x000fe40003f65270 */
[----:B------:R-:W-:-:S07]  /*0ea0*/  ISETP.GE.AND P2, PT, R0, RZ, PT ;  /* 0x000000ff0000720c */ /* 0x000fce0003f46270 */
[----:B------:R-:W-:Y:S02]  /*0eb0*/  @P1 IADD3 R5, R5, 0x1, RZ ;  /* 0x0000000105051810 */ /* 0x000fe40007ffe0ff */
[----:B------:R-:W-:Y:S02]  /*0ec0*/  ISETP.LT.AND P1, PT, R13, R6, !P0 ;  /* 0x000000060d00720c */ /* 0x000fe40004721270 */
[----:B------:R-:W-:Y:S02]  /*0ed0*/  LOP3.LUT P0, RZ, R36, 0x7, RZ, 0xc0, !PT ;  /* 0x0000000724ff7812 */ /* 0x000fe4000780c0ff */
[----:B------:R-:W-:Y:S02]  /*0ee0*/  MOV R23, R5 ;  /* 0x0000000500177202 */ /* 0x000fe40000000f00 */
[----:B------:R-:W-:Y:S02]  /*0ef0*/  P2R R38, PR, RZ, 0x2 ;  /* 0x00000002ff267803 */ /* 0x000fe40000000000 */
[----:B------:R-:W-:-:S02]  /*0f00*/  @!P2 IADD3 R23, -R23, RZ, RZ ;  /* 0x000000ff1717a210 */ /* 0x000fc40007ffe1ff */
[----:B------:R-:W-:-:S04]  /*0f10*/  @!P3 LOP3.LUT R23, RZ, R36, RZ, 0x33, !PT ;  /* 0x00000024ff17b212 */ /* 0x000fc800078e33ff */
[----:B------:R-:W-:-:S05]  /*0f20*/  IADD3 R0, -R23, RZ, RZ ;  /* 0x000000ff17007210 */ /* 0x000fca0007ffe1ff */
[----:B------:R-:W-:Y:S01]  /*0f30*/  IMAD R37, R36, R0, R13 ;  /* 0x0000000024257224 */ /* 0x000fe200078e020d */
[----:B------:R-:W-:Y:S06]  /*0f40*/  @!P0 BRA `(.L_x_8) ;  /* 0x0000000000408947 */ /* 0x000fec0003800000 */
[----:B------:R-:W-:Y:S01]  /*0f50*/  MOV R0, 0x0 ;  /* 0x0000000000007802 */ /* 0x000fe20000000f00 */
[----:B------:R-:W-:Y:S01]  /*0f60*/  ULDC.64 UR4, c[0x4][0xc8] ;  /* 0x0100320000047ab9 */ /* 0x000fe20000000a00 */
[----:B------:R-:W-:Y:S01]  /*0f70*/  ULDC.64 UR6, c[0x4][0xc0] ;  /* 0x0100300000067ab9 */ /* 0x000fe20000000a00 */
[----:B------:R-:W-:Y:S01]  /*0f80*/  MOV R4, UR4 ;  /* 0x0000000400047c02 */ /* 0x000fe20008000f00 */
[----:B------:R0:W2:Y:S01]  /*0f90*/  LDC.64 R14, c[0x4][R0] ;  /* 0x01000000000e7b82 */ /* 0x0000a20000000a00 */
[----:B------:R-:W-:Y:S01]  /*0fa0*/  IMAD.U32 R5, RZ, RZ, UR5 ;  /* 0x00000005ff057e24 */ /* 0x000fe2000f8e00ff */
[----:B------:R-:W-:Y:S01]  /*0fb0*/  ULDC.64 UR4, c[0x4][0xd0] ;  /* 0x0100340000047ab9 */ /* 0x000fe20000000a00 */
[----:B------:R-:W-:Y:S02]  /*0fc0*/  MOV R10, UR6 ;  /* 0x00000006000a7c02 */ /* 0x000fe40008000f00 */
[----:B------:R-:W-:Y:S02]  /*0fd0*/  MOV R6, UR4 ;  /* 0x0000000400067c02 */ /* 0x000fe40008000f00 */
[----:B------:R-:W-:-:S02]  /*0fe0*/  MOV R7, UR5 ;  /* 0x0000000500077c02 */ /* 0x000fc40008000f00 */
[----:B------:R-:W-:Y:S02]  /*0ff0*/  MOV R11, UR7 ;  /* 0x00000007000b7c02 */ /* 0x000fe40008000f00 */
[----:B------:R-:W-:Y:S02]  /*1000*/  MOV R8, 0x53f ;  /* 0x0000053f00087802 */ /* 0x000fe40000000f00 */
[----:B------:R-:W-:Y:S02]  /*1010*/  MOV R12, 0x1 ;  /* 0x00000001000c7802 */ /* 0x000fe40000000f00 */
[----:B0-----:R-:W-:-:S07]  /*1020*/  MOV R13, RZ ;  /* 0x000000ff000d7202 */ /* 0x001fce0000000f00 */
[----:B------:R-:W-:-:S07]  /*1030*/  LEPC R20, `(.L_x_8) ;  /* 0x000000001014794e */ /* 0x000fce0000000000 */
[----:B-12---:R-:W-:Y:S05]  /*1040*/  CALL.ABS.NOINC R14 ;  /* 0x000000000e007343 */ /* 0x006fea0003c00000 */
.L_x_8:
[----:B------:R-:W0:Y:S01]  /*1050*/  LDC R5, c[0x0][0x290] ;  /* 0x0000a400ff057b82 */ /* 0x000e220000000800 */
[----:B------:R-:W-:Y:S01]  /*1060*/  ISETP.NE.AND P6, PT, R38, RZ, PT ;  /* 0x000000ff2600720c */ /* 0x000fe20003fc5270 */
[----:B------:R-:W-:-:S05]  /*1070*/  IMAD R0, R36, R23, R37 ;  /* 0x0000001724007224 */ /* 0x000fca00078e0225 */
[----:B------:R-:W-:-:S05]  /*1080*/  LEA R38, R0, UR38, 0x1 ;  /* 0x0000002600267c11 */ /* 0x000fca000f8e08ff */
[----:B0-----:R-:W-:Y:S02]  /*1090*/  IMAD R39, R5, 0x2, R38 ;  /* 0x0000000205277824 */ /* 0x001fe400078e0226 */
[----:B------:R-:W-:Y:S05]  /*10a0*/  @!P6 BRA `(.L_x_9) ;  /* 0x00000000000ce947 */ /* 0x000fea0003800000 */
[----:B------:R-:W-:Y:S01]  /*10b0*/  ISETP.NE.AND P5, PT, R22, RZ, PT ;  /* 0x000000ff1600720c */ /* 0x000fe20003fa5270 */
[----:B------:R0:W-:-:S12]  /*10c0*/  STS.128 [R38], R32 ;  /* 0x0000002026007388 */ /* 0x0001d80000000c00 */
[----:B------:R0:W-:Y:S02]  /*10d0*/  @!P5 STS.128 [R39], R24 ;  /* 0x000000182700d388 */ /* 0x0001e40000000c00 */
.L_x_9:
[----:B------:R-:W-:Y:S05]  /*10e0*/  WARPSYNC.ALL ;  /* 0x0000000000007948 */ /* 0x000fea0003800000 */
[----:B------:R-:W-:Y:S06]  /*10f0*/  BAR.SYNC.DEFER_BLOCKING 0x0 ;  /* 0x0000000000007b1d */ /* 0x000fec0000010000 */
[----:B------:R-:W-:Y:S05]  /*1100*/  @!P6 BRA.U `(.L_x_10) ;  /* 0x0000000d00dce947 */ /* 0x000fea0003800000 */
[----:B------:R-:W-:Y:S01]  /*1110*/  SHF.R.S32.HI R0, RZ, 0x1f, R5 ;  /* 0x0000001fff007819 */ /* 0x000fe20000011405 */
[----:B------:R-:W-:Y:S01]  /*1120*/  BSSY B0, `(.L_x_10) ;  /* 0x00000f5000007945 */ /* 0x000fe20003800000 */
[----:B------:R-:W-:Y:S02]  /*1130*/  LEA.HI R3, R37, R37, RZ, 0x1 ;  /* 0x0000002525037211 */ /* 0x000fe400078f08ff */
[----:B------:R-:W-:Y:S02]  /*1140*/  LEA.HI R0, R0, R5, RZ, 0x2 ;  /* 0x0000000500007211 */ /* 0x000fe400078f10ff */
[----:B------:R-:W-:Y:S02]  /*1150*/  SHF.R.S32.HI R3, RZ, 0x1, R3 ;  /* 0x00000001ff037819 */ /* 0x000fe40000011403 */
[----:B------:R-:W-:-:S05]  /*1160*/  SHF.R.S32.HI R0, RZ, 0x2, R0 ;  /* 0x00000002ff007819 */ /* 0x000fca0000011400 */
[----:B------:R-:W-:Y:S01]  /*1170*/  IMAD R3, R23, R0, R3 ;  /* 0x0000000017037224 */ /* 0x000fe200078e0203 */
[----:B------:R-:W-:Y:S06]  /*1180*/  @!P6 BRA `(.L_x_11) ;  /* 0x0000000c00b8e947 */ /* 0x000fec0003800000 */
[----:B------:R-:W-:Y:S01]  /*1190*/  LEA R37, R3, UR38, 0x1 ;  /* 0x0000002603257c11 */ /* 0x000fe2000f8e08ff */
[----:B------:R-:W-:Y:S01]  /*11a0*/  BSSY B1, `(.L_x_12) ;  /* 0x00000dc000017945 */ /* 0x000fe20003800000 */
[----:B------:R-:W-:Y:S02]  /*11b0*/  ISETP.NE.AND P0, PT, R22, RZ, PT ;  /* 0x000000ff1600720c */ /* 0x000fe40003f05270 */
[----:B------:R-:W-:Y:S01]  /*11c0*/  LEA R41, R36, R37, 0x1 ;  /* 0x0000002524297211 */ /* 0x000fe200078e08ff */
[----:B------:R-:W2:Y:S04]  /*11d0*/  LDS.64 R6, [R37] ;  /* 0x0000000025067984 */ /* 0x000ea80000000a00 */
[----:B------:R-:W0:Y:S01]  /*11e0*/  LDS.64 R8, [R41] ;  /* 0x0000000029087984 */ /* 0x000e220000000a00 */
[----:B--2---:R-:W-:-:S02]  /*11f0*/  SHF.R.U64 R4, R6, 0x10, R7 ;  /* 0x0000001006047819 */ /* 0x004fc40000001207 */
[----:B------:R-:W-:Y:S02]  /*1200*/  SHF.R.U32.HI R0, RZ, 0x10, R7 ;  /* 0x00000010ff007819 */ /* 0x000fe40000011607 */
[--C-:B0-----:R-:W-:Y:S02]  /*1210*/  SHF.R.U64 R33, R8, 0x10, R9.reuse ;  /* 0x0000001008217819 */ /* 0x101fe40000001209 */
[--C-:B------:R-:W-:Y:S02]  /*1220*/  SHF.R.U32.HI R35, RZ, 0x10, R9.reuse ;  /* 0x00000010ff237819 */ /* 0x100fe40000011609 */
[----:B------:R-:W-:Y:S02]  /*1230*/  PRMT R32, R6, 0x5410, R8 ;  /* 0x0000541006207816 */ /* 0x000fe40000000008 */
[----:B------:R-:W-:Y:S02]  /*1240*/  PRMT R34, R7, 0x5410, R9 ;  /* 0x0000541007227816 */ /* 0x000fe40000000009 */
[----:B------:R-:W-:-:S02]  /*1250*/  PRMT R33, R4, 0x5410, R33 ;  /* 0x0000541004217816 */ /* 0x000fc40000000021 */
[----:B------:R-:W-:Y:S01]  /*1260*/  PRMT R35, R0, 0x5410, R35 ;  /* 0x0000541000237816 */ /* 0x000fe20000000023 */
[----:B------:R-:W-:Y:S06]  /*1270*/  @!P0 BRA `(.L_x_13) ;  /* 0x0000000400288947 */ /* 0x000fec0003800000 */
[----:B------:R-:W-:-:S04]  /*1280*/  SHF.R.S32.HI R0, RZ, 0x1f, R3 ;  /* 0x0000001fff007819 */ /* 0x000fc80000011403 */
[----:B------:R-:W-:-:S04]  /*1290*/  LEA.HI R0, R0, R3, RZ, 0x2 ;  /* 0x0000000300007211 */ /* 0x000fc800078f10ff */
[----:B------:R-:W-:-:S04]  /*12a0*/  SHF.L.U32 R0, R0, 0x1, RZ ;  /* 0x0000000100007819 */ /* 0x000fc800000006ff */
[----:B------:R-:W-:-:S04]  /*12b0*/  LOP3.LUT R6, R0, 0xfffffff8, RZ, 0xc0, !PT ;  /* 0xfffffff800067812 */ /* 0x000fc800078ec0ff */
[----:B------:R-:W-:-:S13]  /*12c0*/  ISETP.GE.AND P0, PT, R6, R5, PT ;  /* 0x000000050600720c */ /* 0x000fda0003f06270 */
[----:B------:R-:W-:Y:S05]  /*12d0*/  @P0 BRA `(.L_x_14) ;  /* 0x0000000c00200947 */ /* 0x000fea0003800000 */
[----:B------:R-:W-:Y:S01]  /*12e0*/  I2FP.F32.S32 R0, R5 ;  /* 0x0000000500007245 */ /* 0x000fe20000201400 */
[----:B------:R-:W-:Y:S01]  /*12f0*/  ULDC UR4, c[0x0][0x29c] ;  /* 0x0000a70000047ab9 */ /* 0x000fe20000000800 */
[C---:B------:R-:W-:Y:S02]  /*1300*/  IADD3 R5, R6.reuse, 0x4, RZ ;  /* 0x0000000406057810 */ /* 0x040fe40007ffe0ff */
[----:B------:R0:W2:Y:S01]  /*1310*/  MUFU.RCP R7, R0 ;  /* 0x0000000000077308 */ /* 0x0000a20000001000 */
[----:B------:R-:W-:Y:S02]  /*1320*/  IADD3 R4, R6, 0x2, RZ ;  /* 0x0000000206047810 */ /* 0x000fe40007ffe0ff */
[----:B------:R-:W-:Y:S02]  /*1330*/  I2FP.F32.S32 R3, R6 ;  /* 0x0000000600037245 */ /* 0x000fe40000201400 */
[----:B------:R-:W-:Y:S02]  /*1340*/  I2FP.F32.S32 R5, R5 ;  /* 0x0000000500057245 */ /* 0x000fe40000201400 */
[----:B------:R-:W-:-:S02]  /*1350*/  I2FP.F32.S32 R4, R4 ;  /* 0x0000000400047245 */ /* 0x000fc40000201400 */
[----:B0-----:R-:W-:-:S04]  /*1360*/  IADD3 R0, R6, 0x6, RZ ;  /* 0x0000000606007810 */ /* 0x001fc80007ffe0ff */
[----:B------:R-:W-:Y:S01]  /*1370*/  I2FP.F32.S32 R0, R0 ;  /* 0x0000000000007245 */ /* 0x000fe20000201400 */
[-C--:B--2---:R-:W-:Y:S01]  /*1380*/  FMUL.FTZ R3, R3, R7.reuse ;  /* 0x0000000703037220 */ /* 0x084fe20000410000 */
[-C--:B------:R-:W-:Y:S01]  /*1390*/  FMUL.FTZ R5, R5, R7.reuse ;  /* 0x0000000705057220 */ /* 0x080fe20000410000 */
[-C--:B------:R-:W-:Y:S02]  /*13a0*/  FMUL.FTZ R4, R4, R7.reuse ;  /* 0x0000000704047220 */ /* 0x080fe40000410000 */
[----:B------:R-:W-:Y:S01]  /*13b0*/  FMUL.FTZ R3, R3, 13.28771209716796875 ;  /* 0x41549a7803037820 */ /* 0x000fe20000410000 */
[----:B------:R-:W-:Y:S01]  /*13c0*/  FMUL.FTZ R6, R5, 13.28771209716796875 ;  /* 0x41549a7805067820 */ /* 0x000fe20000410000 */
[----:B------:R-:W-:Y:S01]  /*13d0*/  FMUL.FTZ R4, R4, 13.28771209716796875 ;  /* 0x41549a7804047820 */ /* 0x000fe20000410000 */
[----:B------:R-:W-:Y:S01]  /*13e0*/  FMUL.FTZ R5, R0, R7 ;  /* 0x0000000700057220 */ /* 0x000fe20000410000 */
[----:B------:R-:W-:Y:S01]  /*13f0*/  I2FP.F32.S32 R0, UR4 ;  /* 0x0000000400007c45 */ /* 0x000fe20008201400 */
[----:B------:R-:W-:Y:S02]  /*1400*/  MUFU.EX2 R13, -R6 ;  /* 0x80000006000d7308 */ /* 0x000fe40000000800 */
[----:B------:R-:W-:-:S06]  /*1410*/  FMUL.FTZ R9, R5, 13.28771209716796875 ;  /* 0x41549a7805097820 */ /* 0x000fcc0000410000 */
[----:B------:R-:W0:Y:S08]  /*1420*/  MUFU.EX2 R11, -R4 ;  /* 0x80000004000b7308 */ /* 0x000e300000000800 */
[----:B------:R-:W2:Y:S08]  /*1430*/  MUFU.EX2 R3, -R3 ;  /* 0x8000000300037308 */ /* 0x000eb00000000800 */
[----:B------:R-:W3:Y:S01]  /*1440*/  MUFU.EX2 R9, -R9 ;  /* 0x8000000900097308 */ /* 0x000ee20000000800 */
[----:B0-----:R-:W-:-:S04]  /*1450*/  FMUL.FTZ R5, R0, R11 ;  /* 0x0000000b00057220 */ /* 0x001fc80000410000 */
[----:B------:R-:W-:Y:S01]  /*1460*/  FMUL.RZ R15, R5, 0.15915493667125701904 ;  /* 0x3e22f983050f7820 */ /* 0x000fe2000040c000 */
[C---:B------:R-:W-:Y:S01]  /*1470*/  FMUL.FTZ R5, R0.reuse, R13 ;  /* 0x0000000d00057220 */ /* 0x040fe20000410000 */
[----:B--2---:R-:W-:-:S03]  /*1480*/  FMUL.FTZ R3, R0, R3 ;  /* 0x0000000300037220 */ /* 0x004fc60000410000 */
[----:B------:R-:W-:Y:S01]  /*1490*/  FMUL.RZ R5, R5, 0.15915493667125701904 ;  /* 0x3e22f98305057820 */ /* 0x000fe2000040c000 */
[----:B------:R-:W-:Y:S01]  /*14a0*/  MUFU.SIN R8, R15 ;  /* 0x0000000f00087308 */ /* 0x000fe20000000400 */
[----:B------:R-:W-:Y:S01]  /*14b0*/  FMUL.RZ R12, R3, 0.15915493667125701904 ;  /* 0x3e22f983030c7820 */ /* 0x000fe2000040c000 */
[----:B---3--:R-:W-:Y:S01]  /*14c0*/  FMUL.FTZ R0, R0, R9 ;  /* 0x0000000900007220 */ /* 0x008fe20000410000 */
[----:B------:R-:W-:-:S05]  /*14d0*/  HADD2.F32 R9, -RZ, R33.H1_H1 ;  /* 0x30000021ff097230 */ /* 0x000fca0000004100 */
[----:B------:R-:W-:Y:S01]  /*14e0*/  MUFU.COS R3, R12 ;  /* 0x0000000c00037308 */ /* 0x000fe20000000000 */
[----:B------:R-:W-:Y:S02]  /*14f0*/  HADD2.F32 R33, -RZ, R33.H0_H0 ;  /* 0x20000021ff217230 */ /* 0x000fe40000004100 */
[----:B------:R-:W-:Y:S01]  /*1500*/  FMUL.RZ R20, R0, 0.15915493667125701904 ;  /* 0x3e22f98300147820 */ /* 0x000fe2000040c000 */
[--C-:B------:R-:W-:Y:S02]  /*1510*/  HADD2.F32 R0, -RZ, R32.reuse.H1_H1 ;  /* 0x30000020ff007230 */ /* 0x100fe40000004100 */
[----:B------:R-:W-:Y:S02]  /*1520*/  HADD2.F32 R32, -RZ, R32.H0_H0 ;  /* 0x20000020ff207230 */ /* 0x000fe40000004100 */
[----:B------:R0:W2:Y:S08]  /*1530*/  MUFU.SIN R4, R12 ;  /* 0x0000000c00047308 */ /* 0x0000b00000000400 */
[----:B------:R-:W3:Y:S01]  /*1540*/  MUFU.SIN R11, R5 ;  /* 0x00000005000b7308 */ /* 0x000ee20000000400 */
[----:B0-----:R-:W-:-:S02]  /*1550*/  HADD2.F32 R12, -RZ, R34.H1_H1 ;  /* 0x30000022ff0c7230 */ /* 0x001fc40000004100 */
[----:B------:R-:W-:-:S05]  /*1560*/  HADD2.F32 R34, -RZ, R34.H0_H0 ;  /* 0x20000022ff227230 */ /* 0x000fca0000004100 */
[----:B------:R-:W-:Y:S01]  /*1570*/  MUFU.SIN R14, R20 ;  /* 0x00000014000e7308 */ /* 0x000fe20000000400 */
[----:B--2---:R-:W-:-:S04]  /*1580*/  FMUL.FTZ R6, R4, R0 ;  /* 0x0000000004067220 */ /* 0x004fc80000410000 */
[----:B------:R-:W-:-:S03]  /*1590*/  FFMA.FTZ R6, R3, R32, -R6 ;  /* 0x0000002003067223 */ /* 0x000fc60000010806 */
[----:B------:R0:W2:Y:S08]  /*15a0*/  MUFU.COS R7, R15 ;  /* 0x0000000f00077308 */ /* 0x0000b00000000000 */
[----:B------:R4:W5:Y:S01]  /*15b0*/  MUFU.COS R10, R5 ;  /* 0x00000005000a7308 */ /* 0x0009620000000000 */
[--C-:B0-----:R-:W-:Y:S02]  /*15c0*/  HADD2.F32 R15, -RZ, R35.reuse.H1_H1 ;  /* 0x30000023ff0f7230 */ /* 0x101fe40000004100 */
[----:B------:R-:W-:-:S05]  /*15d0*/  HADD2.F32 R35, -RZ, R35.H0_H0 ;  /* 0x20000023ff237230 */ /* 0x000fca0000004100 */
[----:B------:R-:W0:Y:S01]  /*15e0*/  MUFU.COS R13, R20 ;  /* 0x00000014000d7308 */ /* 0x000e220000000000 */
[----:B----4-:R-:W-:Y:S01]  /*15f0*/  FMUL.FTZ R5, R3, R0 ;  /* 0x0000000003057220 */ /* 0x010fe20000410000 */
[-C--:B------:R-:W-:Y:S01]  /*1600*/  FMUL.FTZ R0, R8, R9.reuse ;  /* 0x0000000908007220 */ /* 0x080fe20000410000 */
[----:B---3--:R-:W-:Y:S01]  /*1610*/  FMUL.FTZ R3, R11, R12 ;  /* 0x0000000c0b037220 */ /* 0x008fe20000410000 */
[C---:B--2---:R-:W-:Y:S01]  /*1620*/  FMUL.FTZ R9, R7.reuse, R9 ;  /* 0x0000000907097220 */ /* 0x044fe20000410000 */
[----:B------:R-:W-:Y:S01]  /*1630*/  FFMA.FTZ R5, R4, R32, R5 ;  /* 0x0000002004057223 */ /* 0x000fe20000010005 */
[----:B------:R-:W-:Y:S01]  /*1640*/  FMUL.FTZ R4, R14, R15 ;  /* 0x0000000f0e047220 */ /* 0x000fe20000410000 */
[-C--:B------:R-:W-:Y:S01]  /*1650*/  FFMA.FTZ R0, R7, R33.reuse, -R0 ;  /* 0x0000002107007223 */ /* 0x080fe20000010800 */
[----:B------:R-:W-:Y:S01]  /*1660*/  FFMA.FTZ R33, R8, R33, R9 ;  /* 0x0000002108217223 */ /* 0x000fe20000010009 */
[C---:B-----5:R-:W-:Y:S01]  /*1670*/  FMUL.FTZ R12, R10.reuse, R12 ;  /* 0x0000000c0a0c7220 */ /* 0x060fe20000410000 */
[----:B------:R-:W-:Y:S01]  /*1680*/  FFMA.FTZ R3, R10, R34, -R3 ;  /* 0x000000220a037223 */ /* 0x000fe20000010803 */
[----:B------:R-:W-:-:S02]  /*1690*/  F2FP.F16.F32.PACK_AB R32, R5, R6 ;  /* 0x000000060520723e */ /* 0x000fc400000000ff */
[----:B------:R-:W-:Y:S01]  /*16a0*/  FFMA.FTZ R34, R11, R34, R12 ;  /* 0x000000220b227223 */ /* 0x000fe2000001000c */
[----:B------:R-:W-:Y:S01]  /*16b0*/  F2FP.F16.F32.PACK_AB R33, R33, R0 ;  /* 0x000000002121723e */ /* 0x000fe200000000ff */
[C---:B0-----:R-:W-:Y:S01]  /*16c0*/  FMUL.FTZ R15, R13.reuse, R15 ;  /* 0x0000000f0d0f7220 */ /* 0x041fe20000410000 */
[----:B------:R-:W-:Y:S02]  /*16d0*/  FFMA.FTZ R4, R13, R35, -R4 ;  /* 0x000000230d047223 */ /* 0x000fe40000010804 */
[----:B------:R-:W-:Y:S01]  /*16e0*/  F2FP.F16.F32.PACK_AB R34, R34, R3 ;  /* 0x000000032222723e */ /* 0x000fe200000000ff */
[----:B------:R-:W-:-:S05]  /*16f0*/  FFMA.FTZ R35, R14, R35, R15 ;  /* 0x000000230e237223 */ /* 0x000fca000001000f */
[----:B------:R-:W-:Y:S01]  /*1700*/  F2FP.F16.F32.PACK_AB R35, R35, R4 ;  /* 0x000000042323723e */ /* 0x000fe200000000ff */
[----:B------:R-:W-:Y:S06]  /*1710*/  BRA `(.L_x_14) ;  /* 0x0000000800107947 */ /* 0x000fec0003800000 */
.L_x_13:
[C---:B------:R-:W-:Y:S01]  /*1720*/  LEA R43, R5.reuse, R37, 0x1 ;  /* 0x00000025052b7211 */ /* 0x040fe200078e08ff */
[----:B------:R-:W-:Y:S01]  /*1730*/  BSSY B2, `(.L_x_15) ;  /* 0x0000072000027945 */ /* 0x000fe20003800000 */
[----:B------:R-:W-:Y:S02]  /*1740*/  LEA R45, R5, R41, 0x1 ;  /* 0x00000029052d7211 */ /* 0x000fe400078e08ff */
[----:B------:R-:W-:Y:S01]  /*1750*/  SHF.R.S32.HI R0, RZ, 0x1f, R3 ;  /* 0x0000001fff007819 */ /* 0x000fe20000011403 */
[----:B------:R-:W0:Y:S03]  /*1760*/  LDS.64 R8, [R43] ;  /* 0x000000002b087984 */ /* 0x000e260000000a00 */
[----:B------:R-:W-:Y:S01]  /*1770*/  LEA.HI R0, R0, R3, RZ, 0x2 ;  /* 0x0000000300007211 */ /* 0x000fe200078f10ff */
[----:B------:R-:W2:Y:S04]  /*1780*/  LDS.64 R10, [R45] ;  /* 0x000000002d0a7984 */ /* 0x000ea80000000a00 */
[----:B------:R-:W-:-:S05]  /*1790*/  IMAD.SHL.U32 R0, R0, 0x2, RZ ;  /* 0x0000000200007824 */ /* 0x000fca00078e00ff */
[----:B------:R-:W-:-:S04]  /*17a0*/  LOP3.LUT R6, R0, 0xfffffff8, RZ, 0xc0, !PT ;  /* 0xfffffff800067812 */ /* 0x000fc800078ec0ff */
[----:B------:R-:W-:Y:S02]  /*17b0*/  ISETP.GE.AND P0, PT, R6, R5, PT ;  /* 0x000000050600720c */ /* 0x000fe40003f06270 */
[--C-:B0-----:R-:W-:Y:S02]  /*17c0*/  SHF.R.U64 R4, R8, 0x10, R9.reuse ;  /* 0x0000001008047819 */ /* 0x101fe40000001209 */
[----:B------:R-:W-:Y:S02]  /*17d0*/  SHF.R.U32.HI R0, RZ, 0x10, R9 ;  /* 0x00000010ff007819 */ /* 0x000fe40000011609 */
[--C-:B--2---:R-:W-:Y:S02]  /*17e0*/  SHF.R.U64 R25, R10, 0x10, R11.reuse ;  /* 0x000000100a197819 */ /* 0x104fe4000000120b */
[----:B------:R-:W-:Y:S02]  /*17f0*/  SHF.R.U32.HI R27, RZ, 0x10, R11 ;  /* 0x00000010ff1b7819 */ /* 0x000fe4000001160b */
[----:B------:R-:W-:-:S02]  /*1800*/  PRMT R24, R8, 0x5410, R10 ;  /* 0x0000541008187816 */ /* 0x000fc4000000000a */
[----:B------:R-:W-:Y:S02]  /*1810*/  PRMT R26, R9, 0x5410, R11 ;  /* 0x00005410091a7816 */ /* 0x000fe4000000000b */
[----:B------:R-:W-:Y:S02]  /*1820*/  PRMT R25, R4, 0x5410, R25 ;  /* 0x0000541004197816 */ /* 0x000fe40000000019 */
[----:B------:R-:W-:Y:S01]  /*1830*/  PRMT R27, R0, 0x5410, R27 ;  /* 0x00005410001b7816 */ /* 0x000fe2000000001b */
[----:B------:R-:W-:Y:S06]  /*1840*/  @P0 BRA `(.L_x_16) ;  /* 0x0000000400800947 */ /* 0x000fec0003800000 */
[----:B------:R-:W-:Y:S01]  /*1850*/  I2FP.F32.S32 R5, R5 ;  /* 0x0000000500057245 */ /* 0x000fe20000201400 */
[----:B------:R-:W-:Y:S01]  /*1860*/  ULDC UR4, c[0x0][0x29c] ;  /* 0x0000a70000047ab9 */ /* 0x000fe20000000800 */
[----:B------:R-:W-:Y:S01]  /*1870*/  I2FP.F32.S32 R0, R6 ;  /* 0x0000000600007245 */ /* 0x000fe20000201400 */
[--C-:B------:R-:W-:Y:S01]  /*1880*/  HADD2.F32 R36, -RZ, R32.reuse.H1_H1 ;  /* 0x30000020ff247230 */ /* 0x100fe20000004100 */
[----:B------:R0:W2:Y:S01]  /*1890*/  MUFU.RCP R7, R5 ;  /* 0x0000000500077308 */ /* 0x0000a20000001000 */
[----:B------:R-:W-:Y:S01]  /*18a0*/  IADD3 R3, R6, 0x2, RZ ;  /* 0x0000000206037810 */ /* 0x000fe20007ffe0ff */
[----:B------:R-:W-:Y:S02]  /*18b0*/  HADD2.F32 R47, -RZ, R32.H0_H0 ;  /* 0x20000020ff2f7230 */ /* 0x000fe40000004100 */
[----:B------:R-:W-:Y:S01]  /*18c0*/  HADD2.F32 R32, -RZ, R33.H1_H1 ;  /* 0x30000021ff207230 */ /* 0x000fe20000004100 */
[----:B------:R-:W-:Y:S01]  /*18d0*/  I2FP.F32.S32 R4, R3 ;  /* 0x0000000300047245 */ /* 0x000fe20000201400 */
[----:B------:R-:W-:-:S02]  /*18e0*/  HADD2.F32 R14, -RZ, R26.H1_H1 ;  /* 0x3000001aff0e7230 */ /* 0x000fc40000004100 */
[----:B------:R-:W-:Y:S01]  /*18f0*/  HADD2.F32 R33, -RZ, R33.H0_H0 ;  /* 0x20000021ff217230 */ /* 0x000fe20000004100 */
[----:B0-----:R-:W-:Y:S01]  /*1900*/  IADD3 R5, R6, 0x6, RZ ;  /* 0x0000000606057810 */ /* 0x001fe20007ffe0ff */
[----:B------:R-:W-:Y:S02]  /*1910*/  HADD2.F32 R40, -RZ, R34.H1_H1 ;  /* 0x30000022ff287230 */ /* 0x000fe40000004100 */
[----:B------:R-:W-:Y:S01]  /*1920*/  HADD2.F32 R26, -RZ, R26.H0_H0 ;  /* 0x2000001aff1a7230 */ /* 0x000fe20000004100 */
[----:B------:R-:W-:Y:S01]  /*1930*/  I2FP.F32.S32 R5, R5 ;  /* 0x0000000500057245 */ /* 0x000fe20000201400 */
[----:B------:R-:W-:Y:S02]  /*1940*/  HADD2.F32 R34, -RZ, R34.H0_H0 ;  /* 0x20000022ff227230 */ /* 0x000fe40000004100 */
[----:B------:R-:W-:Y:S02]  /*1950*/  HADD2.F32 R21, -RZ, R27.H1_H1 ;  /* 0x3000001bff157230 */ /* 0x000fe40000004100 */
[-C--:B--2---:R-:W-:Y:S01]  /*1960*/  FMUL.FTZ R0, R0, R7.reuse ;  /* 0x0000000700007220 */ /* 0x084fe20000410000 */
[-C--:B------:R-:W-:Y:S01]  /*1970*/  FMUL.FTZ R4, R4, R7.reuse ;  /* 0x0000000704047220 */ /* 0x080fe20000410000 */
[----:B------:R-:W-:Y:S01]  /*1980*/  FMUL.FTZ R5, R5, R7 ;  /* 0x0000000705057220 */ /* 0x000fe20000410000 */
[----:B------:R-:W-:-:S02]  /*1990*/  HADD2.F32 R42, -RZ, R35.H1_H1 ;  /* 0x30000023ff2a7230 */ /* 0x000fc40000004100 */
[----:B------:R-:W-:Y:S01]  /*19a0*/  FMUL.FTZ R3, R0, 13.28771209716796875 ;  /* 0x41549a7800037820 */ /* 0x000fe20000410000 */
[----:B------:R-:W-:Y:S01]  /*19b0*/  IADD3 R0, R6, 0x4, RZ ;  /* 0x0000000406007810 */ /* 0x000fe20007ffe0ff */
[----:B------:R-:W-:Y:S01]  /*19c0*/  FMUL.FTZ R4, R4, 13.28771209716796875 ;  /* 0x41549a7804047820 */ /* 0x000fe20000410000 */
[----:B------:R-:W-:Y:S02]  /*19d0*/  HADD2.F32 R27, -RZ, R27.H0_H0 ;  /* 0x2000001bff1b7230 */ /* 0x000fe40000004100 */
[----:B------:R-:W-:Y:S01]  /*19e0*/  I2FP.F32.S32 R0, R0 ;  /* 0x0000000000007245 */ /* 0x000fe20000201400 */
[----:B------:R-:W0:Y:S01]  /*19f0*/  MUFU.EX2 R3, -R3 ;  /* 0x8000000300037308 */ /* 0x000e220000000800 */
[----:B------:R-:W-:-:S03]  /*1a00*/  HADD2.F32 R35, -RZ, R35.H0_H0 ;  /* 0x20000023ff237230 */ /* 0x000fc60000004100 */
[----:B------:R-:W-:Y:S01]  /*1a10*/  FMUL.FTZ R0, R0, R7 ;  /* 0x0000000700007220 */ /* 0x000fe20000410000 */
[----:B------:R-:W-:-:S03]  /*1a20*/  FMUL.FTZ R7, R5, 13.28771209716796875 ;  /* 0x41549a7805077820 */ /* 0x000fc60000410000 */
[----:B------:R-:W2:Y:S01]  /*1a30*/  MUFU.EX2 R9, -R4 ;  /* 0x8000000400097308 */ /* 0x000ea20000000800 */
[----:B------:R-:W-:Y:S01]  /*1a40*/  FMUL.FTZ R6, R0, 13.28771209716796875 ;  /* 0x41549a7800067820 */ /* 0x000fe20000410000 */
[----:B------:R-:W-:-:S04]  /*1a50*/  IADD3 R0, -R46, UR4, RZ ;  /* 0x000000042e007c10 */ /* 0x000fc8000fffe1ff */
[----:B------:R-:W-:Y:S02]  /*1a60*/  I2FP.F32.S32 R0, R0 ;  /* 0x0000000000007245 */ /* 0x000fe40000201400 */
[----:B------:R3:W4:Y:S03]  /*1a70*/  MUFU.EX2 R11, -R6 ;  /* 0x80000006000b7308 */ /* 0x0007260000000800 */
[----:B0-----:R-:W-:-:S04]  /*1a80*/  FMUL.FTZ R3, R0, R3 ;  /* 0x0000000300037220 */ /* 0x001fc80000410000 */
[----:B------:R-:W-:Y:S01]  /*1a90*/  FMUL.RZ R8, R3, 0.15915493667125701904 ;  /* 0x3e22f98303087820 */ /* 0x000fe2000040c000 */
[----:B------:R-:W0:Y:S01]  /*1aa0*/  MUFU.EX2 R7, -R7 ;  /* 0x8000000700077308 */ /* 0x000e220000000800 */
[C---:B--2---:R-:W-:Y:S01]  /*1ab0*/  FMUL.FTZ R5, R0.reuse, R9 ;  /* 0x0000000900057220 */ /* 0x044fe20000410000 */
[--C-:B---3--:R-:W-:Y:S02]  /*1ac0*/  HADD2.F32 R6, -RZ, R24.reuse.H1_H1 ;  /* 0x30000018ff067230 */ /* 0x108fe40000004100 */
[----:B------:R-:W-:Y:S02]  /*1ad0*/  HADD2.F32 R24, -RZ, R24.H0_H0 ;  /* 0x20000018ff187230 */ /* 0x000fe40000004100 */
[----:B------:R-:W-:Y:S02]  /*1ae0*/  FMUL.RZ R13, R5, 0.15915493667125701904 ;  /* 0x3e22f983050d7820 */ /* 0x000fe4000040c000 */
[----:B------:R-:W2:Y:S01]  /*1af0*/  MUFU.COS R3, R8 ;  /* 0x0000000800037308 */ /* 0x000ea20000000000 */
[----:B----4-:R-:W-:Y:S01]  /*1b00*/  FMUL.FTZ R5, R0, R11 ;  /* 0x0000000b00057220 */ /* 0x010fe20000410000 */
[----:B------:R-:W-:-:S02]  /*1b10*/  HADD2.F32 R11, -RZ, R25.H1_H1 ;  /* 0x30000019ff0b7230 */ /* 0x000fc40000004100 */
[----:B------:R-:W-:Y:S02]  /*1b20*/  HADD2.F32 R25, -RZ, R25.H0_H0 ;  /* 0x20000019ff197230 */ /* 0x000fe40000004100 */
[----:B------:R-:W-:Y:S02]  /*1b30*/  FMUL.RZ R20, R5, 0.15915493667125701904 ;  /* 0x3e22f98305147820 */ /* 0x000fe4000040c000 */
[----:B------:R-:W3:Y:S01]  /*1b40*/  MUFU.SIN R4, R8 ;  /* 0x0000000800047308 */ /* 0x000ee20000000400 */
[----:B0-----:R-:W-:-:S04]  /*1b50*/  FMUL.FTZ R0, R0, R7 ;  /* 0x0000000700007220 */ /* 0x001fc80000410000 */
[----:B------:R-:W-:-:S03]  /*1b60*/  FMUL.RZ R23, R0, 0.15915493667125701904 ;  /* 0x3e22f98300177820 */ /* 0x000fc6000040c000 */
[----:B------:R-:W0:Y:S01]  /*1b70*/  MUFU.SIN R10, R13 ;  /* 0x0000000d000a7308 */ /* 0x000e220000000400 */
[----:B--2---:R-:W-:Y:S01]  /*1b80*/  FMUL.FTZ R5, R36, R3 ;  /* 0x0000000324057220 */ /* 0x004fe20000410000 */
[----:B------:R-:W-:-:S06]  /*1b90*/  FMUL.FTZ R7, R3, R6 ;  /* 0x0000000603077220 */ /* 0x000fcc0000410000 */
[----:B------:R-:W2:Y:S01]  /*1ba0*/  MUFU.COS R9, R13 ;  /* 0x0000000d00097308 */ /* 0x000ea20000000000 */
[----:B---3--:R-:W-:Y:S01]  /*1bb0*/  FMUL.FTZ R0, R36, R4 ;  /* 0x0000000424007220 */ /* 0x008fe20000410000 */
[C---:B------:R-:W-:Y:S01]  /*1bc0*/  FMUL.FTZ R8, R4.reuse, R6 ;  /* 0x0000000604087220 */ /* 0x040fe20000410000 */
[C---:B------:R-:W-:Y:S01]  /*1bd0*/  FFMA.FTZ R5, R47.reuse, R4, R5 ;  /* 0x000000042f057223 */ /* 0x040fe20000010005 */
[-C--:B------:R-:W-:Y:S01]  /*1be0*/  FFMA.FTZ R7, R4, R24.reuse, R7 ;  /* 0x0000001804077223 */ /* 0x080fe20000010007 */
[----:B------:R-:W-:Y:S01]  /*1bf0*/  FFMA.FTZ R0, R47, R3, -R0 ;  /* 0x000000032f007223 */ /* 0x000fe20000010800 */
[----:B------:R-:W-:Y:S02]  /*1c00*/  FFMA.FTZ R8, R3, R24, -R8 ;  /* 0x0000001803087223 */ /* 0x000fe40000010808 */
[----:B------:R-:W3:Y:S01]  /*1c10*/  MUFU.SIN R13, R20 ;  /* 0x00000014000d7308 */ /* 0x000ee20000000400 */
[----:B0-----:R-:W-:Y:S01]  /*1c20*/  FMUL.FTZ R6, R10, R11 ;  /* 0x0000000b0a067220 */ /* 0x001fe20000410000 */
[----:B------:R-:W-:Y:S01]  /*1c30*/  FMUL.FTZ R4, R32, R10 ;  /* 0x0000000a20047220 */ /* 0x000fe20000410000 */
[----:B------:R-:W-:-:S05]  /*1c40*/  F2FP.F16.F32.PACK_AB R24, R7, R8 ;  /* 0x000000080718723e */ /* 0x000fca00000000ff */
[----:B------:R-:W0:Y:S01]  /*1c50*/  MUFU.COS R12, R20 ;  /* 0x00000014000c7308 */ /* 0x000e220000000000 */
[C---:B--2---:R-:W-:Y:S01]  /*1c60*/  FMUL.FTZ R11, R9.reuse, R11 ;  /* 0x0000000b090b7220 */ /* 0x044fe20000410000 */
[----:B------:R-:W-:Y:S01]  /*1c70*/  FMUL.FTZ R3, R32, R9 ;  /* 0x0000000920037220 */ /* 0x000fe20000410000 */
[----:B------:R-:W-:Y:S01]  /*1c80*/  FFMA.FTZ R6, R9, R25, -R6 ;  /* 0x0000001909067223 */ /* 0x000fe20000010806 */
[C---:B------:R-:W-:Y:S01]  /*1c90*/  FFMA.FTZ R4, R33.reuse, R9, -R4 ;  /* 0x0000000921047223 */ /* 0x040fe20000010804 */
[----:B------:R-:W-:Y:S01]  /*1ca0*/  FFMA.FTZ R25, R10, R25, R11 ;  /* 0x000000190a197223 */ /* 0x000fe2000001000b */
[----:B------:R-:W-:Y:S01]  /*1cb0*/  FFMA.FTZ R3, R33, R10, R3 ;  /* 0x0000000a21037223 */ /* 0x000fe20000010003 */
[----:B------:R-:W-:Y:S01]  /*1cc0*/  F2FP.F16.F32.PACK_AB R32, R5, R0 ;  /* 0x000000000520723e */ /* 0x000fe200000000ff */
[----:B------:R-:W2:Y:S01]  /*1cd0*/  MUFU.SIN R20, R23 ;  /* 0x0000001700147308 */ /* 0x000ea20000000400 */
[----:B---3--:R-:W-:Y:S01]  /*1ce0*/  FMUL.FTZ R11, R13, R14 ;  /* 0x0000000e0d0b7220 */ /* 0x008fe20000410000 */
[----:B------:R-:W-:Y:S01]  /*1cf0*/  FMUL.FTZ R9, R40, R13 ;  /* 0x0000000d28097220 */ /* 0x000fe20000410000 */
[----:B------:R-:W-:-:S02]  /*1d00*/  F2FP.F16.F32.PACK_AB R33, R3, R4 ;  /* 0x000000040321723e */ /* 0x000fc400000000ff */
[----:B------:R-:W-:-:S03]  /*1d10*/  F2FP.F16.F32.PACK_AB R25, R25, R6 ;  /* 0x000000061919723e */ /* 0x000fc600000000ff */
[----:B------:R-:W3:Y:S01]  /*1d20*/  MUFU.COS R15, R23 ;  /* 0x00000017000f7308 */ /* 0x000ee20000000000 */
[----:B0-----:R-:W-:Y:S01]  /*1d30*/  FMUL.FTZ R14, R12, R14 ;  /* 0x0000000e0c0e7220 */ /* 0x001fe20000410000 */
[----:B------:R-:W-:Y:S01]  /*1d40*/  FMUL.FTZ R10, R40, R12 ;  /* 0x0000000c280a7220 */ /* 0x000fe20000410000 */
[----:B------:R-:W-:Y:S01]  /*1d50*/  FFMA.FTZ R11, R12, R26, -R11 ;  /* 0x0000001a0c0b7223 */ /* 0x000fe2000001080b */
[C---:B------:R-:W-:Y:S01]  /*1d60*/  FFMA.FTZ R9, R34.reuse, R12, -R9 ;  /* 0x0000000c22097223 */ /* 0x040fe20000010809 */
[----:B------:R-:W-:Y:S01]  /*1d70*/  FFMA.FTZ R26, R13, R26, R14 ;  /* 0x0000001a0d1a7223 */ /* 0x000fe2000001000e */
[----:B------:R-:W-:Y:S01]  /*1d80*/  FFMA.FTZ R10, R34, R13, R10 ;  /* 0x0000000d220a7223 */ /* 0x000fe2000001000a */
[----:B--2---:R-:W-:Y:S01]  /*1d90*/  FMUL.FTZ R14, R20, R21 ;  /* 0x00000015140e7220 */ /* 0x004fe20000410000 */
[----:B------:R-:W-:-:S03]  /*1da0*/  FMUL.FTZ R12, R42, R20 ;  /* 0x000000142a0c7220 */ /* 0x000fc60000410000 */
[----:B------:R-:W-:Y:S02]  /*1db0*/  F2FP.F16.F32.PACK_AB R34, R10, R9 ;  /* 0x000000090a22723e */ /* 0x000fe400000000ff */
[----:B------:R-:W-:Y:S01]  /*1dc0*/  F2FP.F16.F32.PACK_AB R26, R26, R11 ;  /* 0x0000000b1a1a723e */ /* 0x000fe200000000ff */
[----:B---3--:R-:W-:Y:S01]  /*1dd0*/  FMUL.FTZ R13, R42, R15 ;  /* 0x0000000f2a0d7220 */ /* 0x008fe20000410000 */
[C---:B------:R-:W-:Y:S01]  /*1de0*/  FMUL.FTZ R21, R15.reuse, R21 ;  /* 0x000000150f157220 */ /* 0x040fe20000410000 */
[----:B------:R-:W-:Y:S01]  /*1df0*/  FFMA.FTZ R14, R15, R27, -R14 ;  /* 0x0000001b0f0e7223 */ /* 0x000fe2000001080e */
[C---:B------:R-:W-:Y:S01]  /*1e00*/  FFMA.FTZ R12, R35.reuse, R15, -R12 ;  /* 0x0000000f230c7223 */ /* 0x040fe2000001080c */
[----:B------:R-:W-:Y:S01]  /*1e10*/  FFMA.FTZ R13, R35, R20, R13 ;  /* 0x00000014230d7223 */ /* 0x000fe2000001000d */
[----:B------:R-:W-:-:S04]  /*1e20*/  FFMA.FTZ R27, R20, R27, R21 ;  /* 0x0000001b141b7223 */ /* 0x000fc80000010015 */
[----:B------:R-:W-:Y:S02]  /*1e30*/  F2FP.F16.F32.PACK_AB R35, R13, R12 ;  /* 0x0000000c0d23723e */ /* 0x000fe400000000ff */
[----:B------:R-:W-:-:S07]  /*1e40*/  F2FP.F16.F32.PACK_AB R27, R27, R14 ;  /* 0x0000000e1b1b723e */ /* 0x000fce00000000ff */
.L_x_16:
[----:B------:R-:W-:Y:S05]  /*1e50*/  BSYNC B2 ;  /* 0x0000000000027941 */ /* 0x000fea0003800000 */
.L_x_15:
[C---:B------:R-:W-:Y:S02]  /*1e60*/  LOP3.LUT R4, R25.reuse, 0xffff, RZ, 0xc0, !PT ;  /* 0x0000ffff19047812 */ /* 0x040fe400078ec0ff */
[----:B------:R-:W-:Y:S02]  /*1e70*/  PRMT R6, R25, 0x7732, RZ ;  /* 0x0000773219067816 */ /* 0x000fe400000000ff */
[----:B------:R-:W-:Y:S01]  /*1e80*/  PRMT R0, R27, 0x7732, RZ ;  /* 0x000077321b007816 */ /* 0x000fe200000000ff */
[----:B------:R-:W-:Y:S01]  /*1e90*/  IMAD.WIDE.U32 R4, R4, 0x10000, RZ ;  /* 0x0001000004047825 */ /* 0x000fe200078e00ff */
[----:B------:R-:W-:Y:S02]  /*1ea0*/  PRMT R3, R26, 0x7732, RZ ;  /* 0x000077321a037816 */ /* 0x000fe400000000ff */
[----:B------:R-:W-:Y:S01]  /*1eb0*/  PRMT R8, R24, 0x7732, RZ ;  /* 0x0000773218087816 */ /* 0x000fe200000000ff */
[----:B------:R-:W-:Y:S01]  /*1ec0*/  IMAD.WIDE.U32 R6, R6, 0x10000, RZ ;  /* 0x0001000006067825 */ /* 0x000fe200078e00ff */
[----:B------:R-:W-:-:S02]  /*1ed0*/  PRMT R11, R26, 0x5410, R27 ;  /* 0x000054101a0b7816 */ /* 0x000fc4000000001b */
[----:B------:R-:W-:Y:S02]  /*1ee0*/  PRMT R9, R3, 0x5410, R0 ;  /* 0x0000541003097816 */ /* 0x000fe40000000000 */
[----:B------:R-:W-:Y:S02]  /*1ef0*/  MOV R3, R8 ;  /* 0x0000000800037202 */ /* 0x000fe40000000f00 */
[----:B------:R-:W-:Y:S02]  /*1f00*/  LOP3.LUT R5, R11, R5, RZ, 0xfc, !PT ;  /* 0x000000050b057212 */ /* 0x000fe400078efcff */
[----:B------:R-:W-:Y:S02]  /*1f10*/  LOP3.LUT R4, R4, 0xffff, R24, 0xf8, !PT ;  /* 0x0000ffff04047812 */ /* 0x000fe400078ef818 */
[----:B------:R-:W-:Y:S02]  /*1f20*/  LOP3.LUT R7, R9, R7, RZ, 0xfc, !PT ;  /* 0x0000000709077212 */ /* 0x000fe400078efcff */
[----:B------:R-:W-:Y:S01]  /*1f30*/  LOP3.LUT R6, R6, R3, RZ, 0xfc, !PT ;  /* 0x0000000306067212 */ /* 0x000fe200078efcff */
[----:B------:R0:W-:Y:S04]  /*1f40*/  STS.64 [R43], R4 ;  /* 0x000000042b007388 */ /* 0x0001e80000000a00 */
[----:B------:R0:W-:Y:S02]  /*1f50*/  STS.64 [R45], R6 ;  /* 0x000000062d007388 */ /* 0x0001e40000000a00 */
.L_x_14:
[----:B------:R-:W-:Y:S05]  /*1f60*/  BSYNC B1 ;  /* 0x0000000000017941 */ /* 0x000fea0003800000 */
.L_x_12:
[C---:B0-----:R-:W-:Y:S02]  /*1f70*/  LOP3.LUT R4, R33.reuse, 0xffff, RZ, 0xc0, !PT ;  /* 0x0000ffff21047812 */ /* 0x041fe400078ec0ff */
        /* <DEDUP_REMOVED lines=15> */
.L_x_11:
[----:B------:R-:W-:Y:S05]  /*2070*/  BSYNC B0 ;  /* 0x0000000000007941 */ /* 0x000fea0003800000 */
.L_x_10:
[----:B------:R-:W-:Y:S06]  /*2080*/  BAR.SYNC.DEFER_BLOCKING 0x0 ;  /* 0x0000000000007b1d */ /* 0x000fec0000010000 */
[----:B------:R-:W-:Y:S04]  /*2090*/  BSSY B0, `(.L_x_17) ;  /* 0x0000005000007945 */ /* 0x000fe80003800000 */
[----:B------:R-:W-:Y:S05]  /*20a0*/  @!P6 BRA `(.L_x_18) ;  /* 0x00000000000ce947 */ /* 0x000fea0003800000 */
[----:B------:R-:W-:Y:S01]  /*20b0*/  ISETP.NE.AND P0, PT, R22, RZ, PT ;  /* 0x000000ff1600720c */ /* 0x000fe20003f05270 */
[----:B0-----:R3:W4:-:S12]  /*20c0*/  LDS.128 R32, [R38] ;  /* 0x0000000026207984 */ /* 0x0017180000000c00 */
[----:B------:R3:W0:Y:S02]  /*20d0*/  @!P0 LDS.128 R24, [R39] ;  /* 0x0000000027188984 */ /* 0x0006240000000c00 */
.L_x_18:
[----:B------:R-:W-:Y:S05]  /*20e0*/  BSYNC B0 ;  /* 0x0000000000007941 */ /* 0x000fea0003800000 */
.L_x_17:
[----:B------:R-:W-:Y:S06]  /*20f0*/  BAR.SYNC.DEFER_BLOCKING 0x0 ;  /* 0x0000000000007b1d */ /* 0x000fec0000010000 */
[----:B------:R-:W-:Y:S05]  /*2100*/  BRA `(.L_x_7) ;  /* 0x0000000800a87947 */ /* 0x000fea0003800000 */
.L_x_6:
[----:B------:R-:W-:Y:S01]  /*2110*/  ISETP.NE.AND P0, PT, R22, RZ, PT ;  /* 0x000000ff1600720c */ /* 0x000fe20003f05270 */
[----:B------:R-:W-:Y:S01]  /*2120*/  BSSY B0, `(.L_x_7) ;  /* 0x00000a8000007945 */ /* 0x000fe20003800000 */
[----:B------:R-:W-:-:S11]  /*2130*/  IADD3 R22, -R46, R22, RZ ;  /* 0x000000162e167210 */ /* 0x000fd60007ffe1ff */
[----:B------:R-:W-:Y:S05]  /*2140*/  @!P0 BRA `(.L_x_19) ;  /* 0x0000000400148947 */ /* 0x000fea0003800000 */
[----:B------:R-:W-:-:S13]  /*2150*/  ISETP.GE.AND P0, PT, R13, R6, PT ;  /* 0x000000060d00720c */ /* 0x000fda0003f06270 */
[----:B------:R-:W-:Y:S05]  /*2160*/  @P0 BRA `(.L_x_20) ;  /* 0x00000008008c0947 */ /* 0x000fea0003800000 */
[----:B------:R-:W-:Y:S01]  /*2170*/  I2FP.F32.S32 R6, R6 ;  /* 0x0000000600067245 */ /* 0x000fe20000201400 */
[--C-:B------:R-:W-:Y:S01]  /*2180*/  HADD2.F32 R15, -RZ, R33.reuse.H1_H1 ;  /* 0x30000021ff0f7230 */ /* 0x100fe20000004100 */
[----:B------:R-:W-:Y:S01]  /*2190*/  I2FP.F32.S32 R0, R13 ;  /* 0x0000000d00007245 */ /* 0x000fe20000201400 */
[----:B------:R-:W-:Y:S01]  /*21a0*/  HADD2.F32 R33, -RZ, R33.H0_H0 ;  /* 0x20000021ff217230 */ /* 0x000fe20000004100 */
[----:B------:R-:W0:Y:S01]  /*21b0*/  MUFU.RCP R9, R6 ;  /* 0x0000000600097308 */ /* 0x000e220000001000 */
[----:B------:R-:W-:Y:S01]  /*21c0*/  IADD3 R3, R13, 0x2, RZ ;  /* 0x000000020d037810 */ /* 0x000fe20007ffe0ff */
[--C-:B------:R-:W-:Y:S02]  /*21d0*/  HADD2.F32 R20, -RZ, R34.reuse.H1_H1 ;  /* 0x30000022ff147230 */ /* 0x100fe40000004100 */
[----:B------:R-:W-:Y:S01]  /*21e0*/  HADD2.F32 R21, -RZ, R35.H1_H1 ;  /* 0x30000023ff157230 */ /* 0x000fe20000004100 */
[----:B------:R-:W-:Y:S01]  /*21f0*/  I2FP.F32.S32 R4, R3 ;  /* 0x0000000300047245 */ /* 0x000fe20000201400 */
[----:B------:R-:W-:-:S02]  /*2200*/  HADD2.F32 R34, -RZ, R34.H0_H0 ;  /* 0x20000022ff227230 */ /* 0x000fc40000004100 */
[----:B------:R-:W-:Y:S02]  /*2210*/  HADD2.F32 R35, -RZ, R35.H0_H0 ;  /* 0x20000023ff237230 */ /* 0x000fe40000004100 */
[-C--:B0-----:R-:W-:Y:S01]  /*2220*/  FMUL.FTZ R0, R0, R9.reuse ;  /* 0x0000000900007220 */ /* 0x081fe20000410000 */
[----:B------:R-:W-:-:S03]  /*2230*/  FMUL.FTZ R4, R4, R9 ;  /* 0x0000000904047220 */ /* 0x000fc60000410000 */
[----:B------:R-:W-:Y:S01]  /*2240*/  FMUL.FTZ R3, R0, 13.28771209716796875 ;  /* 0x41549a7800037820 */ /* 0x000fe20000410000 */
[C---:B------:R-:W-:Y:S01]  /*2250*/  VIADD R0, R13.reuse, 0x4 ;  /* 0x000000040d007836 */ /* 0x040fe20000000000 */
[----:B------:R-:W-:Y:S01]  /*2260*/  IADD3 R13, R13, 0x6, RZ ;  /* 0x000000060d0d7810 */ /* 0x000fe20007ffe0ff */
[----:B------:R-:W-:-:S03]  /*2270*/  FMUL.FTZ R4, R4, 13.28771209716796875 ;  /* 0x41549a7804047820 */ /* 0x000fc60000410000 */
[----:B------:R-:W-:Y:S01]  /*2280*/  I2FP.F32.S32 R0, R0 ;  /* 0x0000000000007245 */ /* 0x000fe20000201400 */
[----:B------:R-:W0:Y:S01]  /*2290*/  MUFU.EX2 R3, -R3 ;  /* 0x8000000300037308 */ /* 0x000e220000000800 */
[----:B------:R-:W-:-:S03]  /*22a0*/  I2FP.F32.S32 R13, R13 ;  /* 0x0000000d000d7245 */ /* 0x000fc60000201400 */
[-C--:B------:R-:W-:Y:S02]  /*22b0*/  FMUL.FTZ R0, R0, R9.reuse ;  /* 0x0000000900007220 */ /* 0x080fe40000410000 */
[----:B------:R-:W-:Y:S02]  /*22c0*/  FMUL.FTZ R13, R13, R9 ;  /* 0x000000090d0d7220 */ /* 0x000fe40000410000 */
[----:B------:R-:W-:Y:S01]  /*22d0*/  FMUL.FTZ R7, R0, 13.28771209716796875 ;  /* 0x41549a7800077820 */ /* 0x000fe20000410000 */
[----:B------:R-:W2:Y:S01]  /*22e0*/  MUFU.EX2 R5, -R4 ;  /* 0x8000000400057308 */ /* 0x000ea20000000800 */
[----:B------:R-:W-:Y:S01]  /*22f0*/  FMUL.FTZ R13, R13, 13.28771209716796875 ;  /* 0x41549a780d0d7820 */ /* 0x000fe20000410000 */
[----:B------:R-:W-:-:S06]  /*2300*/  I2FP.F32.S32 R0, R22 ;  /* 0x0000001600007245 */ /* 0x000fcc0000201400 */
[----:B------:R-:W3:Y:S01]  /*2310*/  MUFU.EX2 R7, -R7 ;  /* 0x8000000700077308 */ /* 0x000ee20000000800 */
[----:B0-----:R-:W-:-:S04]  /*2320*/  FMUL.FTZ R3, R0, R3 ;  /* 0x0000000300037220 */ /* 0x001fc80000410000 */
[----:B------:R-:W-:-:S03]  /*2330*/  FMUL.RZ R8, R3, 0.15915493667125701904 ;  /* 0x3e22f98303087820 */ /* 0x000fc6000040c000 */
[----:B------:R-:W0:Y:S01]  /*2340*/  MUFU.EX2 R13, -R13 ;  /* 0x8000000d000d7308 */ /* 0x000e220000000800 */
[----:B--2---:R-:W-:-:S04]  /*2350*/  FMUL.FTZ R5, R0, R5 ;  /* 0x0000000500057220 */ /* 0x004fc80000410000 */
[----:B------:R-:W-:-:S03]  /*2360*/  FMUL.RZ R9, R5, 0.15915493667125701904 ;  /* 0x3e22f98305097820 */ /* 0x000fc6000040c000 */
[----:B------:R-:W-:Y:S01]  /*2370*/  MUFU.COS R3, R8 ;  /* 0x0000000800037308 */ /* 0x000fe20000000000 */
[----:B---3--:R-:W-:-:S04]  /*2380*/  FMUL.FTZ R5, R0, R7 ;  /* 0x0000000700057220 */ /* 0x008fc80000410000 */
[----:B------:R-:W-:-:S03]  /*2390*/  FMUL.RZ R5, R5, 0.15915493667125701904 ;  /* 0x3e22f98305057820 */ /* 0x000fc6000040c000 */
[----:B------:R2:W3:Y:S01]  /*23a0*/  MUFU.SIN R4, R8 ;  /* 0x0000000800047308 */ /* 0x0004e20000000400 */
[----:B0-----:R-:W-:-:S04]  /*23b0*/  FMUL.FTZ R0, R0, R13 ;  /* 0x0000000d00007220 */ /* 0x001fc80000410000 */
[----:B------:R-:W-:-:S03]  /*23c0*/  FMUL.RZ R14, R0, 0.15915493667125701904 ;  /* 0x3e22f983000e7820 */ /* 0x000fc6000040c000 */
[----:B------:R-:W-:Y:S01]  /*23d0*/  MUFU.COS R6, R9 ;  /* 0x0000000900067308 */ /* 0x000fe20000000000 */
[--C-:B--2---:R-:W-:Y:S02]  /*23e0*/  HADD2.F32 R8, -RZ, R32.reuse.H1_H1 ;  /* 0x30000020ff087230 */ /* 0x104fe40000004100 */
[----:B------:R-:W-:-:S05]  /*23f0*/  HADD2.F32 R32, -RZ, R32.H0_H0 ;  /* 0x20000020ff207230 */ /* 0x000fca0000004100 */
[----:B------:R-:W0:Y:S01]  /*2400*/  MUFU.SIN R7, R9 ;  /* 0x0000000900077308 */ /* 0x000e220000000400 */
[----:B---3--:R-:W-:-:S04]  /*2410*/  FMUL.FTZ R0, R4, R8 ;  /* 0x0000000804007220 */ /* 0x008fc80000410000 */
[----:B------:R-:W-:-:S03]  /*2420*/  FFMA.FTZ R0, R3, R32, -R0 ;  /* 0x0000002003007223 */ /* 0x000fc60000010800 */
[----:B------:R-:W2:Y:S08]  /*2430*/  MUFU.COS R10, R5 ;  /* 0x00000005000a7308 */ /* 0x000eb00000000000 */
[----:B------:R3:W4:Y:S01]  /*2440*/  MUFU.SIN R11, R5 ;  /* 0x00000005000b7308 */ /* 0x0007220000000400 */
[----:B0-----:R-:W-:-:S04]  /*2450*/  FMUL.FTZ R9, R7, R15 ;  /* 0x0000000f07097220 */ /* 0x001fc80000410000 */
[----:B------:R-:W-:-:S03]  /*2460*/  FFMA.FTZ R9, R6, R33, -R9 ;  /* 0x0000002106097223 */ /* 0x000fc60000010809 */
[----:B------:R-:W0:Y:S01]  /*2470*/  MUFU.SIN R13, R14 ;  /* 0x0000000e000d7308 */ /* 0x000e220000000400 */
[----:B---3--:R-:W-:Y:S01]  /*2480*/  FMUL.FTZ R5, R3, R8 ;  /* 0x0000000803057220 */ /* 0x008fe20000410000 */
[----:B------:R-:W-:-:S03]  /*2490*/  FMUL.FTZ R8, R6, R15 ;  /* 0x0000000f06087220 */ /* 0x000fc60000410000 */
[----:B------:R-:W-:Y:S01]  /*24a0*/  FFMA.FTZ R5, R4, R32, R5 ;  /* 0x0000002004057223 */ /* 0x000fe20000010005 */
[----:B------:R-:W-:Y:S01]  /*24b0*/  FFMA.FTZ R8, R7, R33, R8 ;  /* 0x0000002107087223 */ /* 0x000fe20000010008 */
[-C--:B--2---:R-:W-:Y:S01]  /*24c0*/  FMUL.FTZ R4, R10, R20.reuse ;  /* 0x000000140a047220 */ /* 0x084fe20000410000 */
[----:B------:R-:W2:Y:S01]  /*24d0*/  MUFU.COS R12, R14 ;  /* 0x0000000e000c7308 */ /* 0x000ea20000000000 */
[----:B----4-:R-:W-:Y:S01]  /*24e0*/  FMUL.FTZ R3, R11, R20 ;  /* 0x000000140b037220 */ /* 0x010fe20000410000 */
[----:B------:R-:W-:Y:S01]  /*24f0*/  F2FP.F16.F32.PACK_AB R32, R5, R0 ;  /* 0x000000000520723e */ /* 0x000fe200000000ff */
[-C--:B------:R-:W-:Y:S01]  /*2500*/  FFMA.FTZ R4, R11, R34.reuse, R4 ;  /* 0x000000220b047223 */ /* 0x080fe20000010004 */
[----:B------:R-:W-:Y:S01]  /*2510*/  F2FP.F16.F32.PACK_AB R33, R8, R9 ;  /* 0x000000090821723e */ /* 0x000fe200000000ff */
[----:B------:R-:W-:Y:S01]  /*2520*/  FFMA.FTZ R3, R10, R34, -R3 ;  /* 0x000000220a037223 */ /* 0x000fe20000010803 */
[----:B0-----:R-:W-:-:S04]  /*2530*/  FMUL.FTZ R7, R13, R21 ;  /* 0x000000150d077220 */ /* 0x001fc80000410000 */
[----:B------:R-:W-:Y:S01]  /*2540*/  F2FP.F16.F32.PACK_AB R34, R4, R3 ;  /* 0x000000030422723e */ /* 0x000fe200000000ff */
[C---:B--2---:R-:W-:Y:S01]  /*2550*/  FMUL.FTZ R6, R12.reuse, R21 ;  /* 0x000000150c067220 */ /* 0x044fe20000410000 */
[----:B------:R-:W-:-:S03]  /*2560*/  FFMA.FTZ R7, R12, R35, -R7 ;  /* 0x000000230c077223 */ /* 0x000fc60000010807 */
[----:B------:R-:W-:-:S05]  /*2570*/  FFMA.FTZ R6, R13, R35, R6 ;  /* 0x000000230d067223 */ /* 0x000fca0000010006 */
[----:B------:R-:W-:Y:S01]  /*2580*/  F2FP.F16.F32.PACK_AB R35, R6, R7 ;  /* 0x000000070623723e */ /* 0x000fe200000000ff */
[----:B------:R-:W-:Y:S06]  /*2590*/  BRA `(.L_x_20) ;  /* 0x0000000400807947 */ /* 0x000fec0003800000 */
.L_x_19:
[----:B------:R-:W-:-:S13]  /*25a0*/  ISETP.GE.AND P0, PT, R13, R6, PT ;  /* 0x000000060d00720c */ /* 0x000fda0003f06270 */
[----:B------:R-:W-:Y:S05]  /*25b0*/  @P0 BRA `(.L_x_20) ;  /* 0x0000000400780947 */ /* 0x000fea0003800000 */
[----:B------:R-:W-:Y:S01]  /*25c0*/  I2FP.F32.S32 R6, R6 ;  /* 0x0000000600067245 */ /* 0x000fe20000201400 */
[----:B------:R-:W-:Y:S01]  /*25d0*/  HADD2.F32 R23, -RZ, R26.H0_H0 ;  /* 0x2000001aff177230 */ /* 0x000fe20000004100 */
[----:B------:R-:W-:Y:S01]  /*25e0*/  I2FP.F32.S32 R0, R13 ;  /* 0x0000000d00007245 */ /* 0x000fe20000201400 */
[--C-:B------:R-:W-:Y:S01]  /*25f0*/  HADD2.F32 R38, -RZ, R27.reuse.H1_H1 ;  /* 0x3000001bff267230 */ /* 0x100fe20000004100 */
[----:B------:R0:W2:Y:S01]  /*2600*/  MUFU.RCP R3, R6 ;  /* 0x0000000600037308 */ /* 0x0000a20000001000 */
[C---:B------:R-:W-:Y:S01]  /*2610*/  IADD3 R4, R13.reuse, 0x2, RZ ;  /* 0x000000020d047810 */ /* 0x040fe20007ffe0ff */
[----:B------:R-:W-:Y:S01]  /*2620*/  HADD2.F32 R37, -RZ, R27.H0_H0 ;  /* 0x2000001bff257230 */ /* 0x000fe20000004100 */
[C---:B------:R-:W-:Y:S01]  /*2630*/  IADD3 R7, R13.reuse, 0x4, RZ ;  /* 0x000000040d077810 */ /* 0x040fe20007ffe0ff */
[----:B------:R-:W-:Y:S01]  /*2640*/  HADD2.F32 R12, -RZ, R33.H1_H1 ;  /* 0x30000021ff0c7230 */ /* 0x000fe20000004100 */
[----:B------:R-:W-:Y:S01]  /*2650*/  I2FP.F32.S32 R4, R4 ;  /* 0x0000000400047245 */ /* 0x000fe20000201400 */
[----:B------:R-:W-:Y:S01]  /*2660*/  HADD2.F32 R14, -RZ, R25.H1_H1 ;  /* 0x30000019ff0e7230 */ /* 0x000fe20000004100 */
[----:B------:R-:W-:Y:S01]  /*2670*/  I2FP.F32.S32 R8, R7 ;  /* 0x0000000700087245 */ /* 0x000fe20000201400 */
[----:B------:R-:W-:Y:S01]  /*2680*/  HADD2.F32 R33, -RZ, R33.H0_H0 ;  /* 0x20000021ff217230 */ /* 0x000fe20000004100 */
[----:B------:R-:W-:Y:S01]  /*2690*/  IADD3 R13, R13, 0x6, RZ ;  /* 0x000000060d0d7810 */ /* 0x000fe20007ffe0ff */
[----:B------:R-:W-:Y:S01]  /*26a0*/  HADD2.F32 R25, -RZ, R25.H0_H0 ;  /* 0x20000019ff197230 */ /* 0x000fe20000004100 */
[----:B------:R-:W-:Y:S01]  /*26b0*/  I2FP.F32.S32 R22, R22 ;  /* 0x0000001600167245 */ /* 0x000fe20000201400 */
[--C-:B------:R-:W-:Y:S01]  /*26c0*/  HADD2.F32 R21, -RZ, R34.reuse.H1_H1 ;  /* 0x30000022ff157230 */ /* 0x100fe20000004100 */
[----:B0-----:R-:W-:Y:S01]  /*26d0*/  I2FP.F32.S32 R6, R13 ;  /* 0x0000000d00067245 */ /* 0x001fe20000201400 */
[----:B------:R-:W-:-:S02]  /*26e0*/  HADD2.F32 R34, -RZ, R34.H0_H0 ;  /* 0x20000022ff227230 */ /* 0x000fc40000004100 */
[--C-:B------:R-:W-:Y:S02]  /*26f0*/  HADD2.F32 R36, -RZ, R35.reuse.H1_H1 ;  /* 0x30000023ff247230 */ /* 0x100fe40000004100 */
[-C--:B--2---:R-:W-:Y:S01]  /*2700*/  FMUL.FTZ R0, R0, R3.reuse ;  /* 0x0000000300007220 */ /* 0x084fe20000410000 */
[-C--:B------:R-:W-:Y:S01]  /*2710*/  FMUL.FTZ R4, R4, R3.reuse ;  /* 0x0000000304047220 */ /* 0x080fe20000410000 */
[-C--:B------:R-:W-:Y:S01]  /*2720*/  FMUL.FTZ R8, R8, R3.reuse ;  /* 0x0000000308087220 */ /* 0x080fe20000410000 */
[----:B------:R-:W-:Y:S01]  /*2730*/  FMUL.FTZ R6, R6, R3 ;  /* 0x0000000306067220 */ /* 0x000fe20000410000 */
[----:B------:R-:W-:Y:S01]  /*2740*/  FMUL.FTZ R0, R0, 13.28771209716796875 ;  /* 0x41549a7800007820 */ /* 0x000fe20000410000 */
[----:B------:R-:W-:Y:S01]  /*2750*/  FMUL.FTZ R4, R4, 13.28771209716796875 ;  /* 0x41549a7804047820 */ /* 0x000fe20000410000 */
[----:B------:R-:W-:Y:S01]  /*2760*/  FMUL.FTZ R8, R8, 13.28771209716796875 ;  /* 0x41549a7808087820 */ /* 0x000fe20000410000 */
[----:B------:R-:W-:Y:S01]  /*2770*/  FMUL.FTZ R6, R6, 13.28771209716796875 ;  /* 0x41549a7806067820 */ /* 0x000fe20000410000 */
[----:B------:R0:W2:Y:S01]  /*2780*/  MUFU.EX2 R5, -R0 ;  /* 0x8000000000057308 */ /* 0x0000a20000000800 */
[----:B------:R-:W-:-:S07]  /*2790*/  HADD2.F32 R35, -RZ, R35.H0_H0 ;  /* 0x20000023ff237230 */ /* 0x000fce0000004100 */
[----:B------:R-:W3:Y:S01]  /*27a0*/  MUFU.EX2 R9, -R4 ;  /* 0x8000000400097308 */ /* 0x000ee20000000800 */
[--C-:B0-----:R-:W-:Y:S02]  /*27b0*/  HADD2.F32 R0, -RZ, R32.reuse.H1_H1 ;  /* 0x30000020ff007230 */ /* 0x101fe40000004100 */
[----:B------:R-:W-:-:S05]  /*27c0*/  HADD2.F32 R32, -RZ, R32.H0_H0 ;  /* 0x20000020ff207230 */ /* 0x000fca0000004100 */
[----:B------:R-:W0:Y:S01]  /*27d0*/  MUFU.EX2 R3, -R8 ;  /* 0x8000000800037308 */ /* 0x000e220000000800 */
[----:B--2---:R-:W-:-:S04]  /*27e0*/  FMUL.FTZ R5, R22, R5 ;  /* 0x0000000516057220 */ /* 0x004fc80000410000 */
[----:B------:R-:W-:-:S03]  /*27f0*/  FMUL.RZ R5, R5, 0.15915493667125701904 ;  /* 0x3e22f98305057820 */ /* 0x000fc6000040c000 */
[----:B------:R-:W2:Y:S01]  /*2800*/  MUFU.EX2 R11, -R6 ;  /* 0x80000006000b7308 */ /* 0x000ea20000000800 */
[----:B---3--:R-:W-:-:S04]  /*2810*/  FMUL.FTZ R9, R22, R9 ;  /* 0x0000000916097220 */ /* 0x008fc80000410000 */
[----:B------:R-:W-:-:S03]  /*2820*/  FMUL.RZ R9, R9, 0.15915493667125701904 ;  /* 0x3e22f98309097820 */ /* 0x000fc6000040c000 */
[----:B------:R-:W3:Y:S01]  /*2830*/  MUFU.COS R7, R5 ;  /* 0x0000000500077308 */ /* 0x000ee20000000000 */
[----:B0-----:R-:W-:-:S04]  /*2840*/  FMUL.FTZ R3, R22, R3 ;  /* 0x0000000316037220 */ /* 0x001fc80000410000 */
[----:B------:R-:W-:Y:S01]  /*2850*/  FMUL.RZ R10, R3, 0.15915493667125701904 ;  /* 0x3e22f983030a7820 */ /* 0x000fe2000040c000 */
[----:B------:R-:W-:Y:S02]  /*2860*/  HADD2.F32 R3, -RZ, R24.H1_H1 ;  /* 0x30000018ff037230 */ /* 0x000fe40000004100 */
[----:B------:R3:W0:Y:S01]  /*2870*/  MUFU.SIN R4, R5 ;  /* 0x0000000500047308 */ /* 0x0006220000000400 */
[----:B--2---:R-:W-:Y:S01]  /*2880*/  FMUL.FTZ R11, R22, R11 ;  /* 0x0000000b160b7220 */ /* 0x004fe20000410000 */
[----:B------:R-:W-:-:S06]  /*2890*/  HADD2.F32 R22, -RZ, R26.H1_H1 ;  /* 0x3000001aff167230 */ /* 0x000fcc0000004100 */
[----:B------:R-:W-:Y:S01]  /*28a0*/  MUFU.SIN R8, R9 ;  /* 0x0000000900087308 */ /* 0x000fe20000000400 */
[----:B---3--:R-:W-:-:S07]  /*28b0*/  FMUL.FTZ R5, R7, R0 ;  /* 0x0000000007057220 */ /* 0x008fce0000410000 */
[----:B------:R2:W3:Y:S01]  /*28c0*/  MUFU.COS R13, R9 ;  /* 0x00000009000d7308 */ /* 0x0004e20000000000 */
[C---:B0-----:R-:W-:Y:S01]  /*28d0*/  FMUL.FTZ R6, R4.reuse, R0 ;  /* 0x0000000004067220 */ /* 0x041fe20000410000 */
[-C--:B------:R-:W-:Y:S01]  /*28e0*/  FMUL.FTZ R0, R4, R3.reuse ;  /* 0x0000000304007220 */ /* 0x080fe20000410000 */
[----:B------:R-:W-:-:S05]  /*28f0*/  FMUL.FTZ R3, R7, R3 ;  /* 0x0000000307037220 */ /* 0x000fca0000410000 */
[----:B------:R-:W0:Y:S01]  /*2900*/  MUFU.SIN R20, R10 ;  /* 0x0000000a00147308 */ /* 0x000e220000000400 */
[----:B--2---:R-:W-:Y:S02]  /*2910*/  HADD2.F32 R9, -RZ, R24.H0_H0 ;  /* 0x20000018ff097230 */ /* 0x004fe40000004100 */
[----:B------:R-:W-:Y:S01]  /*2920*/  FMUL.RZ R24, R11, 0.15915493667125701904 ;  /* 0x3e22f9830b187820 */ /* 0x000fe2000040c000 */
[C---:B------:R-:W-:Y:S02]  /*2930*/  FFMA.FTZ R11, R4.reuse, R32, R5 ;  /* 0x00000020040b7223 */ /* 0x040fe40000010005 */
[-C--:B------:R-:W-:Y:S01]  /*2940*/  FFMA.FTZ R0, R7, R9.reuse, -R0 ;  /* 0x0000000907007223 */ /* 0x080fe20000010800 */
[----:B------:R-:W-:Y:S01]  /*2950*/  FFMA.FTZ R3, R4, R9, R3 ;  /* 0x0000000904037223 */ /* 0x000fe20000010003 */
[----:B------:R2:W4:Y:S01]  /*2960*/  MUFU.COS R15, R10 ;  /* 0x0000000a000f7308 */ /* 0x0005220000000000 */
[-C--:B---3--:R-:W-:Y:S01]  /*2970*/  FMUL.FTZ R5, R13, R14.reuse ;  /* 0x0000000e0d057220 */ /* 0x088fe20000410000 */
[----:B------:R-:W-:-:S03]  /*2980*/  FMUL.FTZ R4, R8, R14 ;  /* 0x0000000e08047220 */ /* 0x000fc60000410000 */
[CC--:B------:R-:W-:Y:S01]  /*2990*/  FFMA.FTZ R5, R8.reuse, R25.reuse, R5 ;  /* 0x0000001908057223 */ /* 0x0c0fe20000010005 */
[----:B------:R-:W-:Y:S02]  /*29a0*/  FFMA.FTZ R4, R13, R25, -R4 ;  /* 0x000000190d047223 */ /* 0x000fe40000010804 */
[----:B------:R-:W3:Y:S01]  /*29b0*/  MUFU.SIN R26, R24 ;  /* 0x00000018001a7308 */ /* 0x000ee20000000400 */
[----:B--2---:R-:W-:Y:S01]  /*29c0*/  FFMA.FTZ R10, R7, R32, -R6 ;  /* 0x00000020070a7223 */ /* 0x004fe20000010806 */
[CC--:B------:R-:W-:Y:S01]  /*29d0*/  FMUL.FTZ R6, R8.reuse, R12.reuse ;  /* 0x0000000c08067220 */ /* 0x0c0fe20000410000 */
[----:B------:R-:W-:Y:S01]  /*29e0*/  FMUL.FTZ R7, R13, R12 ;  /* 0x0000000c0d077220 */ /* 0x000fe20000410000 */
[----:B------:R-:W-:Y:S02]  /*29f0*/  F2FP.F16.F32.PACK_AB R25, R5, R4 ;  /* 0x000000040519723e */ /* 0x000fe400000000ff */
[-C--:B------:R-:W-:Y:S01]  /*2a00*/  FFMA.FTZ R12, R13, R33.reuse, -R6 ;  /* 0x000000210d0c7223 */ /* 0x080fe20000010806 */
[----:B------:R-:W-:Y:S01]  /*2a10*/  FFMA.FTZ R33, R8, R33, R7 ;  /* 0x0000002108217223 */ /* 0x000fe20000010007 */
[----:B------:R2:W5:Y:S01]  /*2a20*/  MUFU.COS R27, R24 ;  /* 0x00000018001b7308 */ /* 0x0005620000000000 */
[CC--:B0-----:R-:W-:Y:S01]  /*2a30*/  FMUL.FTZ R8, R20.reuse, R21.reuse ;  /* 0x0000001514087220 */ /* 0x0c1fe20000410000 */
[CC--:B------:R-:W-:Y:S01]  /*2a40*/  FMUL.FTZ R6, R20.reuse, R22.reuse ;  /* 0x0000001614067220 */ /* 0x0c0fe20000410000 */
[C---:B----4-:R-:W-:Y:S01]  /*2a50*/  FMUL.FTZ R21, R15.reuse, R21 ;  /* 0x000000150f157220 */ /* 0x050fe20000410000 */
[C---:B------:R-:W-:Y:S01]  /*2a60*/  FMUL.FTZ R7, R15.reuse, R22 ;  /* 0x000000160f077220 */ /* 0x040fe20000410000 */
[CC--:B------:R-:W-:Y:S01]  /*2a70*/  FFMA.FTZ R13, R15.reuse, R34.reuse, -R8 ;  /* 0x000000220f0d7223 */ /* 0x0c0fe20000010808 */
[-C--:B------:R-:W-:Y:S01]  /*2a80*/  FFMA.FTZ R6, R15, R23.reuse, -R6 ;  /* 0x000000170f067223 */ /* 0x080fe20000010806 */
[C---:B------:R-:W-:Y:S01]  /*2a90*/  FFMA.FTZ R34, R20.reuse, R34, R21 ;  /* 0x0000002214227223 */ /* 0x040fe20000010015 */
[----:B------:R-:W-:Y:S01]  /*2aa0*/  FFMA.FTZ R7, R20, R23, R7 ;  /* 0x0000001714077223 */ /* 0x000fe20000010007 */
[C---:B---3--:R-:W-:Y:S01]  /*2ab0*/  FMUL.FTZ R14, R26.reuse, R36 ;  /* 0x000000241a0e7220 */ /* 0x048fe20000410000 */
[----:B------:R-:W-:Y:S01]  /*2ac0*/  FMUL.FTZ R8, R26, R38 ;  /* 0x000000261a087220 */ /* 0x000fe20000410000 */
[----:B------:R-:W-:-:S02]  /*2ad0*/  F2FP.F16.F32.PACK_AB R32, R11, R10 ;  /* 0x0000000a0b20723e */ /* 0x000fc400000000ff */
[----:B--2---:R-:W-:Y:S02]  /*2ae0*/  F2FP.F16.F32.PACK_AB R24, R3, R0 ;  /* 0x000000000318723e */ /* 0x004fe400000000ff */
[----:B------:R-:W-:Y:S01]  /*2af0*/  F2FP.F16.F32.PACK_AB R33, R33, R12 ;  /* 0x0000000c2121723e */ /* 0x000fe200000000ff */
[C---:B-----5:R-:W-:Y:S01]  /*2b00*/  FMUL.FTZ R15, R27.reuse, R36 ;  /* 0x000000241b0f7220 */ /* 0x060fe20000410000 */
[C---:B------:R-:W-:Y:S01]  /*2b10*/  FMUL.FTZ R9, R27.reuse, R38 ;  /* 0x000000261b097220 */ /* 0x040fe20000410000 */
[C---:B------:R-:W-:Y:S01]  /*2b20*/  FFMA.FTZ R14, R27.reuse, R35, -R14 ;  /* 0x000000231b0e7223 */ /* 0x040fe2000001080e */
[----:B------:R-:W-:Y:S01]  /*2b30*/  FFMA.FTZ R8, R27, R37, -R8 ;  /* 0x000000251b087223 */ /* 0x000fe20000010808 */
[C---:B------:R-:W-:Y:S01]  /*2b40*/  FFMA.FTZ R35, R26.reuse, R35, R15 ;  /* 0x000000231a237223 */ /* 0x040fe2000001000f */
[----:B------:R-:W-:Y:S01]  /*2b50*/  FFMA.FTZ R9, R26, R37, R9 ;  /* 0x000000251a097223 */ /* 0x000fe20000010009 */
[----:B------:R-:W-:Y:S02]  /*2b60*/  F2FP.F16.F32.PACK_AB R34, R34, R13 ;  /* 0x0000000d2222723e */ /* 0x000fe400000000ff */
[----:B------:R-:W-:-:S02]  /*2b70*/  F2FP.F16.F32.PACK_AB R26, R7, R6 ;  /* 0x00000006071a723e */ /* 0x000fc400000000ff */
[----:B------:R-:W-:Y:S02]  /*2b80*/  F2FP.F16.F32.PACK_AB R35, R35, R14 ;  /* 0x0000000e2323723e */ /* 0x000fe400000000ff */
[----:B------:R-:W-:-:S07]  /*2b90*/  F2FP.F16.F32.PACK_AB R27, R9, R8 ;  /* 0x00000008091b723e */ /* 0x000fce00000000ff */
.L_x_20:
[----:B------:R-:W-:Y:S05]  /*2ba0*/  BSYNC B0 ;  /* 0x0000000000007941 */ /* 0x000fea0003800000 */
.L_x_7:
[----:B------:R-:W-:Y:S01]  /*2bb0*/  ISETP.GT.AND P0, PT, R16, 0x1f, PT ;  /* 0x0000001f1000780c */ /* 0x000fe20003f04270 */
[----:B------:R-:W-:Y:S01]  /*2bc0*/  BSSY B0, `(.L_x_21) ;  /* 0x0000029000007945 */ /* 0x000fe20003800000 */
[----:B------:R-:W-:-:S11]  /*2bd0*/  HFMA2.MMA R14, -RZ, RZ, 0, 0 ;  /* 0x00000000ff0e7435 */ /* 0x000fd600000001ff */
[----:B------:R-:W-:Y:S05]  /*2be0*/  @P0 BRA `(.L_x_22) ;  /* 0x0000000000980947 */ /* 0x000fea0003800000 */
[----:B------:R-:W5:Y:S01]  /*2bf0*/  LDC R0, c[0x0][0x29c] ;  /* 0x0000a700ff007b82 */ /* 0x000f620000000800 */
[----:B--2---:R-:W2:Y:S01]  /*2c00*/  S2R R7, SR_CgaCtaId ;  /* 0x0000000000077919 */ /* 0x004ea20000008800 */
[----:B------:R-:W-:Y:S01]  /*2c10*/  MOV R6, 0x400 ;  /* 0x0000040000067802 */ /* 0x000fe20000000f00 */
[----:B0---4-:R-:W-:Y:S01]  /*2c20*/  HMUL2 R12, R33, R25 ;  /* 0x00000019210c7232 */ /* 0x011fe20000000000 */
[----:B------:R-:W-:-:S05]  /*2c30*/  UMOV UR4, 0xffffffff ;  /* 0xffffffff00047882 */ /* 0x000fca0000000000 */
[----:B------:R-:W-:-:S10]  /*2c40*/  HFMA2.MMA R13, R32, R24, R12 ;  /* 0x00000018200d7235 */ /* 0x000fd4000000000c */
[----:B------:R-:W-:Y:S01]  /*2c50*/  HFMA2 R13, R34, R26, R13 ;  /* 0x0000001a220d7231 */ /* 0x000fe2000000000d */
[----:B-----5:R-:W-:-:S05]  /*2c60*/  ISETP.NE.AND P1, PT, R0, RZ, PT ;  /* 0x000000ff0000720c */ /* 0x020fca0003f25270 */
[----:B------:R-:W-:Y:S01]  /*2c70*/  HFMA2.MMA R13, R35, R27, R13 ;  /* 0x0000001b230d7235 */ /* 0x000fe2000000000d */
[----:B------:R-:W-:Y:S02]  /*2c80*/  IADD3 R0, R6, 0x40, RZ ;  /* 0x0000004006007810 */ /* 0x000fe40007ffe0ff */
[----:B------:R-:W-:Y:S02]  /*2c90*/  ISETP.GT.OR P0, PT, R16, 0x1b, P1 ;  /* 0x0000001b1000780c */ /* 0x000fe40000f04670 */
[----:B--2---:R-:W-:-:S05]  /*2ca0*/  LEA R3, R7, R0, 0x18 ;  /* 0x0000000007037211 */ /* 0x004fca00078ec0ff */
[--C-:B------:R-:W-:Y:S01]  /*2cb0*/  HADD2.F32 R0, -RZ, R13.reuse.H0_H0 ;  /* 0x2000000dff007230 */ /* 0x100fe20000004100 */
[----:B------:R-:W-:Y:S01]  /*2cc0*/  @!P1 IADD3 R6, R6, 0x240, RZ ;  /* 0x0000024006069810 */ /* 0x000fe20007ffe0ff */
[----:B------:R-:W-:Y:S01]  /*2cd0*/  HADD2.F32 R13, -RZ, R13.H1_H1 ;  /* 0x3000000dff0d7230 */ /* 0x000fe20000004100 */
[----:B------:R-:W-:-:S03]  /*2ce0*/  LEA R3, R16, R3, 0x4 ;  /* 0x0000000310037211 */ /* 0x000fc600078e20ff */
[----:B------:R-:W0:Y:S01]  /*2cf0*/  @!P0 LDC R9, c[0x0][0x284] ;  /* 0x0000a100ff098b82 */ /* 0x000e220000000800 */
[----:B------:R-:W-:Y:S01]  /*2d00*/  @!P0 IMAD.SHL.U32 R8, R48, 0x8, RZ ;  /* 0x0000000830088824 */ /* 0x000fe200078e00ff */
[----:B------:R-:W-:Y:S01]  /*2d10*/  @!P1 LEA R7, R7, R6, 0x18 ;  /* 0x0000000607079211 */ /* 0x000fe200078ec0ff */
[----:B------:R2:W-:Y:S01]  /*2d20*/  STS.128 [R3], R32 ;  /* 0x0000002003007388 */ /* 0x0005e20000000c00 */
[----:B------:R-:W-:Y:S02]  /*2d30*/  FADD.FTZ R13, R0, R13 ;  /* 0x0000000d000d7221 */ /* 0x000fe40000010000 */
[----:B------:R-:W-:Y:S02]  /*2d40*/  @!P1 LEA R7, R16, R7, 0x4 ;  /* 0x0000000710079211 */ /* 0x000fe400078e20ff */
[----:B------:R-:W4:Y:S03]  /*2d50*/  @!P0 LDC.64 R4, c[0x0][0x248] ;  /* 0x00009200ff048b82 */ /* 0x000f260000000a00 */
[----:B------:R2:W-:Y:S01]  /*2d60*/  @!P1 STS.128 [R7], R28 ;  /* 0x0000001c07009388 */ /* 0x0005e20000000c00 */
[----:B0-----:R-:W-:-:S04]  /*2d70*/  @!P0 IMAD R19, R19, R9, R8 ;  /* 0x0000000913138224 */ /* 0x001fc800078e0208 */
[----:B----4-:R-:W-:-:S05]  /*2d80*/  @!P0 IMAD.WIDE R4, R19, 0x2, R4 ;  /* 0x0000000213048825 */ /* 0x010fca00078e0204 */
[----:B------:R2:W-:Y:S01]  /*2d90*/  @!P0 STG.E.128 desc[UR36][R4.64], R24 ;  /* 0x0000001804008986 */ /* 0x0005e2000c101d24 */
[----:B------:R-:W-:Y:S05]  /*2da0*/  BRA.DIV UR4, `(.L_x_23) ;  /* 0x000000be04e87947 */ /* 0x000fea000b800000 */
[----:B------:R-:W0:Y:S02]  /*2db0*/  SHFL.BFLY PT, R14, R13, 0x10, 0x1f ;  /* 0x0e001f000d0e7f89 */ /* 0x000e2400000e0000 */
[----:B0-----:R-:W-:-:S05]  /*2dc0*/  FADD.FTZ R0, R13, R14 ;  /* 0x0000000e0d007221 */ /* 0x001fca0000010000 */
[----:B------:R-:W2:Y:S02]  /*2dd0*/  SHFL.BFLY PT, R14, R0, 0x8, 0x1f ;  /* 0x0d001f00000e7f89 */ /* 0x000ea400000e0000 */
[----:B--2---:R-:W-:-:S05]  /*2de0*/  FADD.FTZ R3, R0, R14 ;  /* 0x0000000e00037221 */ /* 0x004fca0000010000 */
[----:B------:R-:W0:Y:S02]  /*2df0*/  SHFL.BFLY PT, R14, R3, 0x4, 0x1f ;  /* 0x0c801f00030e7f89 */ /* 0x000e2400000e0000 */
[----:B0-----:R-:W-:-:S05]  /*2e00*/  FADD.FTZ R4, R3, R14 ;  /* 0x0000000e03047221 */ /* 0x001fca0000010000 */
[----:B------:R-:W0:Y:S02]  /*2e10*/  SHFL.BFLY PT, R14, R4, 0x2, 0x1f ;  /* 0x0c401f00040e7f89 */ /* 0x000e2400000e0000 */
[----:B0-----:R-:W-:-:S05]  /*2e20*/  FADD.FTZ R5, R4, R14 ;  /* 0x0000000e04057221 */ /* 0x001fca0000010000 */
[----:B------:R0:W2:Y:S02]  /*2e30*/  SHFL.BFLY PT, R14, R5, 0x1, 0x1f ;  /* 0x0c201f00050e7f89 */ /* 0x0000a400000e0000 */
.L_x_171:
[----:B--2---:R-:W-:-:S07]  /*2e40*/  FADD.FTZ R14, R5, R14 ;  /* 0x0000000e050e7221 */ /* 0x004fce0000010000 */
.L_x_22:
[----:B------:R-:W-:Y:S05]  /*2e50*/  BSYNC B0 ;  /* 0x0000000000007941 */ /* 0x000fea0003800000 */
.L_x_21:
[----:B--2---:R-:W2:Y:S01]  /*2e60*/  LDC R7, c[0x0][0x284] ;  /* 0x0000a100ff077b82 */ /* 0x004ea20000000800 */
[----:B------:R-:W-:Y:S02]  /*2e70*/  ISETP.NE.AND P0, PT, R16, RZ, PT ;  /* 0x000000ff1000720c */ /* 0x000fe40003f05270 */
[----:B------:R-:W-:Y:S02]  /*2e80*/  MOV R247, 0xff7fffff ;  /* 0xff7fffff00f77802 */ /* 0x000fe40000000f00 */
[----:B--2---:R-:W-:-:S05]  /*2e90*/  VIADDMNMX R8, R244, -R7, RZ, !PT ;  /* 0x80000007f4087246 */ /* 0x004fca00078001ff */
[----:B------:R2:W-:Y:S04]  /*2ea0*/  STL [R1+0x26c], R8 ;  /* 0x00026c0801007387 */ /* 0x0005e80000100800 */
[----:B------:R-:W-:Y:S05]  /*2eb0*/  @P0 BRA `(.L_x_24) ;  /* 0x0000000000440947 */ /* 0x000fea0003800000 */
[----:B------:R-:W-:Y:S02]  /*2ec0*/  ULDC.64 UR4, c[0x0][0x2c8] ;  /* 0x0000b20000047ab9 */ /* 0x000fe40000000a00 */
[----:B------:R-:W-:Y:S01]  /*2ed0*/  ISETP.NE.U32.AND P0, PT, RZ, UR4, PT ;  /* 0x00000004ff007c0c */ /* 0x000fe2000bf05070 */
[----:B------:R-:W-:-:S03]  /*2ee0*/  ULDC UR4, c[0x0][0x2a0] ;  /* 0x0000a80000047ab9 */ /* 0x000fc60000000800 */
[----:B------:R-:W-:-:S13]  /*2ef0*/  ISETP.NE.AND.EX P0, PT, RZ, UR5, PT, P0 ;  /* 0x00000005ff007c0c */ /* 0x000fda000bf05300 */
[----:B------:R-:W5:Y:S01]  /*2f00*/  @P0 LDC R9, c[0x0][0x2d0] ;  /* 0x0000b400ff090b82 */ /* 0x000f620000000800 */
[----:B------:R-:W-:-:S07]  /*2f10*/  @P0 IADD3 R0, R18, -R46, RZ ;  /* 0x8000002e12000210 */ /* 0x000fce0007ffe0ff */
[----:B0-----:R-:W0:Y:S01]  /*2f20*/  @P0 LDC.64 R4, c[0x0][0x2c8] ;  /* 0x0000b200ff040b82 */ /* 0x001e220000000a00 */
[----:B-----5:R-:W-:-:S04]  /*2f30*/  @P0 IMAD R3, R44, R9, R0 ;  /* 0x000000092c030224 */ /* 0x020fc800078e0200 */
[----:B------:R-:W-:-:S04]  /*2f40*/  @P0 IMAD R3, R3, R9, R0 ;  /* 0x0000000903030224 */ /* 0x000fc800078e0200 */
[----:B0-----:R-:W-:-:S06]  /*2f50*/  @P0 IMAD.WIDE R4, R3, 0x2, R4 ;  /* 0x0000000203040825 */ /* 0x001fcc00078e0204 */
[----:B------:R-:W5:Y:S01]  /*2f60*/  @P0 LDG.E.U16 R4, desc[UR36][R4.64] ;  /* 0x0000002404040981 */ /* 0x000f62000c1e1500 */
[----:B------:R-:W-:Y:S01]  /*2f70*/  IADD3 R3, R18, -R8, RZ ;  /* 0x8000000812037210 */ /* 0x000fe20007ffe0ff */
[----:B------:R-:W-:-:S03]  /*2f80*/  FMUL.FTZ R247, R14, UR4 ;  /* 0x000000040ef77c20 */ /* 0x000fc60008410000 */
[----:B------:R-:W-:Y:S01]  /*2f90*/  LEA R6, R3, UR38, 0x2 ;  /* 0x0000002603067c11 */ /* 0x000fe2000f8e10ff */
[----:B-----5:R-:W-:-:S05]  /*2fa0*/  @P0 HADD2.F32 R0, -RZ, R4.H0_H0 ;  /* 0x20000004ff000230 */ /* 0x020fca0000004100 */
[----:B------:R-:W-:-:S05]  /*2fb0*/  @P0 FADD.FTZ R247, R247, R0 ;  /* 0x00000000f7f70221 */ /* 0x000fca0000010000 */
[----:B------:R0:W-:Y:S02]  /*2fc0*/  STS [R6], R247 ;  /* 0x000000f706007388 */ /* 0x0001e40000000800 */
.L_x_24:
[----:B------:R-:W-:Y:S05]  /*2fd0*/  WARPSYNC.ALL ;  /* 0x0000000000007948 */ /* 0x000fea0003800000 */
[----:B------:R-:W5:Y:S08]  /*2fe0*/  S2UR UR5, SR_CgaCtaId ;  /* 0x00000000000579c3 */ /* 0x000f700000008800 */
[----:B------:R-:W-:Y:S01]  /*2ff0*/  BAR.SYNC.DEFER_BLOCKING 0x0 ;  /* 0x0000000000007b1d */ /* 0x000fe20000010000 */
[----:B------:R-:W-:-:S02]  /*3000*/  IADD3 R18, R18, 0x1f, -R8 ;  /* 0x0000001f12127810 */ /* 0x000fc40007ffe808 */
[----:B0-----:R-:W-:Y:S02]  /*3010*/  IADD3 R6, R16, R8, RZ ;  /* 0x0000000810067210 */ /* 0x001fe40007ffe0ff */
[----:B------:R-:W-:Y:S01]  /*3020*/  SHF.R.S32.HI R3, RZ, 0x1f, R18 ;  /* 0x0000001fff037819 */ /* 0x000fe20000011412 */
[----:B------:R-:W-:Y:S01]  /*3030*/  UMOV UR4, 0x400 ;  /* 0x0000040000047882 */ /* 0x000fe20000000000 */
[----:B------:R-:W-:Y:S01]  /*3040*/  ULDC UR10, c[0x0][0x29c] ;  /* 0x0000a700000a7ab9 */ /* 0x000fe20000000800 */
[----:B------:R-:W-:Y:S01]  /*3050*/  ULDC UR11, c[0x0][0x2a0] ;  /* 0x0000a800000b7ab9 */ /* 0x000fe20000000800 */
[----:B------:R-:W-:-:S04]  /*3060*/  LEA.HI R3, R3, R18, RZ, 0x5 ;  /* 0x0000001203037211 */ /* 0x000fc800078f28ff */
[----:B------:R-:W-:-:S04]  /*3070*/  LOP3.LUT R3, R3, 0xffffffe0, RZ, 0xc0, !PT ;  /* 0xffffffe003037812 */ /* 0x000fc800078ec0ff */
[----:B------:R-:W-:-:S04]  /*3080*/  IADD3 R0, R3, R8, RZ ;  /* 0x0000000803007210 */ /* 0x000fc80007ffe0ff */
[----:B------:R-:W-:Y:S01]  /*3090*/  ISETP.GE.AND P0, PT, R6, R0, PT ;  /* 0x000000000600720c */ /* 0x000fe20003f06270 */
[----:B-----5:R-:W-:-:S03]  /*30a0*/  ULEA UR4, UR5, UR4, 0x18 ;  /* 0x0000000405047291 */ /* 0x020fc6000f8ec03f */
[----:B------:R-:W-:Y:S02]  /*30b0*/  ULDC UR5, c[0x0][0x29c] ;  /* 0x0000a70000057ab9 */ /* 0x000fe40000000800 */
[----:B------:R-:W-:-:S03]  /*30c0*/  UISETP.NE.AND UP0, UPT, UR5, URZ, UPT ;  /* 0x0000003f0500728c */ /* 0x000fc6000bf05270 */
[----:B------:R-:W-:Y:S01]  /*30d0*/  ULDC UR5, c[0x0][0x280] ;  /* 0x0000a00000057ab9 */ /* 0x000fe20000000800 */
[----:B------:R-:W0:Y:S02]  /*30e0*/  LDS.128 R20, [UR4+0x40] ;  /* 0x00004004ff147984 */ /* 0x000e240008000c00 */
[----:B------:R-:W-:Y:S02]  /*30f0*/  PLOP3.LUT P2, PT, PT, PT, UP0, 0x80, 0x0 ;  /* 0x000000000000781c */ /* 0x000fe40003f4f008 */
[----:B------:R-:W5:Y:S04]  /*3100*/  LDS.128 R12, [UR4+0x50] ;  /* 0x00005004ff0c7984 */ /* 0x000f680008000c00 */
[----:B------:R-:W1:Y:S04]  /*3110*/  LDS.128 R24, [UR4+0x60] ;  /* 0x00006004ff187984 */ /* 0x000e680008000c00 */
[----:B0-----:R-:W-:Y:S04]  /*3120*/  STL.64 [R1+0x250], R20 ;  /* 0x0002501401007387 */ /* 0x001fe80000100a00 */
[----:B------:R-:W-:Y:S04]  /*3130*/  STL.64 [R1+0x258], R22 ;  /* 0x0002581601007387 */ /* 0x000fe80000100a00 */
[----:B------:R-:W0:Y:S04]  /*3140*/  LDS.128 R20, [UR4+0x70] ;  /* 0x00007004ff147984 */ /* 0x000e280008000c00 */
[----:B-----5:R-:W-:Y:S04]  /*3150*/  STL.64 [R1+0x240], R12 ;  /* 0x0002400c01007387 */ /* 0x020fe80000100a00 */
[----:B------:R-:W-:Y:S04]  /*3160*/  STL.64 [R1+0x248], R14 ;  /* 0x0002480e01007387 */ /* 0x000fe80000100a00 */
[----:B------:R-:W5:Y:S04]  /*3170*/  LDS.128 R12, [UR4+0x80] ;  /* 0x00008004ff0c7984 */ /* 0x000f680008000c00 */
[----:B-1----:R-:W-:Y:S04]  /*3180*/  STL.64 [R1+0x230], R24 ;  /* 0x0002301801007387 */ /* 0x002fe80000100a00 */
[----:B------:R-:W-:Y:S04]  /*3190*/  STL.64 [R1+0x238], R26 ;  /* 0x0002381a01007387 */ /* 0x000fe80000100a00 */
        /* <DEDUP_REMOVED lines=81> */
[----:B0-----:R-:W-:Y:S04]  /*36b0*/  STL.64 [R1+0x70], R20 ;  /* 0x0000701401007387 */ /* 0x001fe80000100a00 */
[----:B------:R-:W-:Y:S04]  /*36c0*/  STL.64 [R1+0x78], R22 ;  /* 0x0000781601007387 */ /* 0x000fe80000100a00 */
[----:B-----5:R-:W-:Y:S04]  /*36d0*/  STL.64 [R1+0x60], R12 ;  /* 0x0000600c01007387 */ /* 0x020fe80000100a00 */
[----:B------:R-:W-:Y:S04]  /*36e0*/  STL.64 [R1+0x68], R14 ;  /* 0x0000680e01007387 */ /* 0x000fe80000100a00 */
[----:B------:R0:W-:Y:S02]  /*36f0*/  STL [R1+0x264], R0 ;  /* 0x0002640001007387 */ /* 0x0001e40000100800 */
[----:B0-----:R-:W-:Y:S01]  /*3700*/  IMAD R0, R17, UR5, R44 ;  /* 0x0000000511007c24 */ /* 0x001fe2000f8e022c */
[----:B------:R-:W-:Y:S06]  /*3710*/  @P2 BRA `(.L_x_25) ;  /* 0x0000000000b02947 */ /* 0x000fec0003800000 */
[----:B------:R-:W0:Y:S04]  /*3720*/  LDS.128 R16, [UR4+0x240] ;  /* 0x00024004ff107984 */ /* 0x000e280008000c00 */
[----:B------:R-:W1:Y:S04]  /*3730*/  LDS.128 R12, [UR4+0x250] ;  /* 0x00025004ff0c7984 */ /* 0x000e680008000c00 */
[----:B--2---:R-:W2:Y:S04]  /*3740*/  LDS.128 R8, [UR4+0x260] ;  /* 0x00026004ff087984 */ /* 0x004ea80008000c00 */
[----:B------:R-:W-:Y:S04]  /*3750*/  LDS.128 R248, [UR4+0x2a0] ;  /* 0x0002a004fff87984 */ /* 0x000fe80008000c00 */
[----:B------:R-:W-:Y:S04]  /*3760*/  LDS.128 R240, [UR4+0x2b0] ;  /* 0x0002b004fff07984 */ /* 0x000fe80008000c00 */
[----:B------:R-:W-:Y:S04]  /*3770*/  LDS.128 R236, [UR4+0x2c0] ;  /* 0x0002c004ffec7984 */ /* 0x000fe80008000c00 */
[----:B------:R-:W-:Y:S04]  /*3780*/  LDS.128 R232, [UR4+0x2d0] ;  /* 0x0002d004ffe87984 */ /* 0x000fe80008000c00 */
[----:B------:R-:W-:Y:S04]  /*3790*/  LDS.128 R20, [UR4+0x2f0] ;  /* 0x0002f004ff147984 */ /* 0x000fe80008000c00 */
[----:B------:R-:W-:Y:S04]  /*37a0*/  LDS.128 R24, [UR4+0x300] ;  /* 0x00030004ff187984 */ /* 0x000fe80008000c00 */
[----:B------:R-:W-:Y:S04]  /*37b0*/  LDS.128 R28, [UR4+0x310] ;  /* 0x00031004ff1c7984 */ /* 0x000fe80008000c00 */
[----:B0-----:R-:W-:Y:S04]  /*37c0*/  STL.64 [R1+0x50], R16 ;  /* 0x0000501001007387 */ /* 0x001fe80000100a00 */
[----:B------:R-:W-:Y:S04]  /*37d0*/  STL.64 [R1+0x58], R18 ;  /* 0x0000581201007387 */ /* 0x000fe80000100a00 */
[----:B------:R-:W0:Y:S04]  /*37e0*/  LDS.128 R16, [UR4+0x270] ;  /* 0x00027004ff107984 */ /* 0x000e280008000c00 */
[----:B-1----:R-:W-:Y:S04]  /*37f0*/  STL.64 [R1+0x40], R12 ;  /* 0x0000400c01007387 */ /* 0x002fe80000100a00 */
[----:B------:R-:W-:Y:S04]  /*3800*/  STL.64 [R1+0x48], R14 ;  /* 0x0000480e01007387 */ /* 0x000fe80000100a00 */
[----:B------:R-:W1:Y:S04]  /*3810*/  LDS.128 R12, [UR4+0x280] ;  /* 0x00028004ff0c7984 */ /* 0x000e680008000c00 */
[----:B--2---:R-:W-:Y:S04]  /*3820*/  STL.64 [R1+0x30], R8 ;  /* 0x0000300801007387 */ /* 0x004fe80000100a00 */
[----:B------:R-:W-:Y:S04]  /*3830*/  STL.64 [R1+0x38], R10 ;  /* 0x0000380a01007387 */ /* 0x000fe80000100a00 */
[----:B------:R-:W2:Y:S04]  /*3840*/  LDS.128 R8, [UR4+0x290] ;  /* 0x00029004ff087984 */ /* 0x000ea80008000c00 */
[----:B----4-:R-:W4:Y:S04]  /*3850*/  LDS.128 R32, [UR4+0x320] ;  /* 0x00032004ff207984 */ /* 0x010f280008000c00 */
[----:B---3--:R-:W3:Y:S04]  /*3860*/  LDS.128 R36, [UR4+0x330] ;  /* 0x00033004ff247984 */ /* 0x008ee80008000c00 */
[----:B------:R-:W1:Y:S04]  /*3870*/  LDS.128 R40, [UR4+0x340] ;  /* 0x00034004ff287984 */ /* 0x000e680008000c00 */
[----:B0-----:R0:W-:Y:S04]  /*3880*/  STL.64 [R1+0x20], R16 ;  /* 0x0000201001007387 */ /* 0x0011e80000100a00 */
[----:B------:R0:W-:Y:S04]  /*3890*/  STL.64 [R1+0x28], R18 ;  /* 0x0000281201007387 */ /* 0x0001e80000100a00 */
[----:B------:R-:W0:Y:S04]  /*38a0*/  LDS.128 R16, [UR4+0x2e0] ;  /* 0x0002e004ff107984 */ /* 0x000e280008000c00 */
        /* <DEDUP_REMOVED lines=15> */
[----:B-1----:R1:W-:Y:S04]  /*39a0*/  STL.64 [R1+0x10], R12 ;  /* 0x0000100c01007387 */ /* 0x0023e80000100a00 */
[----:B------:R1:W-:Y:S04]  /*39b0*/  STL.64 [R1+0x18], R14 ;  /* 0x0000180e01007387 */ /* 0x0003e80000100a00 */
[----:B--2---:R1:W-:Y:S04]  /*39c0*/  STL.64 [R1], R8 ;  /* 0x0000000801007387 */ /* 0x0043e80000100a00 */
[----:B---34-:R1:W-:Y:S02]  /*39d0*/  STL.64 [R1+0x8], R10 ;  /* 0x0000080a01007387 */ /* 0x0183e40000100a00 */
.L_x_25:
[----:B------:R-:W-:Y:S01]  /*39e0*/  ULDC.64 UR8, c[0x0][0x258] ;  /* 0x0000960000087ab9 */ /* 0x000fe20000000a00 */
[----:B------:R-:W-:Y:S01]  /*39f0*/  ULDC.64 UR6, c[0x0][0x2b0] ;  /* 0x0000ac0000067ab9 */ /* 0x000fe20000000a00 */
[----:B------:R-:W-:Y:S01]  /*3a00*/  ULDC.64 UR12, c[0x0][0x2c8] ;  /* 0x0000b200000c7ab9 */ /* 0x000fe20000000a00 */
[----:B------:R-:W-:Y:S01]  /*3a10*/  BSSY B0, `(.L_x_26) ;  /* 0x0000712000007945 */ /* 0x000fe20003800000 */
[----:B------:R-:W-:-:S03]  /*3a20*/  IMAD R0, R0, 0xe0, RZ ;  /* 0x000000e000007824 */ /* 0x000fc600078e02ff */
[----:B------:R-:W-:Y:S05]  /*3a30*/  @P0 BRA `(.L_x_27) ;  /* 0x00000070003c0947 */ /* 0x000fea0003800000 */
[----:B------:R-:W-:Y:S01]  /*3a40*/  IABS R3, R7 ;  /* 0x0000000700037213 */ /* 0x000fe20000000000 */
[----:B------:R-:W-:-:S04]  /*3a50*/  ULDC UR4, c[0x0][0x298] ;  /* 0x0000a60000047ab9 */ /* 0x000fc80000000800 */
[----:B-12---:R-:W-:-:S04]  /*3a60*/  IMAD.MOV.U32 R8, RZ, RZ, R3 ;  /* 0x000000ffff087224 */ /* 0x006fc800078e0003 */
[----:B------:R-:W1:Y:S08]  /*3a70*/  I2F.RP R4, R8 ;  /* 0x0000000800047306 */ /* 0x000e700000209400 */
[----:B-1----:R-:W1:Y:S02]  /*3a80*/  MUFU.RCP R4, R4 ;  /* 0x0000000400047308 */ /* 0x002e640000001000 */
[----:B-1----:R-:W-:-:S06]  /*3a90*/  IADD3 R4, R4, 0xffffffe, RZ ;  /* 0x0ffffffe04047810 */ /* 0x002fcc0007ffe0ff */
[----:B------:R1:W2:Y:S02]  /*3aa0*/  F2I.FTZ.U32.TRUNC.NTZ R5, R4 ;  /* 0x0000000400057305 */ /* 0x0002a4000021f000 */
[----:B-1----:R-:W-:Y:S01]  /*3ab0*/  HFMA2.MMA R4, -RZ, RZ, 0, 0 ;  /* 0x00000000ff047435 */ /* 0x002fe200000001ff */
[----:B--2---:R-:W-:-:S05]  /*3ac0*/  IADD3 R3, RZ, -R5, RZ ;  /* 0x80000005ff037210 */ /* 0x004fca0007ffe0ff */
[----:B------:R-:W-:-:S04]  /*3ad0*/  IMAD R3, R3, R8, RZ ;  /* 0x0000000803037224 */ /* 0x000fc800078e02ff */
[----:B------:R-:W-:Y:S02]  /*3ae0*/  IMAD.HI.U32 R4, R5, R3, R4 ;  /* 0x0000000305047227 */ /* 0x000fe400078e0004 */
[----:B------:R-:W1:Y:S02]  /*3af0*/  LDC R5, c[0x0][0x2c0] ;  /* 0x0000b000ff057b82 */ /* 0x000e640000000800 */
[----:B------:R-:W-:Y:S01]  /*3b00*/  IMAD R3, R104, R7, RZ ;  /* 0x0000000768037224 */ /* 0x000fe200078e02ff */
[----:B------:R2:W-:Y:S02]  /*3b10*/  STL [R1+0x268], R4 ;  /* 0x0002680401007387 */ /* 0x0005e40000100800 */
[----:B--2---:R-:W-:Y:S02]  /*3b20*/  MOV R4, R6 ;  /* 0x0000000600047202 */ /* 0x004fe40000000f00 */
[----:B-1----:R-:W-:Y:S02]  /*3b30*/  IADD3 R6, R5, UR4, RZ ;  /* 0x0000000405067c10 */ /* 0x002fe4000fffe0ff */
[----:B------:R-:W-:-:S07]  /*3b40*/  SHF.R.S32.HI R5, RZ, 0x1f, R3 ;  /* 0x0000001fff057819 */ /* 0x000fce0000011403 */
.L_x_94:
[----:B-1----:R-:W2:Y:S01]  /*3b50*/  LDL R10, [R1+0x268] ;  /* 0x00026800010a7983 */ /* 0x002ea20000100800 */
[----:B------:R-:W1:Y:S01]  /*3b60*/  LDC R246, c[0x0][0x284] ;  /* 0x0000a100fff67b82 */ /* 0x000e620000000800 */
[----:B------:R-:W-:Y:S01]  /*3b70*/  ISETP.NE.U32.AND P0, PT, RZ, UR6, PT ;  /* 0x00000006ff007c0c */ /* 0x000fe2000bf05070 */
[----:B------:R-:W1:Y:S03]  /*3b80*/  S2R R5, SR_CTAID.Y ;  /* 0x0000000000057919 */ /* 0x000e660000002600 */
[----:B------:R-:W-:Y:S01]  /*3b90*/  ISETP.NE.AND.EX P0, PT, RZ, UR7, PT, P0 ;  /* 0x00000007ff007c0c */ /* 0x000fe2000bf05300 */
[----:B-1----:R-:W-:-:S12]  /*3ba0*/  IMAD R8, R5, R246, RZ ;  /* 0x000000f605087224 */ /* 0x002fd800078e02ff */
[----:B------:R-:W-:Y:S02]  /*3bb0*/  @P0 SHF.R.S32.HI R5, RZ, 0x1f, R4 ;  /* 0x0000001fff050819 */ /* 0x000fe40000011404 */
[--C-:B------:R-:W-:Y:S02]  /*3bc0*/  @P0 SHF.R.S32.HI R7, RZ, 0x1f, R8.reuse ;  /* 0x0000001fff070819 */ /* 0x100fe40000011408 */
[----:B------:R-:W-:-:S04]  /*3bd0*/  @P0 IADD3 R6, P1, P3, R4, UR6, R8 ;  /* 0x0000000604060c10 */ /* 0x000fc8000fb3e008 */
[----:B------:R-:W-:-:S05]  /*3be0*/  @P0 IADD3.X R7, R5, UR7, R7, P1, P3 ;  /* 0x0000000705070c10 */ /* 0x000fca0008fe6407 */
[----:B-----5:R2:W5:Y:S01]  /*3bf0*/  @P0 LDG.E.U8 R6, desc[UR36][R6.64] ;  /* 0x0000002406060981 */ /* 0x020562000c1e1100 */
[----:B------:R-:W-:Y:S01]  /*3c00*/  IABS R5, R4 ;  /* 0x0000000400057213 */ /* 0x000fe20000000000 */
[----:B------:R-:W-:Y:S01]  /*3c10*/  BSSY B1, `(.L_x_28) ;  /* 0x000004a000017945 */ /* 0x000fe20003800000 */
[----:B------:R-:W-:Y:S01]  /*3c20*/  IABS R9, R246 ;  /* 0x000000f600097213 */ /* 0x000fe20000000000 */
[----:B------:R-:W1:Y:S01]  /*3c30*/  S2R R229, SR_CTAID.X ;  /* 0x0000000000e57919 */ /* 0x000e620000002500 */
[----:B------:R-:W-:Y:S01]  /*3c40*/  ISETP.GE.AND P3, PT, R4, RZ, PT ;  /* 0x000000ff0400720c */ /* 0x000fe20003f66270 */
[----:B--2---:R-:W-:Y:S02]  /*3c50*/  IMAD.HI.U32 R7, R10, R5, RZ ;  /* 0x000000050a077227 */ /* 0x004fe400078e00ff */
[----:B------:R-:W2:Y:S03]  /*3c60*/  LDC R10, c[0x0][0x284] ;  /* 0x0000a100ff0a7b82 */ /* 0x000ea60000000800 */
[----:B------:R-:W-:-:S05]  /*3c70*/  IADD3 R7, -R7, RZ, RZ ;  /* 0x000000ff07077210 */ /* 0x000fca0007ffe1ff */
[----:B------:R-:W-:Y:S01]  /*3c80*/  IMAD R5, R9, R7, R5 ;  /* 0x0000000709057224 */ /* 0x000fe200078e0205 */
[----:B--2---:R-:W-:-:S04]  /*3c90*/  IABS R10, R10 ;  /* 0x0000000a000a7213 */ /* 0x004fc80000000000 */
[----:B------:R-:W-:-:S13]  /*3ca0*/  ISETP.GT.U32.AND P1, PT, R10, R5, PT ;  /* 0x000000050a00720c */ /* 0x000fda0003f24070 */
[----:B------:R-:W-:-:S04]  /*3cb0*/  @!P1 IADD3 R5, R5, -R9, RZ ;  /* 0x8000000905059210 */ /* 0x000fc80007ffe0ff */
[----:B------:R-:W-:Y:S02]  /*3cc0*/  ISETP.GT.U32.AND P1, PT, R10, R5, PT ;  /* 0x000000050a00720c */ /* 0x000fe40003f24070 */
[----:B-----5:R-:W-:Y:S02]  /*3cd0*/  ISETP.NE.AND P0, PT, R6, RZ, P0 ;  /* 0x000000ff0600720c */ /* 0x020fe40000705270 */
[----:B------:R-:W-:-:S09]  /*3ce0*/  IADD3 R6, R244, -0x1, RZ ;  /* 0xfffffffff4067810 */ /* 0x000fd20007ffe0ff */
[----:B------:R-:W-:Y:S01]  /*3cf0*/  @!P1 IMAD.IADD R5, R5, 0x1, -R9 ;  /* 0x0000000105059824 */ /* 0x000fe200078e0a09 */
[----:B------:R-:W-:-:S04]  /*3d00*/  ISETP.NE.AND P1, PT, R246, RZ, PT ;  /* 0x000000fff600720c */ /* 0x000fc80003f25270 */
[----:B------:R-:W-:-:S09]  /*3d10*/  @!P3 IADD3 R5, -R5, RZ, RZ ;  /* 0x000000ff0505b210 */ /* 0x000fd20007ffe1ff */
[----:B------:R-:W-:Y:S02]  /*3d20*/  @!P1 LOP3.LUT R5, RZ, R246, RZ, 0x33, !PT ;  /* 0x000000f6ff059212 */ /* 0x000fe400078e33ff */
[----:B------:R-:W-:Y:S02]  /*3d30*/  ISETP.GE.AND P1, PT, R4, R6, PT ;  /* 0x000000060400720c */ /* 0x000fe40003f26270 */
[----:B------:R-:W-:Y:S02]  /*3d40*/  SHF.R.S32.HI R6, RZ, 0x1f, R5 ;  /* 0x0000001fff067819 */ /* 0x000fe40000011405 */
[----:B------:R-:W-:-:S04]  /*3d50*/  IADD3 R7, P3, R5, R8, RZ ;  /* 0x0000000805077210 */ /* 0x000fc80007f7e0ff */
[----:B------:R-:W-:Y:S02]  /*3d60*/  LEA.HI.X.SX32 R8, R8, R6, 0x1, P3 ;  /* 0x0000000608087211 */ /* 0x000fe400018f0eff */
[----:B------:R-:W-:-:S04]  /*3d70*/  LEA R6, P3, R7, UR8, 0x2 ;  /* 0x0000000807067c11 */ /* 0x000fc8000f8610ff */
[----:B------:R-:W-:Y:S01]  /*3d80*/  LEA.HI.X R7, R7, UR9, R8, 0x2, P3 ;  /* 0x0000000907077c11 */ /* 0x000fe200098f1408 */
[----:B-1----:R-:W-:Y:S08]  /*3d90*/  @P1 BRA `(.L_x_29) ;  /* 0x0000000000c41947 */ /* 0x002ff00003800000 */
[----:B------:R-:W1:Y:S01]  /*3da0*/  LDC R10, c[0x0][0x284] ;  /* 0x0000a100ff0a7b82 */ /* 0x000e620000000800 */
[----:B------:R-:W-:Y:S01]  /*3db0*/  SHF.L.U32 R228, R5, 0x3, RZ ;  /* 0x0000000305e47819 */ /* 0x000fe200000006ff */
[----:B-1----:R-:W-:-:S05]  /*3dc0*/  IMAD R10, R10, 0xe0, RZ ;  /* 0x000000e00a0a7824 */ /* 0x002fca00078e02ff */
[----:B------:R-:W-:-:S13]  /*3dd0*/  ISETP.GE.AND P3, PT, R228, R10, PT ;  /* 0x0000000ae400720c */ /* 0x000fda0003f66270 */
[----:B------:R-:W2:Y:S01]  /*3de0*/  @!P3 LDG.E R10, desc[UR36][R6.64] ;  /* 0x00000024060ab981 */ /* 0x000ea2000c1e1900 */
[----:B------:R-:W2:Y:S01]  /*3df0*/  @!P3 LDC R8, c[0x0][0x288] ;  /* 0x0000a200ff08bb82 */ /* 0x000ea20000000800 */
[----:B------:R-:W-:Y:S01]  /*3e00*/  CS2R R106, SRZ ;  /* 0x00000000006a7805 */ /* 0x000fe2000001ff00 */
[----:B--2---:R-:W-:-:S06]  /*3e10*/  @!P3 IMAD R10, R10, R8, RZ ;  /* 0x000000080a0ab224 */ /* 0x004fcc00078e02ff */
[----:B------:R-:W1:Y:S01]  /*3e20*/  @!P3 LDC.64 R8, c[0x0][0x248] ;  /* 0x00009200ff08bb82 */ /* 0x000e620000000a00 */
[----:B------:R-:W-:-:S04]  /*3e30*/  @!P3 IMAD R10, R10, 0xe0, RZ ;  /* 0x000000e00a0ab824 */ /* 0x000fc800078e02ff */
[-C--:B------:R-:W-:Y:S02]  /*3e40*/  @!P3 IMAD R11, R10, R246.reuse, R228 ;  /* 0x000000f60a0bb224 */ /* 0x080fe400078e02e4 */
[----:B------:R-:W-:-:S05]  /*3e50*/  @!P3 IMAD R10, R0, R246, RZ ;  /* 0x000000f6000ab224 */ /* 0x000fca00078e02ff */
[----:B------:R-:W-:Y:S02]  /*3e60*/  @!P3 SHF.R.S32.HI R104, RZ, 0x1f, R10 ;  /* 0x0000001fff68b819 */ /* 0x000fe4000001140a */
[----:B------:R-:W-:-:S04]  /*3e70*/  @!P3 IADD3 R10, P2, R11, R10, RZ ;  /* 0x0000000a0b0ab210 */ /* 0x000fc80007f5e0ff */
[----:B------:R-:W-:Y:S02]  /*3e80*/  @!P3 LEA.HI.X.SX32 R11, R11, R104, 0x1, P2 ;  /* 0x000000680b0bb211 */ /* 0x000fe400010f0eff */
[----:B------:R-:W-:Y:S02]  /*3e90*/  CS2R R104, SRZ ;  /* 0x0000000000687805 */ /* 0x000fe4000001ff00 */
[----:B-1----:R-:W-:-:S04]  /*3ea0*/  @!P3 LEA R8, P2, R10, R8, 0x1 ;  /* 0x000000080a08b211 */ /* 0x002fc800078408ff */
[----:B------:R-:W-:-:S05]  /*3eb0*/  @!P3 LEA.HI.X R9, R10, R9, R11, 0x1, P2 ;  /* 0x000000090a09b211 */ /* 0x000fca00010f0c0b */
[----:B------:R1:W5:Y:S01]  /*3ec0*/  @!P3 LDG.E.128 R104, desc[UR36][R8.64] ;  /* 0x000000240868b981 */ /* 0x000362000c1e1d00 */
[----:B------:R-:W-:-:S06]  /*3ed0*/  UISETP.NE.AND UP0, UPT, UR10, URZ, UPT ;  /* 0x0000003f0a00728c */ /* 0x000fcc000bf05270 */
[----:B------:R-:W-:-:S13]  /*3ee0*/  PLOP3.LUT P2, PT, PT, PT, UP0, 0x80, 0x0 ;  /* 0x000000000000781c */ /* 0x000fda0003f4f008 */
[----:B-1----:R-:W-:Y:S05]  /*3ef0*/  @P2 BRA `(.L_x_29) ;  /* 0x00000000006c2947 */ /* 0x002fea0003800000 */
[----:B------:R-:W-:Y:S01]  /*3f00*/  LOP3.LUT P4, RZ, R2, 0x8, RZ, 0xc0, !PT ;  /* 0x0000000802ff7812 */ /* 0x000fe2000788c0ff */
[----:B------:R-:W2:Y:S04]  /*3f10*/  LDL R245, [R1+0x54] ;  /* 0x0000540001f57983 */ /* 0x000ea80000100800 */
[----:B------:R-:W3:Y:S04]  /*3f20*/  LDL R246, [R1+0x50] ;  /* 0x0000500001f67983 */ /* 0x000ee80000100800 */
[----:B------:R-:W4:Y:S04]  /*3f30*/  LDL R231, [R1+0x5c] ;  /* 0x00005c0001e77983 */ /* 0x000f280000100800 */
[----:B------:R-:W1:Y:S01]  /*3f40*/  @P4 LDC R10, c[0x0][0x288] ;  /* 0x0000a200ff0a4b82 */ /* 0x000e620000000800 */
[----:B------:R-:W4:Y:S07]  /*3f50*/  LDL R230, [R1+0x58] ;  /* 0x0000580001e67983 */ /* 0x000f2e0000100800 */
[----:B------:R-:W0:Y:S01]  /*3f60*/  @P4 LDC.64 R8, c[0x0][0x2e0] ;  /* 0x0000b800ff084b82 */ /* 0x000e220000000a00 */
[----:B-1----:R-:W-:-:S04]  /*3f70*/  @P4 IMAD R10, R252, R10, R229 ;  /* 0x0000000afc0a4224 */ /* 0x002fc800078e02e5 */
[----:B------:R-:W-:-:S04]  /*3f80*/  @P4 IMAD R10, R10, 0xe0, RZ ;  /* 0x000000e00a0a4824 */ /* 0x000fc800078e02ff */
[----:B0-----:R-:W-:-:S06]  /*3f90*/  @P4 IMAD.WIDE R8, R10, 0x2, R8 ;  /* 0x000000020a084825 */ /* 0x001fcc00078e0208 */
[----:B------:R-:W4:Y:S01]  /*3fa0*/  @P4 LDG.E.128 R8, desc[UR36][R8.64] ;  /* 0x0000002408084981 */ /* 0x000f22000c1e1d00 */
[----:B--2--5:R-:W-:Y:S01]  /*3fb0*/  HFMA2.MMA R105, R105, 1, 1, R245 ;  /* 0x3c003c0069697835 */ /* 0x024fe200000000f5 */
[----:B---3--:R-:W-:Y:S02]  /*3fc0*/  HADD2 R104, R104, R246 ;  /* 0x000000f668687230 */ /* 0x008fe40000000000 */
[----:B------:R-:W1:Y:S01]  /*3fd0*/  LDC R246, c[0x0][0x284] ;  /* 0x0000a100fff67b82 */ /* 0x000e620000000800 */
[----:B----4-:R-:W-:Y:S02]  /*3fe0*/  HADD2 R107, R107, R231 ;  /* 0x000000e76b6b7230 */ /* 0x010fe40000000000 */
[----:B------:R-:W-:Y:S01]  /*3ff0*/  HADD2 R106, R106, R230 ;  /* 0x000000e66a6a7230 */ /* 0x000fe20000000000 */
[----:B------:R-:W-:Y:S01]  /*4000*/  SHF.R.S32.HI R230, RZ, 0x1f, R3 ;  /* 0x0000001fffe67819 */ /* 0x000fe20000011403 */
[----:B------:R-:W-:Y:S01]  /*4010*/  @P4 HMUL2 R104, R104, R8 ;  /* 0x0000000868684232 */ /* 0x000fe20000000000 */
[----:B------:R-:W-:-:S02]  /*4020*/  @P4 HFMA2.MMA R105, R105, R9, -RZ ;  /* 0x0000000969694235 */ /* 0x000fc400001000ff */
[----:B------:R-:W0:Y:S01]  /*4030*/  @!P3 LDC.64 R8, c[0x0][0x248] ;  /* 0x00009200ff08bb82 */ /* 0x000e220000000a00 */
[----:B------:R-:W-:Y:S01]  /*4040*/  @P4 HMUL2 R106, R106, R10 ;  /* 0x0000000a6a6a4232 */ /* 0x000fe20000000000 */
[----:B------:R-:W-:Y:S01]  /*4050*/  @P4 HFMA2.MMA R107, R107, R11, -RZ ;  /* 0x0000000b6b6b4235 */ /* 0x000fe200001000ff */
[----:B------:R-:W-:-:S04]  /*4060*/  @!P3 IADD3 R10, P4, R3, R228, RZ ;  /* 0x000000e4030ab210 */ /* 0x000fc80007f9e0ff */
[----:B------:R-:W-:Y:S02]  /*4070*/  @!P3 LEA.HI.X.SX32 R11, R228, R230, 0x1, P4 ;  /* 0x000000e6e40bb211 */ /* 0x000fe400020f0eff */
[----:B0-----:R-:W-:-:S04]  /*4080*/  @!P3 LEA R8, P4, R10, R8, 0x1 ;  /* 0x000000080a08b211 */ /* 0x001fc800078808ff */
[----:B------:R-:W-:-:S05]  /*4090*/  @!P3 LEA.HI.X R9, R10, R9, R11, 0x1, P4 ;  /* 0x000000090a09b211 */ /* 0x000fca00020f0c0b */
[----:B-1----:R2:W-:Y:S04]  /*40a0*/  @!P3 STG.E.128 desc[UR36][R8.64], R104 ;  /* 0x000000680800b986 */ /* 0x0025e8000c101d24 */
.L_x_29:
[----:B------:R-:W-:Y:S05]  /*40b0*/  BSYNC B1 ;  /* 0x0000000000017941 */ /* 0x000fea0003800000 */
.L_x_28:
[----:B------:R-:W1:Y:S01]  /*40c0*/  LDC R228, c[0x0][0x288] ;  /* 0x0000a200ffe47b82 */ /* 0x000e620000000800 */
[----:B--2---:R-:W-:Y:S01]  /*40d0*/  MOV R9, 0xe0 ;  /* 0x000000e000097802 */ /* 0x004fe20000000f00 */
[----:B------:R-:W-:Y:S06]  /*40e0*/  BSSY B1, `(.L_x_30) ;  /* 0x0000031000017945 */ /* 0x000fec0003800000 */
[----:B------:R-:W2:Y:S01]  /*40f0*/  LDC.64 R10, c[0x0][0x2e0] ;  /* 0x0000b800ff0a7b82 */ /* 0x000ea20000000a00 */
[----:B-1----:R-:W-:-:S04]  /*4100*/  IMAD R8, R252, R228, R229 ;  /* 0x000000e4fc087224 */ /* 0x002fc800078e02e5 */
[----:B------:R-:W-:-:S04]  /*4110*/  IMAD R8, R8, R9, 0x8 ;  /* 0x0000000808087424 */ /* 0x000fc800078e0209 */
[----:B--2---:R-:W-:Y:S01]  /*4120*/  IMAD.WIDE R8, R8, 0x2, R10 ;  /* 0x0000000208087825 */ /* 0x004fe200078e020a */
[----:B------:R-:W-:Y:S06]  /*4130*/  @P1 BRA `(.L_x_31) ;  /* 0x0000000000ac1947 */ /* 0x000fec0003800000 */
[----:B------:R-:W1:Y:S01]  /*4140*/  LDC R229, c[0x0][0x284] ;  /* 0x0000a100ffe57b82 */ /* 0x000e620000000800 */
[----:B------:R-:W-:-:S04]  /*4150*/  IADD3 R10, R5, R246, RZ ;  /* 0x000000f6050a7210 */ /* 0x000fc80007ffe0ff */
[----:B------:R-:W-:Y:S01]  /*4160*/  SHF.L.U32 R245, R10, 0x3, RZ ;  /* 0x000000030af57819 */ /* 0x000fe200000006ff */
[----:B-1----:R-:W-:-:S05]  /*4170*/  IMAD R229, R229, 0xe0, RZ ;  /* 0x000000e0e5e57824 */ /* 0x002fca00078e02ff */
[----:B------:R-:W-:-:S13]  /*4180*/  ISETP.GE.AND P3, PT, R245, R229, PT ;  /* 0x000000e5f500720c */ /* 0x000fda0003f66270 */
[----:B------:R-:W2:Y:S01]  /*4190*/  @!P3 LDG.E R108, desc[UR36][R6.64] ;  /* 0x00000024066cb981 */ /* 0x000ea2000c1e1900 */
[----:B------:R-:W1:Y:S01]  /*41a0*/  @!P3 LDC.64 R10, c[0x0][0x248] ;  /* 0x00009200ff0abb82 */ /* 0x000e620000000a00 */
[----:B------:R-:W-:Y:S02]  /*41b0*/  @!P3 IMAD R109, R0, R246, RZ ;  /* 0x000000f6006db224 */ /* 0x000fe400078e02ff */
[----:B--2---:R-:W-:-:S04]  /*41c0*/  @!P3 IMAD R108, R108, R228, RZ ;  /* 0x000000e46c6cb224 */ /* 0x004fc800078e02ff */
[----:B------:R-:W-:-:S04]  /*41d0*/  @!P3 IMAD R108, R108, 0xe0, RZ ;  /* 0x000000e06c6cb824 */ /* 0x000fc800078e02ff */
[----:B------:R-:W-:-:S05]  /*41e0*/  @!P3 IMAD R108, R108, R246, R245 ;  /* 0x000000f66c6cb224 */ /* 0x000fca00078e02f5 */
[----:B------:R-:W-:Y:S02]  /*41f0*/  @!P3 SHF.R.S32.HI R110, RZ, 0x1f, R108 ;  /* 0x0000001fff6eb819 */ /* 0x000fe4000001146c */
[----:B------:R-:W-:-:S04]  /*4200*/  @!P3 IADD3 R108, P2, R109, R108, RZ ;  /* 0x0000006c6d6cb210 */ /* 0x000fc80007f5e0ff */
[----:B------:R-:W-:Y:S02]  /*4210*/  @!P3 LEA.HI.X.SX32 R109, R109, R110, 0x1, P2 ;  /* 0x0000006e6d6db211 */ /* 0x000fe400010f0eff */
[----:B------:R-:W-:Y:S02]  /*4220*/  CS2R R110, SRZ ;  /* 0x00000000006e7805 */ /* 0x000fe4000001ff00 */
[----:B-1----:R-:W-:-:S04]  /*4230*/  @!P3 LEA R10, P2, R108, R10, 0x1 ;  /* 0x0000000a6c0ab211 */ /* 0x002fc800078408ff */
[----:B------:R-:W-:Y:S02]  /*4240*/  @!P3 LEA.HI.X R11, R108, R11, R109, 0x1, P2 ;  /* 0x0000000b6c0bb211 */ /* 0x000fe400010f0c6d */
[----:B------:R-:W-:-:S06]  /*4250*/  CS2R R108, SRZ ;  /* 0x00000000006c7805 */ /* 0x000fcc000001ff00 */
[----:B------:R1:W5:Y:S01]  /*4260*/  @!P3 LDG.E.128 R108, desc[UR36][R10.64] ;  /* 0x000000240a6cb981 */ /* 0x000362000c1e1d00 */
[----:B------:R-:W-:-:S06]  /*4270*/  UISETP.NE.AND UP0, UPT, UR10, URZ, UPT ;  /* 0x0000003f0a00728c */ /* 0x000fcc000bf05270 */
[----:B------:R-:W-:-:S13]  /*4280*/  PLOP3.LUT P2, PT, PT, PT, UP0, 0x80, 0x0 ;  /* 0x000000000000781c */ /* 0x000fda0003f4f008 */
[----:B-1----:R-:W-:Y:S05]  /*4290*/  @P2 BRA `(.L_x_31) ;  /* 0x0000000000542947 */ /* 0x002fea0003800000 */
[----:B------:R-:W-:Y:S01]  /*42a0*/  LOP3.LUT P5, RZ, R2, 0x8, RZ, 0xc0, !PT ;  /* 0x0000000802ff7812 */ /* 0x000fe200078ac0ff */
[----:B------:R-:W2:-:S12]  /*42b0*/  LDL R11, [R1+0x40] ;  /* 0x00004000010b7983 */ /* 0x000e980000100800 */
[----:B------:R-:W3:Y:S01]  /*42c0*/  @P5 LDG.E.128 R228, desc[UR36][R8.64] ;  /* 0x0000002408e45981 */ /* 0x000ee2000c1e1d00 */
[----:B--2--5:R-:W-:Y:S02]  /*42d0*/  HADD2 R108, R108, R11 ;  /* 0x0000000b6c6c7230 */ /* 0x024fe40000000000 */
[----:B------:R-:W1:Y:S02]  /*42e0*/  @!P3 LDC.64 R10, c[0x0][0x248] ;  /* 0x00009200ff0abb82 */ /* 0x000e640000000a00 */
[----:B---3--:R-:W-:Y:S02]  /*42f0*/  @P5 HMUL2 R108, R108, R228 ;  /* 0x000000e46c6c5232 */ /* 0x008fe40000000000 */
[----:B------:R-:W2:Y:S02]  /*4300*/  LDL R228, [R1+0x44] ;  /* 0x0000440001e47983 */ /* 0x000ea40000100800 */
[----:B--2---:R-:W-:Y:S01]  /*4310*/  HFMA2.MMA R109, R109, 1, 1, R228 ;  /* 0x3c003c006d6d7835 */ /* 0x004fe200000000e4 */
[----:B------:R-:W-:-:S09]  /*4320*/  @!P3 IADD3 R228, P4, R3, R245, RZ ;  /* 0x000000f503e4b210 */ /* 0x000fd20007f9e0ff */
[----:B------:R-:W-:Y:S01]  /*4330*/  @P5 HMUL2 R109, R109, R229 ;  /* 0x000000e56d6d5232 */ /* 0x000fe20000000000 */
[----:B------:R-:W-:-:S04]  /*4340*/  SHF.R.S32.HI R229, RZ, 0x1f, R3 ;  /* 0x0000001fffe57819 */ /* 0x000fc80000011403 */
[----:B------:R-:W-:Y:S02]  /*4350*/  @!P3 LEA.HI.X.SX32 R229, R245, R229, 0x1, P4 ;  /* 0x000000e5f5e5b211 */ /* 0x000fe400020f0eff */
[----:B------:R-:W2:Y:S01]  /*4360*/  LDL R245, [R1+0x4c] ;  /* 0x00004c0001f57983 */ /* 0x000ea20000100800 */
[----:B-1----:R-:W-:-:S04]  /*4370*/  @!P3 LEA R10, P4, R228, R10, 0x1 ;  /* 0x0000000ae40ab211 */ /* 0x002fc800078808ff */
[----:B------:R-:W-:Y:S02]  /*4380*/  @!P3 LEA.HI.X R11, R228, R11, R229, 0x1, P4 ;  /* 0x0000000be40bb211 */ /* 0x000fe400020f0ce5 */
[----:B------:R-:W3:Y:S01]  /*4390*/  LDL R229, [R1+0x48] ;  /* 0x0000480001e57983 */ /* 0x000ee20000100800 */
[----:B--2---:R-:W-:Y:S01]  /*43a0*/  HFMA2.MMA R111, R111, 1, 1, R245 ;  /* 0x3c003c006f6f7835 */ /* 0x004fe200000000f5 */
[----:B---3--:R-:W-:-:S07]  /*43b0*/  HADD2 R110, R110, R229 ;  /* 0x000000e56e6e7230 */ /* 0x008fce0000000000 */
[----:B------:R-:W-:Y:S01]  /*43c0*/  @P5 HFMA2.MMA R111, R111, R231, -RZ ;  /* 0x000000e76f6f5235 */ /* 0x000fe200001000ff */
[----:B------:R-:W-:-:S06]  /*43d0*/  @P5 HMUL2 R110, R110, R230 ;  /* 0x000000e66e6e5232 */ /* 0x000fcc0000000000 */
[----:B------:R1:W-:Y:S04]  /*43e0*/  @!P3 STG.E.128 desc[UR36][R10.64], R108 ;  /* 0x0000006c0a00b986 */ /* 0x0003e8000c101d24 */
.L_x_31:
[----:B------:R-:W-:Y:S05]  /*43f0*/  BSYNC B1 ;  /* 0x0000000000017941 */ /* 0x000fea0003800000 */
.L_x_30:
[----:B------:R-:W-:Y:S04]  /*4400*/  BSSY B1, `(.L_x_32) ;  /* 0x000002e000017945 */ /* 0x000fe80003800000 */
[----:B------:R-:W-:Y:S05]  /*4410*/  @P1 BRA `(.L_x_33) ;  /* 0x0000000000b01947 */ /* 0x000fea0003800000 */
[----:B-1----:R-:W1:Y:S01]  /*4420*/  LDC R11, c[0x0][0x284] ;  /* 0x0000a100ff0b7b82 */ /* 0x002e620000000800 */
[----:B------:R-:W-:-:S05]  /*4430*/  LEA R10, R246, R5, 0x1 ;  /* 0x00000005f60a7211 */ /* 0x000fca00078e08ff */
[----:B------:R-:W-:Y:S02]  /*4440*/  IMAD.SHL.U32 R245, R10, 0x8, RZ ;  /* 0x000000080af57824 */ /* 0x000fe400078e00ff */
[----:B------:R-:W2:Y:S01]  /*4450*/  LDC R228, c[0x0][0x288] ;  /* 0x0000a200ffe47b82 */ /* 0x000ea20000000800 */
        /* <DEDUP_REMOVED lines=18> */
[----:B--2---:R-:W-:Y:S05]  /*4580*/  @P2 BRA `(.L_x_33) ;  /* 0x0000000000542947 */ /* 0x004fea0003800000 */
        /* <DEDUP_REMOVED lines=21> */
.L_x_33:
[----:B------:R-:W-:Y:S05]  /*46e0*/  BSYNC B1 ;  /* 0x0000000000017941 */ /* 0x000fea0003800000 */
.L_x_32:
[----:B------:R-:W-:Y:S04]  /*46f0*/  BSSY B1, `(.L_x_34) ;  /* 0x000002e000017945 */ /* 0x000fe80003800000 */
[----:B------:R-:W-:Y:S05]  /*4700*/  @P1 BRA `(.L_x_35) ;  /* 0x0000000000b01947 */ /* 0x000fea0003800000 */
[----:B-12---:R-:W1:Y:S01]  /*4710*/  LDC R11, c[0x0][0x284] ;  /* 0x0000a100ff0b7b82 */ /* 0x006e620000000800 */
[----:B------:R-:W-:-:S05]  /*4720*/  IMAD R10, R246, 0x3, R5 ;  /* 0x00000003f60a7824 */ /* 0x000fca00078e0205 */
[----:B------:R-:W-:Y:S02]  /*4730*/  SHF.L.U32 R245, R10, 0x3, RZ ;  /* 0x000000030af57819 */ /* 0x000fe400000006ff */
        /* <DEDUP_REMOVED lines=41> */
.L_x_35:
[----:B------:R-:W-:Y:S05]  /*49d0*/  BSYNC B1 ;  /* 0x0000000000017941 */ /* 0x000fea0003800000 */
.L_x_34:
[----:B------:R-:W-:Y:S04]  /*49e0*/  BSSY B1, `(.L_x_36) ;  /* 0x000002e000017945 */ /* 0x000fe80003800000 */
[----:B------:R-:W-:Y:S05]  /*49f0*/  @P1 BRA `(.L_x_37) ;  /* 0x0000000000b01947 */ /* 0x000fea0003800000 */
[----:B-12---:R-:W1:Y:S01]  /*4a00*/  LDC R11, c[0x0][0x284] ;  /* 0x0000a100ff0b7b82 */ /* 0x006e620000000800 */
[----:B------:R-:W-:-:S04]  /*4a10*/  LEA R10, R246, R5, 0x2 ;  /* 0x00000005f60a7211 */ /* 0x000fc800078e10ff */
[----:B------:R-:W-:-:S03]  /*4a20*/  SHF.L.U32 R245, R10, 0x3, RZ ;  /* 0x000000030af57819 */ /* 0x000fc600000006ff */
        /* <DEDUP_REMOVED lines=41> */
.L_x_37:
[----:B------:R-:W-:Y:S05]  /*4cc0*/  BSYNC B1 ;  /* 0x0000000000017941 */ /* 0x000fea0003800000 */
.L_x_36:
        /* <DEDUP_REMOVED lines=26> */
[----:B------:R-:W2:-:S12]  /*4e70*/  LDL R11, [R1] ;  /* 0x00000000010b7983 */ /* 0x000e980000100800 */
        /* <DEDUP_REMOVED lines=19> */
.L_x_39:
[----:B------:R-:W-:Y:S05]  /*4fb0*/  BSYNC B1 ;  /* 0x0000000000017941 */ /* 0x000fea0003800000 */
.L_x_38:
        /* <DEDUP_REMOVED lines=26> */
[----:B------:R-:W1:-:S12]  /*5160*/  @!P3 LDC.64 R10, c[0x0][0x248] ;  /* 0x00009200ff0abb82 */ /* 0x000e580000000a00 */
[----:B------:R-:W2:Y:S01]  /*5170*/  @P5 LDG.E.128 R228, desc[UR36][R8.64+0x50] ;  /* 0x0000502408e45981 */ /* 0x000ea2000c1e1d00 */
[----:B-----5:R-:W-:Y:S01]  /*5180*/  HFMA2.MMA R125, R125, 1, 1, R249 ;  /* 0x3c003c007d7d7835 */ /* 0x020fe200000000f9 */
[----:B------:R-:W-:Y:S01]  /*5190*/  HADD2 R124, R124, R248 ;  /* 0x000000f87c7c7230 */ /* 0x000fe20000000000 */
[----:B------:R-:W-:Y:S01]  /*51a0*/  HFMA2.MMA R127, R127, 1, 1, R251 ;  /* 0x3c003c007f7f7835 */ /* 0x000fe200000000fb */
[----:B------:R-:W-:Y:S02]  /*51b0*/  HADD2 R126, R126, R250 ;  /* 0x000000fa7e7e7230 */ /* 0x000fe40000000000 */
[----:B--2---:R-:W-:Y:S01]  /*51c0*/  @P5 HMUL2 R124, R124, R228 ;  /* 0x000000e47c7c5232 */ /* 0x004fe20000000000 */
[----:B------:R-:W-:-:S04]  /*51d0*/  @!P3 IADD3 R228, P4, R3, R245, RZ ;  /* 0x000000f503e4b210 */ /* 0x000fc80007f9e0ff */
[----:B------:R-:W-:Y:S01]  /*51e0*/  @P5 HMUL2 R125, R125, R229 ;  /* 0x000000e57d7d5232 */ /* 0x000fe20000000000 */
[----:B------:R-:W-:Y:S01]  /*51f0*/  SHF.R.S32.HI R229, RZ, 0x1f, R3 ;  /* 0x0000001fffe57819 */ /* 0x000fe20000011403 */
[----:B------:R-:W-:Y:S01]  /*5200*/  @P5 HFMA2.MMA R127, R127, R231, -RZ ;  /* 0x000000e77f7f5235 */ /* 0x000fe200001000ff */
[----:B------:R-:W-:Y:S02]  /*5210*/  @P5 HMUL2 R126, R126, R230 ;  /* 0x000000e67e7e5232 */ /* 0x000fe40000000000 */
[----:B------:R-:W-:Y:S02]  /*5220*/  @!P3 LEA.HI.X.SX32 R229, R245, R229, 0x1, P4 ;  /* 0x000000e5f5e5b211 */ /* 0x000fe400020f0eff */
[----:B-1----:R-:W-:-:S04]  /*5230*/  @!P3 LEA R10, P4, R228, R10, 0x1 ;  /* 0x0000000ae40ab211 */ /* 0x002fc800078808ff */
[----:B------:R-:W-:-:S05]  /*5240*/  @!P3 LEA.HI.X R11, R228, R11, R229, 0x1, P4 ;  /* 0x0000000be40bb211 */ /* 0x000fca00020f0ce5 */
[----:B------:R1:W-:Y:S04]  /*5250*/  @!P3 STG.E.128 desc[UR36][R10.64], R124 ;  /* 0x0000007c0a00b986 */ /* 0x0003e8000c101d24 */
.L_x_41:
[----:B------:R-:W-:Y:S05]  /*5260*/  BSYNC B1 ;  /* 0x0000000000017941 */ /* 0x000fea0003800000 */
.L_x_40:
        /* <DEDUP_REMOVED lines=42> */
.L_x_43:
[----:B------:R-:W-:Y:S05]  /*5510*/  BSYNC B1 ;  /* 0x0000000000017941 */ /* 0x000fea0003800000 */
.L_x_42:
[----:B------:R-:W-:Y:S04]  /*5520*/  BSSY B1, `(.L_x_44) ;  /* 0x000002a000017945 */ /* 0x000fe80003800000 */
[----:B------:R-:W-:Y:S05]  /*5530*/  @P1 BRA `(.L_x_45) ;  /* 0x0000000000a01947 */ /* 0x000fea0003800000 */
[----:B-12---:R-:W1:Y:S01]  /*5540*/  LDC R11, c[0x0][0x284] ;  /* 0x0000a100ff0b7b82 */ /* 0x006e620000000800 */
        /* <DEDUP_REMOVED lines=39> */
.L_x_45:
[----:B------:R-:W-:Y:S05]  /*57c0*/  BSYNC B1 ;  /* 0x0000000000017941 */ /* 0x000fea0003800000 */
.L_x_44:
        /* <DEDUP_REMOVED lines=42> */
.L_x_47:
[----:B------:R-:W-:Y:S05]  /*5a70*/  BSYNC B1 ;  /* 0x0000000000017941 */ /* 0x000fea0003800000 */
.L_x_46:
        /* <DEDUP_REMOVED lines=28> */
[----:B0----5:R-:W-:Y:S01]  /*5c40*/  HFMA2.MMA R141, R141, 1, 1, R17 ;  /* 0x3c003c008d8d7835 */ /* 0x021fe20000000011 */
        /* <DEDUP_REMOVED lines=13> */
.L_x_49:
[----:B------:R-:W-:Y:S05]  /*5d20*/  BSYNC B1 ;  /* 0x0000000000017941 */ /* 0x000fea0003800000 */
.L_x_48:
[----:B------:R-:W-:Y:S04]  /*5d30*/  BSSY B1, `(.L_x_50) ;  /* 0x000002a000017945 */ /* 0x000fe80003800000 */
[----:B------:R-:W-:Y:S05]  /*5d40*/  @P1 BRA `(.L_x_51) ;  /* 0x0000000000a01947 */ /* 0x000fea0003800000 */
[----:B012---:R-:W0:Y:S01]  /*5d50*/  LDC R11, c[0x0][0x284] ;  /* 0x0000a100ff0b7b82 */ /* 0x007e220000000800 */
[----:B------:R-:W-:-:S05]  /*5d60*/  IMAD R10, R246, 0xb, R5 ;  /* 0x0000000bf60a7824 */ /* 0x000fca00078e0205 */
[----:B------:R-:W-:Y:S02]  /*5d70*/  SHF.L.U32 R245, R10, 0x3, RZ ;  /* 0x000000030af57819 */ /* 0x000fe400000006ff */
[----:B------:R-:W1:Y:S01]  /*5d80*/  LDC R228, c[0x0][0x288] ;  /* 0x0000a200ffe47b82 */ /* 0x000e620000000800 */
[----:B0-----:R-:W-:-:S05]  /*5d90*/  IMAD R11, R11, 0xe0, RZ ;  /* 0x000000e00b0b7824 */ /* 0x001fca00078e02ff */
[----:B------:R-:W-:-:S13]  /*5da0*/  ISETP.GE.AND P3, PT, R245, R11, PT ;  /* 0x0000000bf500720c */ /* 0x000fda0003f66270 */
[----:B------:R-:W1:Y:S01]  /*5db0*/  @!P3 LDG.E R144, desc[UR36][R6.64] ;  /* 0x000000240690b981 */ /* 0x000e62000c1e1900 */
[----:B------:R-:W0:Y:S01]  /*5dc0*/  @!P3 LDC.64 R10, c[0x0][0x248] ;  /* 0x00009200ff0abb82 */ /* 0x000e220000000a00 */
[----:B------:R-:W-:Y:S02]  /*5dd0*/  @!P3 IMAD R145, R0, R246, RZ ;  /* 0x000000f60091b224 */ /* 0x000fe400078e02ff */
[----:B-1----:R-:W-:-:S04]  /*5de0*/  @!P3 IMAD R144, R144, R228, RZ ;  /* 0x000000e49090b224 */ /* 0x002fc800078e02ff */
[----:B------:R-:W-:-:S04]  /*5df0*/  @!P3 IMAD R144, R144, 0xe0, RZ ;  /* 0x000000e09090b824 */ /* 0x000fc800078e02ff */
[----:B------:R-:W-:-:S05]  /*5e00*/  @!P3 IMAD R144, R144, R246, R245 ;  /* 0x000000f69090b224 */ /* 0x000fca00078e02f5 */
[----:B------:R-:W-:Y:S02]  /*5e10*/  @!P3 SHF.R.S32.HI R146, RZ, 0x1f, R144 ;  /* 0x0000001fff92b819 */ /* 0x000fe40000011490 */
[----:B------:R-:W-:-:S04]  /*5e20*/  @!P3 IADD3 R144, P2, R145, R144, RZ ;  /* 0x000000909190b210 */ /* 0x000fc80007f5e0ff */
[----:B------:R-:W-:Y:S02]  /*5e30*/  @!P3 LEA.HI.X.SX32 R145, R145, R146, 0x1, P2 ;  /* 0x000000929191b211 */ /* 0x000fe400010f0eff */
[----:B------:R-:W-:Y:S02]  /*5e40*/  CS2R R146, SRZ ;  /* 0x0000000000927805 */ /* 0x000fe4000001ff00 */
[----:B0-----:R-:W-:-:S04]  /*5e50*/  @!P3 LEA R10, P2, R144, R10, 0x1 ;  /* 0x0000000a900ab211 */ /* 0x001fc800078408ff */
[----:B------:R-:W-:Y:S02]  /*5e60*/  @!P3 LEA.HI.X R11, R144, R11, R145, 0x1, P2 ;  /* 0x0000000b900bb211 */ /* 0x000fe400010f0c91 */
[----:B------:R-:W-:-:S06]  /*5e70*/  CS2R R144, SRZ ;  /* 0x0000000000907805 */ /* 0x000fcc000001ff00 */
[----:B------:R0:W5:Y:S01]  /*5e80*/  @!P3 LDG.E.128 R144, desc[UR36][R10.64] ;  /* 0x000000240a90b981 */ /* 0x000162000c1e1d00 */
[----:B------:R-:W-:-:S06]  /*5e90*/  UISETP.NE.AND UP0, UPT, UR10, URZ, UPT ;  /* 0x0000003f0a00728c */ /* 0x000fcc000bf05270 */
[----:B------:R-:W-:-:S13]  /*5ea0*/  PLOP3.LUT P2, PT, PT, PT, UP0, 0x80, 0x0 ;  /* 0x000000000000781c */ /* 0x000fda0003f4f008 */
[----:B0-----:R-:W-:Y:S05]  /*5eb0*/  @P2 BRA `(.L_x_51) ;  /* 0x0000000000442947 */ /* 0x001fea0003800000 */
[----:B------:R-:W-:Y:S01]  /*5ec0*/  LOP3.LUT P5, RZ, R2, 0x8, RZ, 0xc0, !PT ;  /* 0x0000000802ff7812 */ /* 0x000fe200078ac0ff */
[----:B------:R-:W0:-:S12]  /*5ed0*/  @!P3 LDC.64 R10, c[0x0][0x248] ;  /* 0x00009200ff0abb82 */ /* 0x000e180000000a00 */
        /* <DEDUP_REMOVED lines=12> */
[----:B0-----:R-:W-:-:S04]  /*5fa0*/  @!P3 LEA R10, P4, R228, R10, 0x1 ;  /* 0x0000000ae40ab211 */ /* 0x001fc800078808ff */
[----:B------:R-:W-:-:S05]  /*5fb0*/  @!P3 LEA.HI.X R11, R228, R11, R229, 0x1, P4 ;  /* 0x0000000be40bb211 */ /* 0x000fca00020f0ce5 */
[----:B------:R0:W-:Y:S04]  /*5fc0*/  @!P3 STG.E.128 desc[UR36][R10.64], R144 ;  /* 0x000000900a00b986 */ /* 0x0001e8000c101d24 */
.L_x_51:
[----:B------:R-:W-:Y:S05]  /*5fd0*/  BSYNC B1 ;  /* 0x0000000000017941 */ /* 0x000fea0003800000 */
.L_x_50:
        /* <DEDUP_REMOVED lines=42> */
.L_x_53:
[----:B------:R-:W-:Y:S05]  /*6280*/  BSYNC B1 ;  /* 0x0000000000017941 */ /* 0x000fea0003800000 */
.L_x_52:
        /* <DEDUP_REMOVED lines=42> */
.L_x_55:
[----:B------:R-:W-:Y:S05]  /*6530*/  BSYNC B1 ;  /* 0x0000000000017941 */ /* 0x000fea0003800000 */
.L_x_54:
        /* <DEDUP_REMOVED lines=28> */
[----:B----45:R-:W-:Y:S01]  /*6700*/  HFMA2.MMA R157, R157, 1, 1, R33 ;  /* 0x3c003c009d9d7835 */ /* 0x030fe20000000021 */
        /* <DEDUP_REMOVED lines=13> */
.L_x_57:
[----:B------:R-:W-:Y:S05]  /*67e0*/  BSYNC B1 ;  /* 0x0000000000017941 */ /* 0x000fea0003800000 */
.L_x_56:
        /* <DEDUP_REMOVED lines=42> */
.L_x_59:
[----:B------:R-:W-:Y:S05]  /*6a90*/  BSYNC B1 ;  /* 0x0000000000017941 */ /* 0x000fea0003800000 */
.L_x_58:
        /* <DEDUP_REMOVED lines=42> */
.L_x_61:
[----:B------:R-:W-:Y:S05]  /*6d40*/  BSYNC B1 ;  /* 0x0000000000017941 */ /* 0x000fea0003800000 */
.L_x_60:
        /* <DEDUP_REMOVED lines=42> */
.L_x_63:
[----:B------:R-:W-:Y:S05]  /*6ff0*/  BSYNC B1 ;  /* 0x0000000000017941 */ /* 0x000fea0003800000 */
.L_x_62:
        /* <DEDUP_REMOVED lines=42> */
.L_x_65:
[----:B------:R-:W-:Y:S05]  /*72a0*/  BSYNC B1 ;  /* 0x0000000000017941 */ /* 0x000fea0003800000 */
.L_x_64:
        /* <DEDUP_REMOVED lines=42> */
.L_x_67:
[----:B------:R-:W-:Y:S05]  /*7550*/  BSYNC B1 ;  /* 0x0000000000017941 */ /* 0x000fea0003800000 */
.L_x_66:
        /* <DEDUP_REMOVED lines=42> */
.L_x_69:
[----:B------:R-:W-:Y:S05]  /*7800*/  BSYNC B1 ;  /* 0x0000000000017941 */ /* 0x000fea0003800000 */
.L_x_68:
        /* <DEDUP_REMOVED lines=42> */
.L_x_71:
[----:B------:R-:W-:Y:S05]  /*7ab0*/  BSYNC B1 ;  /* 0x0000000000017941 */ /* 0x000fea0003800000 */
.L_x_70:
        /* <DEDUP_REMOVED lines=42> */
.L_x_73:
[----:B------:R-:W-:Y:S05]  /*7d60*/  BSYNC B1 ;  /* 0x0000000000017941 */ /* 0x000fea0003800000 */
.L_x_72:
[----:B------:R-:W-:Y:S04]  /*7d70*/  BSSY B1, `(.L_x_74) ;  /* 0x000002a000017945 */ /* 0x000fe80003800000 */
[----:B------:R-:W-:Y:S05]  /*7d80*/  @P1 BRA `(.L_x_75) ;  /* 0x0000000000a01947 */ /* 0x000fea0003800000 */
[----:B012---:R-:W0:Y:S01]  /*7d90*/  LDC R11, c[0x0][0x284] ;  /* 0x0000a100ff0b7b82 */ /* 0x007e220000000800 */
[----:B------:R-:W-:-:S04]  /*7da0*/  IMAD R10, R246, 0x17, R5 ;  /* 0x00000017f60a7824 */ /* 0x000fc800078e0205 */
[----:B------:R-:W-:-:S03]  /*7db0*/  IMAD.SHL.U32 R245, R10, 0x8, RZ ;  /* 0x000000080af57824 */ /* 0x000fc600078e00ff */
        /* <DEDUP_REMOVED lines=37> */
.L_x_75:
[----:B------:R-:W-:Y:S05]  /*8010*/  BSYNC B1 ;  /* 0x0000000000017941 */ /* 0x000fea0003800000 */
.L_x_74:
        /* <DEDUP_REMOVED lines=42> */
.L_x_77:
[----:B------:R-:W-:Y:S05]  /*82c0*/  BSYNC B1 ;  /* 0x0000000000017941 */ /* 0x000fea0003800000 */
.L_x_76:
        /* <DEDUP_REMOVED lines=42> */
.L_x_79:
[----:B------:R-:W-:Y:S05]  /*8570*/  BSYNC B1 ;  /* 0x0000000000017941 */ /* 0x000fea0003800000 */
.L_x_78:
        /* <DEDUP_REMOVED lines=42> */
.L_x_81:
[----:B------:R-:W-:Y:S05]  /*8820*/  BSYNC B1 ;  /* 0x0000000000017941 */ /* 0x000fea0003800000 */
.L_x_80:
        /* <DEDUP_REMOVED lines=42> */
.L_x_83:
[----:B------:R-:W-:Y:S05]  /*8ad0*/  BSYNC B1 ;  /* 0x0000000000017941 */ /* 0x000fea0003800000 */
.L_x_82:
        /* <DEDUP_REMOVED lines=42> */
.L_x_85:
[----:B------:R-:W-:Y:S05]  /*8d80*/  BSYNC B1 ;  /* 0x0000000000017941 */ /* 0x000fea0003800000 */
.L_x_84:
        /* <DEDUP_REMOVED lines=42> */
.L_x_87:
[----:B------:R-:W-:Y:S05]  /*9030*/  BSYNC B1 ;  /* 0x0000000000017941 */ /* 0x000fea0003800000 */
.L_x_86:
        /* <DEDUP_REMOVED lines=42> */
.L_x_89:
[----:B------:R-:W-:Y:S05]  /*92e0*/  BSYNC B1 ;  /* 0x0000000000017941 */ /* 0x000fea0003800000 */
.L_x_88:
        /* <DEDUP_REMOVED lines=9> */
[----:B------:R-:W-:Y:S01]  /*9380*/  @!P3 IMAD R11, R0, R246, RZ ;  /* 0x000000f6000bb224 */ /* 0x000fe200078e02ff */
[----:B------:R-:W-:Y:S01]  /*9390*/  CS2R R226, SRZ ;  /* 0x0000000000e27805 */ /* 0x000fe2000001ff00 */
[----:B-1----:R-:W-:Y:S02]  /*93a0*/  @!P3 IMAD R10, R6, R10, RZ ;  /* 0x0000000a060ab224 */ /* 0x002fe400078e02ff */
[----:B------:R-:W0:Y:S02]  /*93b0*/  @!P3 LDC.64 R6, c[0x0][0x248] ;  /* 0x00009200ff06bb82 */ /* 0x000e240000000a00 */
[----:B------:R-:W-:-:S04]  /*93c0*/  @!P3 IMAD R10, R10, 0xe0, RZ ;  /* 0x000000e00a0ab824 */ /* 0x000fc800078e02ff */
[----:B------:R-:W-:-:S05]  /*93d0*/  @!P3 IMAD R10, R10, R246, R5 ;  /* 0x000000f60a0ab224 */ /* 0x000fca00078e0205 */
[----:B------:R-:W-:Y:S02]  /*93e0*/  @!P3 SHF.R.S32.HI R224, RZ, 0x1f, R10 ;  /* 0x0000001fffe0b819 */ /* 0x000fe4000001140a */
[----:B------:R-:W-:-:S04]  /*93f0*/  @!P3 IADD3 R10, P2, R11, R10, RZ ;  /* 0x0000000a0b0ab210 */ /* 0x000fc80007f5e0ff */
[----:B------:R-:W-:Y:S02]  /*9400*/  @!P3 LEA.HI.X.SX32 R11, R11, R224, 0x1, P2 ;  /* 0x000000e00b0bb211 */ /* 0x000fe400010f0eff */
[----:B------:R-:W-:Y:S02]  /*9410*/  CS2R R224, SRZ ;  /* 0x0000000000e07805 */ /* 0x000fe4000001ff00 */
[----:B0-----:R-:W-:-:S04]  /*9420*/  @!P3 LEA R6, P2, R10, R6, 0x1 ;  /* 0x000000060a06b211 */ /* 0x001fc800078408ff */
[----:B------:R-:W-:-:S05]  /*9430*/  @!P3 LEA.HI.X R7, R10, R7, R11, 0x1, P2 ;  /* 0x000000070a07b211 */ /* 0x000fca00010f0c0b */
        /* <DEDUP_REMOVED lines=9> */
[----:B------:R-:W-:Y:S01]  /*94d0*/  SHF.R.S32.HI R228, RZ, 0x1f, R3 ;  /* 0x0000001fffe47819 */ /* 0x000fe20000011403 */
[----:B------:R-:W-:Y:S02]  /*94e0*/  HADD2 R224, R224, R100 ;  /* 0x00000064e0e07230 */ /* 0x000fe40000000000 */
[----:B------:R-:W-:Y:S02]  /*94f0*/  HADD2 R226, R226, R102 ;  /* 0x00000066e2e27230 */ /* 0x000fe40000000000 */
[----:B--2---:R-:W-:Y:S01]  /*9500*/  @P4 HMUL2 R224, R224, R8 ;  /* 0x00000008e0e04232 */ /* 0x004fe20000000000 */
[----:B------:R-:W-:Y:S01]  /*9510*/  @P4 HFMA2.MMA R225, R225, R9, -RZ ;  /* 0x00000009e1e14235 */ /* 0x000fe200001000ff */
[----:B------:R-:W-:Y:S01]  /*9520*/  @P4 HMUL2 R226, R226, R10 ;  /* 0x0000000ae2e24232 */ /* 0x000fe20000000000 */
[----:B------:R-:W-:Y:S01]  /*9530*/  @P4 HFMA2.MMA R227, R227, R11, -RZ ;  /* 0x0000000be3e34235 */ /* 0x000fe200001000ff */
[----:B------:R-:W-:-:S04]  /*9540*/  @!P3 IADD3 R8, P4, R3, R5, RZ ;  /* 0x000000050308b210 */ /* 0x000fc80007f9e0ff */
[----:B------:R-:W-:Y:S02]  /*9550*/  @!P3 LEA.HI.X.SX32 R5, R5, R228, 0x1, P4 ;  /* 0x000000e40505b211 */ /* 0x000fe400020f0eff */
[----:B0-----:R-:W-:-:S04]  /*9560*/  @!P3 LEA R6, P4, R8, R6, 0x1 ;  /* 0x000000060806b211 */ /* 0x001fc800078808ff */
[----:B------:R-:W-:-:S05]  /*9570*/  @!P3 LEA.HI.X R7, R8, R7, R5, 0x1, P4 ;  /* 0x000000070807b211 */ /* 0x000fca00020f0c05 */
[----:B------:R0:W-:Y:S04]  /*9580*/  @!P3 STG.E.128 desc[UR36][R6.64], R224 ;  /* 0x000000e00600b986 */ /* 0x0001e8000c101d24 */
.L_x_91:
[----:B------:R-:W-:Y:S05]  /*9590*/  BSYNC B1 ;  /* 0x0000000000017941 */ /* 0x000fea0003800000 */
.L_x_90:
[----:B------:R-:W-:Y:S04]  /*95a0*/  BSSY B1, `(.L_x_92) ;  /* 0x0000154000017945 */ /* 0x000fe80003800000 */
[----:B------:R-:W-:Y:S05]  /*95b0*/  @P1 BRA `(.L_x_93) ;  /* 0x0000001400481947 */ /* 0x000fea0003800000 */
[----:B------:R-:W3:Y:S04]  /*95c0*/  LDL R246, [R1+0x1e0] ;  /* 0x0001e00001f67983 */ /* 0x000ee80000100800 */
[----:B------:R-:W4:Y:S04]  /*95d0*/  LDL R245, [R1+0x1e4] ;  /* 0x0001e40001f57983 */ /* 0x000f280000100800 */
[----:B------:R-:W3:Y:S04]  /*95e0*/  LDL R231, [R1+0x1d0] ;  /* 0x0001d00001e77983 */ /* 0x000ee80000100800 */
[----:B------:R-:W3:Y:S04]  /*95f0*/  LDL R230, [R1+0x1d4] ;  /* 0x0001d40001e67983 */ /* 0x000ee80000100800 */
[----:B------:R-:W3:Y:S04]  /*9600*/  LDL R229, [R1+0x1c0] ;  /* 0x0001c00001e57983 */ /* 0x000ee80000100800 */
[----:B------:R-:W3:Y:S04]  /*9610*/  LDL R228, [R1+0x1c4] ;  /* 0x0001c40001e47983 */ /* 0x000ee80000100800 */
[----:B012---:R-:W2:Y:S04]  /*9620*/  LDL R11, [R1+0x1b0] ;  /* 0x0001b000010b7983 */ /* 0x007ea80000100800 */
[----:B------:R-:W2:Y:S04]  /*9630*/  LDL R10, [R1+0x1b4] ;  /* 0x0001b400010a7983 */ /* 0x000ea80000100800 */
[----:B------:R-:W2:Y:S04]  /*9640*/  LDL R9, [R1+0x1a0] ;  /* 0x0001a00001097983 */ /* 0x000ea80000100800 */
[----:B------:R-:W2:Y:S01]  /*9650*/  LDL R8, [R1+0x1a4] ;  /* 0x0001a40001087983 */ /* 0x000ea20000100800 */
[----:B------:R-:W-:Y:S01]  /*9660*/  ISETP.NE.U32.AND P1, PT, RZ, UR12, PT ;  /* 0x0000000cff007c0c */ /* 0x000fe2000bf25070 */
[----:B------:R-:W-:-:S02]  /*9670*/  ULDC UR4, c[0x0][0x298] ;  /* 0x0000a60000047ab9 */ /* 0x000fc40000000800 */
[----:B------:R0:W-:Y:S04]  /*9680*/  STL [R1+0x2b8], R30 ;  /* 0x0002b81e01007387 */ /* 0x0001e80000100800 */
[----:B0-----:R-:W4:Y:S04]  /*9690*/  LDL R30, [R1+0x1f4] ;  /* 0x0001f400011e7983 */ /* 0x001f280000100800 */
[----:B------:R0:W-:Y:S04]  /*96a0*/  STL [R1+0x2b4], R29 ;  /* 0x0002b41d01007387 */ /* 0x0001e80000100800 */
[----:B0-----:R-:W3:Y:S04]  /*96b0*/  LDL R29, [R1+0x1f0] ;  /* 0x0001f000011d7983 */ /* 0x001ee80000100800 */
[----:B------:R0:W-:Y:S04]  /*96c0*/  STL [R1+0x2b0], R28 ;  /* 0x0002b01c01007387 */ /* 0x0001e80000100800 */
[----:B0-----:R-:W2:Y:S04]  /*96d0*/  LDL R28, [R1+0x204] ;  /* 0x00020400011c7983 */ /* 0x001ea80000100800 */
[----:B------:R0:W-:Y:S04]  /*96e0*/  STL [R1+0x2ac], R27 ;  /* 0x0002ac1b01007387 */ /* 0x0001e80000100800 */
[----:B0-----:R-:W3:Y:S04]  /*96f0*/  LDL R27, [R1+0x200] ;  /* 0x00020000011b7983 */ /* 0x001ee80000100800 */
        /* <DEDUP_REMOVED lines=20> */
[----:B------:R-:W-:Y:S04]  /*9840*/  STL [R1+0x280], R16 ;  /* 0x0002801001007387 */ /* 0x000fe80000100800 */
[----:B------:R0:W-:Y:S04]  /*9850*/  STL [R1+0x27c], R3 ;  /* 0x00027c0301007387 */ /* 0x0001e80000100800 */
[----:B------:R1:W-:Y:S04]  /*9860*/  STL [R1+0x278], R2 ;  /* 0x0002780201007387 */ /* 0x0003e80000100800 */
[----:B------:R1:W-:Y:S04]  /*9870*/  STL [R1+0x274], R0 ;  /* 0x0002740001007387 */ /* 0x0003e80000100800 */
[----:B0-----:R-:W3:Y:S04]  /*9880*/  LDL R3, [R1+0x190] ;  /* 0x0001900001037983 */ /* 0x001ee80000100800 */
[----:B-1----:R-:W3:Y:S04]  /*9890*/  LDL R2, [R1+0x194] ;  /* 0x0001940001027983 */ /* 0x002ee80000100800 */
[----:B------:R-:W3:Y:S04]  /*98a0*/  LDL R16, [R1+0xd0] ;  /* 0x0000d00001107983 */ /* 0x000ee80000100800 */
[----:B------:R-:W3:Y:S01]  /*98b0*/  LDL R0, [R1+0xb4] ;  /* 0x0000b40001007983 */ /* 0x000ee20000100800 */
[----:B----45:R-:W-:-:S03]  /*98c0*/  HFMA2.MMA R7, R18, R105, -RZ ;  /* 0x0000006912077235 */ /* 0x030fc600001000ff */
[----:B------:R-:W4:Y:S07]  /*98d0*/  LDL R18, [R1+0xe0] ;  /* 0x0000e00001127983 */ /* 0x000f2e0000100800 */
[----:B--2---:R-:W-:Y:S02]  /*98e0*/  HFMA2 R7, R20, R109, R7 ;  /* 0x0000006d14077231 */ /* 0x004fe40000000007 */
[----:B------:R-:W2:Y:S01]  /*98f0*/  LDL R20, [R1+0x180] ;  /* 0x0001800001147983 */ /* 0x000ea20000100800 */
[----:B---3--:R-:W-:-:S02]  /*9900*/  HMUL2 R6, R17, R104 ;  /* 0x0000006811067232 */ /* 0x008fc40000000000 */
[----:B------:R-:W-:Y:S01]  /*9910*/  HFMA2 R7, R22, R13, R7 ;  /* 0x0000000d16077231 */ /* 0x000fe20000000007 */
[----:B------:R-:W3:Y:S03]  /*9920*/  LDL R17, [R1+0xe4] ;  /* 0x0000e40001117983 */ /* 0x000ee60000100800 */
[----:B------:R-:W-:Y:S01]  /*9930*/  HFMA2.MMA R6, R19, R108, R6 ;  /* 0x0000006c13067235 */ /* 0x000fe20000000006 */
[----:B------:R-:W-:Y:S01]  /*9940*/  HFMA2 R7, R24, R113, R7 ;  /* 0x0000007118077231 */ /* 0x000fe20000000007 */
[----:B------:R-:W4:Y:S04]  /*9950*/  LDL R19, [R1+0x184] ;  /* 0x0001840001137983 */ /* 0x000f280000100800 */
[----:B------:R-:W3:Y:S02]  /*9960*/  LDL R22, [R1+0x100] ;  /* 0x0001000001167983 */ /* 0x000ee40000100800 */
[----:B------:R-:W-:Y:S01]  /*9970*/  HFMA2.MMA R6, R21, R12, R6 ;  /* 0x0000000c15067235 */ /* 0x000fe20000000006 */
[----:B------:R-:W-:Y:S01]  /*9980*/  HFMA2 R7, R26, R117, R7 ;  /* 0x000000751a077231 */ /* 0x000fe20000000007 */
[----:B------:R-:W3:Y:S04]  /*9990*/  LDL R24, [R1+0x140] ;  /* 0x0001400001187983 */ /* 0x000ee80000100800 */
        /* <DEDUP_REMOVED lines=17> */
[----:B------:R-:W-:-:S02]  /*9ab0*/  HFMA2.MMA R6, R246, R128, R6 ;  /* 0x00000080f6067235 */ /* 0x000fc40000000006 */
[----:B------:R-:W3:Y:S04]  /*9ac0*/  LDL R246, [R1+0x130] ;  /* 0x0001300001f67983 */ /* 0x000ee80000100800 */
[----:B------:R-:W3:Y:S02]  /*9ad0*/  LDL R230, [R1+0x124] ;  /* 0x0001240001e67983 */ /* 0x000ee40000100800 */
[----:B------:R-:W-:Y:S02]  /*9ae0*/  HFMA2.MMA R6, R231, R132, R6 ;  /* 0x00000084e7067235 */ /* 0x000fe40000000006 */
[----:B------:R-:W3:Y:S06]  /*9af0*/  LDL R231, [R1+0x120] ;  /* 0x0001200001e77983 */ /* 0x000eec0000100800 */
[----:B------:R-:W-:-:S02]  /*9b00*/  HFMA2.MMA R6, R229, R136, R6 ;  /* 0x00000088e5067235 */ /* 0x000fc40000000006 */
[----:B------:R-:W3:Y:S06]  /*9b10*/  LDL R229, [R1+0x110] ;  /* 0x0001100001e57983 */ /* 0x000eec0000100800 */
[----:B------:R-:W-:Y:S01]  /*9b20*/  HFMA2.MMA R6, R11, R140, R6 ;  /* 0x0000008c0b067235 */ /* 0x000fe20000000006 */
[----:B------:R-:W-:Y:S01]  /*9b30*/  HFMA2 R7, R228, R137, R7 ;  /* 0x00000089e4077231 */ /* 0x000fe20000000007 */
[----:B------:R-:W3:Y:S06]  /*9b40*/  LDL R11, [R1+0xd4] ;  /* 0x0000d400010b7983 */ /* 0x000eec0000100800 */
[----:B------:R-:W-:Y:S01]  /*9b50*/  HFMA2.MMA R6, R9, R144, R6 ;  /* 0x0000009009067235 */ /* 0x000fe20000000006 */
[----:B------:R-:W-:Y:S01]  /*9b60*/  HFMA2 R7, R10, R141, R7 ;  /* 0x0000008d0a077231 */ /* 0x000fe20000000007 */
[----:B------:R-:W3:Y:S04]  /*9b70*/  LDL R228, [R1+0x114] ;  /* 0x0001140001e47983 */ /* 0x000ee80000100800 */
[----:B------:R-:W3:Y:S02]  /*9b80*/  LDL R10, [R1+0xc0] ;  /* 0x0000c000010a7983 */ /* 0x000ee40000100800 */
[----:B------:R-:W-:Y:S01]  /*9b90*/  HFMA2.MMA R6, R3, R148, R6 ;  /* 0x0000009403067235 */ /* 0x000fe20000000006 */
[----:B------:R-:W-:Y:S01]  /*9ba0*/  HFMA2 R7, R8, R145, R7 ;  /* 0x0000009108077231 */ /* 0x000fe20000000007 */
[----:B------:R-:W3:Y:S04]  /*9bb0*/  LDL R9, [R1+0xc4] ;  /* 0x0000c40001097983 */ /* 0x000ee80000100800 */
[----:B------:R-:W3:Y:S04]  /*9bc0*/  LDL R8, [R1+0xb0] ;  /* 0x0000b00001087983 */ /* 0x000ee80000100800 */
[----:B------:R-:W3:Y:S01]  /*9bd0*/  LDL R3, [R1+0xa0] ;  /* 0x0000a00001037983 */ /* 0x000ee20000100800 */
[----:B--2---:R-:W-:-:S03]  /*9be0*/  HFMA2.MMA R6, R20, R152, R6 ;  /* 0x0000009814067235 */ /* 0x004fc60000000006 */
[----:B------:R-:W2:Y:S01]  /*9bf0*/  LDL R20, [R1+0xf0] ;  /* 0x0000f00001147983 */ /* 0x000ea20000100800 */
[----:B------:R-:W-:-:S03]  /*9c00*/  HFMA2 R7, R2, R149, R7 ;  /* 0x0000009502077231 */ /* 0x000fc60000000007 */
[----:B------:R-:W2:Y:S01]  /*9c10*/  LDL R2, [R1+0xa4] ;  /* 0x0000a40001027983 */ /* 0x000ea20000100800 */
[----:B----4-:R-:W-:-:S03]  /*9c20*/  HFMA2 R7, R19, R153, R7 ;  /* 0x0000009913077231 */ /* 0x010fc60000000007 */
[----:B------:R-:W4:Y:S01]  /*9c30*/  LDL R19, [R1+0xf4] ;  /* 0x0000f40001137983 */ /* 0x000f220000100800 */
[----:B---3--:R-:W-:-:S03]  /*9c40*/  HFMA2.MMA R6, R30, R156, R6 ;  /* 0x0000009c1e067235 */ /* 0x008fc60000000006 */
[----:B------:R-:W5:Y:S05]  /*9c50*/  LDL.LU R30, [R1+0x2b8] ;  /* 0x0002b800011e7983 */ /* 0x000f6a0000300800 */
[----:B------:R-:W-:-:S08]  /*9c60*/  HFMA2.MMA R6, R28, R160, R6 ;  /* 0x000000a01c067235 */ /* 0x000fd00000000006 */
[----:B------:R-:W-:-:S08]  /*9c70*/  HFMA2.MMA R6, R26, R164, R6 ;  /* 0x000000a41a067235 */ /* 0x000fd00000000006 */
[----:B------:R-:W-:-:S08]  /*9c80*/  HFMA2.MMA R6, R24, R168, R6 ;  /* 0x000000a818067235 */ /* 0x000fd00000000006 */
[----:B------:R-:W-:-:S08]  /*9c90*/  HFMA2.MMA R6, R246, R172, R6 ;  /* 0x000000acf6067235 */ /* 0x000fd00000000006 */
[----:B------:R-:W-:-:S08]  /*9ca0*/  HFMA2.MMA R6, R231, R176, R6 ;  /* 0x000000b0e7067235 */ /* 0x000fd00000000006 */
[----:B------:R-:W-:-:S08]  /*9cb0*/  HFMA2.MMA R6, R229, R180, R6 ;  /* 0x000000b4e5067235 */ /* 0x000fd00000000006 */
[----:B------:R-:W-:Y:S01]  /*9cc0*/  HFMA2.MMA R6, R22, R184, R6 ;  /* 0x000000b816067235 */ /* 0x000fe20000000006 */
[----:B------:R-:W-:Y:S02]  /*9cd0*/  HFMA2 R7, R29, R157, R7 ;  /* 0x0000009d1d077231 */ /* 0x000fe40000000007 */
[----:B------:R-:W5:Y:S02]  /*9ce0*/  LDL.LU R29, [R1+0x2b4] ;  /* 0x0002b400011d7983 */ /* 0x000f640000300800 */
[----:B------:R-:W-:Y:S02]  /*9cf0*/  HFMA2 R7, R27, R161, R7 ;  /* 0x000000a11b077231 */ /* 0x000fe40000000007 */
[----:B------:R-:W5:Y:S02]  /*9d00*/  LDL.LU R28, [R1+0x2b0] ;  /* 0x0002b000011c7983 */ /* 0x000f640000300800 */
[----:B------:R-:W-:Y:S02]  /*9d10*/  HFMA2 R7, R25, R165, R7 ;  /* 0x000000a519077231 */ /* 0x000fe40000000007 */
[----:B------:R-:W5:Y:S02]  /*9d20*/  LDL.LU R27, [R1+0x2ac] ;  /* 0x0002ac00011b7983 */ /* 0x000f640000300800 */
[----:B------:R-:W-:-:S02]  /*9d30*/  HFMA2 R7, R23, R169, R7 ;  /* 0x000000a917077231 */ /* 0x000fc40000000007 */
[----:B------:R-:W5:Y:S04]  /*9d40*/  LDL.LU R26, [R1+0x2a8] ;  /* 0x0002a800011a7983 */ /* 0x000f680000300800 */
[----:B------:R-:W5:Y:S04]  /*9d50*/  LDL.LU R25, [R1+0x2a4] ;  /* 0x0002a40001197983 */ /* 0x000f680000300800 */
[----:B------:R-:W5:Y:S04]  /*9d60*/  LDL.LU R24, [R1+0x2a0] ;  /* 0x0002a00001187983 */ /* 0x000f680000300800 */
[----:B------:R-:W5:Y:S04]  /*9d70*/  LDL.LU R23, [R1+0x29c] ;  /* 0x00029c0001177983 */ /* 0x000f680000300800 */
[----:B------:R-:W3:Y:S01]  /*9d80*/  LDL R22, [R1+0x90] ;  /* 0x0000900001167983 */ /* 0x000ee20000100800 */
[----:B--2---:R-:W-:Y:S01]  /*9d90*/  HFMA2.MMA R6, R20, R188, R6 ;  /* 0x000000bc14067235 */ /* 0x004fe20000000006 */
[----:B------:R-:W-:-:S02]  /*9da0*/  HFMA2 R7, R245, R173, R7 ;  /* 0x000000adf5077231 */ /* 0x000fc40000000007 */
[----:B------:R-:W2:Y:S04]  /*9db0*/  LDL R229, [R1+0x238] ;  /* 0x0002380001e57983 */ /* 0x000ea80000100800 */
[----:B------:R-:W2:Y:S01]  /*9dc0*/  LDL R20, [R1+0x84] ;  /* 0x0000840001147983 */ /* 0x000ea20000100800 */
[----:B------:R-:W-:Y:S01]  /*9dd0*/  HFMA2.MMA R6, R18, R192, R6 ;  /* 0x000000c012067235 */ /* 0x000fe20000000006 */
[----:B------:R-:W-:Y:S02]  /*9de0*/  HFMA2 R7, R230, R177, R7 ;  /* 0x000000b1e6077231 */ /* 0x000fe40000000007 */
[----:B------:R-:W2:Y:S04]  /*9df0*/  LDL R245, [R1+0x248] ;  /* 0x0002480001f57983 */ /* 0x000ea80000100800 */
[----:B------:R-:W2:Y:S01]  /*9e00*/  LDL R18, [R1+0x70] ;  /* 0x0000700001127983 */ /* 0x000ea20000100800 */
[----:B------:R-:W-:Y:S01]  /*9e10*/  HFMA2.MMA R6, R16, R196, R6 ;  /* 0x000000c410067235 */ /* 0x000fe20000000006 */
[----:B------:R-:W-:-:S02]  /*9e20*/  HFMA2 R7, R228, R181, R7 ;  /* 0x000000b5e4077231 */ /* 0x000fc40000000007 */
[----:B------:R-:W2:Y:S04]  /*9e30*/  LDL R16, [R1+0x218] ;  /* 0x0002180001107983 */ /* 0x000ea80000100800 */
[----:B------:R-:W2:Y:S01]  /*9e40*/  LDL R246, [R1+0x74] ;  /* 0x0000740001f67983 */ /* 0x000ea20000100800 */
[----:B------:R-:W-:Y:S01]  /*9e50*/  HFMA2.MMA R6, R10, R200, R6 ;  /* 0x000000c80a067235 */ /* 0x000fe20000000006 */
[----:B------:R-:W-:Y:S02]  /*9e60*/  HFMA2 R7, R21, R185, R7 ;  /* 0x000000b915077231 */ /* 0x000fe40000000007 */
[----:B------:R-:W2:Y:S04]  /*9e70*/  LDL R228, [R1+0x228] ;  /* 0x0002280001e47983 */ /* 0x000ea80000100800 */
[----:B------:R-:W2:Y:S01]  /*9e80*/  LDL R10, [R1+0x208] ;  /* 0x00020800010a7983 */ /* 0x000ea20000100800 */
[----:B------:R-:W-:-:S03]  /*9e90*/  HFMA2.MMA R6, R8, R204, R6 ;  /* 0x000000cc08067235 */ /* 0x000fc60000000006 */
[----:B------:R-:W2:Y:S01]  /*9ea0*/  LDL R8, [R1+0x94] ;  /* 0x0000940001087983 */ /* 0x000ea20000100800 */
[----:B----4-:R-:W-:-:S03]  /*9eb0*/  HFMA2 R7, R19, R189, R7 ;  /* 0x000000bd13077231 */ /* 0x010fc60000000007 */
[----:B------:R-:W4:Y:S01]  /*9ec0*/  LDL R19, [R1+0x258] ;  /* 0x0002580001137983 */ /* 0x000f220000100800 */
[----:B------:R-:W-:-:S03]  /*9ed0*/  HFMA2 R7, R17, R193, R7 ;  /* 0x000000c111077231 */ /* 0x000fc60000000007 */
[----:B------:R-:W4:Y:S01]  /*9ee0*/  LDL R21, [R1+0x80] ;  /* 0x0000800001157983 */ /* 0x000f220000100800 */
[----:B------:R-:W-:-:S03]  /*9ef0*/  HFMA2 R7, R11, R197, R7 ;  /* 0x000000c50b077231 */ /* 0x000fc60000000007 */
[----:B------:R-:W4:Y:S01]  /*9f00*/  LDL R230, [R1+0x64] ;  /* 0x0000640001e67983 */ /* 0x000f220000100800 */
[----:B------:R-:W-:-:S03]  /*9f10*/  HFMA2 R7, R9, R201, R7 ;  /* 0x000000c909077231 */ /* 0x000fc60000000007 */
[----:B------:R-:W4:Y:S01]  /*9f20*/  LDL R231, [R1+0x60] ;  /* 0x0000600001e77983 */ /* 0x000f220000100800 */
[----:B------:R-:W-:-:S03]  /*9f30*/  HFMA2 R7, R0, R205, R7 ;  /* 0x000000cd00077231 */ /* 0x000fc60000000007 */
[----:B------:R-:W4:Y:S04]  /*9f40*/  LDL R0, [R1+0x1f8] ;  /* 0x0001f80001007983 */ /* 0x000f280000100800 */
[----:B------:R-:W4:Y:S04]  /*9f50*/  LDL R17, [R1+0x25c] ;  /* 0x00025c0001117983 */ /* 0x000f280000100800 */
[----:B------:R-:W4:Y:S04]  /*9f60*/  LDL R11, [R1+0x24c] ;  /* 0x00024c00010b7983 */ /* 0x000f280000100800 */
[----:B------:R-:W4:Y:S01]  /*9f70*/  LDL R9, [R1+0x23c] ;  /* 0x00023c0001097983 */ /* 0x000f220000100800 */
[----:B------:R-:W-:Y:S01]  /*9f80*/  HFMA2.MMA R6, R3, R208, R6 ;  /* 0x000000d003067235 */ /* 0x000fe20000000006 */
[----:B------:R-:W-:-:S02]  /*9f90*/  HFMA2 R7, R2, R209, R7 ;  /* 0x000000d102077231 */ /* 0x000fc40000000007 */
[----:B------:R-:W4:Y:S04]  /*9fa0*/  LDL R3, [R1+0x1e8] ;  /* 0x0001e80001037983 */ /* 0x000f280000100800 */
[----:B------:R-:W4:Y:S01]  /*9fb0*/  LDL R2, [R1+0x21c] ;  /* 0x00021c0001027983 */ /* 0x000f220000100800 */
[----:B---3--:R-:W-:-:S03]  /*9fc0*/  HFMA2.MMA R6, R22, R212, R6 ;  /* 0x000000d416067235 */ /* 0x008fc60000000006 */
[----:B------:R-:W5:Y:S01]  /*9fd0*/  LDL.LU R22, [R1+0x298] ;  /* 0x0002980001167983 */ /* 0x000f620000300800 */
[----:B--2---:R-:W-:-:S03]  /*9fe0*/  HFMA2 R7, R8, R213, R7 ;  /* 0x000000d508077231 */ /* 0x004fc60000000007 */
[----:B------:R-:W2:Y:S01]  /*9ff0*/  LDL R8, [R1+0x22c] ;  /* 0x00022c0001087983 */ /* 0x000ea20000100800 */
[----:B----4-:R-:W-:-:S06]  /*a000*/  HMUL2 R5, R19, R106 ;  /* 0x0000006a13057232 */ /* 0x010fcc0000000000 */
[----:B------:R-:W-:-:S10]  /*a010*/  HFMA2.MMA R5, R245, R110, R5 ;  /* 0x0000006ef5057235 */ /* 0x000fd40000000005 */
[----:B------:R-:W-:-:S06]  /*a020*/  HFMA2 R5, R229, R14, R5 ;  /* 0x0000000ee5057231 */ /* 0x000fcc0000000005 */
[----:B------:R-:W-:Y:S02]  /*a030*/  HFMA2.MMA R5, R228, R114, R5 ;  /* 0x00000072e4057235 */ /* 0x000fe40000000005 */
[----:B------:R-:W-:Y:S01]  /*a040*/  HFMA2.MMA R6, R21, R216, R6 ;  /* 0x000000d815067235 */ /* 0x000fe20000000006 */
[----:B------:R-:W-:Y:S01]  /*a050*/  HFMA2 R7, R20, R217, R7 ;  /* 0x000000d914077231 */ /* 0x000fe20000000007 */
[----:B------:R-:W5:Y:S04]  /*a060*/  LDL.LU R21, [R1+0x294] ;  /* 0x0002940001157983 */ /* 0x000f680000300800 */
[----:B------:R-:W5:Y:S02]  /*a070*/  LDL.LU R20, [R1+0x290] ;  /* 0x0002900001147983 */ /* 0x000f640000300800 */
[----:B------:R-:W-:Y:S01]  /*a080*/  HFMA2 R5, R16, R118, R5 ;  /* 0x0000007610057231 */ /* 0x000fe20000000005 */
[----:B------:R-:W-:Y:S01]  /*a090*/  HFMA2.MMA R6, R18, R220, R6 ;  /* 0x000000dc12067235 */ /* 0x000fe20000000006 */
[----:B------:R-:W5:Y:S02]  /*a0a0*/  LDL.LU R19, [R1+0x28c] ;  /* 0x00028c0001137983 */ /* 0x000f640000300800 */
[----:B------:R-:W-:-:S02]  /*a0b0*/  HFMA2 R5, R10, R122, R5 ;  /* 0x0000007a0a057231 */ /* 0x000fc40000000005 */
[----:B------:R-:W5:Y:S01]  /*a0c0*/  LDL.LU R18, [R1+0x288] ;  /* 0x0002880001127983 */ /* 0x000f620000300800 */
[----:B------:R-:W-:Y:S02]  /*a0d0*/  HFMA2 R7, R246, R221, R7 ;  /* 0x000000ddf6077231 */ /* 0x000fe40000000007 */
[----:B------:R-:W-:Y:S01]  /*a0e0*/  HFMA2 R5, R0, R126, R5 ;  /* 0x0000007e00057231 */ /* 0x000fe20000000005 */
[----:B------:R-:W3:Y:S04]  /*a0f0*/  LDL R245, [R1+0x1ec] ;  /* 0x0001ec0001f57983 */ /* 0x000ee80000100800 */
[----:B------:R-:W4:Y:S01]  /*a100*/  LDL R0, [R1+0x20c] ;  /* 0x00020c0001007983 */ /* 0x000f220000100800 */
[----:B------:R-:W-:Y:S01]  /*a110*/  HFMA2.MMA R7, R230, R225, R7 ;  /* 0x000000e1e6077235 */ /* 0x000fe20000000007 */
[----:B------:R-:W-:-:S02]  /*a120*/  HFMA2 R6, R231, R224, R6 ;  /* 0x000000e0e7067231 */ /* 0x000fc40000000006 */
[----:B------:R-:W3:Y:S04]  /*a130*/  LDL R230, [R1+0x1dc] ;  /* 0x0001dc0001e67983 */ /* 0x000ee80000100800 */
[----:B------:R-:W3:Y:S03]  /*a140*/  LDL R228, [R1+0x1cc] ;  /* 0x0001cc0001e47983 */ /* 0x000ee60000100800 */
[----:B------:R-:W-:Y:S01]  /*a150*/  HADD2 R6, R6, R7 ;  /* 0x0000000706067230 */ /* 0x000fe20000000000 */
[----:B------:R-:W3:Y:S01]  /*a160*/  LDL R246, [R1+0x1b8] ;  /* 0x0001b80001f67983 */ /* 0x000ee20000100800 */
[----:B------:R-:W-:-:S03]  /*a170*/  HMUL2 R7, R17, R107 ;  /* 0x0000006b11077232 */ /* 0x000fc60000000000 */
[----:B------:R-:W3:Y:S03]  /*a180*/  LDL R17, [R1+0x1c8] ;  /* 0x0001c80001117983 */ /* 0x000ee60000100800 */
[----:B------:R-:W-:Y:S01]  /*a190*/  HFMA2.MMA R7, R11, R111, R7 ;  /* 0x0000006f0b077235 */ /* 0x000fe20000000007 */
[----:B------:R-:W3:Y:S04]  /*a1a0*/  LDL R231, [R1+0x1a8] ;  /* 0x0001a80001e77983 */ /* 0x000ee80000100800 */
[----:B------:R-:W3:Y:S03]  /*a1b0*/  LDL R11, [R1+0x1bc] ;  /* 0x0001bc00010b7983 */ /* 0x000ee60000100800 */
[----:B------:R-:W-:Y:S01]  /*a1c0*/  HFMA2.MMA R7, R9, R15, R7 ;  /* 0x0000000f09077235 */ /* 0x000fe20000000007 */
[----:B------:R-:W3:Y:S04]  /*a1d0*/  LDL R229, [R1+0x198] ;  /* 0x0001980001e57983 */ /* 0x000ee80000100800 */
[----:B------:R-:W3:Y:S04]  /*a1e0*/  LDL R9, [R1+0x1d8] ;  /* 0x0001d80001097983 */ /* 0x000ee80000100800 */
[----:B------:R-:W3:Y:S04]  /*a1f0*/  LDL R16, [R1+0x188] ;  /* 0x0001880001107983 */ /* 0x000ee80000100800 */
[----:B------:R-:W3:Y:S01]  /*a200*/  LDL R10, [R1+0x168] ;  /* 0x00016800010a7983 */ /* 0x000ee20000100800 */
[----:B--2---:R-:W-:-:S03]  /*a210*/  HFMA2.MMA R7, R8, R115, R7 ;  /* 0x0000007308077235 */ /* 0x004fc60000000007 */
[----:B------:R-:W2:Y:S05]  /*a220*/  LDL R8, [R1+0x1fc] ;  /* 0x0001fc0001087983 */ /* 0x000eaa0000100800 */
[----:B------:R-:W-:Y:S02]  /*a230*/  HFMA2.MMA R7, R2, R119, R7 ;  /* 0x0000007702077235 */ /* 0x000fe40000000007 */
[----:B------:R-:W2:Y:S01]  /*a240*/  LDL R2, [R1+0x1ac] ;  /* 0x0001ac0001027983 */ /* 0x000ea20000100800 */
[----:B------:R-:W-:-:S03]  /*a250*/  HFMA2 R5, R3, R130, R5 ;  /* 0x0000008203057231 */ /* 0x000fc60000000005 */
[----:B------:R-:W2:Y:S02]  /*a260*/  LDL R3, [R1+0x178] ;  /* 0x0001780001037983 */ /* 0x000ea40000100800 */
[----:B----4-:R-:W-:Y:S02]  /*a270*/  HFMA2.MMA R7, R0, R123, R7 ;  /* 0x0000007b00077235 */ /* 0x010fe40000000007 */
[----:B------:R-:W4:Y:S01]  /*a280*/  LDL R0, [R1+0x158] ;  /* 0x0001580001007983 */ /* 0x000f220000100800 */
[----:B---3--:R-:W-:-:S03]  /*a290*/  HFMA2 R5, R9, R134, R5 ;  /* 0x0000008609057231 */ /* 0x008fc60000000005 */
[----:B------:R-:W3:Y:S01]  /*a2a0*/  LDL R9, [R1+0x19c] ;  /* 0x00019c0001097983 */ /* 0x000ee20000100800 */
[----:B------:R-:W-:-:S03]  /*a2b0*/  HFMA2 R5, R17, R138, R5 ;  /* 0x0000008a11057231 */ /* 0x000fc60000000005 */
[----:B------:R-:W5:Y:S01]  /*a2c0*/  LDL.LU R17, [R1+0x284] ;  /* 0x0002840001117983 */ /* 0x000f620000300800 */
[----:B--2---:R-:W-:-:S03]  /*a2d0*/  HFMA2.MMA R7, R8, R127, R7 ;  /* 0x0000007f08077235 */ /* 0x004fc60000000007 */
[----:B------:R-:W2:Y:S05]  /*a2e0*/  LDL R8, [R1+0x18c] ;  /* 0x00018c0001087983 */ /* 0x000eaa0000100800 */
[----:B------:R-:W-:Y:S01]  /*a2f0*/  HFMA2.MMA R7, R245, R131, R7 ;  /* 0x00000083f5077235 */ /* 0x000fe20000000007 */
[----:B------:R-:W-:Y:S01]  /*a300*/  HFMA2 R5, R246, R142, R5 ;  /* 0x0000008ef6057231 */ /* 0x000fe20000000005 */
[----:B------:R-:W2:Y:S06]  /*a310*/  LDL R245, [R1+0x118] ;  /* 0x0001180001f57983 */ /* 0x000eac0000100800 */
[----:B------:R-:W-:Y:S01]  /*a320*/  HFMA2.MMA R7, R230, R135, R7 ;  /* 0x00000087e6077235 */ /* 0x000fe20000000007 */
[----:B------:R-:W-:Y:S01]  /*a330*/  HFMA2 R5, R231, R146, R5 ;  /* 0x00000092e7057231 */ /* 0x000fe20000000005 */
[----:B------:R-:W2:Y:S04]  /*a340*/  LDL R246, [R1+0x128] ;  /* 0x0001280001f67983 */ /* 0x000ea80000100800 */
[----:B------:R-:W2:Y:S02]  /*a350*/  LDL R230, [R1+0x108] ;  /* 0x0001080001e67983 */ /* 0x000ea40000100800 */
        /* <DEDUP_REMOVED lines=8> */
[----:B------:R-:W-:-:S02]  /*a3e0*/  HFMA2.MMA R7, R2, R147, R7 ;  /* 0x0000009302077235 */ /* 0x000fc40000000007 */
[----:B------:R-:W2:Y:S01]  /*a3f0*/  LDL R2, [R1+0x17c] ;  /* 0x00017c0001027983 */ /* 0x000ea20000100800 */
[----:B------:R-:W-:-:S03]  /*a400*/  HFMA2 R5, R3, R158, R5 ;  /* 0x0000009e03057231 */ /* 0x000fc60000000005 */
[----:B------:R-:W2:Y:S01]  /*a410*/  LDL R3, [R1+0x148] ;  /* 0x0001480001037983 */ /* 0x000ea20000100800 */
[----:B------:R-:W-:-:S03]  /*a420*/  HFMA2 R5, R10, R162, R5 ;  /* 0x000000a20a057231 */ /* 0x000fc60000000005 */
[----:B------:R-:W2:Y:S01]  /*a430*/  LDL R16, [R1+0x138] ;  /* 0x0001380001107983 */ /* 0x000ea20000100800 */
[----:B----4-:R-:W-:-:S03]  /*a440*/  HFMA2 R5, R0, R166, R5 ;  /* 0x000000a600057231 */ /* 0x010fc60000000005 */
[----:B------:R-:W4:Y:S04]  /*a450*/  LDL R0, [R1+0x16c] ;  /* 0x00016c0001007983 */ /* 0x000f280000100800 */
[----:B------:R-:W4:Y:S01]  /*a460*/  LDL R10, [R1+0x11c] ;  /* 0x00011c00010a7983 */ /* 0x000f220000100800 */
[----:B---3--:R-:W-:-:S03]  /*a470*/  HFMA2.MMA R7, R9, R151, R7 ;  /* 0x0000009709077235 */ /* 0x008fc60000000007 */
[----:B------:R-:W3:Y:S05]  /*a480*/  LDL R9, [R1+0x12c] ;  /* 0x00012c0001097983 */ /* 0x000eea0000100800 */
[----:B--2---:R-:W-:Y:S02]  /*a490*/  HFMA2.MMA R7, R8, R155, R7 ;  /* 0x0000009b08077235 */ /* 0x004fe40000000007 */
[----:B------:R-:W2:Y:S06]  /*a4a0*/  LDL R8, [R1+0xe8] ;  /* 0x0000e80001087983 */ /* 0x000eac0000100800 */
[----:B------:R-:W-:-:S02]  /*a4b0*/  HFMA2.MMA R7, R2, R159, R7 ;  /* 0x0000009f02077235 */ /* 0x000fc40000000007 */
[----:B------:R-:W2:Y:S06]  /*a4c0*/  LDL R2, [R1+0x10c] ;  /* 0x00010c0001027983 */ /* 0x000eac0000100800 */
[----:B----4-:R-:W-:-:S08]  /*a4d0*/  HFMA2.MMA R7, R0, R163, R7 ;  /* 0x000000a300077235 */ /* 0x010fd00000000007 */
[----:B------:R-:W-:Y:S01]  /*a4e0*/  HFMA2.MMA R7, R11, R167, R7 ;  /* 0x000000a70b077235 */ /* 0x000fe20000000007 */
[----:B------:R-:W-:Y:S02]  /*a4f0*/  HFMA2 R5, R3, R170, R5 ;  /* 0x000000aa03057231 */ /* 0x000fe40000000005 */
[----:B------:R-:W4:Y:S05]  /*a500*/  LDL R3, [R1+0xd8] ;  /* 0x0000d80001037983 */ /* 0x000f2a0000100800 */
[----:B------:R-:W-:Y:S01]  /*a510*/  HFMA2.MMA R7, R231, R171, R7 ;  /* 0x000000abe7077235 */ /* 0x000fe20000000007 */
[----:B------:R-:W-:Y:S02]  /*a520*/  HFMA2 R5, R16, R174, R5 ;  /* 0x000000ae10057231 */ /* 0x000fe40000000005 */
[----:B------:R-:W5:Y:S04]  /*a530*/  LDL.LU R16, [R1+0x280] ;  /* 0x0002800001107983 */ /* 0x000f680000300800 */
[----:B------:R-:W4:Y:S01]  /*a540*/  LDL R0, [R1+0xc8] ;  /* 0x0000c80001007983 */ /* 0x000f220000100800 */
[----:B------:R-:W-:-:S03]  /*a550*/  HFMA2.MMA R7, R229, R175, R7 ;  /* 0x000000afe5077235 */ /* 0x000fc60000000007 */
[----:B------:R-:W4:Y:S01]  /*a560*/  LDL R11, [R1+0xfc] ;  /* 0x0000fc00010b7983 */ /* 0x000f220000100800 */
[----:B------:R-:W-:-:S03]  /*a570*/  HFMA2 R5, R246, R178, R5 ;  /* 0x000000b2f6057231 */ /* 0x000fc60000000005 */
[----:B------:R-:W4:Y:S01]  /*a580*/  LDL R246, [R1+0x88] ;  /* 0x0000880001f67983 */ /* 0x000f220000100800 */
[----:B---3--:R-:W-:-:S03]  /*a590*/  HFMA2.MMA R7, R9, R179, R7 ;  /* 0x000000b309077235 */ /* 0x008fc60000000007 */
[----:B------:R-:W3:Y:S01]  /*a5a0*/  LDL R9, [R1+0xb8] ;  /* 0x0000b80001097983 */ /* 0x000ee20000100800 */
[----:B------:R-:W-:-:S03]  /*a5b0*/  HFMA2 R5, R245, R182, R5 ;  /* 0x000000b6f5057231 */ /* 0x000fc60000000005 */
[----:B------:R-:W3:Y:S01]  /*a5c0*/  LDL R245, [R1+0xbc] ;  /* 0x0000bc0001f57983 */ /* 0x000ee20000100800 */
[----:B------:R-:W-:Y:S01]  /*a5d0*/  HFMA2 R5, R230, R186, R5 ;  /* 0x000000bae6057231 */ /* 0x000fe20000000005 */
[----:B------:R-:W-:Y:S02]  /*a5e0*/  HFMA2.MMA R7, R10, R183, R7 ;  /* 0x000000b70a077235 */ /* 0x000fe40000000007 */
[----:B------:R-:W3:Y:S01]  /*a5f0*/  LDL R10, [R1+0xcc] ;  /* 0x0000cc00010a7983 */ /* 0x000ee20000100800 */
[----:B------:R-:W-:-:S03]  /*a600*/  HFMA2 R5, R228, R190, R5 ;  /* 0x000000bee4057231 */ /* 0x000fc60000000005 */
[----:B------:R-:W3:Y:S04]  /*a610*/  LDL R230, [R1+0xac] ;  /* 0x0000ac0001e67983 */ /* 0x000ee80000100800 */
[----:B------:R-:W3:Y:S04]  /*a620*/  LDL R228, [R1+0x9c] ;  /* 0x00009c0001e47983 */ /* 0x000ee80000100800 */
[----:B------:R-:W3:Y:S04]  /*a630*/  LDL R231, [R1+0x78] ;  /* 0x0000780001e77983 */ /* 0x000ee80000100800 */
[----:B------:R-:W3:Y:S01]  /*a640*/  LDL R229, [R1+0x68] ;  /* 0x0000680001e57983 */ /* 0x000ee20000100800 */
[----:B--2---:R-:W-:-:S03]  /*a650*/  HFMA2 R5, R8, R194, R5 ;  /* 0x000000c208057231 */ /* 0x004fc60000000005 */
[----:B------:R-:W2:Y:S01]  /*a660*/  LDL R8, [R1+0xec] ;  /* 0x0000ec0001087983 */ /* 0x000ea20000100800 */
[----:B------:R-:W-:-:S03]  /*a670*/  HFMA2.MMA R7, R2, R187, R7 ;  /* 0x000000bb02077235 */ /* 0x000fc60000000007 */
[----:B------:R-:W2:Y:S01]  /*a680*/  LDL R2, [R1+0xdc] ;  /* 0x0000dc0001027983 */ /* 0x000ea20000100800 */
[----:B----4-:R-:W-:-:S03]  /*a690*/  HFMA2 R5, R3, R198, R5 ;  /* 0x000000c603057231 */ /* 0x010fc60000000005 */
[----:B------:R-:W4:Y:S01]  /*a6a0*/  LDL R3, [R1+0xa8] ;  /* 0x0000a80001037983 */ /* 0x000f220000100800 */
[----:B------:R-:W-:-:S03]  /*a6b0*/  HFMA2 R5, R0, R202, R5 ;  /* 0x000000ca00057231 */ /* 0x000fc60000000005 */
[----:B------:R-:W4:Y:S01]  /*a6c0*/  LDL R0, [R1+0x98] ;  /* 0x0000980001007983 */ /* 0x000f220000100800 */
[----:B------:R-:W-:-:S03]  /*a6d0*/  HFMA2.MMA R7, R11, R191, R7 ;  /* 0x000000bf0b077235 */ /* 0x000fc60000000007 */
[----:B------:R-:W4:Y:S01]  /*a6e0*/  LDL R11, [R1+0x8c] ;  /* 0x00008c00010b7983 */ /* 0x000f220000100800 */
[----:B---3--:R-:W-:-:S03]  /*a6f0*/  HFMA2 R5, R9, R206, R5 ;  /* 0x000000ce09057231 */ /* 0x008fc60000000005 */
[----:B------:R-:W3:Y:S01]  /*a700*/  LDL R9, [R1+0x7c] ;  /* 0x00007c0001097983 */ /* 0x000ee20000100800 */
[----:B--2---:R-:W-:-:S03]  /*a710*/  HFMA2.MMA R7, R8, R195, R7 ;  /* 0x000000c308077235 */ /* 0x004fc60000000007 */
[----:B------:R-:W2:Y:S05]  /*a720*/  LDL R8, [R1+0x6c] ;  /* 0x00006c0001087983 */ /* 0x000eaa0000100800 */
[----:B------:R-:W-:-:S08]  /*a730*/  HFMA2.MMA R7, R2, R199, R7 ;  /* 0x000000c702077235 */ /* 0x000fd00000000007 */
[----:B------:R-:W-:-:S08]  /*a740*/  HFMA2.MMA R7, R10, R203, R7 ;  /* 0x000000cb0a077235 */ /* 0x000fd00000000007 */
[----:B------:R-:W-:-:S08]  /*a750*/  HFMA2.MMA R7, R245, R207, R7 ;  /* 0x000000cff5077235 */ /* 0x000fd00000000007 */
[----:B------:R-:W-:Y:S01]  /*a760*/  HFMA2.MMA R7, R230, R211, R7 ;  /* 0x000000d3e6077235 */ /* 0x000fe20000000007 */
[----:B----4-:R-:W-:Y:S01]  /*a770*/  HFMA2 R5, R3, R210, R5 ;  /* 0x000000d203057231 */ /* 0x010fe20000000005 */
[----:B------:R-:W-:Y:S01]  /*a780*/  ISETP.NE.AND.EX P1, PT, RZ, UR13, PT, P1 ;  /* 0x0000000dff007c0c */ /* 0x000fe2000bf25310 */
[----:B------:R-:W5:Y:S04]  /*a790*/  LDL.LU R3, [R1+0x27c] ;  /* 0x00027c0001037983 */ /* 0x000f680000300800 */
[----:B------:R-:W5:Y:S01]  /*a7a0*/  LDL.LU R2, [R1+0x278] ;  /* 0x0002780001027983 */ /* 0x000f620000300800 */
[----:B------:R-:W-:Y:S01]  /*a7b0*/  HFMA2.MMA R7, R228, R215, R7 ;  /* 0x000000d7e4077235 */ /* 0x000fe20000000007 */
[----:B------:R-:W-:Y:S02]  /*a7c0*/  HFMA2 R5, R0, R214, R5 ;  /* 0x000000d600057231 */ /* 0x000fe40000000005 */
[----:B------:R-:W5:Y:S02]  /*a7d0*/  LDL.LU R0, [R1+0x274] ;  /* 0x0002740001007983 */ /* 0x000f640000300800 */
[----:B------:R-:W-:-:S02]  /*a7e0*/  HFMA2 R5, R246, R218, R5 ;  /* 0x000000daf6057231 */ /* 0x000fc40000000005 */
[----:B------:R-:W4:Y:S03]  /*a7f0*/  LDL R10, [R1+0x260] ;  /* 0x00026000010a7983 */ /* 0x000f260000100800 */
[----:B------:R-:W-:Y:S02]  /*a800*/  HFMA2 R7, R11, R219, R7 ;  /* 0x000000db0b077231 */ /* 0x000fe40000000007 */
[----:B------:R-:W-:Y:S01]  /*a810*/  HFMA2 R5, R231, R222, R5 ;  /* 0x000000dee7057231 */ /* 0x000fe20000000005 */
[----:B------:R-:W0:Y:S03]  /*a820*/  LDC R11, c[0x0][0x2c0] ;  /* 0x0000b000ff0b7b82 */ /* 0x000e260000000800 */
[----:B---3--:R-:W-:Y:S02]  /*a830*/  HFMA2.MMA R7, R9, R223, R7 ;  /* 0x000000df09077235 */ /* 0x008fe40000000007 */
[----:B------:R-:W1:Y:S01]  /*a840*/  S2R R9, SR_CTAID.X ;  /* 0x0000000000097919 */ /* 0x000e620000002500 */
[----:B------:R-:W-:-:S04]  /*a850*/  HFMA2 R5, R229, R226, R5 ;  /* 0x000000e2e5057231 */ /* 0x000fc80000000005 */
[----:B------:R-:W-:Y:S02]  /*a860*/  HADD2 R5, R6, R5 ;  /* 0x0000000506057230 */ /* 0x000fe40000000000 */
[----:B------:R-:W1:Y:S01]  /*a870*/  @P1 LDC R6, c[0x0][0x2d0] ;  /* 0x0000b400ff061b82 */ /* 0x000e620000000800 */
[----:B--2---:R-:W-:-:S04]  /*a880*/  HFMA2 R7, R8, R227, R7 ;  /* 0x000000e308077231 */ /* 0x004fc80000000007 */
[----:B------:R-:W-:-:S05]  /*a890*/  HADD2 R5, R5, R7 ;  /* 0x0000000705057230 */ /* 0x000fca0000000000 */
[--C-:B------:R-:W-:Y:S02]  /*a8a0*/  HADD2.F32 R7, -RZ, R5.reuse.H0_H0 ;  /* 0x20000005ff077230 */ /* 0x100fe40000004100 */
[----:B------:R-:W-:-:S05]  /*a8b0*/  HADD2.F32 R5, -RZ, R5.H1_H1 ;  /* 0x30000005ff057230 */ /* 0x000fca0000004100 */
[----:B------:R-:W-:Y:S01]  /*a8c0*/  FADD.FTZ R5, R7, R5 ;  /* 0x0000000507057221 */ /* 0x000fe20000010000 */
[----:B-1----:R-:W-:-:S05]  /*a8d0*/  @P1 IMAD R7, R9, R6, R244 ;  /* 0x0000000609071224 */ /* 0x002fca00078e02f4 */
[----:B------:R-:W-:-:S05]  /*a8e0*/  @P1 IADD3 R7, R7, -0x1, RZ ;  /* 0xffffffff07071810 */ /* 0x000fca0007ffe0ff */
[----:B------:R-:W-:Y:S02]  /*a8f0*/  @P1 IMAD R8, R7, R6, R4 ;  /* 0x0000000607081224 */ /* 0x000fe400078e0204 */
[----:B------:R-:W1:Y:S02]  /*a900*/  @P1 LDC.64 R6, c[0x0][0x2c8] ;  /* 0x0000b200ff061b82 */ /* 0x000e640000000a00 */
[----:B-1----:R-:W-:-:S06]  /*a910*/  @P1 IMAD.WIDE R6, R8, 0x2, R6 ;  /* 0x0000000208061825 */ /* 0x002fcc00078e0206 */
[----:B------:R-:W2:Y:S01]  /*a920*/  @P1 LDG.E.U16 R6, desc[UR36][R6.64] ;  /* 0x0000002406061981 */ /* 0x000ea2000c1e1500 */
[----:B------:R-:W-:Y:S01]  /*a930*/  FMUL.FTZ R5, R5, UR11 ;  /* 0x0000000b05057c20 */ /* 0x000fe20008410000 */
[----:B0-----:R-:W-:Y:S01]  /*a940*/  IADD3 R11, R11, UR4, RZ ;  /* 0x000000040b0b7c10 */ /* 0x001fe2000fffe0ff */
[----:B--2---:R-:W-:-:S05]  /*a950*/  @P1 HADD2.F32 R6, -RZ, R6.H0_H0 ;  /* 0x20000006ff061230 */ /* 0x004fca0000004100 */
[----:B------:R-:W-:Y:S02]  /*a960*/  @P1 FADD.FTZ R5, R5, R6 ;  /* 0x0000000605051221 */ /* 0x000fe40000010000 */
[----:B------:R-:W0:Y:S02]  /*a970*/  LDC.64 R6, c[0x0][0x2d8] ;  /* 0x0000b600ff067b82 */ /* 0x000e240000000a00 */
[----:B0-----:R-:W-:-:S04]  /*a980*/  ISETP.NE.U32.AND P1, PT, R6, RZ, PT ;  /* 0x000000ff0600720c */ /* 0x001fc80003f25070 */
[----:B------:R-:W-:-:S13]  /*a990*/  ISETP.NE.AND.EX P1, PT, R7, RZ, PT, P1 ;  /* 0x000000ff0700720c */ /* 0x000fda0003f25310 */
[C---:B------:R-:W-:Y:S02]  /*a9a0*/  @P1 ISETP.GE.AND P3, PT, R4.reuse, R11, PT ;  /* 0x0000000b0400120c */ /* 0x040fe40003f66270 */
[----:B------:R-:W-:Y:S02]  /*a9b0*/  @P1 IADD3 R6, R4, 0x1, -R244 ;  /* 0x0000000104061810 */ /* 0x000fe40007ffe8f4 */
[----:B----4-:R-:W-:-:S04]  /*a9c0*/  @P1 SEL R7, R10, RZ, !P3 ;  /* 0x000000ff0a071207 */ /* 0x010fc80005800000 */
[----:B------:R-:W-:Y:S02]  /*a9d0*/  @P1 IADD3 R8, R7, R6, RZ ;  /* 0x0000000607081210 */ /* 0x000fe40007ffe0ff */
[----:B------:R-:W0:Y:S02]  /*a9e0*/  @P1 LDC.64 R6, c[0x0][0x2d8] ;  /* 0x0000b600ff061b82 */ /* 0x000e240000000a00 */
[----:B0-----:R-:W-:-:S06]  /*a9f0*/  @P1 IMAD.WIDE R6, R9, 0x2, R6 ;  /* 0x0000000209061825 */ /* 0x001fcc00078e0206 */
[----:B------:R-:W0:Y:S01]  /*aa00*/  LDC R9, c[0x0][0x284] ;  /* 0x0000a100ff097b82 */ /* 0x000e220000000800 */
[----:B------:R1:W2:Y:S07]  /*aa10*/  @P1 LDG.E.U16 R6, desc[UR36][R6.64] ;  /* 0x0000002406061981 */ /* 0x0002ae000c1e1500 */
[----:B------:R-:W3:Y:S01]  /*aa20*/  S2UR UR5, SR_CgaCtaId ;  /* 0x00000000000579c3 */ /* 0x000ee20000008800 */
[----:B------:R-:W-:Y:S02]  /*aa30*/  UMOV UR4, 0x400 ;  /* 0x0000040000047882 */ /* 0x000fe40000000000 */
[----:B------:R-:W-:Y:S01]  /*aa40*/  UIADD3 UR4, UR4, 0x440, URZ ;  /* 0x0000044004047890 */ /* 0x000fe2000fffe03f */
[----:B-1----:R-:W-:-:S02]  /*aa50*/  @P1 I2FP.F32.S32 R7, R8 ;  /* 0x0000000800071245 */ /* 0x002fc40000201400 */
[----:B0-----:R-:W-:Y:S01]  /*aa60*/  VIADDMNMX R9, R244, -R9, RZ, !PT ;  /* 0x80000009f4097246 */ /* 0x001fe200078001ff */
[----:B---3--:R-:W-:Y:S01]  /*aa70*/  ULEA UR4, UR5, UR4, 0x18 ;  /* 0x0000000405047291 */ /* 0x008fe2000f8ec03f */
[----:B--2---:R-:W-:-:S05]  /*aa80*/  @P1 HADD2.F32 R6, -RZ, R6.H0_H0 ;  /* 0x20000006ff061230 */ /* 0x004fca0000004100 */
[----:B------:R-:W-:Y:S01]  /*aa90*/  @P1 FFMA.FTZ R5, R7, R6, R5 ;  /* 0x0000000607051223 */ /* 0x000fe20000010005 */
[----:B------:R-:W-:-:S04]  /*aaa0*/  IADD3 R6, R4, -R9, RZ ;  /* 0x8000000904067210 */ /* 0x000fc80007ffe0ff */
[----:B------:R-:W-:-:S05]  /*aab0*/  LEA R6, R6, UR4, 0x2 ;  /* 0x0000000406067c11 */ /* 0x000fca000f8e10ff */
[----:B------:R0:W-:Y:S01]  /*aac0*/  STS [R6], R5 ;  /* 0x0000000506007388 */ /* 0x0001e20000000800 */
[----:B------:R-:W-:-:S07]  /*aad0*/  @!P0 FMNMX.FTZ R247, R247, R5, !PT ;  /* 0x00000005f7f78209 */ /* 0x000fce0007810000 */
.L_x_93:
[----:B------:R-:W-:Y:S05]  /*aae0*/  BSYNC B1 ;  /* 0x0000000000017941 */ /* 0x000fea0003800000 */
.L_x_92:
[----:B0-----:R-:W2:Y:S01]  /*aaf0*/  LDL R5, [R1+0x264] ;  /* 0x0002640001057983 */ /* 0x001ea20000100800 */
[----:B------:R-:W-:-:S04]  /*ab00*/  IADD3 R4, R4, 0x100, RZ ;  /* 0x0000010004047810 */ /* 0x000fc80007ffe0ff */
[----:B--2---:R-:W-:-:S13]  /*ab10*/  ISETP.GE.AND P0, PT, R4, R5, PT ;  /* 0x000000050400720c */ /* 0x004fda0003f06270 */
[----:B------:R-:W-:Y:S05]  /*ab20*/  @!P0 BRA `(.L_x_94) ;  /* 0xffffff9000088947 */ /* 0x000fea000383ffff */
.L_x_27:
[----:B------:R-:W-:Y:S05]  /*ab30*/  BSYNC B0 ;  /* 0x0000000000007941 */ /* 0x000fea0003800000 */
.L_x_26:
[----:B------:R-:W1:Y:S01]  /*ab40*/  SHFL.BFLY PT, R4, R247, 0x10, 0x1f ;  /* 0x0e001f00f7047f89 */ /* 0x000e6200000e0000 */
[----:B------:R-:W2:Y:S01]  /*ab50*/  LDC R228, c[0x0][0x284] ;  /* 0x0000a100ffe47b82 */ /* 0x000ea20000000800 */
[----:B------:R-:W-:Y:S01]  /*ab60*/  UMOV UR4, 0x400 ;  /* 0x0000040000047882 */ /* 0x000fe20000000000 */
[----:B------:R-:W-:Y:S01]  /*ab70*/  ULDC.64 UR8, c[0x0][0x2b0] ;  /* 0x0000ac0000087ab9 */ /* 0x000fe20000000a00 */
[----:B-----5:R-:W3:Y:S01]  /*ab80*/  S2R R21, SR_TID.X ;  /* 0x0000000000157919 */ /* 0x020ee20000002100 */
[----:B------:R-:W-:Y:S01]  /*ab90*/  UIADD3 UR4, UR4, 0x440, URZ ;  /* 0x0000044004047890 */ /* 0x000fe2000fffe03f */
[----:B------:R-:W-:Y:S01]  /*aba0*/  BSSY B0, `(.L_x_95) ;  /* 0x000009c000007945 */ /* 0x000fe20003800000 */
[----:B------:R-:W-:Y:S02]  /*abb0*/  ULDC.64 UR10, c[0x0][0x2b0] ;  /* 0x0000ac00000a7ab9 */ /* 0x000fe40000000a00 */
[----:B------:R-:W4:Y:S01]  /*abc0*/  S2UR UR5, SR_CgaCtaId ;  /* 0x00000000000579c3 */ /* 0x000f220000008800 */
[----:B-1----:R-:W-:-:S02]  /*abd0*/  FMNMX.FTZ R3, R4, R247, !PT ;  /* 0x000000f704037209 */ /* 0x002fc40007810000 */
[----:B--2---:R-:W-:-:S03]  /*abe0*/  VIADDMNMX R228, R244, -R228, RZ, !PT ;  /* 0x800000e4f4e47246 */ /* 0x004fc600078001ff */
[----:B------:R-:W1:Y:S01]  /*abf0*/  SHFL.BFLY PT, R4, R3, 0x8, 0x1f ;  /* 0x0d001f0003047f89 */ /* 0x000e6200000e0000 */
[----:B----4-:R-:W-:Y:S01]  /*ac00*/  ULEA UR4, UR5, UR4, 0x18 ;  /* 0x0000000405047291 */ /* 0x010fe2000f8ec03f */
[----:B---3--:R-:W-:Y:S02]  /*ac10*/  SHF.R.S32.HI R6, RZ, 0x1f, R21 ;  /* 0x0000001fff067819 */ /* 0x008fe40000011415 */
[----:B------:R-:W-:Y:S02]  /*ac20*/  ULDC UR5, c[0x0][0x284] ;  /* 0x0000a10000057ab9 */ /* 0x000fe40000000800 */
[----:B------:R-:W-:-:S04]  /*ac30*/  LEA.HI R11, R6, R21, RZ, 0x5 ;  /* 0x00000015060b7211 */ /* 0x000fc800078f28ff */
[----:B------:R-:W-:Y:S02]  /*ac40*/  LOP3.LUT R8, R11, 0xffffffe0, RZ, 0xc0, !PT ;  /* 0xffffffe00b087812 */ /* 0x000fe400078ec0ff */
[----:B-1----:R-:W-:-:S05]  /*ac50*/  FMNMX.FTZ R5, R3, R4, !PT ;  /* 0x0000000403057209 */ /* 0x002fca0007810000 */
[----:B------:R-:W1:Y:S02]  /*ac60*/  SHFL.BFLY PT, R4, R5, 0x4, 0x1f ;  /* 0x0c801f0005047f89 */ /* 0x000e6400000e0000 */
[----:B-1----:R-:W-:Y:S02]  /*ac70*/  FMNMX.FTZ R6, R5, R4, !PT ;  /* 0x0000000405067209 */ /* 0x002fe40007810000 */
[----:B------:R-:W-:-:S03]  /*ac80*/  IADD3 R4, -R8, R21, RZ ;  /* 0x0000001508047210 */ /* 0x000fc60007ffe1ff */
[----:B------:R-:W1:Y:S01]  /*ac90*/  SHFL.BFLY PT, R7, R6, 0x2, 0x1f ;  /* 0x0c401f0006077f89 */ /* 0x000e6200000e0000 */
[C---:B------:R-:W-:Y:S02]  /*aca0*/  ISETP.NE.AND P0, PT, R4.reuse, RZ, PT ;  /* 0x000000ff0400720c */ /* 0x040fe40003f05270 */
[----:B------:R-:W-:-:S11]  /*acb0*/  ISETP.GT.AND P1, PT, R4, 0x7, PT ;  /* 0x000000070400780c */ /* 0x000fd60003f24270 */
[----:B------:R-:W2:Y:S01]  /*acc0*/  @!P0 S2R R10, SR_CgaCtaId ;  /* 0x00000000000a8919 */ /* 0x000ea20000008800 */
[----:B------:R-:W-:Y:S02]  /*acd0*/  @!P0 MOV R3, 0x400 ;  /* 0x0000040000038802 */ /* 0x000fe40000000f00 */
[----:B------:R-:W-:Y:S01]  /*ace0*/  @!P1 MOV R5, 0x400 ;  /* 0x0000040000059802 */ /* 0x000fe20000000f00 */
[----:B------:R-:W3:Y:S01]  /*acf0*/  @!P1 S2R R12, SR_CgaCtaId ;  /* 0x00000000000c9919 */ /* 0x000ee20000008800 */
[----:B-1----:R-:W-:-:S05]  /*ad00*/  FMNMX.FTZ R7, R6, R7, !PT ;  /* 0x0000000706077209 */ /* 0x002fca0007810000 */
[----:B------:R-:W1:Y:S01]  /*ad10*/  SHFL.BFLY PT, R8, R7, 0x1, 0x1f ;  /* 0x0c201f0007087f89 */ /* 0x000e6200000e0000 */
[----:B--2---:R-:W-:Y:S02]  /*ad20*/  @!P0 LEA R10, R10, R3, 0x18 ;  /* 0x000000030a0a8211 */ /* 0x004fe400078ec0ff */
[----:B------:R-:W-:Y:S02]  /*ad30*/  @!P0 SHF.R.S32.HI R3, RZ, 0x5, R11 ;  /* 0x00000005ff038819 */ /* 0x000fe4000001140b */
[----:B---3--:R-:W-:Y:S01]  /*ad40*/  @!P1 LEA R9, R12, R5, 0x18 ;  /* 0x000000050c099211 */ /* 0x008fe200078ec0ff */
[----:B------:R-:W-:Y:S01]  /*ad50*/  IMAD.MOV.U32 R5, RZ, RZ, -0x800001 ;  /* 0xff7fffffff057424 */ /* 0x000fe200078e00ff */
[----:B------:R-:W-:Y:S02]  /*ad60*/  @!P0 LEA R3, R3, R10, 0x2 ;  /* 0x0000000a03038211 */ /* 0x000fe400078e10ff */
[----:B-1----:R-:W-:Y:S02]  /*ad70*/  FMNMX.FTZ R12, R7, R8, !PT ;  /* 0x00000008070c7209 */ /* 0x002fe40007810000 */
[----:B------:R-:W-:-:S02]  /*ad80*/  @!P1 LEA R6, R4, R9, 0x2 ;  /* 0x0000000904069211 */ /* 0x000fc400078e10ff */
[----:B------:R-:W-:Y:S01]  /*ad90*/  IADD3 R9, R21, R228, RZ ;  /* 0x000000e415097210 */ /* 0x000fe20007ffe0ff */
[----:B------:R1:W-:Y:S01]  /*ada0*/  @!P0 STS [R3], R12 ;  /* 0x0000000c03008388 */ /* 0x0003e20000000800 */
[----:B------:R-:W-:Y:S01]  /*adb0*/  BAR.SYNC.DEFER_BLOCKING 0x0 ;  /* 0x0000000000007b1d */ /* 0x000fe20000010000 */
[----:B-1----:R-:W-:-:S05]  /*adc0*/  MOV R3, RZ ;  /* 0x000000ff00037202 */ /* 0x002fca0000000f00 */
[----:B------:R-:W1:Y:S01]  /*add0*/  @!P1 LDS R5, [R6] ;  /* 0x0000000006059984 */ /* 0x000e620000000800 */
[----:B------:R-:W-:-:S03]  /*ade0*/  ISETP.GE.AND P1, PT, R9, R244, PT ;  /* 0x000000f40900720c */ /* 0x000fc60003f26270 */
[----:B-1----:R-:W1:Y:S02]  /*adf0*/  SHFL.BFLY PT, R8, R5, 0x4, 0x1f ;  /* 0x0c801f0005087f89 */ /* 0x002e6400000e0000 */
[----:B-1----:R-:W-:-:S05]  /*ae00*/  FMNMX.FTZ R8, R8, R5, !PT ;  /* 0x0000000508087209 */ /* 0x002fca0007810000 */
[----:B------:R-:W1:Y:S02]  /*ae10*/  SHFL.BFLY PT, R7, R8, 0x2, 0x1f ;  /* 0x0c401f0008077f89 */ /* 0x000e6400000e0000 */
[----:B-1----:R-:W-:-:S05]  /*ae20*/  FMNMX.FTZ R7, R8, R7, !PT ;  /* 0x0000000708077209 */ /* 0x002fca0007810000 */
[----:B------:R-:W1:Y:S02]  /*ae30*/  SHFL.BFLY PT, R10, R7, 0x1, 0x1f ;  /* 0x0c201f00070a7f89 */ /* 0x000e6400000e0000 */
[----:B-1----:R-:W-:-:S05]  /*ae40*/  FMNMX.FTZ R10, R7, R10, !PT ;  /* 0x0000000a070a7209 */ /* 0x002fca0007810000 */
[----:B------:R1:W2:Y:S01]  /*ae50*/  SHFL.IDX PT, R14, R10, RZ, 0x1f ;  /* 0x00001fff0a0e7589 */ /* 0x0002a200000e0000 */
[----:B------:R-:W-:Y:S05]  /*ae60*/  @P1 BRA `(.L_x_96) ;  /* 0x0000000400bc1947 */ /* 0x000fea0003800000 */
[----:B------:R-:W-:Y:S01]  /*ae70*/  LOP3.LUT R3, RZ, R228, RZ, 0x33, !PT ;  /* 0x000000e4ff037212 */ /* 0x000fe200078e33ff */
[----:B------:R-:W-:Y:S03]  /*ae80*/  BSSY B1, `(.L_x_97) ;  /* 0x0000026000017945 */ /* 0x000fe60003800000 */
[----:B------:R-:W-:-:S04]  /*ae90*/  IADD3 R5, -R21, R244, R3 ;  /* 0x000000f415057210 */ /* 0x000fc80007ffe103 */
[----:B------:R-:W-:-:S04]  /*aea0*/  LEA.HI R3, R5, 0x1, RZ, 0x18 ;  /* 0x0000000105037811 */ /* 0x000fc800078fc0ff */
[----:B------:R-:W-:Y:S01]  /*aeb0*/  LOP3.LUT P0, R6, R3, 0x3, RZ, 0xc0, !PT ;  /* 0x0000000303067812 */ /* 0x000fe2000780c0ff */
[----:B------:R-:W-:-:S12]  /*aec0*/  HFMA2.MMA R3, -RZ, RZ, 0, 0 ;  /* 0x00000000ff037435 */ /* 0x000fd800000001ff */
[----:B------:R-:W-:Y:S05]  /*aed0*/  @!P0 BRA `(.L_x_98) ;  /* 0x0000000000808947 */ /* 0x000fea0003800000 */
[----:B------:R-:W-:Y:S01]  /*aee0*/  ULDC.64 UR6, c[0x0][0x2b0] ;  /* 0x0000ac0000067ab9 */ /* 0x000fe20000000a00 */
[----:B------:R-:W-:Y:S02]  /*aef0*/  MOV R8, R6 ;  /* 0x0000000600087202 */ /* 0x000fe40000000f00 */
[----:B------:R-:W-:Y:S02]  /*af00*/  ISETP.NE.U32.AND P0, PT, RZ, UR6, PT ;  /* 0x00000006ff007c0c */ /* 0x000fe4000bf05070 */
[----:B------:R-:W-:Y:S02]  /*af10*/  MOV R3, RZ ;  /* 0x000000ff00037202 */ /* 0x000fe40000000f00 */
[----:B------:R-:W-:-:S13]  /*af20*/  ISETP.NE.AND.EX P0, PT, RZ, UR7, PT, P0 ;  /* 0x00000007ff007c0c */ /* 0x000fda000bf05300 */
.L_x_102:
[----:B-1-3--:R-:W3:Y:S01]  /*af30*/  LDC R6, c[0x0][0x284] ;  /* 0x0000a100ff067b82 */ /* 0x00aee20000000800 */
[----:B------:R-:W-:Y:S01]  /*af40*/  IADD3 R8, R8, -0x1, RZ ;  /* 0xffffffff08087810 */ /* 0x000fe20007ffe0ff */
[----:B------:R-:W-:Y:S03]  /*af50*/  BSSY B2, `(.L_x_99) ;  /* 0x0000014000027945 */ /* 0x000fe60003800000 */
[----:B------:R-:W-:Y:S02]  /*af60*/  ISETP.NE.AND P3, PT, R8, RZ, PT ;  /* 0x000000ff0800720c */ /* 0x000fe40003f65270 */
[----:B---3--:R-:W-:-:S05]  /*af70*/  VIADDMNMX R6, R244, -R6, RZ, !PT ;  /* 0x80000006f4067246 */ /* 0x008fca00078001ff */
[----:B------:R-:W-:-:S05]  /*af80*/  IMAD.IADD R6, R9, 0x1, -R6 ;  /* 0x0000000109067824 */ /* 0x000fca00078e0a06 */
[----:B------:R-:W-:Y:S01]  /*af90*/  LEA R13, R6, UR4, 0x2 ;  /* 0x00000004060d7c11 */ /* 0x000fe2000f8e10ff */
[----:B------:R-:W-:Y:S06]  /*afa0*/  @!P0 BRA `(.L_x_100) ;  /* 0x0000000000288947 */ /* 0x000fec0003800000 */
[----:B------:R-:W3:Y:S02]  /*afb0*/  S2R R7, SR_CTAID.Y ;  /* 0x0000000000077919 */ /* 0x000ee40000002600 */
[----:B---3--:R-:W-:Y:S01]  /*afc0*/  IMAD R6, R7, UR5, RZ ;  /* 0x0000000507067c24 */ /* 0x008fe2000f8e02ff */
[----:B------:R-:W-:-:S04]  /*afd0*/  SHF.R.S32.HI R7, RZ, 0x1f, R9 ;  /* 0x0000001fff077819 */ /* 0x000fc80000011409 */
[--C-:B-1----:R-:W-:Y:S02]  /*afe0*/  SHF.R.S32.HI R10, RZ, 0x1f, R6.reuse ;  /* 0x0000001fff0a7819 */ /* 0x102fe40000011406 */
[----:B------:R-:W-:-:S04]  /*aff0*/  IADD3 R6, P4, P5, R9, UR8, R6 ;  /* 0x0000000809067c10 */ /* 0x000fc8000fd9e006 */
[----:B------:R-:W-:-:S05]  /*b000*/  IADD3.X R7, R7, UR9, R10, P4, P5 ;  /* 0x0000000907077c10 */ /* 0x000fca000a7ea40a */
[----:B------:R-:W3:Y:S02]  /*b010*/  LDG.E.U8 R6, desc[UR36][R6.64] ;  /* 0x0000002406067981 */ /* 0x000ee4000c1e1100 */
[----:B---3--:R-:W-:-:S13]  /*b020*/  ISETP.NE.AND P4, PT, R6, RZ, PT ;  /* 0x000000ff0600720c */ /* 0x008fda0003f85270 */
[----:B------:R-:W-:Y:S01]  /*b030*/  @P4 MOV R10, RZ ;  /* 0x000000ff000a4202 */ /* 0x000fe20000000f00 */
[----:B------:R-:W-:Y:S06]  /*b040*/  @P4 BRA `(.L_x_101) ;  /* 0x0000000000104947 */ /* 0x000fec0003800000 */
.L_x_100:
[----:B------:R-:W2:Y:S02]  /*b050*/  LDS R6, [R13] ;  /* 0x000000000d067984 */ /* 0x000ea40000000800 */
[----:B--2---:R-:W-:-:S04]  /*b060*/  FADD.FTZ R6, -R14, R6 ;  /* 0x000000060e067221 */ /* 0x004fc80000010100 */
[----:B------:R-:W-:-:S04]  /*b070*/  FMUL.FTZ R6, R6, 1.4426950216293334961 ;  /* 0x3fb8aa3b06067820 */ /* 0x000fc80000410000 */
[----:B-1----:R1:W3:Y:S03]  /*b080*/  MUFU.EX2 R10, R6 ;  /* 0x00000006000a7308 */ /* 0x0022e60000000800 */
.L_x_101:
[----:B------:R-:W-:Y:S05]  /*b090*/  BSYNC B2 ;  /* 0x0000000000027941 */ /* 0x000fea0003800000 */
.L_x_99:
[----:B---3--:R3:W-:Y:S01]  /*b0a0*/  STS [R13], R10 ;  /* 0x0000000a0d007388 */ /* 0x0087e20000000800 */
[----:B------:R-:W-:Y:S01]  /*b0b0*/  FADD.FTZ R3, R10, R3 ;  /* 0x000000030a037221 */ /* 0x000fe20000010000 */
[----:B------:R-:W-:Y:S01]  /*b0c0*/  IADD3 R9, R9, 0x100, RZ ;  /* 0x0000010009097810 */ /* 0x000fe20007ffe0ff */
[----:B------:R-:W-:Y:S06]  /*b0d0*/  @P3 BRA `(.L_x_102) ;  /* 0xfffffffc00943947 */ /* 0x000fec000383ffff */
.L_x_98:
[----:B------:R-:W-:Y:S05]  /*b0e0*/  BSYNC B1 ;  /* 0x0000000000017941 */ /* 0x000fea0003800000 */
.L_x_97:
[----:B------:R-:W-:-:S13]  /*b0f0*/  ISETP.GE.U32.AND P0, PT, R5, 0x300, PT ;  /* 0x000003000500780c */ /* 0x000fda0003f06070 */
[----:B------:R-:W-:Y:S05]  /*b100*/  @!P0 BRA `(.L_x_96) ;  /* 0x0000000400148947 */ /* 0x000fea0003800000 */
[----:B-1----:R-:W0:Y:S01]  /*b110*/  S2R R6, SR_CTAID.Y ;  /* 0x0000000000067919 */ /* 0x002e220000002600 */
[----:B------:R-:W-:Y:S02]  /*b120*/  ULDC.64 UR6, c[0x0][0x2b0] ;  /* 0x0000ac0000067ab9 */ /* 0x000fe40000000a00 */
[----:B------:R-:W-:Y:S01]  /*b130*/  ISETP.NE.U32.AND P0, PT, RZ, UR6, PT ;  /* 0x00000006ff007c0c */ /* 0x000fe2000bf05070 */
[----:B------:R-:W-:-:S03]  /*b140*/  ULDC UR6, c[0x0][0x284] ;  /* 0x0000a10000067ab9 */ /* 0x000fc60000000800 */
[----:B------:R-:W-:Y:S01]  /*b150*/  ISETP.NE.AND.EX P0, PT, RZ, UR7, PT, P0 ;  /* 0x00000007ff007c0c */ /* 0x000fe2000bf05300 */
[----:B0-----:R-:W-:-:S05]  /*b160*/  IMAD R16, R6, UR6, RZ ;  /* 0x0000000606107c24 */ /* 0x001fca000f8e02ff */
[----:B------:R-:W-:-:S07]  /*b170*/  SHF.R.S32.HI R18, RZ, 0x1f, R16 ;  /* 0x0000001fff127819 */ /* 0x000fce0000011410 */
.L_x_115:
[----:B----4-:R-:W0:Y:S01]  /*b180*/  LDC R5, c[0x0][0x284] ;  /* 0x0000a100ff057b82 */ /* 0x010e220000000800 */
[----:B------:R-:W-:Y:S01]  /*b190*/  SHF.R.S32.HI R7, RZ, 0x1f, R9 ;  /* 0x0000001fff077819 */ /* 0x000fe20000011409 */
[----:B------:R-:W-:Y:S01]  /*b1a0*/  BSSY B1, `(.L_x_103) ;  /* 0x0000011000017945 */ /* 0x000fe20003800000 */
[----:B------:R-:W-:-:S04]  /*b1b0*/  IADD3 R6, P4, P5, R9, UR10, R16 ;  /* 0x0000000a09067c10 */ /* 0x000fc8000fd9e010 */
[----:B------:R-:W-:Y:S02]  /*b1c0*/  IADD3.X R7, R7, UR11, R18, P4, P5 ;  /* 0x0000000b07077c10 */ /* 0x000fe4000a7ea412 */
[----:B0-----:R-:W-:-:S04]  /*b1d0*/  VIADDMNMX R5, R244, -R5, RZ, !PT ;  /* 0x80000005f4057246 */ /* 0x001fc800078001ff */
[----:B------:R-:W-:Y:S02]  /*b1e0*/  IADD3 R5, -R5, R9, RZ ;  /* 0x0000000905057210 */ /* 0x000fe40007ffe1ff */
[----:B------:R-:W-:Y:S02]  /*b1f0*/  IADD3 R9, R9, 0x400, RZ ;  /* 0x0000040009097810 */ /* 0x000fe40007ffe0ff */
[----:B-1-3--:R-:W-:Y:S02]  /*b200*/  LEA R10, R5, UR4, 0x2 ;  /* 0x00000004050a7c11 */ /* 0x00afe4000f8e10ff */
[----:B------:R-:W-:Y:S01]  /*b210*/  ISETP.GE.AND P3, PT, R9, R244, PT ;  /* 0x000000f40900720c */ /* 0x000fe20003f66270 */
[----:B------:R-:W-:-:S12]  /*b220*/  @!P0 BRA `(.L_x_104) ;  /* 0x0000000000108947 */ /* 0x000fd80003800000 */
[----:B------:R-:W3:Y:S02]  /*b230*/  LDG.E.U8 R5, desc[UR36][R6.64] ;  /* 0x0000002406057981 */ /* 0x000ee4000c1e1100 */
[----:B---3--:R-:W-:-:S13]  /*b240*/  ISETP.NE.AND P4, PT, R5, RZ, PT ;  /* 0x000000ff0500720c */ /* 0x008fda0003f85270 */
[----:B------:R-:W-:Y:S01]  /*b250*/  @P4 MOV R8, RZ ;  /* 0x000000ff00084202 */ /* 0x000fe20000000f00 */
[----:B------:R-:W-:Y:S06]  /*b260*/  @P4 BRA `(.L_x_105) ;  /* 0x0000000000104947 */ /* 0x000fec0003800000 */
.L_x_104:
[----:B------:R-:W2:Y:S02]  /*b270*/  LDS R5, [R10] ;  /* 0x000000000a057984 */ /* 0x000ea40000000800 */
[----:B--2---:R-:W-:-:S04]  /*b280*/  FADD.FTZ R5, -R14, R5 ;  /* 0x000000050e057221 */ /* 0x004fc80000010100 */
[----:B------:R-:W-:-:S04]  /*b290*/  FMUL.FTZ R5, R5, 1.4426950216293334961 ;  /* 0x3fb8aa3b05057820 */ /* 0x000fc80000410000 */
[----:B------:R0:W1:Y:S03]  /*b2a0*/  MUFU.EX2 R8, R5 ;  /* 0x0000000500087308 */ /* 0x0000660000000800 */
.L_x_105:
[----:B------:R-:W-:Y:S05]  /*b2b0*/  BSYNC B1 ;  /* 0x0000000000017941 */ /* 0x000fea0003800000 */
.L_x_103:
[----:B-1----:R1:W-:Y:S01]  /*b2c0*/  STS [R10], R8 ;  /* 0x000000080a007388 */ /* 0x0023e20000000800 */
[----:B------:R-:W-:Y:S01]  /*b2d0*/  BSSY B1, `(.L_x_106) ;  /* 0x000000b000017945 */ /* 0x000fe20003800000 */
[----:B------:R-:W-:-:S03]  /*b2e0*/  FADD.FTZ R12, R8, R3 ;  /* 0x00000003080c7221 */ /* 0x000fc60000010000 */
[----:B------:R-:W-:Y:S05]  /*b2f0*/  @!P0 BRA `(.L_x_107) ;  /* 0x0000000000108947 */ /* 0x000fea0003800000 */
[----:B------:R-:W3:Y:S02]  /*b300*/  LDG.E.U8 R3, desc[UR36][R6.64+0x100] ;  /* 0x0001002406037981 */ /* 0x000ee4000c1e1100 */
[----:B---3--:R-:W-:-:S13]  /*b310*/  ISETP.NE.AND P4, PT, R3, RZ, PT ;  /* 0x000000ff0300720c */ /* 0x008fda0003f85270 */
[----:B------:R-:W-:Y:S01]  /*b320*/  @P4 MOV R3, RZ ;  /* 0x000000ff00034202 */ /* 0x000fe20000000f00 */
[----:B------:R-:W-:Y:S06]  /*b330*/  @P4 BRA `(.L_x_108) ;  /* 0x0000000000104947 */ /* 0x000fec0003800000 */
.L_x_107:
[----:B------:R-:W2:Y:S02]  /*b340*/  LDS R3, [R10+0x400] ;  /* 0x000400000a037984 */ /* 0x000ea40000000800 */
[----:B--2---:R-:W-:-:S04]  /*b350*/  FADD.FTZ R3, -R14, R3 ;  /* 0x000000030e037221 */ /* 0x004fc80000010100 */
[----:B------:R-:W-:-:S06]  /*b360*/  FMUL.FTZ R3, R3, 1.4426950216293334961 ;  /* 0x3fb8aa3b03037820 */ /* 0x000fcc0000410000 */
[----:B------:R-:W3:Y:S02]  /*b370*/  MUFU.EX2 R3, R3 ;  /* 0x0000000300037308 */ /* 0x000ee40000000800 */
.L_x_108:
[----:B------:R-:W-:Y:S05]  /*b380*/  BSYNC B1 ;  /* 0x0000000000017941 */ /* 0x000fea0003800000 */
.L_x_106:
[----:B---3--:R3:W-:Y:S01]  /*b390*/  STS [R10+0x400], R3 ;  /* 0x000400030a007388 */ /* 0x0087e20000000800 */
[----:B------:R-:W-:Y:S01]  /*b3a0*/  BSSY B1, `(.L_x_109) ;  /* 0x000000b000017945 */ /* 0x000fe20003800000 */
[----:B------:R-:W-:-:S03]  /*b3b0*/  FADD.FTZ R12, R12, R3 ;  /* 0x000000030c0c7221 */ /* 0x000fc60000010000 */
[----:B------:R-:W-:Y:S05]  /*b3c0*/  @!P0 BRA `(.L_x_110) ;  /* 0x0000000000108947 */ /* 0x000fea0003800000 */
[----:B---3--:R-:W3:Y:S02]  /*b3d0*/  LDG.E.U8 R3, desc[UR36][R6.64+0x200] ;  /* 0x0002002406037981 */ /* 0x008ee4000c1e1100 */
[----:B---3--:R-:W-:-:S13]  /*b3e0*/  ISETP.NE.AND P4, PT, R3, RZ, PT ;  /* 0x000000ff0300720c */ /* 0x008fda0003f85270 */
[----:B------:R-:W-:Y:S01]  /*b3f0*/  @P4 MOV R3, RZ ;  /* 0x000000ff00034202 */ /* 0x000fe20000000f00 */
[----:B------:R-:W-:Y:S06]  /*b400*/  @P4 BRA `(.L_x_111) ;  /* 0x0000000000104947 */ /* 0x000fec0003800000 */
.L_x_110:
[----:B---3--:R-:W2:Y:S02]  /*b410*/  LDS R3, [R10+0x800] ;  /* 0x000800000a037984 */ /* 0x008ea40000000800 */
[----:B--2---:R-:W-:-:S04]  /*b420*/  FADD.FTZ R3, -R14, R3 ;  /* 0x000000030e037221 */ /* 0x004fc80000010100 */
[----:B------:R-:W-:-:S06]  /*b430*/  FMUL.FTZ R3, R3, 1.4426950216293334961 ;  /* 0x3fb8aa3b03037820 */ /* 0x000fcc0000410000 */
[----:B------:R-:W3:Y:S02]  /*b440*/  MUFU.EX2 R3, R3 ;  /* 0x0000000300037308 */ /* 0x000ee40000000800 */
.L_x_111:
[----:B------:R-:W-:Y:S05]  /*b450*/  BSYNC B1 ;  /* 0x0000000000017941 */ /* 0x000fea0003800000 */
.L_x_109:
[----:B---3--:R3:W-:Y:S01]  /*b460*/  STS [R10+0x800], R3 ;  /* 0x000800030a007388 */ /* 0x0087e20000000800 */
[----:B------:R-:W-:Y:S01]  /*b470*/  BSSY B1, `(.L_x_112) ;  /* 0x000000b000017945 */ /* 0x000fe20003800000 */
[----:B------:R-:W-:-:S03]  /*b480*/  FADD.FTZ R12, R12, R3 ;  /* 0x000000030c0c7221 */ /* 0x000fc60000010000 */
[----:B------:R-:W-:Y:S05]  /*b490*/  @!P0 BRA `(.L_x_113) ;  /* 0x0000000000108947 */ /* 0x000fea0003800000 */
[----:B------:R-:W4:Y:S02]  /*b4a0*/  LDG.E.U8 R6, desc[UR36][R6.64+0x300] ;  /* 0x0003002406067981 */ /* 0x000f24000c1e1100 */
[----:B----4-:R-:W-:-:S13]  /*b4b0*/  ISETP.NE.AND P4, PT, R6, RZ, PT ;  /* 0x000000ff0600720c */ /* 0x010fda0003f85270 */
[----:B0-----:R-:W-:Y:S01]  /*b4c0*/  @P4 IMAD.MOV.U32 R5, RZ, RZ, RZ ;  /* 0x000000ffff054224 */ /* 0x001fe200078e00ff */
[----:B------:R-:W-:Y:S06]  /*b4d0*/  @P4 BRA `(.L_x_114) ;  /* 0x0000000000104947 */ /* 0x000fec0003800000 */
.L_x_113:
[----:B---3--:R-:W2:Y:S02]  /*b4e0*/  LDS R3, [R10+0xc00] ;  /* 0x000c00000a037984 */ /* 0x008ea40000000800 */
[----:B--2---:R-:W-:-:S04]  /*b4f0*/  FADD.FTZ R3, -R14, R3 ;  /* 0x000000030e037221 */ /* 0x004fc80000010100 */
[----:B------:R-:W-:-:S04]  /*b500*/  FMUL.FTZ R3, R3, 1.4426950216293334961 ;  /* 0x3fb8aa3b03037820 */ /* 0x000fc80000410000 */
[----:B0-----:R0:W4:Y:S03]  /*b510*/  MUFU.EX2 R5, R3 ;  /* 0x0000000300057308 */ /* 0x0011260000000800 */
.L_x_114:
[----:B------:R-:W-:Y:S05]  /*b520*/  BSYNC B1 ;  /* 0x0000000000017941 */ /* 0x000fea0003800000 */
.L_x_112:
[----:B----4-:R4:W-:Y:S01]  /*b530*/  STS [R10+0xc00], R5 ;  /* 0x000c00050a007388 */ /* 0x0109e20000000800 */
[----:B0--3--:R-:W-:Y:S01]  /*b540*/  FADD.FTZ R3, R12, R5 ;  /* 0x000000050c037221 */ /* 0x009fe20000010000 */
[----:B------:R-:W-:Y:S06]  /*b550*/  @!P3 BRA `(.L_x_115) ;  /* 0xfffffffc0008b947 */ /* 0x000fec000383ffff */
.L_x_96:
[----:B------:R-:W-:Y:S05]  /*b560*/  BSYNC B0 ;  /* 0x0000000000007941 */ /* 0x000fea0003800000 */
.L_x_95:
[----:B-1----:R-:W1:Y:S01]  /*b570*/  SHFL.BFLY PT, R6, R3, 0x10, 0x1f ;  /* 0x0e001f0003067f89 */ /* 0x002e6200000e0000 */
[----:B------:R-:W-:Y:S01]  /*b580*/  LOP3.LUT P0, R9, R21, 0x1f, RZ, 0xc0, !PT ;  /* 0x0000001f15097812 */ /* 0x000fe2000780c0ff */
[----:B------:R-:W-:Y:S02]  /*b590*/  ULDC UR5, c[0x0][0x284] ;  /* 0x0000a10000057ab9 */ /* 0x000fe40000000800 */
[----:B------:R-:W-:Y:S01]  /*b5a0*/  UIADD3 UR5, UR5, 0x4, URZ ;  /* 0x0000000405057890 */ /* 0x000fe2000fffe03f */
[----:B------:R-:W-:-:S03]  /*b5b0*/  ISETP.GT.U32.AND P3, PT, R9, 0x7, PT ;  /* 0x000000070900780c */ /* 0x000fc60003f64070 */
[----:B------:R-:W-:-:S04]  /*b5c0*/  USHF.R.S32.HI UR6, URZ, 0x1f, UR5 ;  /* 0x0000001f3f067899 */ /* 0x000fc80008011405 */
[----:B------:R-:W-:Y:S02]  /*b5d0*/  ULEA.HI UR6, UR6, UR5, URZ, 0x2 ;  /* 0x0000000506067291 */ /* 0x000fe4000f8f103f */
[----:B---3--:R-:W3:Y:S01]  /*b5e0*/  @!P0 S2R R13, SR_CgaCtaId ;  /* 0x00000000000d8919 */ /* 0x008ee20000008800 */
[----:B------:R-:W-:Y:S01]  /*b5f0*/  ULDC.U8 UR5, c[0x0][0x31c] ;  /* 0x0000c70000057ab9 */ /* 0x000fe20000000000 */
[----:B------:R-:W-:Y:S02]  /*b600*/  USHF.L.U32 UR6, UR6, 0x2, URZ ;  /* 0x0000000206067899 */ /* 0x000fe4000800063f */
[----:B------:R-:W5:Y:S02]  /*b610*/  @!P3 S2R R12, SR_CgaCtaId ;  /* 0x00000000000cb919 */ /* 0x000f640000008800 */
[----:B------:R-:W-:Y:S01]  /*b620*/  ULOP3.LUT UR6, UR6, 0xfffffff0, URZ, 0xc0, !UPT ;  /* 0xfffffff006067892 */ /* 0x000fe2000f8ec03f */
[----:B-1----:R-:W-:Y:S01]  /*b630*/  FADD.FTZ R6, R6, R3 ;  /* 0x0000000306067221 */ /* 0x002fe20000010000 */
[----:B------:R-:W-:-:S02]  /*b640*/  @!P0 SHF.R.U32.HI R3, RZ, 0x3, R21 ;  /* 0x00000003ff038819 */ /* 0x000fc40000011615 */
[----:B------:R-:W-:Y:S02]  /*b650*/  UIADD3 UR7, UR6, UR4, URZ ;  /* 0x0000000406077290 */ /* 0x000fe4000fffe03f */
[----:B----4-:R-:W1:Y:S01]  /*b660*/  SHFL.BFLY PT, R5, R6, 0x8, 0x1f ;  /* 0x0d001f0006057f89 */ /* 0x010e6200000e0000 */
[----:B------:R-:W-:Y:S01]  /*b670*/  @!P0 LOP3.LUT R3, R3, 0x1ffffffc, RZ, 0xc0, !PT ;  /* 0x1ffffffc03038812 */ /* 0x000fe200078ec0ff */
[----:B-1----:R-:W-:Y:S01]  /*b680*/  FADD.FTZ R5, R6, R5 ;  /* 0x0000000506057221 */ /* 0x002fe20000010000 */
[----:B------:R-:W-:-:S04]  /*b690*/  @!P0 MOV R6, 0x400 ;  /* 0x0000040000068802 */ /* 0x000fc80000000f00 */
[----:B------:R-:W1:Y:S01]  /*b6a0*/  SHFL.BFLY PT, R8, R5, 0x4, 0x1f ;  /* 0x0c801f0005087f89 */ /* 0x000e6200000e0000 */
[----:B---3--:R-:W-:-:S04]  /*b6b0*/  @!P0 LEA R6, R13, R6, 0x18 ;  /* 0x000000060d068211 */ /* 0x008fc800078ec0ff */
[----:B------:R-:W-:Y:S01]  /*b6c0*/  @!P0 IADD3 R3, R3, R6, RZ ;  /* 0x0000000603038210 */ /* 0x000fe20007ffe0ff */
[----:B-1----:R-:W-:Y:S01]  /*b6d0*/  FADD.FTZ R8, R5, R8 ;  /* 0x0000000805087221 */ /* 0x002fe20000010000 */
[----:B------:R-:W-:-:S04]  /*b6e0*/  @!P3 MOV R5, 0x400 ;  /* 0x000004000005b802 */ /* 0x000fc80000000f00 */
[----:B------:R-:W1:Y:S01]  /*b6f0*/  SHFL.BFLY PT, R7, R8, 0x2, 0x1f ;  /* 0x0c401f0008077f89 */ /* 0x000e6200000e0000 */
[----:B-----5:R-:W-:-:S04]  /*b700*/  @!P3 LEA R12, R12, R5, 0x18 ;  /* 0x000000050c0cb211 */ /* 0x020fc800078ec0ff */
[----:B------:R-:W-:Y:S01]  /*b710*/  @!P3 LEA R9, R9, R12, 0x2 ;  /* 0x0000000c0909b211 */ /* 0x000fe200078e10ff */
[----:B-1----:R-:W-:-:S05]  /*b720*/  FADD.FTZ R7, R8, R7 ;  /* 0x0000000708077221 */ /* 0x002fca0000010000 */
[----:B------:R-:W1:Y:S02]  /*b730*/  SHFL.BFLY PT, R10, R7, 0x1, 0x1f ;  /* 0x0c201f00070a7f89 */ /* 0x000e6400000e0000 */
[----:B-1----:R-:W-:-:S05]  /*b740*/  FADD.FTZ R10, R7, R10 ;  /* 0x0000000a070a7221 */ /* 0x002fca0000010000 */
[----:B------:R-:W-:Y:S01]  /*b750*/  @!P0 STS [R3+0x20], R10 ;  /* 0x0000200a03008388 */ /* 0x000fe20000000800 */
[----:B------:R-:W-:Y:S01]  /*b760*/  BAR.SYNC.DEFER_BLOCKING 0x0 ;  /* 0x0000000000007b1d */ /* 0x000fe20000010000 */
[----:B------:R-:W-:-:S05]  /*b770*/  ISETP.NE.AND P0, PT, RZ, UR5, PT ;  /* 0x00000005ff007c0c */ /* 0x000fca000bf05270 */
[----:B------:R-:W1:Y:S04]  /*b780*/  @!P3 LDS R10, [R9+0x20] ;  /* 0x00002000090ab984 */ /* 0x000e680000000800 */
[----:B-1----:R-:W1:Y:S02]  /*b790*/  SHFL.BFLY PT, R5, R10, 0x4, 0x1f ;  /* 0x0c801f000a057f89 */ /* 0x002e6400000e0000 */
[----:B-1----:R-:W-:-:S05]  /*b7a0*/  FADD.FTZ R5, R5, R10 ;  /* 0x0000000a05057221 */ /* 0x002fca0000010000 */
[----:B------:R-:W1:Y:S02]  /*b7b0*/  SHFL.BFLY PT, R6, R5, 0x2, 0x1f ;  /* 0x0c401f0005067f89 */ /* 0x000e6400000e0000 */
[----:B-1----:R-:W-:-:S05]  /*b7c0*/  FADD.FTZ R6, R5, R6 ;  /* 0x0000000605067221 */ /* 0x002fca0000010000 */
[----:B------:R-:W1:Y:S02]  /*b7d0*/  SHFL.BFLY PT, R7, R6, 0x1, 0x1f ;  /* 0x0c201f0006077f89 */ /* 0x000e6400000e0000 */
[----:B-1----:R-:W-:-:S06]  /*b7e0*/  FADD.FTZ R7, R6, R7 ;  /* 0x0000000706077221 */ /* 0x002fcc0000010000 */
[----:B------:R-:W1:Y:S02]  /*b7f0*/  SHFL.IDX PT, R7, R7, RZ, 0x1f ;  /* 0x00001fff07077589 */ /* 0x000e6400000e0000 */
[----:B-1----:R-:W-:Y:S01]  /*b800*/  FADD.FTZ R3, R7, 9.9999999747524270788e-07 ;  /* 0x358637bd07037421 */ /* 0x002fe20000010000 */
[----:B------:R-:W-:-:S03]  /*b810*/  CS2R R6, SRZ ;  /* 0x0000000000067805 */ /* 0x000fc6000001ff00 */
[----:B------:R1:W3:Y:S01]  /*b820*/  MUFU.RCP R12, R3 ;  /* 0x00000003000c7308 */ /* 0x0002e20000001000 */
[----:B------:R-:W-:Y:S05]  /*b830*/  @!P0 BRA `(.L_x_116) ;  /* 0x0000000000288947 */ /* 0x000fea0003800000 */
[----:B------:R-:W4:Y:S01]  /*b840*/  S2R R15, SR_CTAID.Y ;  /* 0x00000000000f7919 */ /* 0x000f220000002600 */
[----:B-1----:R-:W1:Y:S01]  /*b850*/  LDC R3, c[0x0][0x318] ;  /* 0x0000c600ff037b82 */ /* 0x002e620000000800 */
[----:B------:R-:W-:Y:S01]  /*b860*/  ULDC UR6, c[0x0][0x288] ;  /* 0x0000a20000067ab9 */ /* 0x000fe20000000800 */
[----:B0-----:R-:W4:Y:S06]  /*b870*/  S2R R17, SR_CTAID.X ;  /* 0x0000000000117919 */ /* 0x001f2c0000002500 */
[----:B------:R-:W1:Y:S08]  /*b880*/  LDC R6, c[0x0][0x29c] ;  /* 0x0000a700ff067b82 */ /* 0x000e700000000800 */
[----:B------:R-:W0:Y:S01]  /*b890*/  LDC R8, c[0x0][0x284] ;  /* 0x0000a100ff087b82 */ /* 0x000e220000000800 */
[----:B----4-:R-:W-:-:S04]  /*b8a0*/  IMAD R5, R15, UR6, R17 ;  /* 0x000000060f057c24 */ /* 0x010fc8000f8e0211 */
[----:B-1----:R-:W-:-:S04]  /*b8b0*/  IMAD R3, R5, R3, R6 ;  /* 0x0000000305037224 */ /* 0x002fc800078e0206 */
[----:B0-----:R-:W-:-:S05]  /*b8c0*/  IMAD R6, R3, R8, RZ ;  /* 0x0000000803067224 */ /* 0x001fca00078e02ff */
[----:B------:R-:W-:-:S07]  /*b8d0*/  SHF.R.S32.HI R7, RZ, 0x1f, R6 ;  /* 0x0000001fff077819 */ /* 0x000fce0000011406 */
.L_x_116:
[----:B------:R-:W-:Y:S01]  /*b8e0*/  ULDC.64 UR8, c[0x0][0x310] ;  /* 0x0000c40000087ab9 */ /* 0x000fe20000000a00 */
[----:B------:R-:W-:Y:S01]  /*b8f0*/  ULDC.64 UR10, c[0x0][0x310] ;  /* 0x0000c400000a7ab9 */ /* 0x000fe20000000a00 */
[----:B------:R-:W-:Y:S04]  /*b900*/  BSSY B0, `(.L_x_117) ;  /* 0x0000045000007945 */ /* 0x000fe80003800000 */
[----:B------:R-:W-:Y:S05]  /*b910*/  @P1 BRA `(.L_x_118) ;  /* 0x00000004000c1947 */ /* 0x000fea0003800000 */
[----:B------:R-:W4:Y:S01]  /*b920*/  LDC R8, c[0x0][0x284] ;  /* 0x0000a100ff087b82 */ /* 0x000f220000000800 */
[----:B------:R-:W-:Y:S01]  /*b930*/  BSSY B1, `(.L_x_119) ;  /* 0x000001b000017945 */ /* 0x000fe20003800000 */
[----:B----4-:R-:W-:-:S04]  /*b940*/  VIADDMNMX R8, R244, -R8, RZ, !PT ;  /* 0x80000008f4087246 */ /* 0x010fc800078001ff */
[----:B-1----:R-:W-:-:S04]  /*b950*/  LOP3.LUT R3, RZ, R8, RZ, 0x33, !PT ;  /* 0x00000008ff037212 */ /* 0x002fc800078e33ff */
[----:B--2---:R-:W-:-:S04]  /*b960*/  IADD3 R14, -R21, R244, R3 ;  /* 0x000000f4150e7210 */ /* 0x004fc80007ffe103 */
[----:B------:R-:W-:-:S04]  /*b970*/  LEA.HI R3, R14, 0x1, RZ, 0x18 ;  /* 0x000000010e037811 */ /* 0x000fc800078fc0ff */
[----:B------:R-:W-:Y:S02]  /*b980*/  LOP3.LUT P1, R5, R3, 0x3, RZ, 0xc0, !PT ;  /* 0x0000000303057812 */ /* 0x000fe4000782c0ff */
[----:B------:R-:W-:-:S11]  /*b990*/  IADD3 R3, R21, R8, RZ ;  /* 0x0000000815037210 */ /* 0x000fd60007ffe0ff */
[----:B------:R-:W-:Y:S05]  /*b9a0*/  @!P1 BRA `(.L_x_120) ;  /* 0x00000000004c9947 */ /* 0x000fea0003800000 */
.L_x_122:
[----:B-12---:R-:W1:Y:S01]  /*b9b0*/  LDC R8, c[0x0][0x284] ;  /* 0x0000a100ff087b82 */ /* 0x006e620000000800 */
[----:B------:R-:W-:-:S04]  /*b9c0*/  IADD3 R5, R5, -0x1, RZ ;  /* 0xffffffff05057810 */ /* 0x000fc80007ffe0ff */
[----:B------:R-:W-:Y:S02]  /*b9d0*/  ISETP.NE.AND P3, PT, R5, RZ, PT ;  /* 0x000000ff0500720c */ /* 0x000fe40003f65270 */
[----:B-1----:R-:W-:-:S04]  /*b9e0*/  VIADDMNMX R8, R244, -R8, RZ, !PT ;  /* 0x80000008f4087246 */ /* 0x002fc800078001ff */
[----:B------:R-:W-:-:S04]  /*b9f0*/  IADD3 R9, R3, -R8, RZ ;  /* 0x8000000803097210 */ /* 0x000fc80007ffe0ff */
[C---:B------:R-:W-:Y:S02]  /*ba00*/  LEA R8, R9.reuse, UR4, 0x2 ;  /* 0x0000000409087c11 */ /* 0x040fe4000f8e10ff */
[----:B------:R-:W-:-:S04]  /*ba10*/  LEA R9, R9, UR7, 0x1 ;  /* 0x0000000709097c11 */ /* 0x000fc8000f8e08ff */
[----:B------:R-:W3:Y:S02]  /*ba20*/  LDS R8, [R8] ;  /* 0x0000000008087984 */ /* 0x000ee40000000800 */
[----:B---3--:R-:W-:-:S05]  /*ba30*/  FMUL.FTZ R13, R8, R12 ;  /* 0x0000000c080d7220 */ /* 0x008fca0000410000 */
[----:B------:R-:W-:-:S05]  /*ba40*/  F2FP.F16.F32.PACK_AB R10, RZ, R13 ;  /* 0x0000000dff0a723e */ /* 0x000fca00000000ff */
[----:B------:R1:W-:Y:S01]  /*ba50*/  STS.U16 [R9], R10 ;  /* 0x0000000a09007388 */ /* 0x0003e20000000400 */
[----:B------:R-:W-:Y:S05]  /*ba60*/  @!P0 BRA `(.L_x_121) ;  /* 0x0000000000148947 */ /* 0x000fea0003800000 */
[----:B-1----:R-:W-:-:S04]  /*ba70*/  IADD3 R9, P1, R3, R6, RZ ;  /* 0x0000000603097210 */ /* 0x002fc80007f3e0ff */
[----:B------:R-:W-:Y:S02]  /*ba80*/  LEA.HI.X.SX32 R10, R3, R7, 0x1, P1 ;  /* 0x00000007030a7211 */ /* 0x000fe400008f0eff */
[----:B------:R-:W-:-:S04]  /*ba90*/  LEA R8, P1, R9, UR8, 0x2 ;  /* 0x0000000809087c11 */ /* 0x000fc8000f8210ff */
[----:B------:R-:W-:-:S05]  /*baa0*/  LEA.HI.X R9, R9, UR9, R10, 0x2, P1 ;  /* 0x0000000909097c11 */ /* 0x000fca00088f140a */
[----:B------:R2:W-:Y:S04]  /*bab0*/  STG.E desc[UR36][R8.64], R13 ;  /* 0x0000000d08007986 */ /* 0x0005e8000c101924 */
.L_x_121:
[----:B------:R-:W-:Y:S01]  /*bac0*/  IADD3 R3, R3, 0x100, RZ ;  /* 0x0000010003037810 */ /* 0x000fe20007ffe0ff */
[----:B------:R-:W-:Y:S06]  /*bad0*/  @P3 BRA `(.L_x_122) ;  /* 0xfffffffc00b43947 */ /* 0x000fec000383ffff */
.L_x_120:
[----:B------:R-:W-:Y:S05]  /*bae0*/  BSYNC B1 ;  /* 0x0000000000017941 */ /* 0x000fea0003800000 */
.L_x_119:
[----:B------:R-:W-:-:S13]  /*baf0*/  ISETP.GE.U32.AND P0, PT, R14, 0x300, PT ;  /* 0x000003000e00780c */ /* 0x000fda0003f06070 */
[----:B------:R-:W-:Y:S05]  /*bb00*/  @!P0 BRA `(.L_x_118) ;  /* 0x0000000000908947 */ /* 0x000fea0003800000 */
[----:B------:R-:W-:-:S13]  /*bb10*/  ISETP.NE.AND P1, PT, RZ, UR5, PT ;  /* 0x00000005ff007c0c */ /* 0x000fda000bf25270 */
.L_x_123:
[----:B----4-:R-:W4:Y:S01]  /*bb20*/  LDC R5, c[0x0][0x284] ;  /* 0x0000a100ff057b82 */ /* 0x010f220000000800 */
[----:B-12---:R-:W-:-:S04]  /*bb30*/  IADD3 R9, P0, R6, R3, RZ ;  /* 0x0000000306097210 */ /* 0x006fc80007f1e0ff */
[----:B------:R-:W-:Y:S02]  /*bb40*/  LEA.HI.X.SX32 R10, R3, R7, 0x1, P0 ;  /* 0x00000007030a7211 */ /* 0x000fe400000f0eff */
[----:B----4-:R-:W-:-:S04]  /*bb50*/  VIADDMNMX R5, R244, -R5, RZ, !PT ;  /* 0x80000005f4057246 */ /* 0x010fc800078001ff */
[----:B------:R-:W-:Y:S01]  /*bb60*/  IADD3 R8, -R5, R3, RZ ;  /* 0x0000000305087210 */ /* 0x000fe20007ffe1ff */
[----:B------:R-:W-:-:S03]  /*bb70*/  VIADD R3, R3, 0x400 ;  /* 0x0000040003037836 */ /* 0x000fc60000000000 */
[C---:B------:R-:W-:Y:S02]  /*bb80*/  LEA R13, R8.reuse, UR4, 0x2 ;  /* 0x00000004080d7c11 */ /* 0x040fe4000f8e10ff */
[----:B------:R-:W-:-:S03]  /*bb90*/  LEA R14, R8, UR7, 0x1 ;  /* 0x00000007080e7c11 */ /* 0x000fc6000f8e08ff */
[----:B------:R-:W3:Y:S02]  /*bba0*/  LDS R5, [R13] ;  /* 0x000000000d057984 */ /* 0x000ee40000000800 */
[----:B---3--:R-:W-:-:S05]  /*bbb0*/  FMUL.FTZ R15, R5, R12 ;  /* 0x0000000c050f7220 */ /* 0x008fca0000410000 */
[----:B------:R-:W-:-:S04]  /*bbc0*/  F2FP.F16.F32.PACK_AB R5, RZ, R15 ;  /* 0x0000000fff05723e */ /* 0x000fc800000000ff */
[----:B------:R-:W-:-:S05]  /*bbd0*/  PRMT R8, R5, 0x7610, R8 ;  /* 0x0000761005087816 */ /* 0x000fca0000000008 */
[----:B------:R1:W-:Y:S04]  /*bbe0*/  STS.U16 [R14], R8 ;  /* 0x000000080e007388 */ /* 0x0003e80000000400 */
[----:B------:R-:W0:Y:S01]  /*bbf0*/  LDS R5, [R13+0x400] ;  /* 0x000400000d057984 */ /* 0x000e220000000800 */
[----:B-1----:R-:W-:-:S04]  /*bc00*/  LEA R8, P0, R9, UR10, 0x2 ;  /* 0x0000000a09087c11 */ /* 0x002fc8000f8010ff */
[----:B------:R-:W-:Y:S02]  /*bc10*/  LEA.HI.X R9, R9, UR11, R10, 0x2, P0 ;  /* 0x0000000b09097c11 */ /* 0x000fe400080f140a */
[----:B------:R-:W-:-:S03]  /*bc20*/  ISETP.GE.AND P0, PT, R3, R244, PT ;  /* 0x000000f40300720c */ /* 0x000fc60003f06270 */
[----:B------:R-:W-:Y:S01]  /*bc30*/  @P1 STG.E desc[UR36][R8.64], R15 ;  /* 0x0000000f08001986 */ /* 0x000fe2000c101924 */
[----:B0-----:R-:W-:-:S05]  /*bc40*/  FMUL.FTZ R17, R5, R12 ;  /* 0x0000000c05117220 */ /* 0x001fca0000410000 */
[----:B------:R-:W-:Y:S01]  /*bc50*/  F2FP.F16.F32.PACK_AB R5, RZ, R17 ;  /* 0x00000011ff05723e */ /* 0x000fe200000000ff */
[----:B------:R-:W-:Y:S03]  /*bc60*/  @P1 STG.E desc[UR36][R8.64+0x400], R17 ;  /* 0x0004001108001986 */ /* 0x000fe6000c101924 */
[----:B------:R-:W-:-:S05]  /*bc70*/  PRMT R16, R5, 0x7610, R16 ;  /* 0x0000761005107816 */ /* 0x000fca0000000010 */
[----:B------:R-:W-:Y:S04]  /*bc80*/  STS.U16 [R14+0x200], R16 ;  /* 0x000200100e007388 */ /* 0x000fe80000000400 */
[----:B------:R-:W0:Y:S02]  /*bc90*/  LDS R5, [R13+0x800] ;  /* 0x000800000d057984 */ /* 0x000e240000000800 */
        /* <DEDUP_REMOVED lines=8> */
[----:B------:R4:W-:Y:S04]  /*bd20*/  @P1 STG.E desc[UR36][R8.64+0xc00], R23 ;  /* 0x000c001708001986 */ /* 0x0009e8000c101924 */
[----:B------:R4:W-:Y:S01]  /*bd30*/  STS.U16 [R14+0x600], R5 ;  /* 0x000600050e007388 */ /* 0x0009e20000000400 */
[----:B------:R-:W-:Y:S05]  /*bd40*/  @!P0 BRA `(.L_x_123) ;  /* 0xfffffffc00748947 */ /* 0x000fea000383ffff */
.L_x_118:
[----:B------:R-:W-:Y:S05]  /*bd50*/  BSYNC B0 ;  /* 0x0000000000007941 */ /* 0x000fea0003800000 */
.L_x_117:
[----:B------:R-:W5:Y:S01]  /*bd60*/  S2R R25, SR_CTAID.X ;  /* 0x0000000000197919 */ /* 0x000f620000002500 */
[----:B-1----:R-:W-:Y:S01]  /*bd70*/  IADD3 R10, R244, -0x1, RZ ;  /* 0xfffffffff40a7810 */ /* 0x002fe20007ffe0ff */
[----:B------:R-:W1:Y:S01]  /*bd80*/  S2UR UR6, SR_CgaCtaId ;  /* 0x00000000000679c3 */ /* 0x000e620000008800 */
[----:B------:R-:W-:Y:S01]  /*bd90*/  ULDC UR5, c[0x0][0x288] ;  /* 0x0000a20000057ab9 */ /* 0x000fe20000000800 */
[----:B------:R-:W5:Y:S01]  /*bda0*/  S2R R39, SR_CTAID.Y ;  /* 0x0000000000277919 */ /* 0x000f620000002600 */
[----:B------:R-:W-:Y:S01]  /*bdb0*/  SHF.R.S32.HI R3, RZ, 0x1f, R10 ;  /* 0x0000001fff037819 */ /* 0x000fe2000001140a */
[----:B------:R-:W-:Y:S01]  /*bdc0*/  ULDC UR8, c[0x0][0x284] ;  /* 0x0000a10000087ab9 */ /* 0x000fe20000000800 */
[----:B--2-4-:R-:W-:Y:S01]  /*bdd0*/  SHF.R.S32.HI R8, RZ, 0x5, R11 ;  /* 0x00000005ff087819 */ /* 0x014fe2000001140b */
[----:B------:R-:W-:Y:S01]  /*bde0*/  BSSY B0, `(.L_x_124) ;  /* 0x0000022000007945 */ /* 0x000fe20003800000 */
[----:B------:R-:W-:Y:S02]  /*bdf0*/  LEA.HI R3, R3, R10, RZ, 0x3 ;  /* 0x0000000a03037211 */ /* 0x000fe400078f18ff */
[----:B0-----:R-:W-:-:S02]  /*be00*/  CS2R R18, SRZ ;  /* 0x0000000000127805 */ /* 0x001fc4000001ff00 */
[----:B------:R-:W-:Y:S02]  /*be10*/  ISETP.GT.OR P1, PT, R4, 0x1b, P2 ;  /* 0x0000001b0400780c */ /* 0x000fe40001724670 */
[----:B------:R-:W-:Y:S02]  /*be20*/  CS2R R16, SRZ ;  /* 0x0000000000107805 */ /* 0x000fe4000001ff00 */
[----:B------:R-:W-:Y:S02]  /*be30*/  LOP3.LUT R3, R3, 0xfffffff8, RZ, 0xc0, !PT ;  /* 0xfffffff803037812 */ /* 0x000fe400078ec0ff */
[----:B------:R-:W-:Y:S01]  /*be40*/  MOV R55, UR5 ;  /* 0x0000000500377c02 */ /* 0x000fe20008000f00 */
[----:B------:R-:W-:Y:S01]  /*be50*/  UMOV UR5, 0x400 ;  /* 0x0000040000057882 */ /* 0x000fe20000000000 */
[----:B------:R-:W-:Y:S01]  /*be60*/  IADD3 R3, R10, -R3, RZ ;  /* 0x800000030a037210 */ /* 0x000fe20007ffe0ff */
[----:B------:R-:W-:Y:S01]  /*be70*/  UIADD3 UR5, UR5, 0x240, URZ ;  /* 0x0000024005057890 */ /* 0x000fe2000fffe03f */
[----:B------:R-:W-:-:S02]  /*be80*/  SHF.L.U32 R23, R4, 0x3, RZ ;  /* 0x0000000304177819 */ /* 0x000fc400000006ff */
[CC--:B------:R-:W-:Y:S02]  /*be90*/  ISETP.NE.OR P3, PT, R8.reuse, R3.reuse, P1 ;  /* 0x000000030800720c */ /* 0x0c0fe40000f65670 */
[----:B------:R-:W-:Y:S02]  /*bea0*/  MOV R57, UR8 ;  /* 0x0000000800397c02 */ /* 0x000fe40008000f00 */
[----:B------:R-:W-:Y:S01]  /*beb0*/  ISETP.NE.AND P0, PT, R8, R3, PT ;  /* 0x000000030800720c */ /* 0x000fe20003f05270 */
[----:B-1----:R-:W-:Y:S01]  /*bec0*/  ULEA UR5, UR6, UR5, 0x18 ;  /* 0x0000000506057291 */ /* 0x002fe2000f8ec03f */
[----:B------:R-:W-:Y:S01]  /*bed0*/  ISETP.GT.AND P1, PT, R4, 0x1b, PT ;  /* 0x0000001b0400780c */ /* 0x000fe20003f24270 */
[----:B------:R-:W-:-:S04]  /*bee0*/  IMAD R28, R0, R57, R23 ;  /* 0x00000039001c7224 */ /* 0x000fc800078e0217 */
[----:B------:R-:W-:Y:S02]  /*bef0*/  LEA R30, R4, UR5, 0x4 ;  /* 0x00000005041e7c11 */ /* 0x000fe4000f8e20ff */
[----:B------:R-:W-:Y:S01]  /*bf00*/  SHF.R.S32.HI R29, RZ, 0x1f, R28 ;  /* 0x0000001fff1d7819 */ /* 0x000fe2000001141c */
[----:B-----5:R-:W-:-:S04]  /*bf10*/  IMAD R6, R39, R55, R25 ;  /* 0x0000003727067224 */ /* 0x020fc800078e0219 */
[----:B---3--:R-:W-:-:S04]  /*bf20*/  IMAD R12, R6, 0xe0, RZ ;  /* 0x000000e0060c7824 */ /* 0x008fc800078e02ff */
[----:B------:R-:W-:-:S05]  /*bf30*/  IMAD R12, R12, R57, R23 ;  /* 0x000000390c0c7224 */ /* 0x000fca00078e0217 */
[----:B------:R-:W-:Y:S01]  /*bf40*/  SHF.R.S32.HI R14, RZ, 0x1f, R12 ;  /* 0x0000001fff0e7819 */ /* 0x000fe2000001140c */
[----:B------:R-:W-:Y:S06]  /*bf50*/  @P3 BRA `(.L_x_125) ;  /* 0x0000000000283947 */ /* 0x000fec0003800000 */
[----:B------:R-:W-:Y:S01]  /*bf60*/  ULDC.64 UR8, c[0x0][0x240] ;  /* 0x0000900000087ab9 */ /* 0x000fe20000000a00 */
[----:B------:R-:W-:Y:S01]  /*bf70*/  HFMA2.MMA R19, -RZ, RZ, 0, 0 ;  /* 0x00000000ff137435 */ /* 0x000fe200000001ff */
[----:B------:R-:W-:-:S04]  /*bf80*/  ISETP.NE.U32.AND P3, PT, RZ, UR8, PT ;  /* 0x00000008ff007c0c */ /* 0x000fc8000bf65070 */
[----:B------:R-:W-:-:S13]  /*bf90*/  ISETP.NE.AND.EX P3, PT, RZ, UR9, PT, P3 ;  /* 0x00000009ff007c0c */ /* 0x000fda000bf65330 */
[----:B------:R-:W-:Y:S05]  /*bfa0*/  @!P3 BRA `(.L_x_126) ;  /* 0x000000000010b947 */ /* 0x000fea0003800000 */
[----:B------:R-:W0:Y:S01]  /*bfb0*/  LDC.64 R16, c[0x0][0x240] ;  /* 0x00009000ff107b82 */ /* 0x000e220000000a00 */
[----:B------:R-:W-:-:S04]  /*bfc0*/  IMAD R3, R25, 0xe0, R23 ;  /* 0x000000e019037824 */ /* 0x000fc800078e0217 */
[----:B0-----:R-:W-:-:S06]  /*bfd0*/  IMAD.WIDE R16, R3, 0x2, R16 ;  /* 0x0000000203107825 */ /* 0x001fcc00078e0210 */
[----:B------:R-:W5:Y:S02]  /*bfe0*/  LDG.E.128 R16, desc[UR36][R16.64] ;  /* 0x0000002410107981 */ /* 0x000f64000c1e1d00 */
.L_x_126:
[----:B-----5:R0:W-:Y:S02]  /*bff0*/  STS.128 [R30], R16 ;  /* 0x000000101e007388 */ /* 0x0201e40000000c00 */
.L_x_125:
[----:B------:R-:W-:Y:S05]  /*c000*/  BSYNC B0 ;  /* 0x0000000000007941 */ /* 0x000fea0003800000 */
.L_x_124:
[----:B------:R-:W-:Y:S01]  /*c010*/  BAR.SYNC.DEFER_BLOCKING 0x0 ;  /* 0x0000000000007b1d */ /* 0x000fe20000010000 */
[----:B------:R-:W-:Y:S01]  /*c020*/  HFMA2.MMA R24, -RZ, RZ, 0, 0 ;  /* 0x00000000ff187435 */ /* 0x000fe200000001ff */
[----:B------:R-:W-:Y:S01]  /*c030*/  MOV R0, RZ ;  /* 0x000000ff00007202 */ /* 0x000fe20000000f00 */
[----:B------:R-:W-:Y:S01]  /*c040*/  HFMA2.MMA R22, -RZ, RZ, 0, 0 ;  /* 0x00000000ff167435 */ /* 0x000fe200000001ff */
[----:B------:R-:W-:Y:S01]  /*c050*/  IMAD.MOV.U32 R13, RZ, RZ, RZ ;  /* 0x000000ffff0d7224 */ /* 0x000fe200078e00ff */
[----:B------:R-:W-:Y:S01]  /*c060*/  HFMA2.MMA R3, -RZ, RZ, 0, 0 ;  /* 0x00000000ff037435 */ /* 0x000fe200000001ff */
[----:B------:R-:W-:Y:S01]  /*c070*/  ULDC UR12, c[0x0][0x284] ;  /* 0x0000a100000c7ab9 */ /* 0x000fe20000000800 */
[----:B------:R-:W-:Y:S01]  /*c080*/  ULDC UR6, c[0x0][0x288] ;  /* 0x0000a20000067ab9 */ /* 0x000fe20000000800 */
[----:B------:R-:W-:Y:S01]  /*c090*/  ULDC.64 UR10, c[0x0][0x258] ;  /* 0x00009600000a7ab9 */ /* 0x000fe20000000a00 */
[----:B------:R-:W-:Y:S01]  /*c0a0*/  ULDC.64 UR14, c[0x0][0x250] ;  /* 0x00009400000e7ab9 */ /* 0x000fe20000000a00 */
[----:B------:R-:W-:Y:S01]  /*c0b0*/  BSSY B0, `(.L_x_127) ;  /* 0x00001dd000007945 */ /* 0x000fe20003800000 */
[----:B------:R-:W-:-:S02]  /*c0c0*/  MOV R9, RZ ;  /* 0x000000ff00097202 */ /* 0x000fc40000000f00 */
[----:B------:R-:W-:Y:S02]  /*c0d0*/  MOV R5, RZ ;  /* 0x000000ff00057202 */ /* 0x000fe40000000f00 */
[----:B------:R-:W-:Y:S01]  /*c0e0*/  MOV R20, RZ ;  /* 0x000000ff00147202 */ /* 0x000fe20000000f00 */
[----:B------:R-:W-:Y:S06]  /*c0f0*/  @P1 BRA `(.L_x_128) ;  /* 0x0000001c00601947 */ /* 0x000fec0003800000 */
[----:B------:R-:W1:Y:S01]  /*c100*/  LDC R11, c[0x0][0x284] ;  /* 0x0000a100ff0b7b82 */ /* 0x000e620000000800 */
[----:B------:R-:W-:Y:S01]  /*c110*/  VIMNMX R46, R10, R57, PT ;  /* 0x000000390a2e7248 */ /* 0x000fe20003fe0100 */
[----:B------:R-:W-:Y:S01]  /*c120*/  ULDC.64 UR8, c[0x0][0x250] ;  /* 0x0000940000087ab9 */ /* 0x000fe20000000a00 */
[----:B------:R-:W-:Y:S01]  /*c130*/  BSSY B1, `(.L_x_129) ;  /* 0x00000c2000017945 */ /* 0x000fe20003800000 */
[----:B------:R-:W-:Y:S01]  /*c140*/  IMAD.U32 R52, RZ, RZ, UR8 ;  /* 0x00000008ff347e24 */ /* 0x000fe2000f8e00ff */
[----:B------:R-:W-:Y:S02]  /*c150*/  MOV R53, UR9 ;  /* 0x0000000900357c02 */ /* 0x000fe40008000f00 */
[----:B------:R-:W-:Y:S02]  /*c160*/  LEA R47, R8, UR7, 0x1 ;  /* 0x00000007082f7c11 */ /* 0x000fe4000f8e08ff */
[----:B-1----:R-:W-:-:S04]  /*c170*/  VIADDMNMX R11, R244, -R11, RZ, !PT ;  /* 0x8000000bf40b7246 */ /* 0x002fc800078001ff */
[----:B------:R-:W-:-:S05]  /*c180*/  IADD3 R31, R8, R11, RZ ;  /* 0x0000000b081f7210 */ /* 0x000fca0007ffe0ff */
[----:B------:R-:W-:-:S05]  /*c190*/  IMAD R7, R31, 0xe0, RZ ;  /* 0x000000e01f077824 */ /* 0x000fca00078e02ff */
[----:B------:R-:W-:-:S04]  /*c1a0*/  IADD3 R0, P3, R12, R7, RZ ;  /* 0x000000070c007210 */ /* 0x000fc80007f7e0ff */
[----:B------:R-:W-:Y:S02]  /*c1b0*/  LEA.HI.X.SX32 R7, R7, R14, 0x1, P3 ;  /* 0x0000000e07077211 */ /* 0x000fe400018f0eff */
[----:B------:R-:W-:Y:S02]  /*c1c0*/  ISETP.GE.AND P3, PT, R31, R46, PT ;  /* 0x0000002e1f00720c */ /* 0x000fe40003f66270 */
[----:B------:R-:W-:-:S04]  /*c1d0*/  LEA R26, P4, R0, R52, 0x1 ;  /* 0x00000034001a7211 */ /* 0x000fc800078808ff */
[----:B------:R-:W-:Y:S02]  /*c1e0*/  LEA.HI.X R27, R0, R53, R7, 0x1, P4 ;  /* 0x00000035001b7211 */ /* 0x000fe400020f0c07 */
[----:B------:R-:W-:-:S05]  /*c1f0*/  MOV R0, RZ ;  /* 0x000000ff00007202 */ /* 0x000fca0000000f00 */
[----:B------:R-:W-:Y:S05]  /*c200*/  @P3 BRA `(.L_x_130) ;  /* 0x0000000800d03947 */ /* 0x000fea0003800000 */
[----:B------:R-:W-:Y:S01]  /*c210*/  LOP3.LUT R0, RZ, R57, RZ, 0x33, !PT ;  /* 0x00000039ff007212 */ /* 0x000fe200078e33ff */
[----:B------:R-:W1:Y:S01]  /*c220*/  LDC.64 R36, c[0x0][0x2e8] ;  /* 0x0000ba00ff247b82 */ /* 0x000e620000000a00 */
[----:B------:R-:W-:Y:S01]  /*c230*/  IADD3 R5, -R244, RZ, RZ ;  /* 0x000000fff4057210 */ /* 0x000fe20007ffe1ff */
[----:B------:R-:W-:Y:S01]  /*c240*/  IMAD R20, R252, R55, R25 ;  /* 0x00000037fc147224 */ /* 0x000fe200078e0219 */
[----:B------:R-:W-:Y:S01]  /*c250*/  BSSY B2, `(.L_x_131) ;  /* 0x0000044000027945 */ /* 0x000fe20003800000 */
[----:B------:R-:W-:Y:S01]  /*c260*/  HFMA2.MMA R9, -RZ, RZ, 0, 0 ;  /* 0x00000000ff097435 */ /* 0x000fe200000001ff */
[----:B------:R-:W-:Y:S01]  /*c270*/  VIMNMX R5, R0, R5, !PT ;  /* 0x0000000500057248 */ /* 0x000fe20007fe0100 */
[----:B------:R-:W-:Y:S01]  /*c280*/  IMAD R3, R20, 0xe0, R23 ;  /* 0x000000e014037824 */ /* 0x000fe200078e0217 */
[----:B------:R-:W-:Y:S01]  /*c290*/  IADD3 R0, -R11, -0x2, -R8 ;  /* 0xfffffffe0b007810 */ /* 0x000fe20007ffe908 */
[----:B------:R-:W-:Y:S01]  /*c2a0*/  HFMA2.MMA R20, -RZ, RZ, 0, 0 ;  /* 0x00000000ff147435 */ /* 0x000fe200000001ff */
[----:B------:R-:W-:Y:S01]  /*c2b0*/  MOV R7, R31 ;  /* 0x0000001f00077202 */ /* 0x000fe20000000f00 */
[----:B------:R-:W-:Y:S01]  /*c2c0*/  HFMA2.MMA R13, -RZ, RZ, 0, 0 ;  /* 0x00000000ff0d7435 */ /* 0x000fe200000001ff */
[----:B------:R-:W-:Y:S01]  /*c2d0*/  IADD3 R38, R0, -R5, RZ ;  /* 0x8000000500267210 */ /* 0x000fe20007ffe0ff */
[----:B------:R-:W-:Y:S01]  /*c2e0*/  IMAD.MOV.U32 R5, RZ, RZ, RZ ;  /* 0x000000ffff057224 */ /* 0x000fe200078e00ff */
[----:B------:R-:W-:-:S02]  /*c2f0*/  MOV R22, RZ ;  /* 0x000000ff00167202 */ /* 0x000fc40000000f00 */
[----:B------:R-:W-:Y:S02]  /*c300*/  LOP3.LUT P3, RZ, R38, 0x8, RZ, 0xc0, !PT ;  /* 0x0000000826ff7812 */ /* 0x000fe4000786c0ff */
[----:B------:R-:W-:Y:S02]  /*c310*/  MOV R24, RZ ;  /* 0x000000ff00187202 */ /* 0x000fe40000000f00 */
[----:B------:R-:W-:Y:S01]  /*c320*/  MOV R0, RZ ;  /* 0x000000ff00007202 */ /* 0x000fe20000000f00 */
[----:B-1----:R-:W-:Y:S01]  /*c330*/  IMAD.WIDE R36, R3, 0x2, R36 ;  /* 0x0000000203247825 */ /* 0x002fe200078e0224 */
[----:B------:R-:W-:-:S07]  /*c340*/  HFMA2.MMA R3, -RZ, RZ, 0, 0 ;  /* 0x00000000ff037435 */ /* 0x000fce00000001ff */
[----:B------:R-:W-:Y:S05]  /*c350*/  @P3 BRA `(.L_x_132) ;  /* 0x0000000000cc3947 */ /* 0x000fea0003800000 */
[----:B------:R-:W-:Y:S01]  /*c360*/  IMAD R5, R39, R57, RZ ;  /* 0x0000003927057224 */ /* 0x000fe200078e02ff */
[----:B------:R-:W-:Y:S01]  /*c370*/  SHF.R.S32.HI R0, RZ, 0x1f, R31 ;  /* 0x0000001fff007819 */ /* 0x000fe2000001141f */
[----:B------:R-:W-:Y:S01]  /*c380*/  ULDC.64 UR8, c[0x0][0x258] ;  /* 0x0000960000087ab9 */ /* 0x000fe20000000a00 */
[----:B------:R-:W-:Y:S02]  /*c390*/  ULDC UR5, c[0x0][0x29c] ;  /* 0x0000a70000057ab9 */ /* 0x000fe40000000800 */
[----:B------:R-:W-:-:S04]  /*c3a0*/  IADD3 R3, P2, R5, R31, RZ ;  /* 0x0000001f05037210 */ /* 0x000fc80007f5e0ff */
[----:B------:R-:W-:Y:S02]  /*c3b0*/  LEA.HI.X.SX32 R0, R5, R0, 0x1, P2 ;  /* 0x0000000005007211 */ /* 0x000fe400010f0eff */
[----:B------:R-:W-:-:S04]  /*c3c0*/  LEA R32, P2, R3, UR8, 0x2 ;  /* 0x0000000803207c11 */ /* 0x000fc8000f8410ff */
[----:B------:R-:W-:-:S05]  /*c3d0*/  LEA.HI.X R33, R3, UR9, R0, 0x2, P2 ;  /* 0x0000000903217c11 */ /* 0x000fca00090f1400 */
[----:B------:R-:W2:Y:S02]  /*c3e0*/  LDG.E R32, desc[UR36][R32.64] ;  /* 0x0000002420207981 */ /* 0x000ea4000c1e1900 */
[----:B--2---:R-:W-:-:S04]  /*c3f0*/  IMAD R0, R32, R55, RZ ;  /* 0x0000003720007224 */ /* 0x004fc800078e02ff */
[----:B------:R-:W-:-:S04]  /*c400*/  IMAD R0, R0, R57, R31 ;  /* 0x0000003900007224 */ /* 0x000fc800078e021f */
[----:B------:R-:W-:-:S05]  /*c410*/  IMAD R0, R0, 0xe0, RZ ;  /* 0x000000e000007824 */ /* 0x000fca00078e02ff */
[----:B------:R-:W-:-:S04]  /*c420*/  IADD3 R3, P2, R28, R0, RZ ;  /* 0x000000001c037210 */ /* 0x000fc80007f5e0ff */
[----:B------:R-:W-:Y:S02]  /*c430*/  LEA.HI.X.SX32 R0, R0, R29, 0x1, P2 ;  /* 0x0000001d00007211 */ /* 0x000fe400010f0eff */
[----:B------:R-:W-:-:S04]  /*c440*/  LEA R34, P2, R3, R52, 0x1 ;  /* 0x0000003403227211 */ /* 0x000fc800078408ff */
[----:B------:R-:W-:Y:S02]  /*c450*/  LEA.HI.X R35, R3, R53, R0, 0x1, P2 ;  /* 0x0000003503237211 */ /* 0x000fe400010f0c00 */
[----:B------:R-:W1:Y:S04]  /*c460*/  LDS.U16 R0, [R47] ;  /* 0x000000002f007984 */ /* 0x000e680000000400 */
[----:B------:R2:W5:Y:S01]  /*c470*/  LDG.E.128 R40, desc[UR36][R34.64] ;  /* 0x0000002422287981 */ /* 0x000562000c1e1d00 */
[----:B------:R-:W-:-:S06]  /*c480*/  UISETP.NE.AND UP0, UPT, UR5, URZ, UPT ;  /* 0x0000003f0500728c */ /* 0x000fcc000bf05270 */
[----:B------:R-:W-:Y:S01]  /*c490*/  PLOP3.LUT P2, PT, PT, PT, UP0, 0x80, 0x0 ;  /* 0x000000000000781c */ /* 0x000fe20003f4f008 */
[----:B-1----:R-:W-:-:S12]  /*c4a0*/  HADD2.F32 R0, -RZ, R0.H0_H0 ;  /* 0x20000000ff007230 */ /* 0x002fd80000004100 */
[----:B--2---:R-:W-:Y:S05]  /*c4b0*/  @P2 BRA `(.L_x_133) ;  /* 0x0000000000302947 */ /* 0x004fea0003800000 */
[----:B------:R-:W-:Y:S01]  /*c4c0*/  LOP3.LUT P5, RZ, R2, 0x8, RZ, 0xc0, !PT ;  /* 0x0000000802ff7812 */ /* 0x000fe200078ac0ff */
[----:B------:R-:W1:-:S12]  /*c4d0*/  LDS.128 R32, [R30] ;  /* 0x000000001e207984 */ /* 0x000e580000000c00 */
[----:B------:R-:W2:Y:S01]  /*c4e0*/  @P5 LDG.E.128 R48, desc[UR36][R36.64] ;  /* 0x0000002424305981 */ /* 0x000ea2000c1e1d00 */
[----:B-1---5:R-:W-:Y:S01]  /*c4f0*/  HFMA2.MMA R40, R40, 1, 1, R32 ;  /* 0x3c003c0028287835 */ /* 0x022fe20000000020 */
[----:B------:R-:W-:Y:S01]  /*c500*/  HADD2 R41, R41, R33 ;  /* 0x0000002129297230 */ /* 0x000fe20000000000 */
[----:B------:R-:W-:Y:S01]  /*c510*/  HFMA2.MMA R42, R42, 1, 1, R34 ;  /* 0x3c003c002a2a7835 */ /* 0x000fe20000000022 */
[----:B------:R-:W-:-:S04]  /*c520*/  HADD2 R43, R43, R35 ;  /* 0x000000232b2b7230 */ /* 0x000fc80000000000 */
[----:B--2---:R-:W-:-:S03]  /*c530*/  @P5 HFMA2.MMA R41, R41, R49, -RZ ;  /* 0x0000003129295235 */ /* 0x004fc600001000ff */
[----:B------:R-:W-:Y:S01]  /*c540*/  @P5 HMUL2 R40, R40, R48 ;  /* 0x0000003028285232 */ /* 0x000fe20000000000 */
[----:B------:R-:W-:Y:S01]  /*c550*/  @P5 HFMA2.MMA R43, R43, R51, -RZ ;  /* 0x000000332b2b5235 */ /* 0x000fe200001000ff */
[----:B------:R-:W-:-:S06]  /*c560*/  @P5 HMUL2 R42, R42, R50 ;  /* 0x000000322a2a5232 */ /* 0x000fcc0000000000 */
[----:B------:R1:W-:Y:S04]  /*c570*/  STG.E.128 desc[UR36][R26.64], R40 ;  /* 0x000000281a007986 */ /* 0x0003e8000c101d24 */
.L_x_133:
[--C-:B-----5:R-:W-:Y:S02]  /*c580*/  HADD2.F32 R33, -RZ, R40.reuse.H0_H0 ;  /* 0x20000028ff217230 */ /* 0x120fe40000004100 */
[----:B------:R-:W-:Y:S02]  /*c590*/  HADD2.F32 R3, -RZ, R40.H1_H1 ;  /* 0x30000028ff037230 */ /* 0x000fe40000004100 */
[--C-:B------:R-:W-:Y:S02]  /*c5a0*/  HADD2.F32 R5, -RZ, R41.reuse.H0_H0 ;  /* 0x20000029ff057230 */ /* 0x100fe40000004100 */
[C---:B------:R-:W-:Y:S01]  /*c5b0*/  FFMA.FTZ R20, R0.reuse, R33, RZ ;  /* 0x0000002100147223 */ /* 0x040fe200000100ff */
[----:B------:R-:W-:Y:S02]  /*c5c0*/  HADD2.F32 R7, -RZ, R41.H1_H1 ;  /* 0x30000029ff077230 */ /* 0x000fe40000004100 */
[----:B------:R-:W-:Y:S01]  /*c5d0*/  FFMA.FTZ R3, R0, R3, RZ ;  /* 0x0000000300037223 */ /* 0x000fe200000100ff */
[----:B------:R-:W-:-:S02]  /*c5e0*/  HADD2.F32 R9, -RZ, R42.H0_H0 ;  /* 0x2000002aff097230 */ /* 0x000fc40000004100 */
[C---:B------:R-:W-:Y:S01]  /*c5f0*/  FFMA.FTZ R5, R0.reuse, R5, RZ ;  /* 0x0000000500057223 */ /* 0x040fe200000100ff */
[----:B------:R-:W-:Y:S02]  /*c600*/  HADD2.F32 R11, -RZ, R42.H1_H1 ;  /* 0x3000002aff0b7230 */ /* 0x000fe40000004100 */
[C---:B------:R-:W-:Y:S01]  /*c610*/  FFMA.FTZ R22, R0.reuse, R7, RZ ;  /* 0x0000000700167223 */ /* 0x040fe200000100ff */
[--C-:B------:R-:W-:Y:S02]  /*c620*/  HADD2.F32 R13, -RZ, R43.reuse.H0_H0 ;  /* 0x2000002bff0d7230 */ /* 0x100fe40000004100 */
[C---:B------:R-:W-:Y:S01]  /*c630*/  FFMA.FTZ R9, R0.reuse, R9, RZ ;  /* 0x0000000900097223 */ /* 0x040fe200000100ff */
[----:B------:R-:W-:Y:S02]  /*c640*/  HADD2.F32 R15, -RZ, R43.H1_H1 ;  /* 0x3000002bff0f7230 */ /* 0x000fe40000004100 */
[C---:B------:R-:W-:Y:S01]  /*c650*/  FFMA.FTZ R24, R0.reuse, R11, RZ ;  /* 0x0000000b00187223 */ /* 0x040fe200000100ff */
[----:B------:R-:W-:Y:S01]  /*c660*/  IADD3 R7, R31, 0x8, RZ ;  /* 0x000000081f077810 */ /* 0x000fe20007ffe0ff */
[C---:B------:R-:W-:Y:S01]  /*c670*/  FFMA.FTZ R13, R0.reuse, R13, RZ ;  /* 0x0000000d000d7223 */ /* 0x040fe200000100ff */
[----:B------:R-:W-:-:S07]  /*c680*/  FFMA.FTZ R0, R0, R15, RZ ;  /* 0x0000000f00007223 */ /* 0x000fce00000100ff */
.L_x_132:
[----:B------:R-:W-:Y:S05]  /*c690*/  BSYNC B2 ;  /* 0x0000000000027941 */ /* 0x000fea0003800000 */
.L_x_131:
[----:B------:R-:W-:-:S13]  /*c6a0*/  LOP3.LUT P3, RZ, R38, 0xfffffff8, RZ, 0xc0, !PT ;  /* 0xfffffff826ff7812 */ /* 0x000fda000786c0ff */
[----:B------:R-:W-:Y:S05]  /*c6b0*/  @!P3 BRA `(.L_x_130) ;  /* 0x0000000400a4b947 */ /* 0x000fea0003800000 */
[----:B------:R-:W-:Y:S01]  /*c6c0*/  ULDC UR5, c[0x0][0x29c] ;  /* 0x0000a70000057ab9 */ /* 0x000fe20000000800 */
[----:B------:R-:W-:Y:S01]  /*c6d0*/  IMAD R58, R39, R57, RZ ;  /* 0x00000039273a7224 */ /* 0x000fe200078e02ff */
[----:B------:R-:W-:-:S06]  /*c6e0*/  UISETP.NE.AND UP0, UPT, UR5, URZ, UPT ;  /* 0x0000003f0500728c */ /* 0x000fcc000bf05270 */
[----:B------:R-:W-:-:S13]  /*c6f0*/  PLOP3.LUT P2, PT, PT, PT, UP0, 0x80, 0x0 ;  /* 0x000000000000781c */ /* 0x000fda0003f4f008 */
.L_x_136:
[----:B------:R-:W-:Y:S02]  /*c700*/  SHF.R.S32.HI R11, RZ, 0x1f, R7 ;  /* 0x0000001fff0b7819 */ /* 0x000fe40000011407 */
[----:B------:R-:W-:Y:S02]  /*c710*/  IADD3 R15, P3, R58, R7, RZ ;  /* 0x000000073a0f7210 */ /* 0x000fe40007f7e0ff */
[----:B------:R-:W-:Y:S02]  /*c720*/  LOP3.LUT P5, RZ, R2, 0x8, RZ, 0xc0, !PT ;  /* 0x0000000802ff7812 */ /* 0x000fe400078ac0ff */
[----:B------:R-:W-:Y:S02]  /*c730*/  LEA.HI.X.SX32 R32, R58, R11, 0x1, P3 ;  /* 0x0000000b3a207211 */ /* 0x000fe400018f0eff */
[----:B------:R-:W-:-:S04]  /*c740*/  LEA R38, P3, R15, UR10, 0x2 ;  /* 0x0000000a0f267c11 */ /* 0x000fc8000f8610ff */
[----:B------:R-:W-:-:S05]  /*c750*/  LEA.HI.X R39, R15, UR11, R32, 0x2, P3 ;  /* 0x0000000b0f277c11 */ /* 0x000fca00098f1420 */
[----:B------:R-:W2:Y:S01]  /*c760*/  LDG.E R11, desc[UR36][R38.64] ;  /* 0x00000024260b7981 */ /* 0x000ea2000c1e1900 */
[----:B------:R-:W-:Y:S01]  /*c770*/  MOV R55, UR6 ;  /* 0x0000000600377c02 */ /* 0x000fe20008000f00 */
[----:B------:R-:W-:Y:S01]  /*c780*/  IMAD.U32 R57, RZ, RZ, UR12 ;  /* 0x0000000cff397e24 */ /* 0x000fe2000f8e00ff */
[----:B------:R-:W-:Y:S02]  /*c790*/  MOV R52, UR14 ;  /* 0x0000000e00347c02 */ /* 0x000fe40008000f00 */
[----:B------:R-:W-:Y:S01]  /*c7a0*/  MOV R53, UR15 ;  /* 0x0000000f00357c02 */ /* 0x000fe20008000f00 */
[----:B--2---:R-:W-:Y:S02]  /*c7b0*/  IMAD R32, R11, R55, RZ ;  /* 0x000000370b207224 */ /* 0x004fe400078e02ff */
[----:B------:R-:W-:Y:S02]  /*c7c0*/  IMAD R11, R7, 0xe0, RZ ;  /* 0x000000e0070b7824 */ /* 0x000fe400078e02ff */
[----:B------:R-:W-:-:S03]  /*c7d0*/  IMAD R32, R32, R57, R7 ;  /* 0x0000003920207224 */ /* 0x000fc600078e0207 */
[----:B------:R-:W-:Y:S01]  /*c7e0*/  IADD3 R15, P4, R12, R11, RZ ;  /* 0x0000000b0c0f7210 */ /* 0x000fe20007f9e0ff */
[----:B------:R-:W-:-:S03]  /*c7f0*/  IMAD R32, R32, 0xe0, RZ ;  /* 0x000000e020207824 */ /* 0x000fc600078e02ff */
[----:B------:R-:W-:Y:S02]  /*c800*/  LEA.HI.X.SX32 R34, R11, R14, 0x1, P4 ;  /* 0x0000000e0b227211 */ /* 0x000fe400020f0eff */
[----:B------:R-:W-:Y:S02]  /*c810*/  IADD3 R33, P3, R28, R32, RZ ;  /* 0x000000201c217210 */ /* 0x000fe40007f7e0ff */
[-C--:B------:R-:W-:Y:S02]  /*c820*/  LEA R44, P4, R15, R52.reuse, 0x1 ;  /* 0x000000340f2c7211 */ /* 0x080fe400078808ff */
[----:B------:R-:W-:Y:S02]  /*c830*/  LEA.HI.X.SX32 R32, R32, R29, 0x1, P3 ;  /* 0x0000001d20207211 */ /* 0x000fe400018f0eff */
[----:B-1----:R-:W-:Y:S02]  /*c840*/  LEA R40, P3, R33, R52, 0x1 ;  /* 0x0000003421287211 */ /* 0x002fe400078608ff */
[----:B------:R-:W-:-:S02]  /*c850*/  LEA.HI.X R45, R15, R53, R34, 0x1, P4 ;  /* 0x000000350f2d7211 */ /* 0x000fc400020f0c22 */
[----:B------:R-:W-:-:S06]  /*c860*/  LEA.HI.X R41, R33, R53, R32, 0x1, P3 ;  /* 0x0000003521297211 */ /* 0x000fcc00018f0c20 */
[----:B------:R-:W5:Y:S01]  /*c870*/  LDG.E.128 R40, desc[UR36][R40.64] ;  /* 0x0000002428287981 */ /* 0x000f62000c1e1d00 */
[----:B------:R-:W-:Y:S05]  /*c880*/  @P2 BRA `(.L_x_134) ;  /* 0x00000000002c2947 */ /* 0x000fea0003800000 */
[----:B------:R-:W2:Y:S04]  /*c890*/  @P5 LDG.E.128 R48, desc[UR36][R36.64] ;  /* 0x0000002424305981 */ /* 0x000ea8000c1e1d00 */
[----:B------:R-:W1:Y:S02]  /*c8a0*/  LDS.128 R32, [R30] ;  /* 0x000000001e207984 */ /* 0x000e640000000c00 */
        /* <DEDUP_REMOVED lines=9> */
.L_x_134:
[----:B------:R-:W2:Y:S01]  /*c940*/  LDG.E R38, desc[UR36][R38.64+0x20] ;  /* 0x0000202426267981 */ /* 0x000ea2000c1e1900 */
[----:B------:R-:W-:Y:S01]  /*c950*/  MOV R11, 0xe0 ;  /* 0x000000e0000b7802 */ /* 0x000fe20000000f00 */
[----:B------:R-:W3:Y:S02]  /*c960*/  LDC R15, c[0x0][0x284] ;  /* 0x0000a100ff0f7b82 */ /* 0x000ee40000000800 */
[----:B---3--:R-:W-:Y:S01]  /*c970*/  VIADDMNMX R15, R244, -R15, RZ, !PT ;  /* 0x8000000ff40f7246 */ /* 0x008fe200078001ff */
[----:B--2---:R-:W-:-:S04]  /*c980*/  IMAD R32, R38, R55, RZ ;  /* 0x0000003726207224 */ /* 0x004fc800078e02ff */
[----:B------:R-:W-:-:S04]  /*c990*/  IMAD R32, R32, R57, R7 ;  /* 0x0000003920207224 */ /* 0x000fc800078e0207 */
[----:B------:R-:W-:-:S05]  /*c9a0*/  IMAD R32, R32, R11, 0x700 ;  /* 0x0000070020207424 */ /* 0x000fca00078e020b */
[----:B------:R-:W-:-:S04]  /*c9b0*/  IADD3 R11, P3, R28, R32, RZ ;  /* 0x000000201c0b7210 */ /* 0x000fc80007f7e0ff */
[----:B------:R-:W-:Y:S02]  /*c9c0*/  LEA.HI.X.SX32 R34, R32, R29, 0x1, P3 ;  /* 0x0000001d20227211 */ /* 0x000fe400018f0eff */
[----:B------:R-:W-:-:S04]  /*c9d0*/  LEA R32, P3, R11, R52, 0x1 ;  /* 0x000000340b207211 */ /* 0x000fc800078608ff */
[----:B------:R-:W-:-:S06]  /*c9e0*/  LEA.HI.X R33, R11, R53, R34, 0x1, P3 ;  /* 0x000000350b217211 */ /* 0x000fcc00018f0c22 */
[----:B------:R-:W5:Y:S01]  /*c9f0*/  LDG.E.128 R32, desc[UR36][R32.64] ;  /* 0x0000002420207981 */ /* 0x000f62000c1e1d00 */
[----:B------:R-:W-:Y:S01]  /*ca00*/  IADD3 R11, R7, -R15, RZ ;  /* 0x8000000f070b7210 */ /* 0x000fe20007ffe0ff */
[--C-:B-----5:R-:W-:Y:S02]  /*ca10*/  HADD2.F32 R48, -RZ, R42.reuse.H0_H0 ;  /* 0x2000002aff307230 */ /* 0x120fe40000004100 */
[----:B------:R-:W-:Y:S01]  /*ca20*/  HADD2.F32 R39, -RZ, R42.H1_H1 ;  /* 0x3000002aff277230 */ /* 0x000fe20000004100 */
[----:B------:R-:W-:Y:S01]  /*ca30*/  LEA R49, R11, UR7, 0x1 ;  /* 0x000000070b317c11 */ /* 0x000fe2000f8e08ff */
[----:B------:R-:W-:Y:S02]  /*ca40*/  HADD2.F32 R15, -RZ, R40.H0_H0 ;  /* 0x20000028ff0f7230 */ /* 0x000fe40000004100 */
[----:B------:R-:W-:Y:S02]  /*ca50*/  HADD2.F32 R38, -RZ, R41.H0_H0 ;  /* 0x20000029ff267230 */ /* 0x000fe40000004100 */
[----:B------:R-:W2:Y:S01]  /*ca60*/  LDS.U16 R11, [R49] ;  /* 0x00000000310b7984 */ /* 0x000ea20000000400 */
[----:B-1----:R-:W-:-:S02]  /*ca70*/  HADD2.F32 R42, -RZ, R43.H0_H0 ;  /* 0x2000002bff2a7230 */ /* 0x002fc40000004100 */
[----:B------:R-:W-:Y:S02]  /*ca80*/  HADD2.F32 R40, -RZ, R40.H1_H1 ;  /* 0x30000028ff287230 */ /* 0x000fe40000004100 */
[----:B------:R-:W-:Y:S02]  /*ca90*/  HADD2.F32 R41, -RZ, R41.H1_H1 ;  /* 0x30000029ff297230 */ /* 0x000fe40000004100 */
[----:B------:R-:W-:Y:S02]  /*caa0*/  HADD2.F32 R43, -RZ, R43.H1_H1 ;  /* 0x3000002bff2b7230 */ /* 0x000fe40000004100 */
[----:B--2---:R-:W-:-:S05]  /*cab0*/  HADD2.F32 R11, -RZ, R11.H0_H0 ;  /* 0x2000000bff0b7230 */ /* 0x004fca0000004100 */
[C---:B------:R-:W-:Y:S01]  /*cac0*/  FFMA.FTZ R51, R11.reuse, R15, R20 ;  /* 0x0000000f0b337223 */ /* 0x040fe20000010014 */
[C---:B------:R-:W-:Y:S01]  /*cad0*/  FFMA.FTZ R50, R11.reuse, R40, R3 ;  /* 0x000000280b327223 */ /* 0x040fe20000010003 */
[C---:B------:R-:W-:Y:S01]  /*cae0*/  FFMA.FTZ R38, R11.reuse, R38, R5 ;  /* 0x000000260b267223 */ /* 0x040fe20000010005 */
[C---:B------:R-:W-:Y:S01]  /*caf0*/  FFMA.FTZ R22, R11.reuse, R41, R22 ;  /* 0x000000290b167223 */ /* 0x040fe20000010016 */
[C---:B------:R-:W-:Y:S01]  /*cb00*/  FFMA.FTZ R48, R11.reuse, R48, R9 ;  /* 0x000000300b307223 */ /* 0x040fe20000010009 */
[C---:B------:R-:W-:Y:S01]  /*cb10*/  FFMA.FTZ R24, R11.reuse, R39, R24 ;  /* 0x000000270b187223 */ /* 0x040fe20000010018 */
[C---:B------:R-:W-:Y:S01]  /*cb20*/  FFMA.FTZ R54, R11.reuse, R42, R13 ;  /* 0x0000002a0b367223 */ /* 0x040fe2000001000d */
[----:B------:R-:W-:Y:S01]  /*cb30*/  FFMA.FTZ R56, R11, R43, R0 ;  /* 0x0000002b0b387223 */ /* 0x000fe20000010000 */
[----:B------:R-:W-:Y:S06]  /*cb40*/  @P2 BRA `(.L_x_135) ;  /* 0x00000000002c2947 */ /* 0x000fec0003800000 */
[----:B------:R-:W2:Y:S04]  /*cb50*/  @P5 LDG.E.128 R40, desc[UR36][R36.64] ;  /* 0x0000002424285981 */ /* 0x000ea8000c1e1d00 */
[----:B------:R-:W1:Y:S02]  /*cb60*/  LDS.128 R60, [R30] ;  /* 0x000000001e3c7984 */ /* 0x000e640000000c00 */
[----:B-1----:R-:W-:Y:S01]  /*cb70*/  HFMA2.MMA R32, R32, 1, 1, R60 ;  /* 0x3c003c0020207835 */ /* 0x002fe2000000003c */
        /* <DEDUP_REMOVED lines=8> */
.L_x_135:
[----:B------:R-:W2:Y:S01]  /*cc00*/  LDS.U16 R0, [R49+0x10] ;  /* 0x0000100031007984 */ /* 0x000ea20000000400 */
[----:B------:R-:W-:Y:S01]  /*cc10*/  IADD3 R7, R7, 0x10, RZ ;  /* 0x0000001007077810 */ /* 0x000fe20007ffe0ff */
[--C-:B------:R-:W-:Y:S02]  /*cc20*/  HADD2.F32 R3, -RZ, R32.reuse.H0_H0 ;  /* 0x20000020ff037230 */ /* 0x100fe40000004100 */
[----:B------:R-:W-:Y:S01]  /*cc30*/  HADD2.F32 R5, -RZ, R32.H1_H1 ;  /* 0x30000020ff057230 */ /* 0x000fe20000004100 */
[----:B------:R-:W-:Y:S01]  /*cc40*/  ISETP.GE.AND P3, PT, R7, R46, PT ;  /* 0x0000002e0700720c */ /* 0x000fe20003f66270 */
[--C-:B------:R-:W-:Y:S02]  /*cc50*/  HADD2.F32 R9, -RZ, R33.reuse.H0_H0 ;  /* 0x20000021ff097230 */ /* 0x100fe40000004100 */
[----:B------:R-:W-:Y:S02]  /*cc60*/  HADD2.F32 R13, -RZ, R34.H1_H1 ;  /* 0x30000022ff0d7230 */ /* 0x000fe40000004100 */
[----:B-1----:R-:W-:-:S02]  /*cc70*/  HADD2.F32 R33, -RZ, R33.H1_H1 ;  /* 0x30000021ff217230 */ /* 0x002fc40000004100 */
[----:B------:R-:W-:Y:S02]  /*cc80*/  HADD2.F32 R11, -RZ, R34.H0_H0 ;  /* 0x20000022ff0b7230 */ /* 0x000fe40000004100 */
[--C-:B------:R-:W-:Y:S02]  /*cc90*/  HADD2.F32 R15, -RZ, R35.reuse.H0_H0 ;  /* 0x20000023ff0f7230 */ /* 0x100fe40000004100 */
        /* <DEDUP_REMOVED lines=10> */
[----:B------:R-:W-:Y:S06]  /*cd40*/  @!P3 BRA `(.L_x_136) ;  /* 0xfffffff8006cb947 */ /* 0x000fec000383ffff */
.L_x_130:
[----:B------:R-:W-:Y:S05]  /*cd50*/  BSYNC B1 ;  /* 0x0000000000017941 */ /* 0x000fea0003800000 */
.L_x_129:
[----:B------:R-:W-:-:S13]  /*cd60*/  ISETP.GE.AND P3, PT, R31, R10, PT ;  /* 0x0000000a1f00720c */ /* 0x000fda0003f66270 */
[----:B------:R-:W-:Y:S05]  /*cd70*/  @P3 BRA `(.L_x_128) ;  /* 0x0000001000403947 */ /* 0x000fea0003800000 */
[----:B------:R-:W2:Y:S01]  /*cd80*/  LDC R48, c[0x0][0x284] ;  /* 0x0000a100ff307b82 */ /* 0x000ea20000000800 */
[----:B------:R-:W-:Y:S01]  /*cd90*/  IADD3 R7, -R8, -0x2, R244 ;  /* 0xfffffffe08077810 */ /* 0x000fe20007ffe1f4 */
[----:B------:R-:W-:Y:S01]  /*cda0*/  IMAD R34, R252, R55, R25 ;  /* 0x00000037fc227224 */ /* 0x000fe200078e0219 */
[----:B------:R-:W-:Y:S03]  /*cdb0*/  BSSY B1, `(.L_x_137) ;  /* 0x0000055000017945 */ /* 0x000fe60003800000 */
[----:B------:R-:W-:Y:S02]  /*cdc0*/  IMAD R11, R34, 0xe0, R23 ;  /* 0x000000e0220b7824 */ /* 0x000fe400078e0217 */
[----:B------:R-:W3:Y:S01]  /*cdd0*/  LDC.64 R32, c[0x0][0x2e8] ;  /* 0x0000ba00ff207b82 */ /* 0x000ee20000000a00 */
[----:B--2---:R-:W-:-:S04]  /*cde0*/  VIADDMNMX R48, R244, -R48, RZ, !PT ;  /* 0x80000030f4307246 */ /* 0x004fc800078001ff */
[----:B------:R-:W-:-:S04]  /*cdf0*/  IADD3 R7, R7, -R48, RZ ;  /* 0x8000003007077210 */ /* 0x000fc80007ffe0ff */
[----:B------:R-:W-:Y:S01]  /*ce00*/  LOP3.LUT P3, RZ, R7, 0x8, RZ, 0xc0, !PT ;  /* 0x0000000807ff7812 */ /* 0x000fe2000786c0ff */
[----:B---3--:R-:W-:-:S12]  /*ce10*/  IMAD.WIDE R32, R11, 0x2, R32 ;  /* 0x000000020b207825 */ /* 0x008fd800078e0220 */
[----:B------:R-:W-:Y:S05]  /*ce20*/  @P3 BRA `(.L_x_138) ;  /* 0x0000000400343947 */ /* 0x000fea0003800000 */
[----:B------:R-:W-:Y:S01]  /*ce30*/  ISETP.GE.AND P3, PT, R31, R57, PT ;  /* 0x000000391f00720c */ /* 0x000fe20003f66270 */
[----:B------:R-:W-:-:S12]  /*ce40*/  BSSY B2, `(.L_x_139) ;  /* 0x000004a000027945 */ /* 0x000fd80003800000 */
[----:B------:R-:W-:Y:S05]  /*ce50*/  @!P3 BRA `(.L_x_140) ;  /* 0x000000040020b947 */ /* 0x000fea0003800000 */
[----:B------:R-:W-:Y:S01]  /*ce60*/  IABS R36, R57 ;  /* 0x0000003900247213 */ /* 0x000fe20000000000 */
[----:B------:R-:W2:Y:S01]  /*ce70*/  S2R R38, SR_CTAID.Y ;  /* 0x0000000000267919 */ /* 0x000ea20000002600 */
[----:B------:R-:W-:Y:S01]  /*ce80*/  MOV R34, RZ ;  /* 0x000000ff00227202 */ /* 0x000fe20000000f00 */
[----:B------:R-:W-:Y:S01]  /*ce90*/  ULDC.64 UR8, c[0x0][0x258] ;  /* 0x0000960000087ab9 */ /* 0x000fe20000000a00 */
[----:B------:R-:W3:Y:S01]  /*cea0*/  I2F.RP R37, R36 ;  /* 0x0000002400257306 */ /* 0x000ee20000209400 */
[----:B------:R-:W-:Y:S01]  /*ceb0*/  IABS R15, R31 ;  /* 0x0000001f000f7213 */ /* 0x000fe20000000000 */
[----:B------:R-:W4:Y:S01]  /*cec0*/  LDS.U16 R47, [R47] ;  /* 0x000000002f2f7984 */ /* 0x000f220000000400 */
[----:B------:R-:W-:Y:S01]  /*ced0*/  ISETP.GE.AND P3, PT, R31, RZ, PT ;  /* 0x000000ff1f00720c */ /* 0x000fe20003f66270 */
[----:B------:R-:W-:Y:S01]  /*cee0*/  ULDC UR5, c[0x0][0x29c] ;  /* 0x0000a70000057ab9 */ /* 0x000fe20000000800 */
[----:B------:R-:W-:-:S03]  /*cef0*/  ISETP.NE.AND P4, PT, R57, RZ, PT ;  /* 0x000000ff3900720c */ /* 0x000fc60003f85270 */
[----:B---3--:R-:W3:Y:S02]  /*cf00*/  MUFU.RCP R37, R37 ;  /* 0x0000002500257308 */ /* 0x008ee40000001000 */
[----:B---3--:R-:W-:-:S06]  /*cf10*/  IADD3 R35, R37, 0xffffffe, RZ ;  /* 0x0ffffffe25237810 */ /* 0x008fcc0007ffe0ff */
[----:B------:R-:W3:Y:S02]  /*cf20*/  F2I.FTZ.U32.TRUNC.NTZ R35, R35 ;  /* 0x0000002300237305 */ /* 0x000ee4000021f000 */
[----:B---3--:R-:W-:-:S04]  /*cf30*/  IMAD.MOV R11, RZ, RZ, -R35 ;  /* 0x000000ffff0b7224 */ /* 0x008fc800078e0a23 */
[----:B------:R-:W-:-:S04]  /*cf40*/  IMAD R11, R11, R36, RZ ;  /* 0x000000240b0b7224 */ /* 0x000fc800078e02ff */
[----:B------:R-:W-:-:S06]  /*cf50*/  IMAD.HI.U32 R34, R35, R11, R34 ;  /* 0x0000000b23227227 */ /* 0x000fcc00078e0022 */
[----:B------:R-:W-:-:S05]  /*cf60*/  IMAD.HI.U32 R11, R34, R15, RZ ;  /* 0x0000000f220b7227 */ /* 0x000fca00078e00ff */
[----:B------:R-:W-:-:S05]  /*cf70*/  IADD3 R34, -R11, RZ, RZ ;  /* 0x000000ff0b227210 */ /* 0x000fca0007ffe1ff */
[----:B------:R-:W-:-:S05]  /*cf80*/  IMAD R11, R36, R34, R15 ;  /* 0x00000022240b7224 */ /* 0x000fca00078e020f */
[----:B------:R-:W-:-:S13]  /*cf90*/  ISETP.GT.U32.AND P2, PT, R36, R11, PT ;  /* 0x0000000b2400720c */ /* 0x000fda0003f44070 */
[----:B------:R-:W-:-:S04]  /*cfa0*/  @!P2 IADD3 R11, R11, -R36, RZ ;  /* 0x800000240b0ba210 */ /* 0x000fc80007ffe0ff */
[----:B------:R-:W-:-:S13]  /*cfb0*/  ISETP.GT.U32.AND P2, PT, R36, R11, PT ;  /* 0x0000000b2400720c */ /* 0x000fda0003f44070 */
[----:B------:R-:W-:Y:S01]  /*cfc0*/  @!P2 IADD3 R11, R11, -R36, RZ ;  /* 0x800000240b0ba210 */ /* 0x000fe20007ffe0ff */
[----:B--2---:R-:W-:-:S03]  /*cfd0*/  IMAD R36, R38, R57, RZ ;  /* 0x0000003926247224 */ /* 0x004fc600078e02ff */
[----:B------:R-:W-:Y:S02]  /*cfe0*/  @!P3 IADD3 R11, -R11, RZ, RZ ;  /* 0x000000ff0b0bb210 */ /* 0x000fe40007ffe1ff */
[----:B------:R-:W-:-:S04]  /*cff0*/  @!P4 LOP3.LUT R11, RZ, R57, RZ, 0x33, !PT ;  /* 0x00000039ff0bc212 */ /* 0x000fc800078e33ff */
[----:B------:R-:W-:Y:S02]  /*d000*/  SHF.R.S32.HI R15, RZ, 0x1f, R11 ;  /* 0x0000001fff0f7819 */ /* 0x000fe4000001140b */
        /* <DEDUP_REMOVED lines=11> */
[----:B------:R-:W-:-:S06]  /*d0c0*/  LEA.HI.X R37, R11, R53, R38, 0x1, P2 ;  /* 0x000000350b257211 */ /* 0x000fcc00010f0c26 */
[----:B------:R-:W5:Y:S01]  /*d0d0*/  LDG.E.128 R36, desc[UR36][R36.64] ;  /* 0x0000002424247981 */ /* 0x000f62000c1e1d00 */
[----:B------:R-:W-:Y:S01]  /*d0e0*/  UISETP.NE.AND UP0, UPT, UR5, URZ, UPT ;  /* 0x0000003f0500728c */ /* 0x000fe2000bf05270 */
[----:B----4-:R-:W-:-:S05]  /*d0f0*/  HADD2.F32 R11, -RZ, R47.H0_H0 ;  /* 0x2000002fff0b7230 */ /* 0x010fca0000004100 */
[----:B------:R-:W-:-:S13]  /*d100*/  PLOP3.LUT P2, PT, PT, PT, UP0, 0x80, 0x0 ;  /* 0x000000000000781c */ /* 0x000fda0003f4f008 */
[----:B------:R-:W-:Y:S05]  /*d110*/  @P2 BRA `(.L_x_141) ;  /* 0x0000000000302947 */ /* 0x000fea0003800000 */
[----:B------:R-:W-:Y:S01]  /*d120*/  LOP3.LUT P5, RZ, R2, 0x8, RZ, 0xc0, !PT ;  /* 0x0000000802ff7812 */ /* 0x000fe200078ac0ff */
[----:B------:R-:W2:-:S12]  /*d130*/  LDS.128 R44, [R30] ;  /* 0x000000001e2c7984 */ /* 0x000e980000000c00 */
[----:B-1----:R-:W3:Y:S01]  /*d140*/  @P5 LDG.E.128 R40, desc[UR36][R32.64] ;  /* 0x0000002420285981 */ /* 0x002ee2000c1e1d00 */
[----:B--2--5:R-:W-:Y:S01]  /*d150*/  HFMA2.MMA R36, R36, 1, 1, R44 ;  /* 0x3c003c0024247835 */ /* 0x024fe2000000002c */
[----:B------:R-:W-:Y:S01]  /*d160*/  HADD2 R37, R37, R45 ;  /* 0x0000002d25257230 */ /* 0x000fe20000000000 */
[----:B------:R-:W-:Y:S01]  /*d170*/  HFMA2.MMA R38, R38, 1, 1, R46 ;  /* 0x3c003c0026267835 */ /* 0x000fe2000000002e */
[----:B------:R-:W-:-:S04]  /*d180*/  HADD2 R39, R39, R47 ;  /* 0x0000002f27277230 */ /* 0x000fc80000000000 */
[----:B---3--:R-:W-:-:S03]  /*d190*/  @P5 HFMA2.MMA R37, R37, R41, -RZ ;  /* 0x0000002925255235 */ /* 0x008fc600001000ff */
[----:B------:R-:W-:Y:S01]  /*d1a0*/  @P5 HMUL2 R36, R36, R40 ;  /* 0x0000002824245232 */ /* 0x000fe20000000000 */
[----:B------:R-:W-:Y:S01]  /*d1b0*/  @P5 HFMA2.MMA R39, R39, R43, -RZ ;  /* 0x0000002b27275235 */ /* 0x000fe200001000ff */
[----:B------:R-:W-:-:S06]  /*d1c0*/  @P5 HMUL2 R38, R38, R42 ;  /* 0x0000002a26265232 */ /* 0x000fcc0000000000 */
[----:B------:R2:W-:Y:S04]  /*d1d0*/  STG.E.128 desc[UR36][R26.64], R36 ;  /* 0x000000241a007986 */ /* 0x0005e8000c101d24 */
.L_x_141:
[--C-:B-----5:R-:W-:Y:S02]  /*d1e0*/  HADD2.F32 R34, -RZ, R38.reuse.H0_H0 ;  /* 0x20000026ff227230 */ /* 0x120fe40000004100 */
[----:B-12---:R-:W-:Y:S02]  /*d1f0*/  HADD2.F32 R27, -RZ, R38.H1_H1 ;  /* 0x30000026ff1b7230 */ /* 0x006fe40000004100 */
[----:B------:R-:W-:Y:S02]  /*d200*/  HADD2.F32 R15, -RZ, R36.H0_H0 ;  /* 0x20000024ff0f7230 */ /* 0x000fe40000004100 */
[C---:B------:R-:W-:Y:S01]  /*d210*/  FFMA.FTZ R9, R11.reuse, R34, R9 ;  /* 0x000000220b097223 */ /* 0x040fe20000010009 */
[----:B------:R-:W-:Y:S02]  /*d220*/  HADD2.F32 R26, -RZ, R37.H0_H0 ;  /* 0x20000025ff1a7230 */ /* 0x000fe40000004100 */
[----:B------:R-:W-:Y:S01]  /*d230*/  FFMA.FTZ R24, R11, R27, R24 ;  /* 0x0000001b0b187223 */ /* 0x000fe20000010018 */
[----:B------:R-:W-:-:S02]  /*d240*/  HADD2.F32 R38, -RZ, R39.H0_H0 ;  /* 0x20000027ff267230 */ /* 0x000fc40000004100 */
[C---:B------:R-:W-:Y:S01]  /*d250*/  FFMA.FTZ R20, R11.reuse, R15, R20 ;  /* 0x0000000f0b147223 */ /* 0x040fe20000010014 */
[----:B------:R-:W-:Y:S02]  /*d260*/  HADD2.F32 R36, -RZ, R36.H1_H1 ;  /* 0x30000024ff247230 */ /* 0x000fe40000004100 */
[C---:B------:R-:W-:Y:S01]  /*d270*/  FFMA.FTZ R5, R11.reuse, R26, R5 ;  /* 0x0000001a0b057223 */ /* 0x040fe20000010005 */
[----:B------:R-:W-:Y:S02]  /*d280*/  HADD2.F32 R37, -RZ, R37.H1_H1 ;  /* 0x30000025ff257230 */ /* 0x000fe40000004100 */
[C---:B------:R-:W-:Y:S01]  /*d290*/  FFMA.FTZ R13, R11.reuse, R38, R13 ;  /* 0x000000260b0d7223 */ /* 0x040fe2000001000d */
[----:B------:R-:W-:Y:S02]  /*d2a0*/  HADD2.F32 R39, -RZ, R39.H1_H1 ;  /* 0x30000027ff277230 */ /* 0x000fe40000004100 */
[C---:B------:R-:W-:Y:S01]  /*d2b0*/  FFMA.FTZ R3, R11.reuse, R36, R3 ;  /* 0x000000240b037223 */ /* 0x040fe20000010003 */
[----:B------:R-:W-:-:S02]  /*d2c0*/  FFMA.FTZ R22, R11, R37, R22 ;  /* 0x000000250b167223 */ /* 0x000fc40000010016 */
[----:B------:R-:W-:-:S07]  /*d2d0*/  FFMA.FTZ R0, R11, R39, R0 ;  /* 0x000000270b007223 */ /* 0x000fce0000010000 */
.L_x_140:
[----:B------:R-:W-:Y:S05]  /*d2e0*/  BSYNC B2 ;  /* 0x0000000000027941 */ /* 0x000fea0003800000 */
.L_x_139:
[----:B------:R-:W-:-:S07]  /*d2f0*/  IADD3 R31, R31, 0x8, RZ ;  /* 0x000000081f1f7810 */ /* 0x000fce0007ffe0ff */
.L_x_138:
[----:B------:R-:W-:Y:S05]  /*d300*/  BSYNC B1 ;  /* 0x0000000000017941 */ /* 0x000fea0003800000 */
.L_x_137:
[----:B------:R-:W-:-:S13]  /*d310*/  LOP3.LUT P3, RZ, R7, 0xfffffff8, RZ, 0xc0, !PT ;  /* 0xfffffff807ff7812 */ /* 0x000fda000786c0ff */
[----:B------:R-:W-:Y:S05]  /*d320*/  @!P3 BRA `(.L_x_128) ;  /* 0x0000000800d4b947 */ /* 0x000fea0003800000 */
[----:B------:R-:W-:Y:S01]  /*d330*/  IADD3 R57, R57, 0x4, RZ ;  /* 0x0000000439397810 */ /* 0x000fe20007ffe0ff */
[----:B------:R-:W-:-:S03]  /*d340*/  HFMA2.MMA R15, -RZ, RZ, 0, 0 ;  /* 0x00000000ff0f7435 */ /* 0x000fc600000001ff */
[----:B-1----:R-:W-:-:S04]  /*d350*/  SHF.R.S32.HI R26, RZ, 0x1f, R57 ;  /* 0x0000001fff1a7819 */ /* 0x002fc80000011439 */
[----:B------:R-:W-:-:S05]  /*d360*/  LEA.HI R26, R26, R57, RZ, 0x2 ;  /* 0x000000391a1a7211 */ /* 0x000fca00078f10ff */
[----:B------:R-:W-:-:S05]  /*d370*/  IMAD.SHL.U32 R26, R26, 0x4, RZ ;  /* 0x000000041a1a7824 */ /* 0x000fca00078e00ff */
[----:B------:R-:W-:-:S04]  /*d380*/  LOP3.LUT R26, R26, 0xfffffff0, RZ, 0xc0, !PT ;  /* 0xfffffff01a1a7812 */ /* 0x000fc800078ec0ff */
[----:B------:R-:W-:Y:S02]  /*d390*/  LEA R7, R31, R26, 0x1 ;  /* 0x0000001a1f077211 */ /* 0x000fe400078e08ff */
[----:B------:R-:W-:-:S03]  /*d3a0*/  MOV R26, 0xe0 ;  /* 0x000000e0001a7802 */ /* 0x000fc60000000f00 */
[----:B------:R-:W-:Y:S02]  /*d3b0*/  IMAD R7, R48, -0x2, R7 ;  /* 0xfffffffe30077824 */ /* 0x000fe400078e0207 */
[----:B------:R-:W-:-:S03]  /*d3c0*/  IMAD R11, R31, R26, 0x700 ;  /* 0x000007001f0b7424 */ /* 0x000fc600078e021a */
[----:B------:R-:W-:-:S07]  /*d3d0*/  IADD3 R52, R7, UR4, RZ ;  /* 0x0000000407347c10 */ /* 0x000fce000fffe0ff */
.L_x_148:
[----:B------:R-:W1:Y:S01]  /*d3e0*/  LDC R53, c[0x0][0x284] ;  /* 0x0000a100ff357b82 */ /* 0x000e620000000800 */
[----:B------:R-:W-:Y:S01]  /*d3f0*/  IADD3 R7, R11, -0x700, RZ ;  /* 0xfffff9000b077810 */ /* 0x000fe20007ffe0ff */
[----:B------:R-:W-:Y:S01]  /*d400*/  BSSY B1, `(.L_x_142) ;  /* 0x0000053000017945 */ /* 0x000fe20003800000 */
[----:B------:R-:W-:Y:S02]  /*d410*/  IADD3 R39, R52, R15, RZ ;  /* 0x0000000f34277210 */ /* 0x000fe40007ffe0ff */
[----:B------:R-:W-:-:S03]  /*d420*/  IADD3 R26, P3, R12, R7, RZ ;  /* 0x000000070c1a7210 */ /* 0x000fc60007f7e0ff */
[----:B------:R-:W2:Y:S01]  /*d430*/  LDC.64 R54, c[0x0][0x250] ;  /* 0x00009400ff367b82 */ /* 0x000ea20000000a00 */
[----:B------:R-:W-:Y:S02]  /*d440*/  LEA.HI.X.SX32 R7, R7, R14, 0x1, P3 ;  /* 0x0000000e07077211 */ /* 0x000fe400018f0eff */
[----:B-1----:R-:W-:Y:S02]  /*d450*/  ISETP.GE.AND P3, PT, R31, R53, PT ;  /* 0x000000351f00720c */ /* 0x002fe40003f66270 */
[----:B--2---:R-:W-:-:S04]  /*d460*/  LEA R36, P4, R26, R54, 0x1 ;  /* 0x000000361a247211 */ /* 0x004fc800078808ff */
[----:B------:R-:W-:-:S07]  /*d470*/  LEA.HI.X R37, R26, R55, R7, 0x1, P4 ;  /* 0x000000371a257211 */ /* 0x000fce00020f0c07 */
[----:B------:R-:W-:Y:S05]  /*d480*/  @!P3 BRA `(.L_x_143) ;  /* 0x000000040028b947 */ /* 0x000fea0003800000 */
[----:B------:R-:W-:Y:S01]  /*d490*/  IABS R34, R53 ;  /* 0x0000003500227213 */ /* 0x000fe20000000000 */
[----:B------:R-:W1:Y:S01]  /*d4a0*/  S2R R40, SR_CTAID.Y ;  /* 0x0000000000287919 */ /* 0x000e620000002600 */
[----:B------:R-:W-:Y:S01]  /*d4b0*/  MOV R26, RZ ;  /* 0x000000ff001a7202 */ /* 0x000fe20000000f00 */
[----:B------:R-:W-:Y:S01]  /*d4c0*/  ULDC.64 UR8, c[0x0][0x258] ;  /* 0x0000960000087ab9 */ /* 0x000fe20000000a00 */
[----:B------:R-:W2:Y:S01]  /*d4d0*/  I2F.RP R35, R34 ;  /* 0x0000002200237306 */ /* 0x000ea20000209400 */
[----:B------:R-:W-:Y:S01]  /*d4e0*/  IABS R38, R31 ;  /* 0x0000001f00267213 */ /* 0x000fe20000000000 */
[----:B------:R-:W-:Y:S01]  /*d4f0*/  ULDC UR5, c[0x0][0x288] ;  /* 0x0000a20000057ab9 */ /* 0x000fe20000000800 */
[----:B------:R-:W-:Y:S02]  /*d500*/  ISETP.GE.AND P3, PT, R31, RZ, PT ;  /* 0x000000ff1f00720c */ /* 0x000fe40003f66270 */
[----:B------:R-:W-:-:S03]  /*d510*/  ISETP.NE.AND P4, PT, R53, RZ, PT ;  /* 0x000000ff3500720c */ /* 0x000fc60003f85270 */
[----:B--2---:R-:W2:Y:S02]  /*d520*/  MUFU.RCP R35, R35 ;  /* 0x0000002300237308 */ /* 0x004ea40000001000 */
[----:B--2---:R-:W-:-:S06]  /*d530*/  IADD3 R27, R35, 0xffffffe, RZ ;  /* 0x0ffffffe231b7810 */ /* 0x004fcc0007ffe0ff */
[----:B------:R-:W2:Y:S02]  /*d540*/  F2I.FTZ.U32.TRUNC.NTZ R27, R27 ;  /* 0x0000001b001b7305 */ /* 0x000ea4000021f000 */
[----:B--2---:R-:W-:-:S04]  /*d550*/  IMAD.MOV R7, RZ, RZ, -R27 ;  /* 0x000000ffff077224 */ /* 0x004fc800078e0a1b */
[----:B------:R-:W-:-:S04]  /*d560*/  IMAD R7, R7, R34, RZ ;  /* 0x0000002207077224 */ /* 0x000fc800078e02ff */
[----:B------:R-:W-:Y:S01]  /*d570*/  IMAD.HI.U32 R7, R27, R7, R26 ;  /* 0x000000071b077227 */ /* 0x000fe200078e001a */
[----:B------:R-:W-:-:S05]  /*d580*/  MOV R26, R38 ;  /* 0x00000026001a7202 */ /* 0x000fca0000000f00 */
[----:B------:R-:W-:-:S05]  /*d590*/  IMAD.HI.U32 R7, R7, R26, RZ ;  /* 0x0000001a07077227 */ /* 0x000fca00078e00ff */
[----:B------:R-:W-:-:S05]  /*d5a0*/  IADD3 R7, -R7, RZ, RZ ;  /* 0x000000ff07077210 */ /* 0x000fca0007ffe1ff */
[----:B------:R-:W-:-:S05]  /*d5b0*/  IMAD R7, R34, R7, R26 ;  /* 0x0000000722077224 */ /* 0x000fca00078e021a */
[----:B------:R-:W-:-:S13]  /*d5c0*/  ISETP.GT.U32.AND P2, PT, R34, R7, PT ;  /* 0x000000072200720c */ /* 0x000fda0003f44070 */
[----:B------:R-:W-:-:S04]  /*d5d0*/  @!P2 IADD3 R7, R7, -R34, RZ ;  /* 0x800000220707a210 */ /* 0x000fc80007ffe0ff */
[----:B------:R-:W-:-:S13]  /*d5e0*/  ISETP.GT.U32.AND P2, PT, R34, R7, PT ;  /* 0x000000072200720c */ /* 0x000fda0003f44070 */
[----:B------:R-:W-:Y:S01]  /*d5f0*/  @!P2 IADD3 R7, R7, -R34, RZ ;  /* 0x800000220707a210 */ /* 0x000fe20007ffe0ff */
[----:B-1----:R-:W-:-:S03]  /*d600*/  IMAD R34, R40, R53, RZ ;  /* 0x0000003528227224 */ /* 0x002fc600078e02ff */
        /* <DEDUP_REMOVED lines=8> */
[----:B--2---:R-:W-:Y:S01]  /*d690*/  IMAD R34, R26, UR5, RZ ;  /* 0x000000051a227c24 */ /* 0x004fe2000f8e02ff */
[----:B------:R-:W-:-:S03]  /*d6a0*/  ULDC UR5, c[0x0][0x29c] ;  /* 0x0000a70000057ab9 */ /* 0x000fc60000000800 */
        /* <DEDUP_REMOVED lines=24> */
.L_x_144:
[--C-:B-----5:R-:W-:Y:S02]  /*d830*/  HADD2.F32 R38, -RZ, R42.reuse.H0_H0 ;  /* 0x2000002aff267230 */ /* 0x120fe40000004100 */
[----:B------:R-:W-:Y:S02]  /*d840*/  HADD2.F32 R27, -RZ, R42.H1_H1 ;  /* 0x3000002aff1b7230 */ /* 0x000fe40000004100 */
[----:B------:R-:W-:Y:S02]  /*d850*/  HADD2.F32 R26, -RZ, R40.H0_H0 ;  /* 0x20000028ff1a7230 */ /* 0x000fe40000004100 */
[C---:B------:R-:W-:Y:S01]  /*d860*/  FFMA.FTZ R9, R7.reuse, R38, R9 ;  /* 0x0000002607097223 */ /* 0x040fe20000010009 */
[----:B------:R-:W-:Y:S02]  /*d870*/  HADD2.F32 R34, -RZ, R41.H0_H0 ;  /* 0x20000029ff227230 */ /* 0x000fe40000004100 */
[----:B------:R-:W-:Y:S01]  /*d880*/  FFMA.FTZ R24, R7, R27, R24 ;  /* 0x0000001b07187223 */ /* 0x000fe20000010018 */
[----:B-1----:R-:W-:-:S02]  /*d890*/  HADD2.F32 R42, -RZ, R43.H0_H0 ;  /* 0x2000002bff2a7230 */ /* 0x002fc40000004100 */
        /* <DEDUP_REMOVED lines=9> */
.L_x_143:
[----:B------:R-:W-:Y:S05]  /*d930*/  BSYNC B1 ;  /* 0x0000000000017941 */ /* 0x000fea0003800000 */
.L_x_142:
[----:B------:R-:W-:Y:S01]  /*d940*/  IADD3 R34, R31, 0x8, RZ ;  /* 0x000000081f227810 */ /* 0x000fe20007ffe0ff */
[----:B------:R-:W-:Y:S03]  /*d950*/  BSSY B1, `(.L_x_145) ;  /* 0x000004d000017945 */ /* 0x000fe60003800000 */
[----:B------:R-:W-:-:S13]  /*d960*/  ISETP.GE.AND P3, PT, R34, R53, PT ;  /* 0x000000352200720c */ /* 0x000fda0003f66270 */
        /* <DEDUP_REMOVED lines=10> */
[----:B--2---:R-:W2:Y:S01]  /*da10*/  MUFU.RCP R35, R35 ;  /* 0x0000002300237308 */ /* 0x004ea20000001000 */
[----:B-1----:R-:W-:Y:S02]  /*da20*/  IMAD R34, R41, R53, RZ ;  /* 0x0000003529227224 */ /* 0x002fe400078e02ff */
[----:B--2---:R-:W-:-:S06]  /*da30*/  VIADD R27, R35, 0xffffffe ;  /* 0x0ffffffe231b7836 */ /* 0x004fcc0000000000 */
[----:B------:R-:W1:Y:S02]  /*da40*/  F2I.FTZ.U32.TRUNC.NTZ R27, R27 ;  /* 0x0000001b001b7305 */ /* 0x000e64000021f000 */
[----:B-1----:R-:W-:-:S05]  /*da50*/  IADD3 R7, RZ, -R27, RZ ;  /* 0x8000001bff077210 */ /* 0x002fca0007ffe0ff */
        /* <DEDUP_REMOVED lines=9> */
[----:B------:R-:W-:-:S04]  /*daf0*/  @!P2 IADD3 R7, R7, -R38, RZ ;  /* 0x800000260707a210 */ /* 0x000fc80007ffe0ff */
        /* <DEDUP_REMOVED lines=16> */
[----:B------:R-:W1:Y:S04]  /*dc00*/  LDS.U16 R7, [R39+0x10] ;  /* 0x0000100027077984 */ /* 0x000e680000000400 */
        /* <DEDUP_REMOVED lines=17> */
.L_x_147:
[--C-:B-----5:R-:W-:Y:S02]  /*dd20*/  HADD2.F32 R26, -RZ, R40.reuse.H0_H0 ;  /* 0x20000028ff1a7230 */ /* 0x120fe40000004100 */
[----:B------:R-:W-:Y:S02]  /*dd30*/  HADD2.F32 R34, -RZ, R41.H0_H0 ;  /* 0x20000029ff227230 */ /* 0x000fe40000004100 */
[----:B------:R-:W-:Y:S02]  /*dd40*/  HADD2.F32 R38, -RZ, R43.H0_H0 ;  /* 0x2000002bff267230 */ /* 0x000fe40000004100 */
[C---:B------:R-:W-:Y:S01]  /*dd50*/  FFMA.FTZ R20, R7.reuse, R26, R20 ;  /* 0x0000001a07147223 */ /* 0x040fe20000010014 */
[----:B-1----:R-:W-:Y:S02]  /*dd60*/  HADD2.F32 R40, -RZ, R40.H1_H1 ;  /* 0x30000028ff287230 */ /* 0x002fe40000004100 */
[----:B------:R-:W-:Y:S01]  /*dd70*/  FFMA.FTZ R5, R7, R34, R5 ;  /* 0x0000002207057223 */ /* 0x000fe20000010005 */
[----:B------:R-:W-:-:S02]  /*dd80*/  HADD2.F32 R41, -RZ, R41.H1_H1 ;  /* 0x30000029ff297230 */ /* 0x000fc40000004100 */
[C---:B------:R-:W-:Y:S01]  /*dd90*/  FFMA.FTZ R13, R7.reuse, R38, R13 ;  /* 0x00000026070d7223 */ /* 0x040fe2000001000d */
[--C-:B------:R-:W-:Y:S02]  /*dda0*/  HADD2.F32 R36, -RZ, R42.reuse.H0_H0 ;  /* 0x2000002aff247230 */ /* 0x100fe40000004100 */
[C---:B------:R-:W-:Y:S01]  /*ddb0*/  FFMA.FTZ R3, R7.reuse, R40, R3 ;  /* 0x0000002807037223 */ /* 0x040fe20000010003 */
[----:B------:R-:W-:Y:S02]  /*ddc0*/  HADD2.F32 R27, -RZ, R42.H1_H1 ;  /* 0x3000002aff1b7230 */ /* 0x000fe40000004100 */
[C---:B------:R-:W-:Y:S01]  /*ddd0*/  FFMA.FTZ R22, R7.reuse, R41, R22 ;  /* 0x0000002907167223 */ /* 0x040fe20000010016 */
[----:B------:R-:W-:Y:S02]  /*dde0*/  HADD2.F32 R43, -RZ, R43.H1_H1 ;  /* 0x3000002bff2b7230 */ /* 0x000fe40000004100 */
[C---:B------:R-:W-:Y:S01]  /*ddf0*/  FFMA.FTZ R9, R7.reuse, R36, R9 ;  /* 0x0000002407097223 */ /* 0x040fe20000010009 */
[----:B------:R-:W-:-:S02]  /*de00*/  FFMA.FTZ R24, R7, R27, R24 ;  /* 0x0000001b07187223 */ /* 0x000fc40000010018 */
[----:B------:R-:W-:-:S07]  /*de10*/  FFMA.FTZ R0, R7, R43, R0 ;  /* 0x0000002b07007223 */ /* 0x000fce0000010000 */
.L_x_146:
[----:B------:R-:W-:Y:S05]  /*de20*/  BSYNC B1 ;  /* 0x0000000000017941 */ /* 0x000fea0003800000 */
.L_x_145:
[----:B------:R-:W-:Y:S01]  /*de30*/  VIADD R31, R31, 0x10 ;  /* 0x000000101f1f7836 */ /* 0x000fe20000000000 */
[----:B------:R-:W-:Y:S02]  /*de40*/  IADD3 R15, R15, 0x20, RZ ;  /* 0x000000200f0f7810 */ /* 0x000fe40007ffe0ff */
[----:B------:R-:W-:Y:S02]  /*de50*/  IADD3 R11, R11, 0xe00, RZ ;  /* 0x00000e000b0b7810 */ /* 0x000fe40007ffe0ff */
[----:B------:R-:W-:-:S13]  /*de60*/  ISETP.GE.AND P3, PT, R31, R10, PT ;  /* 0x0000000a1f00720c */ /* 0x000fda0003f66270 */
[----:B------:R-:W-:Y:S05]  /*de70*/  @!P3 BRA `(.L_x_148) ;  /* 0xfffffff40058b947 */ /* 0x000fea000383ffff */
.L_x_128:
[----:B------:R-:W-:Y:S05]  /*de80*/  BSYNC B0 ;  /* 0x0000000000007941 */ /* 0x000fea0003800000 */
.L_x_127:
[----:B------:R-:W-:Y:S01]  /*de90*/  ISETP.GT.OR P0, PT, R4, 0x1b, P0 ;  /* 0x0000001b0400780c */ /* 0x000fe20000704670 */
[----:B------:R-:W-:-:S12]  /*dea0*/  BSSY B0, `(.L_x_149) ;  /* 0x0000038000007945 */ /* 0x000fd80003800000 */
[----:B------:R-:W-:Y:S05]  /*deb0*/  @P0 BRA `(.L_x_150) ;  /* 0x0000000000d80947 */ /* 0x000fea0003800000 */
[----:B------:R-:W2:Y:S01]  /*dec0*/  LDL.LU R34, [R1+0x26c] ;  /* 0x00026c0001227983 */ /* 0x000ea20000300800 */
[----:B------:R-:W1:Y:S01]  /*ded0*/  LDC.64 R36, c[0x0][0x250] ;  /* 0x00009400ff247b82 */ /* 0x000e620000000a00 */
[----:B------:R-:W-:-:S05]  /*dee0*/  MOV R7, 0xe0 ;  /* 0x000000e000077802 */ /* 0x000fca0000000f00 */
[----:B------:R-:W-:-:S05]  /*def0*/  IMAD R7, R244, R7, -0xe0 ;  /* 0xffffff20f4077424 */ /* 0x000fca00078e0207 */
[----:B------:R-:W-:-:S04]  /*df00*/  IADD3 R4, P0, R12, R7, RZ ;  /* 0x000000070c047210 */ /* 0x000fc80007f1e0ff */
[----:B------:R-:W-:Y:S02]  /*df10*/  LEA.HI.X.SX32 R7, R7, R14, 0x1, P0 ;  /* 0x0000000e07077211 */ /* 0x000fe400000f0eff */
[----:B-1----:R-:W-:-:S04]  /*df20*/  LEA R26, P0, R4, R36, 0x1 ;  /* 0x00000024041a7211 */ /* 0x002fc800078008ff */
[----:B------:R-:W-:-:S05]  /*df30*/  LEA.HI.X R27, R4, R37, R7, 0x1, P0 ;  /* 0x00000025041b7211 */ /* 0x000fca00000f0c07 */
[----:B0-----:R0:W5:Y:S01]  /*df40*/  LDG.E.128 R28, desc[UR36][R26.64] ;  /* 0x000000241a1c7981 */ /* 0x001162000c1e1d00 */
[----:B------:R-:W-:Y:S01]  /*df50*/  BSSY B1, `(.L_x_151) ;  /* 0x000001c000017945 */ /* 0x000fe20003800000 */
[----:B--2---:R-:W-:-:S04]  /*df60*/  IADD3 R4, R10, -R34, RZ ;  /* 0x800000220a047210 */ /* 0x004fc80007ffe0ff */
[----:B------:R-:W-:-:S06]  /*df70*/  LEA R4, R4, UR7, 0x1 ;  /* 0x0000000704047c11 */ /* 0x000fcc000f8e08ff */
[----:B------:R-:W1:Y:S02]  /*df80*/  LDS.U16 R4, [R4] ;  /* 0x0000000004047984 */ /* 0x000e640000000400 */
[----:B-1----:R-:W-:Y:S01]  /*df90*/  HADD2.F32 R15, -RZ, R4.H0_H0 ;  /* 0x20000004ff0f7230 */ /* 0x002fe20000004100 */
[----:B0-----:R-:W-:Y:S06]  /*dfa0*/  @P2 BRA `(.L_x_152) ;  /* 0x0000000000582947 */ /* 0x001fec0003800000 */
[----:B------:R-:W-:Y:S01]  /*dfb0*/  LOP3.LUT P3, RZ, R2, 0x8, RZ, 0xc0, !PT ;  /* 0x0000000802ff7812 */ /* 0x000fe2000786c0ff */
[----:B------:R-:W2:-:S12]  /*dfc0*/  LDL.LU R38, [R1+0x270] ;  /* 0x0002700001267983 */ /* 0x000e980000300800 */
[----:B------:R-:W0:Y:S08]  /*dfd0*/  @P3 LDC R2, c[0x0][0x288] ;  /* 0x0000a200ff023b82 */ /* 0x000e300000000800 */
[----:B------:R-:W1:Y:S01]  /*dfe0*/  @P3 LDC.64 R10, c[0x0][0x2e8] ;  /* 0x0000ba00ff0a3b82 */ /* 0x000e620000000a00 */
[----:B0-----:R-:W-:-:S04]  /*dff0*/  @P3 IMAD R2, R252, R2, R25 ;  /* 0x00000002fc023224 */ /* 0x001fc800078e0219 */
[----:B------:R-:W-:-:S04]  /*e000*/  @P3 IMAD R27, R2, 0xe0, R23 ;  /* 0x000000e0021b3824 */ /* 0x000fc800078e0217 */
[----:B-1----:R-:W-:-:S05]  /*e010*/  @P3 IMAD.WIDE R26, R27, 0x2, R10 ;  /* 0x000000021b1a3825 */ /* 0x002fca00078e020a */
[----:B------:R-:W3:Y:S01]  /*e020*/  @P3 LDG.E.128 R32, desc[UR36][R26.64] ;  /* 0x000000241a203981 */ /* 0x000ee2000c1e1d00 */
[----:B-----5:R-:W-:Y:S01]  /*e030*/  HFMA2.MMA R28, R28, 1, 1, R16 ;  /* 0x3c003c001c1c7835 */ /* 0x020fe20000000010 */
[----:B------:R-:W-:Y:S01]  /*e040*/  HADD2 R29, R29, R17 ;  /* 0x000000111d1d7230 */ /* 0x000fe20000000000 */
[----:B------:R-:W-:Y:S01]  /*e050*/  HFMA2.MMA R30, R30, 1, 1, R18 ;  /* 0x3c003c001e1e7835 */ /* 0x000fe20000000012 */
[----:B------:R-:W-:Y:S02]  /*e060*/  HADD2 R31, R31, R19 ;  /* 0x000000131f1f7230 */ /* 0x000fe40000000000 */
[----:B--2---:R-:W-:-:S05]  /*e070*/  IMAD R7, R38, 0xe0, RZ ;  /* 0x000000e026077824 */ /* 0x004fca00078e02ff */
[----:B------:R-:W-:-:S04]  /*e080*/  IADD3 R12, P0, R12, R7, RZ ;  /* 0x000000070c0c7210 */ /* 0x000fc80007f1e0ff */
[----:B------:R-:W-:Y:S02]  /*e090*/  LEA.HI.X.SX32 R7, R7, R14, 0x1, P0 ;  /* 0x0000000e07077211 */ /* 0x000fe400000f0eff */
[----:B------:R-:W-:-:S04]  /*e0a0*/  LEA R10, P0, R12, R36, 0x1 ;  /* 0x000000240c0a7211 */ /* 0x000fc800078008ff */
[----:B------:R-:W-:Y:S01]  /*e0b0*/  LEA.HI.X R11, R12, R37, R7, 0x1, P0 ;  /* 0x000000250c0b7211 */ /* 0x000fe200000f0c07 */
[----:B---3--:R-:W-:Y:S01]  /*e0c0*/  @P3 HFMA2.MMA R29, R29, R33, -RZ ;  /* 0x000000211d1d3235 */ /* 0x008fe200001000ff */
[----:B------:R-:W-:Y:S01]  /*e0d0*/  @P3 HMUL2 R28, R28, R32 ;  /* 0x000000201c1c3232 */ /* 0x000fe20000000000 */
[----:B------:R-:W-:Y:S01]  /*e0e0*/  @P3 HFMA2.MMA R31, R31, R35, -RZ ;  /* 0x000000231f1f3235 */ /* 0x000fe200001000ff */
[----:B------:R-:W-:-:S06]  /*e0f0*/  @P3 HMUL2 R30, R30, R34 ;  /* 0x000000221e1e3232 */ /* 0x000fcc0000000000 */
[----:B------:R0:W-:Y:S04]  /*e100*/  STG.E.128 desc[UR36][R10.64], R28 ;  /* 0x0000001c0a007986 */ /* 0x0001e8000c101d24 */
.L_x_152:
[----:B------:R-:W-:Y:S05]  /*e110*/  BSYNC B1 ;  /* 0x0000000000017941 */ /* 0x000fea0003800000 */
.L_x_151:
[--C-:B-----5:R-:W-:Y:S02]  /*e120*/  HADD2.F32 R2, -RZ, R28.reuse.H0_H0 ;  /* 0x2000001cff027230 */ /* 0x120fe40000004100 */
[----:B------:R-:W-:Y:S02]  /*e130*/  HADD2.F32 R4, -RZ, R29.H0_H0 ;  /* 0x2000001dff047230 */ /* 0x000fe40000004100 */
[----:B------:R-:W-:Y:S02]  /*e140*/  HADD2.F32 R12, -RZ, R31.H0_H0 ;  /* 0x2000001fff0c7230 */ /* 0x000fe40000004100 */
[C---:B------:R-:W-:Y:S01]  /*e150*/  FFMA.FTZ R20, R15.reuse, R2, R20 ;  /* 0x000000020f147223 */ /* 0x040fe20000010014 */
[----:B0-----:R-:W-:Y:S02]  /*e160*/  HADD2.F32 R28, -RZ, R28.H1_H1 ;  /* 0x3000001cff1c7230 */ /* 0x001fe40000004100 */
        /* <DEDUP_REMOVED lines=11> */
.L_x_150:
[----:B------:R-:W-:Y:S05]  /*e220*/  BSYNC B0 ;  /* 0x0000000000007941 */ /* 0x000fea0003800000 */
.L_x_149:
[----:B------:R-:W-:Y:S06]  /*e230*/  BAR.SYNC.DEFER_BLOCKING 0x0 ;  /* 0x0000000000007b1d */ /* 0x000fec0000010000 */
[----:B------:R-:W-:Y:S05]  /*e240*/  @P1 BRA `(.L_x_153) ;  /* 0x0000000400901947 */ /* 0x000fea0003800000 */
[C---:B------:R-:W-:Y:S01]  /*e250*/  LOP3.LUT R2, R21.reuse, 0xffffff80, RZ, 0xc0, !PT ;  /* 0xffffff8015027812 */ /* 0x040fe200078ec0ff */
[----:B------:R-:W-:Y:S01]  /*e260*/  IMAD R8, R8, 0xe0, R23 ;  /* 0x000000e008087824 */ /* 0x000fe200078e0217 */
[C---:B------:R-:W-:Y:S02]  /*e270*/  LOP3.LUT R4, R21.reuse, 0xffffffc0, RZ, 0xc0, !PT ;  /* 0xffffffc015047812 */ /* 0x040fe400078ec0ff */
[----:B------:R-:W-:Y:S02]  /*e280*/  ISETP.NE.AND P0, PT, R2, 0x80, PT ;  /* 0x000000800200780c */ /* 0x000fe40003f05270 */
[----:B------:R-:W-:Y:S02]  /*e290*/  LOP3.LUT R7, R21, 0xffffffe0, RZ, 0xc0, !PT ;  /* 0xffffffe015077812 */ /* 0x000fe400078ec0ff */
[----:B------:R-:W-:Y:S02]  /*e2a0*/  ISETP.NE.AND P3, PT, R4, 0x40, PT ;  /* 0x000000400400780c */ /* 0x000fe40003f65270 */
[----:B------:R-:W-:-:S02]  /*e2b0*/  ISETP.NE.AND P5, PT, R7, 0x20, PT ;  /* 0x000000200700780c */ /* 0x000fc40003fa5270 */
[C---:B------:R-:W-:Y:S02]  /*e2c0*/  ISETP.GT.AND P2, PT, R21.reuse, 0x7f, PT ;  /* 0x0000007f1500780c */ /* 0x040fe40003f44270 */
[C---:B------:R-:W-:Y:S02]  /*e2d0*/  ISETP.GT.AND P4, PT, R21.reuse, 0x3f, PT ;  /* 0x0000003f1500780c */ /* 0x040fe40003f84270 */
[----:B------:R-:W-:Y:S02]  /*e2e0*/  ISETP.GT.AND P6, PT, R21, 0x1f, PT ;  /* 0x0000001f1500780c */ /* 0x000fe40003fc4270 */
[----:B------:R-:W-:Y:S01]  /*e2f0*/  LEA R8, R8, UR4, 0x1 ;  /* 0x0000000408087c11 */ /* 0x000fe2000f8e08ff */
[----:B------:R-:W-:Y:S10]  /*e300*/  @P0 BRA `(.L_x_154) ;  /* 0x0000000000140947 */ /* 0x000ff40003800000 */
[----:B0-----:R-:W-:Y:S02]  /*e310*/  F2FP.F16.F32.PACK_AB R16, R3, R20 ;  /* 0x000000140310723e */ /* 0x001fe400000000ff */
[----:B------:R-:W-:Y:S02]  /*e320*/  F2FP.F16.F32.PACK_AB R17, R22, R5 ;  /* 0x000000051611723e */ /* 0x000fe400000000ff */
[----:B------:R-:W-:Y:S02]  /*e330*/  F2FP.F16.F32.PACK_AB R18, R24, R9 ;  /* 0x000000091812723e */ /* 0x000fe400000000ff */
[----:B------:R-:W-:-:S05]  /*e340*/  F2FP.F16.F32.PACK_AB R19, R0, R13 ;  /* 0x0000000d0013723e */ /* 0x000fca00000000ff */
[----:B------:R2:W-:Y:S02]  /*e350*/  STS.128 [R8+-0x700], R16 ;  /* 0xfff9001008007388 */ /* 0x0005e40000000c00 */
.L_x_154:
[----:B------:R-:W-:Y:S05]  /*e360*/  WARPSYNC.ALL ;  /* 0x0000000000007948 */ /* 0x000fea0003800000 */
[----:B------:R-:W-:Y:S06]  /*e370*/  BAR.SYNC.DEFER_BLOCKING 0x0 ;  /* 0x0000000000007b1d */ /* 0x000fec0000010000 */
[----:B------:R-:W-:Y:S04]  /*e380*/  BSSY B0, `(.L_x_155) ;  /* 0x0000013000007945 */ /* 0x000fe80003800000 */
[----:B------:R-:W-:Y:S05]  /*e390*/  @P2 BRA `(.L_x_156) ;  /* 0x0000000000442947 */ /* 0x000fea0003800000 */
[----:B0-2---:R-:W0:Y:S02]  /*e3a0*/  LDS.128 R16, [R8] ;  /* 0x0000000008107984 */ /* 0x005e240000000c00 */
[--C-:B0-----:R-:W-:Y:S02]  /*e3b0*/  HADD2.F32 R7, -RZ, R16.reuse.H0_H0 ;  /* 0x20000010ff077230 */ /* 0x101fe40000004100 */
[----:B------:R-:W-:Y:S02]  /*e3c0*/  HADD2.F32 R2, -RZ, R17.H0_H0 ;  /* 0x20000011ff027230 */ /* 0x000fe40000004100 */
[----:B------:R-:W-:Y:S02]  /*e3d0*/  HADD2.F32 R10, -RZ, R19.H0_H0 ;  /* 0x20000013ff0a7230 */ /* 0x000fe40000004100 */
[----:B------:R-:W-:Y:S01]  /*e3e0*/  FADD.FTZ R20, R20, R7 ;  /* 0x0000000714147221 */ /* 0x000fe20000010000 */
[----:B------:R-:W-:Y:S02]  /*e3f0*/  HADD2.F32 R16, -RZ, R16.H1_H1 ;  /* 0x30000010ff107230 */ /* 0x000fe40000004100 */
[----:B------:R-:W-:Y:S01]  /*e400*/  FADD.FTZ R5, R5, R2 ;  /* 0x0000000205057221 */ /* 0x000fe20000010000 */
[----:B------:R-:W-:-:S02]  /*e410*/  HADD2.F32 R17, -RZ, R17.H1_H1 ;  /* 0x30000011ff117230 */ /* 0x000fc40000004100 */
[----:B------:R-:W-:Y:S01]  /*e420*/  FADD.FTZ R13, R13, R10 ;  /* 0x0000000a0d0d7221 */ /* 0x000fe20000010000 */
[--C-:B------:R-:W-:Y:S02]  /*e430*/  HADD2.F32 R4, -RZ, R18.reuse.H0_H0 ;  /* 0x20000012ff047230 */ /* 0x100fe40000004100 */
[----:B------:R-:W-:Y:S01]  /*e440*/  FADD.FTZ R3, R3, R16 ;  /* 0x0000001003037221 */ /* 0x000fe20000010000 */
[----:B------:R-:W-:Y:S02]  /*e450*/  HADD2.F32 R11, -RZ, R18.H1_H1 ;  /* 0x30000012ff0b7230 */ /* 0x000fe40000004100 */
[----:B------:R-:W-:Y:S01]  /*e460*/  FADD.FTZ R22, R22, R17 ;  /* 0x0000001116167221 */ /* 0x000fe20000010000 */
[----:B------:R-:W-:Y:S02]  /*e470*/  HADD2.F32 R19, -RZ, R19.H1_H1 ;  /* 0x30000013ff137230 */ /* 0x000fe40000004100 */
[----:B------:R-:W-:Y:S01]  /*e480*/  FADD.FTZ R9, R9, R4 ;  /* 0x0000000409097221 */ /* 0x000fe20000010000 */
[----:B------:R-:W-:-:S02]  /*e490*/  FADD.FTZ R24, R24, R11 ;  /* 0x0000000b18187221 */ /* 0x000fc40000010000 */
[----:B------:R-:W-:-:S07]  /*e4a0*/  FADD.FTZ R0, R0, R19 ;  /* 0x0000001300007221 */ /* 0x000fce0000010000 */
.L_x_156:
[----:B------:R-:W-:Y:S05]  /*e4b0*/  BSYNC B0 ;  /* 0x0000000000007941 */ /* 0x000fea0003800000 */
.L_x_155:
[----:B------:R-:W-:Y:S06]  /*e4c0*/  BAR.SYNC.DEFER_BLOCKING 0x0 ;  /* 0x0000000000007b1d */ /* 0x000fec0000010000 */
[----:B------:R-:W-:Y:S04]  /*e4d0*/  BSSY B0, `(.L_x_157) ;  /* 0x0000007000007945 */ /* 0x000fe80003800000 */
[----:B------:R-:W-:Y:S05]  /*e4e0*/  @P3 BRA `(.L_x_158) ;  /* 0x0000000000143947 */ /* 0x000fea0003800000 */
[----:B0-2---:R-:W-:Y:S02]  /*e4f0*/  F2FP.F16.F32.PACK_AB R16, R3, R20 ;  /* 0x000000140310723e */ /* 0x005fe400000000ff */
[----:B------:R-:W-:Y:S02]  /*e500*/  F2FP.F16.F32.PACK_AB R17, R22, R5 ;  /* 0x000000051611723e */ /* 0x000fe400000000ff */
[----:B------:R-:W-:Y:S02]  /*e510*/  F2FP.F16.F32.PACK_AB R18, R24, R9 ;  /* 0x000000091812723e */ /* 0x000fe400000000ff */
[----:B------:R-:W-:-:S05]  /*e520*/  F2FP.F16.F32.PACK_AB R19, R0, R13 ;  /* 0x0000000d0013723e */ /* 0x000fca00000000ff */
[----:B------:R3:W-:Y:S02]  /*e530*/  STS.128 [R8+-0x380], R16 ;  /* 0xfffc801008007388 */ /* 0x0007e40000000c00 */
.L_x_158:
[----:B------:R-:W-:Y:S05]  /*e540*/  BSYNC B0 ;  /* 0x0000000000007941 */ /* 0x000fea0003800000 */
.L_x_157:
[----:B------:R-:W-:Y:S06]  /*e550*/  BAR.SYNC.DEFER_BLOCKING 0x0 ;  /* 0x0000000000007b1d */ /* 0x000fec0000010000 */
[----:B------:R-:W-:Y:S04]  /*e560*/  BSSY B0, `(.L_x_159) ;  /* 0x0000013000007945 */ /* 0x000fe80003800000 */
[----:B------:R-:W-:Y:S05]  /*e570*/  @P4 BRA `(.L_x_160) ;  /* 0x0000000000444947 */ /* 0x000fea0003800000 */
[----:B0-23--:R-:W0:Y:S02]  /*e580*/  LDS.128 R16, [R8] ;  /* 0x0000000008107984 */ /* 0x00de240000000c00 */
        /* <DEDUP_REMOVED lines=16> */
.L_x_160:
[----:B------:R-:W-:Y:S05]  /*e690*/  BSYNC B0 ;  /* 0x0000000000007941 */ /* 0x000fea0003800000 */
.L_x_159:
[----:B------:R-:W-:Y:S06]  /*e6a0*/  BAR.SYNC.DEFER_BLOCKING 0x0 ;  /* 0x0000000000007b1d */ /* 0x000fec0000010000 */
[----:B------:R-:W-:Y:S04]  /*e6b0*/  BSSY B0, `(.L_x_161) ;  /* 0x0000007000007945 */ /* 0x000fe80003800000 */
[----:B------:R-:W-:Y:S05]  /*e6c0*/  @P5 BRA `(.L_x_162) ;  /* 0x0000000000145947 */ /* 0x000fea0003800000 */
[----:B0-23--:R-:W-:Y:S02]  /*e6d0*/  F2FP.F16.F32.PACK_AB R16, R3, R20 ;  /* 0x000000140310723e */ /* 0x00dfe400000000ff */
[----:B------:R-:W-:Y:S02]  /*e6e0*/  F2FP.F16.F32.PACK_AB R17, R22, R5 ;  /* 0x000000051611723e */ /* 0x000fe400000000ff */
[----:B------:R-:W-:Y:S02]  /*e6f0*/  F2FP.F16.F32.PACK_AB R18, R24, R9 ;  /* 0x000000091812723e */ /* 0x000fe400000000ff */
[----:B------:R-:W-:-:S05]  /*e700*/  F2FP.F16.F32.PACK_AB R19, R0, R13 ;  /* 0x0000000d0013723e */ /* 0x000fca00000000ff */
[----:B------:R4:W-:Y:S02]  /*e710*/  STS.128 [R8+-0x1c0], R16 ;  /* 0xfffe401008007388 */ /* 0x0009e40000000c00 */
.L_x_162:
[----:B------:R-:W-:Y:S05]  /*e720*/  BSYNC B0 ;  /* 0x0000000000007941 */ /* 0x000fea0003800000 */
.L_x_161:
[----:B------:R-:W-:Y:S06]  /*e730*/  BAR.SYNC.DEFER_BLOCKING 0x0 ;  /* 0x0000000000007b1d */ /* 0x000fec0000010000 */
[----:B------:R-:W-:Y:S04]  /*e740*/  BSSY B0, `(.L_x_163) ;  /* 0x0000013000007945 */ /* 0x000fe80003800000 */
[----:B------:R-:W-:Y:S05]  /*e750*/  @P6 BRA `(.L_x_164) ;  /* 0x0000000000446947 */ /* 0x000fea0003800000 */
[----:B0-234-:R-:W0:Y:S02]  /*e760*/  LDS.128 R16, [R8] ;  /* 0x0000000008107984 */ /* 0x01de240000000c00 */
        /* <DEDUP_REMOVED lines=16> */
.L_x_164:
[----:B------:R-:W-:Y:S05]  /*e870*/  BSYNC B0 ;  /* 0x0000000000007941 */ /* 0x000fea0003800000 */
.L_x_163:
[----:B------:R-:W-:Y:S06]  /*e880*/  BAR.SYNC.DEFER_BLOCKING 0x0 ;  /* 0x0000000000007b1d */ /* 0x000fec0000010000 */
.L_x_153:
[----:B------:R-:W-:-:S04]  /*e890*/  IADD3 R21, R21, 0x1f, RZ ;  /* 0x0000001f15157810 */ /* 0x000fc80007ffe0ff */
[----:B------:R-:W-:-:S13]  /*e8a0*/  ISETP.GT.U32.OR P1, PT, R21, 0x3e, P1 ;  /* 0x0000003e1500780c */ /* 0x000fda0000f24470 */
[----:B------:R-:W-:Y:S05]  /*e8b0*/  @P1 EXIT ;  /* 0x000000000000194d */ /* 0x000fea0003800000 */
[----:B------:R-:W5:Y:S02]  /*e8c0*/  LDC R2, c[0x0][0x308] ;  /* 0x0000c200ff027b82 */ /* 0x000f640000000800 */
[----:B-----5:R-:W-:-:S13]  /*e8d0*/  ISETP.NE.AND P0, PT, R2, 0x2, PT ;  /* 0x000000020200780c */ /* 0x020fda0003f05270 */
[----:B------:R-:W-:Y:S05]  /*e8e0*/  @!P0 BRA `(.L_x_165) ;  /* 0x0000000000308947 */ /* 0x000fea0003800000 */
[----:B------:R-:W5:Y:S01]  /*e8f0*/  LDC.64 R10, c[0x0][0x210] ;  /* 0x00008400ff0a7b82 */ /* 0x000f620000000a00 */
[----:B------:R-:W-:Y:S01]  /*e900*/  IMAD R23, R6, 0xe0, R23 ;  /* 0x000000e006177824 */ /* 0x000fe200078e0217 */
[----:B------:R-:W-:Y:S02]  /*e910*/  F2FP.F16.F32.PACK_AB R7, R3, R20 ;  /* 0x000000140307723e */ /* 0x000fe400000000ff */
[----:B------:R-:W-:Y:S02]  /*e920*/  F2FP.F16.F32.PACK_AB R5, R22, R5 ;  /* 0x000000051605723e */ /* 0x000fe400000000ff */
[----:B------:R-:W-:Y:S02]  /*e930*/  F2FP.F16.F32.PACK_AB R9, R24, R9 ;  /* 0x000000091809723e */ /* 0x000fe400000000ff */
[----:B------:R-:W-:Y:S01]  /*e940*/  F2FP.F16.F32.PACK_AB R13, R0, R13 ;  /* 0x0000000d000d723e */ /* 0x000fe200000000ff */
[----:B-----5:R-:W-:-:S05]  /*e950*/  IMAD.WIDE R2, R23, 0x2, R10 ;  /* 0x0000000217027825 */ /* 0x020fca00078e020a */
[----:B------:R-:W-:Y:S04]  /*e960*/  STG.E desc[UR36][R2.64], R7 ;  /* 0x0000000702007986 */ /* 0x000fe8000c101924 */
[----:B------:R-:W-:Y:S04]  /*e970*/  STG.E desc[UR36][R2.64+0x4], R5 ;  /* 0x0000040502007986 */ /* 0x000fe8000c101924 */
[----:B------:R-:W-:Y:S04]  /*e980*/  STG.E desc[UR36][R2.64+0x8], R9 ;  /* 0x0000080902007986 */ /* 0x000fe8000c101924 */
[----:B------:R-:W-:Y:S01]  /*e990*/  STG.E desc[UR36][R2.64+0xc], R13 ;  /* 0x00000c0d02007986 */ /* 0x000fe2000c101924 */
[----:B------:R-:W-:Y:S05]  /*e9a0*/  EXIT ;  /* 0x000000000000794d */ /* 0x000fea0003800000 */
.L_x_165:
[----:B------:R-:W5:Y:S01]  /*e9b0*/  LDC.64 R10, c[0x0][0x300] ;  /* 0x0000c000ff0a7b82 */ /* 0x000f620000000a00 */
[----:B------:R-:W-:Y:S01]  /*e9c0*/  IMAD R6, R6, 0xe0, R23 ;  /* 0x000000e006067824 */ /* 0x000fe200078e0217 */
[----:B------:R-:W-:Y:S01]  /*e9d0*/  ULDC.64 UR6, c[0x0][0x210] ;  /* 0x0000840000067ab9 */ /* 0x000fe20000000a00 */
[----:B-----5:R-:W5:Y:S02]  /*e9e0*/  LDG.E R10, desc[UR36][R10.64] ;  /* 0x000000240a0a7981 */ /* 0x020f64000c1e1900 */
[C---:B-----5:R-:W-:Y:S01]  /*e9f0*/  FMUL.FTZ R3, R10.reuse, R3 ;  /* 0x000000030a037220 */ /* 0x060fe20000410000 */
[C---:B------:R-:W-:Y:S01]  /*ea00*/  FMUL.FTZ R5, R10.reuse, R5 ;  /* 0x000000050a057220 */ /* 0x040fe20000410000 */
[C---:B------:R-:W-:Y:S01]  /*ea10*/  FMUL.FTZ R22, R10.reuse, R22 ;  /* 0x000000160a167220 */ /* 0x040fe20000410000 */
[C---:B------:R-:W-:Y:S01]  /*ea20*/  FMUL.FTZ R9, R10.reuse, R9 ;  /* 0x000000090a097220 */ /* 0x040fe20000410000 */
[C---:B------:R-:W-:Y:S01]  /*ea30*/  FMUL.FTZ R20, R10.reuse, R20 ;  /* 0x000000140a147220 */ /* 0x040fe20000410000 */
[C---:B------:R-:W-:Y:S01]  /*ea40*/  FMUL.FTZ R24, R10.reuse, R24 ;  /* 0x000000180a187220 */ /* 0x040fe20000410000 */
[----:B------:R-:W5:Y:S01]  /*ea50*/  F2I.S8.NTZ R3, R3 ;  /* 0x0000000300037305 */ /* 0x000f620000202100 */
[C---:B------:R-:W-:Y:S01]  /*ea60*/  FMUL.FTZ R13, R10.reuse, R13 ;  /* 0x0000000d0a0d7220 */ /* 0x040fe20000410000 */
[----:B------:R-:W-:-:S06]  /*ea70*/  FMUL.FTZ R0, R10, R0 ;  /* 0x000000000a007220 */ /* 0x000fcc0000410000 */
[----:B------:R-:W0:Y:S01]  /*ea80*/  F2I.S8.NTZ R5, R5 ;  /* 0x0000000500057305 */ /* 0x000e220000202100 */
[----:B-----5:R-:W-:-:S07]  /*ea90*/  PRMT R2, R3, 0x8880, RZ ;  /* 0x0000888003027816 */ /* 0x020fce00000000ff */
[----:B------:R-:W5:Y:S01]  /*eaa0*/  F2I.S8.NTZ R22, R22 ;  /* 0x0000001600167305 */ /* 0x000f620000202100 */
[----:B------:R-:W-:Y:S02]  /*eab0*/  PRMT R2, R2, 0x7710, RZ ;  /* 0x0000771002027816 */ /* 0x000fe400000000ff */
[----:B0-----:R-:W-:-:S05]  /*eac0*/  PRMT R3, R5, 0x8880, RZ ;  /* 0x0000888005037816 */ /* 0x001fca00000000ff */
[----:B------:R-:W0:Y:S01]  /*ead0*/  F2I.S8.NTZ R9, R9 ;  /* 0x0000000900097305 */ /* 0x000e220000202100 */
[----:B------:R-:W-:Y:S02]  /*eae0*/  LOP3.LUT R11, R2, 0xff, RZ, 0xc0, !PT ;  /* 0x000000ff020b7812 */ /* 0x000fe400078ec0ff */
[----:B------:R-:W-:Y:S02]  /*eaf0*/  PRMT R3, R3, 0x7710, RZ ;  /* 0x0000771003037816 */ /* 0x000fe400000000ff */
[----:B-----5:R-:W-:-:S03]  /*eb00*/  PRMT R4, R22, 0x8880, RZ ;  /* 0x0000888016047816 */ /* 0x020fc600000000ff */
[----:B------:R-:W5:Y:S01]  /*eb10*/  F2I.S8.NTZ R20, R20 ;  /* 0x0000001400147305 */ /* 0x000f620000202100 */
[----:B--234-:R-:W-:Y:S02]  /*eb20*/  LOP3.LUT R8, R3, 0xff, RZ, 0xc0, !PT ;  /* 0x000000ff03087812 */ /* 0x01cfe400078ec0ff */
[----:B------:R-:W-:Y:S02]  /*eb30*/  PRMT R4, R4, 0x7710, RZ ;  /* 0x0000771004047816 */ /* 0x000fe400000000ff */
[----:B------:R-:W-:Y:S02]  /*eb40*/  SHF.L.U64.HI R3, R8, 0x10, RZ ;  /* 0x0000001008037819 */ /* 0x000fe400000102ff */
[----:B------:R-:W-:Y:S01]  /*eb50*/  LOP3.LUT R7, R4, 0xff, RZ, 0xc0, !PT ;  /* 0x000000ff04077812 */ /* 0x000fe200078ec0ff */
[----:B------:R-:W2:Y:S01]  /*eb60*/  F2I.S8.NTZ R24, R24 ;  /* 0x0000001800187305 */ /* 0x000ea20000202100 */
[----:B0-----:R-:W-:Y:S02]  /*eb70*/  PRMT R2, R9, 0x8880, RZ ;  /* 0x0000888009027816 */ /* 0x001fe400000000ff */
[----:B------:R-:W-:-:S02]  /*eb80*/  SHF.L.U64.HI R9, R11, 0x8, RZ ;  /* 0x000000080b097819 */ /* 0x000fc400000102ff */
[----:B------:R-:W-:Y:S02]  /*eb90*/  SHF.L.U64.HI R4, R7, 0x18, RZ ;  /* 0x0000001807047819 */ /* 0x000fe400000102ff */
[----:B-----5:R-:W-:Y:S01]  /*eba0*/  PRMT R20, R20, 0x8880, RZ ;  /* 0x0000888014147816 */ /* 0x020fe200000000ff */
[----:B------:R-:W0:Y:S01]  /*ebb0*/  F2I.S8.NTZ R13, R13 ;  /* 0x0000000d000d7305 */ /* 0x000e220000202100 */
[----:B------:R-:W-:Y:S02]  /*ebc0*/  PRMT R2, R2, 0x7710, RZ ;  /* 0x0000771002027816 */ /* 0x000fe400000000ff */
[----:B------:R-:W-:Y:S02]  /*ebd0*/  LOP3.LUT R4, R4, R3, R9, 0xfe, !PT ;  /* 0x0000000304047212 */ /* 0x000fe400078efe09 */
[----:B------:R-:W-:Y:S02]  /*ebe0*/  LOP3.LUT R3, R2, 0xff, RZ, 0xc0, !PT ;  /* 0x000000ff02037812 */ /* 0x000fe400078ec0ff */
[----:B--2---:R-:W-:Y:S01]  /*ebf0*/  PRMT R24, R24, 0x8880, RZ ;  /* 0x0000888018187816 */ /* 0x004fe200000000ff */
[----:B------:R2:W3:Y:S01]  /*ec00*/  F2I.S8.NTZ R5, R0 ;  /* 0x0000000000057305 */ /* 0x0004e20000202100 */
[----:B------:R-:W-:-:S02]  /*ec10*/  LOP3.LUT R3, R3, 0xffffff00, R4, 0xf8, !PT ;  /* 0xffffff0003037812 */ /* 0x000fc400078ef804 */
[----:B------:R-:W-:Y:S02]  /*ec20*/  PRMT R2, R24, 0x7710, RZ ;  /* 0x0000771018027816 */ /* 0x000fe400000000ff */
[----:B------:R-:W-:Y:S02]  /*ec30*/  SHF.L.U32 R4, R8, 0x10, RZ ;  /* 0x0000001008047819 */ /* 0x000fe400000006ff */
[----:B0-----:R-:W-:Y:S02]  /*ec40*/  PRMT R13, R13, 0x8880, RZ ;  /* 0x000088800d0d7816 */ /* 0x001fe400000000ff */
[----:B--2---:R-:W-:Y:S02]  /*ec50*/  PRMT R0, R20, 0x7710, RZ ;  /* 0x0000771014007816 */ /* 0x004fe400000000ff */
[----:B------:R-:W-:Y:S02]  /*ec60*/  PRMT R2, R2, 0x7604, RZ ;  /* 0x0000760402027816 */ /* 0x000fe400000000ff */
[----:B------:R-:W-:-:S02]  /*ec70*/  PRMT R9, R0, 0x6540, R11 ;  /* 0x0000654000097816 */ /* 0x000fc4000000000b */
[----:B------:R-:W-:Y:S02]  /*ec80*/  PRMT R0, R13, 0x7710, RZ ;  /* 0x000077100d007816 */ /* 0x000fe400000000ff */
[----:B------:R-:W-:Y:S02]  /*ec90*/  LOP3.LUT R3, R2, 0xffff00ff, R3, 0xf8, !PT ;  /* 0xffff00ff02037812 */ /* 0x000fe400078ef803 */
[----:B------:R-:W-:Y:S02]  /*eca0*/  PRMT R0, R0, 0x7054, RZ ;  /* 0x0000705400007816 */ /* 0x000fe400000000ff */
[----:B---3--:R-:W-:Y:S02]  /*ecb0*/  PRMT R5, R5, 0x8880, RZ ;  /* 0x0000888005057816 */ /* 0x008fe400000000ff */
[----:B------:R-:W-:Y:S02]  /*ecc0*/  LOP3.LUT R2, R4, 0xff00ffff, R9, 0xf8, !PT ;  /* 0xff00ffff04027812 */ /* 0x000fe400078ef809 */
[----:B------:R-:W-:-:S02]  /*ecd0*/  LOP3.LUT R3, R0, 0xff00ffff, R3, 0xf8, !PT ;  /* 0xff00ffff00037812 */ /* 0x000fc400078ef803 */
[----:B------:R-:W-:Y:S02]  /*ece0*/  IADD3 R4, P0, R6, UR6, RZ ;  /* 0x0000000606047c10 */ /* 0x000fe4000ff1e0ff */
[----:B------:R-:W-:Y:S02]  /*ecf0*/  PRMT R0, R5, 0x7710, RZ ;  /* 0x0000771005007816 */ /* 0x000fe400000000ff */
[----:B------:R-:W-:Y:S02]  /*ed00*/  PRMT R2, R2, 0x4210, R7 ;  /* 0x0000421002027816 */ /* 0x000fe40000000007 */
[----:B------:R-:W-:Y:S02]  /*ed10*/  LEA.HI.X.SX32 R5, R6, UR7, 0x1, P0 ;  /* 0x0000000706057c11 */ /* 0x000fe400080f0eff */
[----:B------:R-:W-:-:S05]  /*ed20*/  PRMT R3, R3, 0x4210, R0 ;  /* 0x0000421003037816 */ /* 0x000fca0000000000 */
[----:B------:R-:W-:Y:S01]  /*ed30*/  STG.E.64 desc[UR36][R4.64], R2 ;  /* 0x0000000204007986 */ /* 0x000fe2000c101b24 */
[----:B------:R-:W-:Y:S05]  /*ed40*/  EXIT ;  /* 0x000000000000794d */ /* 0x000fea0003800000 */
.L_x_23:
[----:B------:R-:W-:Y:S01]  /*ed50*/  MOV R12, 0x10 ;  /* 0x00000010000c7802 */ /* 0x000fe20000000f00 */
[----:B------:R-:W-:Y:S01]  /*ed60*/  IMAD.MOV.U32 R15, RZ, RZ, -0x1 ;  /* 0xffffffffff0f7424 */ /* 0x000fe200078e00ff */
[----:B------:R-:W-:-:S07]  /*ed70*/  MOV R11, 0x1f ;  /* 0x0000001f000b7802 */ /* 0x000fce0000000f00 */
[----:B-123--:R-:W-:Y:S05]  /*ed80*/  WARPSYNC.COLLECTIVE R15, `(.L_x_166) ;  /* 0x000000000f087348 */ /* 0x00efea0003c00000 */
[----:B------:R0:W4:Y:S02]  /*ed90*/  SHFL.BFLY P6, R14, R13, R12, R11 ;  /* 0x0c00000c0d0e7389 */ /* 0x00012400000c000b */
[----:B01234-:R-:W-:Y:S01]  /*eda0*/  ENDCOLLECTIVE ;  /* 0x000000000000791b */ /* 0x01ffe20003800000 */
.L_x_166:
[----:B------:R-:W-:Y:S01]  /*edb0*/  MOV R12, 0x8 ;  /* 0x00000008000c7802 */ /* 0x000fe20000000f00 */
[----:B------:R-:W-:-:S05]  /*edc0*/  FADD.FTZ R0, R13, R14 ;  /* 0x0000000e0d007221 */ /* 0x000fca0000010000 */
[----:B------:R-:W-:-:S07]  /*edd0*/  MOV R13, R0 ;  /* 0x00000000000d7202 */ /* 0x000fce0000000f00 */
[----:B------:R-:W-:Y:S05]  /*ede0*/  WARPSYNC.COLLECTIVE R15, `(.L_x_167) ;  /* 0x000000000f087348 */ /* 0x000fea0003c00000 */
[----:B------:R0:W1:Y:S02]  /*edf0*/  SHFL.BFLY P6, R14, R13, R12, R11 ;  /* 0x0c00000c0d0e7389 */ /* 0x00006400000c000b */
[----:B01----:R-:W-:Y:S01]  /*ee00*/  ENDCOLLECTIVE ;  /* 0x000000000000791b */ /* 0x003fe20003800000 */
.L_x_167:
[----:B------:R-:W-:Y:S01]  /*ee10*/  MOV R12, 0x4 ;  /* 0x00000004000c7802 */ /* 0x000fe20000000f00 */
[----:B------:R-:W-:-:S05]  /*ee20*/  FADD.FTZ R3, R0, R14 ;  /* 0x0000000e00037221 */ /* 0x000fca0000010000 */
[----:B------:R-:W-:-:S07]  /*ee30*/  MOV R13, R3 ;  /* 0x00000003000d7202 */ /* 0x000fce0000000f00 */
[----:B------:R-:W-:Y:S05]  /*ee40*/  WARPSYNC.COLLECTIVE R15, `(.L_x_168) ;  /* 0x000000000f087348 */ /* 0x000fea0003c00000 */
[----:B------:R0:W1:Y:S02]  /*ee50*/  SHFL.BFLY P6, R14, R13, R12, R11 ;  /* 0x0c00000c0d0e7389 */ /* 0x00006400000c000b */
[----:B01----:R-:W-:Y:S01]  /*ee60*/  ENDCOLLECTIVE ;  /* 0x000000000000791b */ /* 0x003fe20003800000 */
.L_x_168:
[----:B------:R-:W-:Y:S01]  /*ee70*/  MOV R12, 0x2 ;  /* 0x00000002000c7802 */ /* 0x000fe20000000f00 */
[----:B------:R-:W-:-:S05]  /*ee80*/  FADD.FTZ R4, R3, R14 ;  /* 0x0000000e03047221 */ /* 0x000fca0000010000 */
[----:B------:R-:W-:-:S07]  /*ee90*/  MOV R13, R4 ;  /* 0x00000004000d7202 */ /* 0x000fce0000000f00 */
[----:B------:R-:W-:Y:S05]  /*eea0*/  WARPSYNC.COLLECTIVE R15, `(.L_x_169) ;  /* 0x000000000f087348 */ /* 0x000fea0003c00000 */
[----:B------:R0:W1:Y:S02]  /*eeb0*/  SHFL.BFLY P6, R14, R13, R12, R11 ;  /* 0x0c00000c0d0e7389 */ /* 0x00006400000c000b */
[----:B01----:R-:W-:Y:S01]  /*eec0*/  ENDCOLLECTIVE ;  /* 0x000000000000791b */ /* 0x003fe20003800000 */
.L_x_169:
[----:B------:R-:W-:Y:S01]  /*eed0*/  MOV R12, 0x1 ;  /* 0x00000001000c7802 */ /* 0x000fe20000000f00 */
[----:B------:R-:W-:-:S05]  /*eee0*/  FADD.FTZ R5, R4, R14 ;  /* 0x0000000e04057221 */ /* 0x000fca0000010000 */
[----:B------:R-:W-:-:S07]  /*eef0*/  MOV R13, R5 ;  /* 0x00000005000d7202 */ /* 0x000fce0000000f00 */
[----:B------:R-:W-:Y:S05]  /*ef00*/  WARPSYNC.COLLECTIVE R15, `(.L_x_170) ;  /* 0x000000000f087348 */ /* 0x000fea0003c00000 */
[----:B------:R0:W1:Y:S02]  /*ef10*/  SHFL.BFLY P6, R14, R13, R12, R11 ;  /* 0x0c00000c0d0e7389 */ /* 0x00006400000c000b */
[----:B01----:R-:W-:Y:S01]  /*ef20*/  ENDCOLLECTIVE ;  /* 0x000000000000791b */ /* 0x003fe20003800000 */
.L_x_170:
[----:B------:R-:W-:Y:S05]  /*ef30*/  BRA `(.L_x_171) ;  /* 0xffffff3c00c07947 */ /* 0x000fea000383ffff */
.L_x_172:
[----:B------:R-:W-:-:S00]  /*ef40*/  BRA `(.L_x_172) ;  /* 0xfffffffc00fc7947 */ /* 0x000fc0000383ffff */
[----:B------:R-:W-:-:S00]  /*ef50*/  NOP ;  /* 0x0000000000007918 */ /* 0x000fc00000000000 */
        /* <DEDUP_REMOVED lines=10> */
.L_x_4238:


//--------------------- .text._ZN4mmha33masked_multihead_attention_kernelItLi224ELi256ELi2ELi32ELi128ELb1ELb1EEEv26Multihead_attention_paramsIT_XT5_EE --------------------------
	.section	.text._ZN4mmha33masked_multihead_attention_kernelItLi224ELi256ELi2ELi32ELi128ELb1ELb1EEEv26Multihead_attention_paramsIT_XT5_EE,"ax",@progbits
	.align	128
        .global         _ZN4mmha33masked_multihead_attention_kernelItLi224ELi256ELi2ELi32ELi128ELb1ELb1EEEv26Multihead_attention_paramsIT_XT5_EE
        .type           _ZN4mmha33masked_multihead_attention_kernelItLi224ELi256ELi2ELi32ELi128ELb1ELb1EEEv26Multihead_attention_paramsIT_XT5_EE,@function
        .size           _ZN4mmha33masked_multihead_attention_kernelItLi224ELi256ELi2ELi32ELi128ELb1ELb1EEEv26Multihead_attention_paramsIT_XT5_EE,(.L_x_4239 - _ZN4mmha33masked_multihead_attention_kernelItLi224ELi256ELi2ELi32ELi128ELb1ELb1EEEv26Multihead_attention_paramsIT_XT5_EE)
        .other          _ZN4mmha33masked_multihead_attention_kernelItLi224ELi256ELi2ELi32ELi128ELb1ELb1EEEv26Multihead_attention_paramsIT_XT5_EE,@"STO_CUDA_ENTRY STV_DEFAULT"
_ZN4mmha33masked_multihead_attention_kernelItLi224ELi256ELi2ELi32ELi128ELb1ELb1EEEv26Multihead_attention_paramsIT_XT5_EE:
.text._ZN4mmha33masked_multihead_attention_kernelItLi224ELi256ELi2ELi32ELi128ELb1ELb1EEEv26Multihead_attention_paramsIT_XT5_EE:
[----:B------:R-:W0:Y:S08]  /*0000*/  LDC R1, c[0x0][0x28] ;  /* 0x00000a00ff017b82 */ /* 0x000e300000000800 */
[----:B------:R-:W1:Y:S01]  /*0010*/  LDC.64 R4, c[0x0][0x320] ;  /* 0x0000c800ff047b82 */ /* 0x000e620000000a00 */
[----:B------:R-:W2:Y:S01]  /*0020*/  S2R R2, SR_CTAID.Y ;  /* 0x0000000000027919 */ /* 0x000ea20000002600 */
[----:B------:R-:W-:Y:S01]  /*0030*/  ULDC.64 UR36, c[0x0][0x208] ;  /* 0x0000820000247ab9 */ /* 0x000fe20000000a00 */
[----:B-1----:R-:W-:-:S04]  /*0040*/  ISETP.NE.U32.AND P0, PT, R4, RZ, PT ;  /* 0x000000ff0400720c */ /* 0x002fc80003f05070 */
[----:B------:R-:W-:-:S13]  /*0050*/  ISETP.NE.AND.EX P0, PT, R5, RZ, PT, P0 ;  /* 0x000000ff0500720c */ /* 0x000fda0003f05300 */
[----:B0-2---:R-:W-:Y:S05]  /*0060*/  @!P0 BRA `(.L_x_173) ;  /* 0x0000000000148947 */ /* 0x005fea0003800000 */
[----:B------:R-:W-:-:S04]  /*0070*/  IADD3 R4, P0, R2, R4, RZ ;  /* 0x0000000402047210 */ /* 0x000fc80007f1e0ff */
[----:B------:R-:W-:-:S05]  /*0080*/  LEA.HI.X.SX32 R5, R2, R5, 0x1, P0 ;  /* 0x0000000502057211 */ /* 0x000fca00000f0eff */
[----:B------:R-:W2:Y:S02]  /*0090*/  LDG.E.U8 R4, desc[UR36][R4.64] ;  /* 0x0000002404047981 */ /* 0x000ea4000c1e1100 */
[----:B--2---:R-:W-:-:S13]  /*00a0*/  ISETP.NE.AND P0, PT, R4, 0x1, PT ;  /* 0x000000010400780c */ /* 0x004fda0003f05270 */
[----:B------:R-:W-:Y:S05]  /*00b0*/  @!P0 EXIT ;  /* 0x000000000000894d */ /* 0x000fea0003800000 */
.L_x_173:
[----:B------:R-:W0:Y:S01]  /*00c0*/  LDC R9, c[0x0][0x280] ;  /* 0x0000a000ff097b82 */ /* 0x000e220000000800 */
[----:B------:R-:W-:-:S07]  /*00d0*/  MOV R17, RZ ;  /* 0x000000ff00117202 */ /* 0x000fce0000000f00 */
[----:B------:R-:W1:Y:S08]  /*00e0*/  LDC.64 R10, c[0x0][0x2f0] ;  /* 0x0000bc00ff0a7b82 */ /* 0x000e700000000a00 */
[----:B------:R-:W2:Y:S01]  /*00f0*/  LDC R45, c[0x0][0x29c] ;  /* 0x0000a700ff2d7b82 */ /* 0x000ea20000000800 */
[----:B------:R-:W3:Y:S01]  /*0100*/  S2R R23, SR_TID.X ;  /* 0x0000000000177919 */ /* 0x000ee20000002100 */
[----:B------:R-:W-:Y:S01]  /*0110*/  ULDC UR5, c[0x0][0x288] ;  /* 0x0000a20000057ab9 */ /* 0x000fe20000000800 */
[----:B------:R-:W-:-:S02]  /*0120*/  LOP3.LUT R29, R29, 0xfffffff7, RZ, 0xc0, !PT ;  /* 0xfffffff71d1d7812 */ /* 0x000fc400078ec0ff */
[----:B0-----:R-:W-:Y:S01]  /*0130*/  IABS R3, R9 ;  /* 0x0000000900037213 */ /* 0x001fe20000000000 */
[----:B------:R-:W0:Y:S02]  /*0140*/  S2R R19, SR_CTAID.X ;  /* 0x0000000000137919 */ /* 0x000e240000002500 */
[----:B------:R-:W4:Y:S01]  /*0150*/  S2UR UR38, SR_CgaCtaId ;  /* 0x00000000002679c3 */ /* 0x000f220000008800 */
[----:B------:R-:W3:Y:S01]  /*0160*/  I2F.RP R0, R3 ;  /* 0x0000000300007306 */ /* 0x000ee20000209400 */
[----:B-1----:R-:W-:-:S06]  /*0170*/  ISETP.NE.U32.AND P0, PT, R10, RZ, PT ;  /* 0x000000ff0a00720c */ /* 0x002fcc0003f05070 */
[----:B------:R-:W1:Y:S01]  /*0180*/  LDC.64 R20, c[0x0][0x2a8] ;  /* 0x0000aa00ff147b82 */ /* 0x000e620000000a00 */
[----:B------:R-:W-:-:S04]  /*0190*/  ISETP.NE.AND.EX P0, PT, R11, RZ, PT, P0 ;  /* 0x000000ff0b00720c */ /* 0x000fc80003f05300 */
[----:B--2---:R-:W-:Y:S01]  /*01a0*/  ISETP.EQ.AND P3, PT, R45, RZ, P0 ;  /* 0x000000ff2d00720c */ /* 0x004fe20000762270 */
[----:B---3--:R-:W2:Y:S01]  /*01b0*/  MUFU.RCP R0, R0 ;  /* 0x0000000000007308 */ /* 0x008ea20000001000 */
[----:B------:R-:W-:Y:S01]  /*01c0*/  UMOV UR4, 0x400 ;  /* 0x0000040000047882 */ /* 0x000fe20000000000 */
[----:B------:R-:W-:Y:S01]  /*01d0*/  BSSY B0, `(.L_x_174) ;  /* 0x0000054000007945 */ /* 0x000fe20003800000 */
[----:B------:R-:W-:Y:S02]  /*01e0*/  CS2R R42, SRZ ;  /* 0x00000000002a7805 */ /* 0x000fe4000001ff00 */
[----:B------:R-:W-:Y:S01]  /*01f0*/  CS2R R40, SRZ ;  /* 0x0000000000287805 */ /* 0x000fe2000001ff00 */
[----:B------:R-:W-:-:S06]  /*0200*/  IMAD.SHL.U32 R12, R23, 0x8, RZ ;  /* 0x00000008170c7824 */ /* 0x000fcc00078e00ff */
[----:B------:R-:W-:Y:S02]  /*0210*/  @P3 LOP3.LUT R29, R29, 0x8, RZ, 0xfc, !PT ;  /* 0x000000081d1d3812 */ /* 0x000fe400078efcff */
[----:B--2---:R-:W-:-:S04]  /*0220*/  IADD3 R4, R0, 0xffffffe, RZ ;  /* 0x0ffffffe00047810 */ /* 0x004fc80007ffe0ff */
[----:B------:R2:W3:Y:S02]  /*0230*/  F2I.FTZ.U32.TRUNC.NTZ R5, R4 ;  /* 0x0000000400057305 */ /* 0x0004e4000021f000 */
[----:B--2---:R-:W-:Y:S01]  /*0240*/  HFMA2.MMA R4, -RZ, RZ, 0, 0 ;  /* 0x00000000ff047435 */ /* 0x004fe200000001ff */
[----:B---3--:R-:W-:-:S04]  /*0250*/  IMAD.MOV R6, RZ, RZ, -R5 ;  /* 0x000000ffff067224 */ /* 0x008fc800078e0a05 */
[----:B------:R-:W-:Y:S01]  /*0260*/  IMAD R7, R6, R3, RZ ;  /* 0x0000000306077224 */ /* 0x000fe200078e02ff */
[----:B------:R-:W-:-:S04]  /*0270*/  IABS R6, R2 ;  /* 0x0000000200067213 */ /* 0x000fc80000000000 */
[----:B------:R-:W-:-:S06]  /*0280*/  IMAD.HI.U32 R5, R5, R7, R4 ;  /* 0x0000000705057227 */ /* 0x000fcc00078e0004 */
[----:B------:R-:W-:Y:S02]  /*0290*/  IMAD.HI.U32 R16, R5, R6, RZ ;  /* 0x0000000605107227 */ /* 0x000fe400078e00ff */
[----:B------:R-:W2:Y:S02]  /*02a0*/  LDC.64 R4, c[0x0][0x328] ;  /* 0x0000ca00ff047b82 */ /* 0x000ea40000000a00 */
[----:B------:R-:W-:-:S04]  /*02b0*/  IMAD.MOV R0, RZ, RZ, -R16 ;  /* 0x000000ffff007224 */ /* 0x000fc800078e0a10 */
[C---:B------:R-:W-:Y:S02]  /*02c0*/  IMAD R0, R3.reuse, R0, R6 ;  /* 0x0000000003007224 */ /* 0x040fe400078e0206 */
[----:B------:R-:W3:Y:S03]  /*02d0*/  @P3 LDC.64 R6, c[0x0][0x2f0] ;  /* 0x0000bc00ff063b82 */ /* 0x000ee60000000a00 */
[----:B------:R-:W-:-:S13]  /*02e0*/  ISETP.GT.U32.AND P1, PT, R3, R0, PT ;  /* 0x000000000300720c */ /* 0x000fda0003f24070 */
[-C--:B------:R-:W-:Y:S01]  /*02f0*/  @!P1 IADD3 R0, R0, -R3.reuse, RZ ;  /* 0x8000000300009210 */ /* 0x080fe20007ffe0ff */
[----:B------:R-:W-:Y:S01]  /*0300*/  @!P1 VIADD R16, R16, 0x1 ;  /* 0x0000000110109836 */ /* 0x000fe20000000000 */
[----:B------:R-:W-:Y:S01]  /*0310*/  ISETP.NE.AND P1, PT, R9, RZ, PT ;  /* 0x000000ff0900720c */ /* 0x000fe20003f25270 */
[----:B--2---:R-:W-:Y:S01]  /*0320*/  IMAD.WIDE R4, R2, 0x4, R4 ;  /* 0x0000000402047825 */ /* 0x004fe200078e0204 */
[----:B------:R-:W-:Y:S02]  /*0330*/  ISETP.GE.U32.AND P0, PT, R0, R3, PT ;  /* 0x000000030000720c */ /* 0x000fe40003f06070 */
[C---:B------:R-:W-:Y:S01]  /*0340*/  LOP3.LUT R0, R2.reuse, R9, RZ, 0x3c, !PT ;  /* 0x0000000902007212 */ /* 0x040fe200078e3cff */
[----:B0-----:R-:W-:Y:S01]  /*0350*/  IMAD R22, R2, UR5, R19 ;  /* 0x0000000502167c24 */ /* 0x001fe2000f8e0213 */
[----:B------:R-:W-:Y:S01]  /*0360*/  UIADD3 UR4, UR4, 0x420, URZ ;  /* 0x0000042004047890 */ /* 0x000fe2000fffe03f */
[----:B------:R0:W5:Y:S01]  /*0370*/  LDG.E R18, desc[UR36][R4.64] ;  /* 0x0000002404127981 */ /* 0x000162000c1e1900 */
[----:B------:R-:W-:-:S02]  /*0380*/  ISETP.GE.AND P2, PT, R0, RZ, PT ;  /* 0x000000ff0000720c */ /* 0x000fc40003f46270 */
[----:B------:R-:W2:Y:S05]  /*0390*/  LDC R0, c[0x0][0x278] ;  /* 0x00009e00ff007b82 */ /* 0x000eaa0000000800 */
[----:B------:R-:W-:-:S06]  /*03a0*/  @P0 IADD3 R16, R16, 0x1, RZ ;  /* 0x0000000110100810 */ /* 0x000fcc0007ffe0ff */
[----:B------:R-:W-:Y:S01]  /*03b0*/  @!P2 IMAD.MOV R16, RZ, RZ, -R16 ;  /* 0x000000ffff10a224 */ /* 0x000fe200078e0a10 */
[----:B------:R-:W-:-:S05]  /*03c0*/  @!P1 LOP3.LUT R16, RZ, R9, RZ, 0x33, !PT ;  /* 0x00000009ff109212 */ /* 0x000fca00078e33ff */
[----:B---3--:R-:W-:-:S05]  /*03d0*/  @P3 IMAD.WIDE R6, R16, 0x4, R6 ;  /* 0x0000000410063825 */ /* 0x008fca00078e0206 */
[----:B------:R3:W5:Y:S01]  /*03e0*/  @P3 LDG.E R17, desc[UR36][R6.64] ;  /* 0x0000002406113981 */ /* 0x000762000c1e1900 */
[----:B------:R-:W-:Y:S01]  /*03f0*/  ISETP.GT.AND P0, PT, R23, 0x1b, PT ;  /* 0x0000001b1700780c */ /* 0x000fe20003f04270 */
[----:B------:R-:W-:Y:S01]  /*0400*/  IMAD R3, R19, 0xe0, RZ ;  /* 0x000000e013037824 */ /* 0x000fe200078e02ff */
[----:B--2---:R-:W-:Y:S01]  /*0410*/  ISETP.NE.AND P1, PT, R0, RZ, PT ;  /* 0x000000ff0000720c */ /* 0x004fe20003f25270 */
[----:B------:R-:W-:Y:S02]  /*0420*/  IMAD R30, R22, 0xe0, RZ ;  /* 0x000000e0161e7824 */ /* 0x000fe400078e02ff */
[----:B0-----:R-:W-:Y:S01]  /*0430*/  IMAD R5, R2, R0, R3 ;  /* 0x0000000002057224 */ /* 0x001fe200078e0203 */
[----:B----4-:R-:W-:-:S04]  /*0440*/  ULEA UR38, UR38, UR4, 0x18 ;  /* 0x0000000426267291 */ /* 0x010fc8000f8ec03f */
[----:B------:R-:W-:-:S03]  /*0450*/  SEL R5, R30, R5, !P1 ;  /* 0x000000051e057207 */ /* 0x000fc60004800000 */
[----:B-1-3--:R-:W-:Y:S05]  /*0460*/  @P0 BRA `(.L_x_175) ;  /* 0x0000000000a80947 */ /* 0x00afea0003800000 */
        /* <DEDUP_REMOVED lines=42> */
.L_x_175:
[----:B------:R-:W-:Y:S05]  /*0710*/  BSYNC B0 ;  /* 0x0000000000007941 */ /* 0x000fea0003800000 */
.L_x_174:
[----:B------:R-:W-:Y:S01]  /*0720*/  ISETP.LT.AND P2, PT, R23, 0x20, P3 ;  /* 0x000000201700780c */ /* 0x000fe20001f41270 */
[----:B------:R-:W0:Y:S01]  /*0730*/  LDC R14, c[0x0][0x284] ;  /* 0x0000a100ff0e7b82 */ /* 0x000e220000000800 */
[----:B------:R-:W-:Y:S01]  /*0740*/  ISETP.NE.U32.AND P3, PT, R20, RZ, PT ;  /* 0x000000ff1400720c */ /* 0x000fe20003f65070 */
[----:B------:R-:W-:Y:S01]  /*0750*/  ULDC.64 UR6, c[0x0][0x220] ;  /* 0x0000880000067ab9 */ /* 0x000fe20000000a00 */
[----:B------:R-:W-:Y:S02]  /*0760*/  SHF.R.S32.HI R0, RZ, 0x1f, R2 ;  /* 0x0000001fff007819 */ /* 0x000fe40000011402 */
[----:B------:R-:W-:Y:S02]  /*0770*/  CS2R R48, SRZ ;  /* 0x0000000000307805 */ /* 0x000fe4000001ff00 */
[----:B------:R-:W-:Y:S01]  /*0780*/  ISETP.NE.AND.EX P3, PT, R21, RZ, PT, P3 ;  /* 0x000000ff1500720c */ /* 0x000fe20003f65330 */
[----:B-----5:R-:W-:Y:S01]  /*0790*/  VIADD R25, R18, 0xffffffff ;  /* 0xffffffff12197836 */ /* 0x020fe20000000000 */
[-C--:B------:R-:W-:Y:S01]  /*07a0*/  IADD3 R31, R30, R12.reuse, RZ ;  /* 0x0000000c1e1f7210 */ /* 0x080fe20007ffe0ff */
[----:B------:R-:W-:Y:S01]  /*07b0*/  IMAD.MOV.U32 R24, RZ, RZ, RZ ;  /* 0x000000ffff187224 */ /* 0x000fe200078e00ff */
[----:B------:R-:W-:-:S02]  /*07c0*/  IADD3 R13, R3, R12, RZ ;  /* 0x0000000c030d7210 */ /* 0x000fc40007ffe0ff */
[----:B------:R-:W-:Y:S02]  /*07d0*/  CS2R R32, SRZ ;  /* 0x0000000000207805 */ /* 0x000fe4000001ff00 */
[----:B------:R-:W-:Y:S01]  /*07e0*/  CS2R R34, SRZ ;  /* 0x0000000000227805 */ /* 0x000fe2000001ff00 */
[----:B------:R-:W1:Y:S01]  /*07f0*/  @P2 LDC.64 R8, c[0x0][0x2e0] ;  /* 0x0000b800ff082b82 */ /* 0x000e620000000a00 */
[----:B------:R-:W-:Y:S01]  /*0800*/  @P2 IMAD R5, R17, UR5, R19 ;  /* 0x0000000511052c24 */ /* 0x000fe2000f8e0213 */
[----:B------:R-:W-:Y:S02]  /*0810*/  ISETP.EQ.U32.AND P1, PT, RZ, UR6, PT ;  /* 0x00000006ff007c0c */ /* 0x000fe4000bf22070 */
[----:B------:R-:W-:Y:S01]  /*0820*/  CS2R R50, SRZ ;  /* 0x0000000000327805 */ /* 0x000fe2000001ff00 */
[----:B------:R-:W-:Y:S01]  /*0830*/  @P2 IMAD R5, R5, 0xe0, R12 ;  /* 0x000000e005052824 */ /* 0x000fe200078e020c */
[----:B------:R-:W-:Y:S02]  /*0840*/  @P3 LEA R10, P4, R2, R20, 0x2 ;  /* 0x00000014020a3211 */ /* 0x000fe400078810ff */
[----:B------:R-:W-:-:S02]  /*0850*/  ISETP.EQ.OR.EX P1, PT, RZ, UR7, P0, P1 ;  /* 0x00000007ff007c0c */ /* 0x000fc40008722710 */
[----:B------:R-:W-:Y:S01]  /*0860*/  @P3 LEA.HI.X R11, R2, R21, R0, 0x2, P4 ;  /* 0x00000015020b3211 */ /* 0x000fe200020f1400 */
[----:B-1----:R-:W-:-:S10]  /*0870*/  @P2 IMAD.WIDE R8, R5, 0x2, R8 ;  /* 0x0000000205082825 */ /* 0x002fd400078e0208 */
[----:B------:R-:W1:Y:S01]  /*0880*/  @!P1 LDC.64 R6, c[0x0][0x220] ;  /* 0x00008800ff069b82 */ /* 0x000e620000000a00 */
[----:B------:R-:W-:Y:S01]  /*0890*/  IABS R26, R25 ;  /* 0x00000019001a7213 */ /* 0x000fe20000000000 */
[----:B------:R-:W5:Y:S01]  /*08a0*/  @P3 LDG.E R24, desc[UR36][R10.64] ;  /* 0x000000240a183981 */ /* 0x000f62000c1e1900 */
[----:B------:R-:W-:-:S03]  /*08b0*/  @!P0 IMAD.SHL.U32 R0, R25, 0x8, RZ ;  /* 0x0000000819008824 */ /* 0x000fc600078e00ff */
[----:B------:R-:W5:Y:S02]  /*08c0*/  @P2 LDG.E.128 R52, desc[UR36][R8.64] ;  /* 0x0000002408342981 */ /* 0x000f64000c1e1d00 */
[----:B------:R-:W2:Y:S01]  /*08d0*/  @!P0 LDC.64 R4, c[0x0][0x248] ;  /* 0x00009200ff048b82 */ /* 0x000ea20000000a00 */
[----:B0-----:R-:W-:Y:S02]  /*08e0*/  @!P0 IMAD R3, R31, R14, R0 ;  /* 0x0000000e1f038224 */ /* 0x001fe400078e0200 */
[----:B-1----:R-:W-:-:S05]  /*08f0*/  @!P1 IMAD.WIDE R6, R13, 0x2, R6 ;  /* 0x000000020d069825 */ /* 0x002fca00078e0206 */
[----:B------:R0:W5:Y:S01]  /*0900*/  @!P1 LDG.E.128 R48, desc[UR36][R6.64] ;  /* 0x0000002406309981 */ /* 0x000162000c1e1d00 */
[----:B--2---:R-:W-:-:S05]  /*0910*/  @!P0 IMAD.WIDE R4, R3, 0x2, R4 ;  /* 0x0000000203048825 */ /* 0x004fca00078e0204 */
[----:B------:R1:W5:Y:S01]  /*0920*/  @!P0 LDG.E.128 R32, desc[UR36][R4.64] ;  /* 0x0000002404208981 */ /* 0x000362000c1e1d00 */
[----:B------:R-:W-:-:S04]  /*0930*/  IABS R3, R14 ;  /* 0x0000000e00037213 */ /* 0x000fc80000000000 */
[----:B------:R-:W2:Y:S08]  /*0940*/  I2F.RP R0, R3 ;  /* 0x0000000300007306 */ /* 0x000eb00000209400 */
[----:B--2---:R-:W0:Y:S02]  /*0950*/  MUFU.RCP R0, R0 ;  /* 0x0000000000007308 */ /* 0x004e240000001000 */
[----:B0-----:R-:W-:-:S06]  /*0960*/  IADD3 R6, R0, 0xffffffe, RZ ;  /* 0x0ffffffe00067810 */ /* 0x001fcc0007ffe0ff */
[----:B------:R0:W2:Y:S02]  /*0970*/  F2I.FTZ.U32.TRUNC.NTZ R7, R6 ;  /* 0x0000000600077305 */ /* 0x0000a4000021f000 */
[----:B0-----:R-:W-:Y:S01]  /*0980*/  HFMA2.MMA R6, -RZ, RZ, 0, 0 ;  /* 0x00000000ff067435 */ /* 0x001fe200000001ff */
[----:B--2---:R-:W-:-:S04]  /*0990*/  IMAD.MOV R8, RZ, RZ, -R7 ;  /* 0x000000ffff087224 */ /* 0x004fc800078e0a07 */
[----:B------:R-:W-:-:S05]  /*09a0*/  IMAD R9, R8, R3, RZ ;  /* 0x0000000308097224 */ /* 0x000fca00078e02ff */
[----:B------:R-:W-:-:S06]  /*09b0*/  IMAD.HI.U32 R7, R7, R9, R6 ;  /* 0x0000000907077227 */ /* 0x000fcc00078e0006 */
[----:B------:R-:W-:-:S04]  /*09c0*/  IMAD.HI.U32 R7, R7, R26, RZ ;  /* 0x0000001a07077227 */ /* 0x000fc800078e00ff */
[----:B------:R-:W-:-:S04]  /*09d0*/  IMAD.MOV R7, RZ, RZ, -R7 ;  /* 0x000000ffff077224 */ /* 0x000fc800078e0a07 */
[C---:B------:R-:W-:Y:S02]  /*09e0*/  IMAD R26, R3.reuse, R7, R26 ;  /* 0x00000007031a7224 */ /* 0x040fe400078e021a */
[----:B------:R-:W0:Y:S03]  /*09f0*/  LDC R7, c[0x0][0x290] ;  /* 0x0000a400ff077b82 */ /* 0x000e260000000800 */
[----:B------:R-:W-:Y:S02]  /*0a00*/  ISETP.GT.U32.AND P1, PT, R3, R26, PT ;  /* 0x0000001a0300720c */ /* 0x000fe40003f24070 */
[----:B------:R-:W-:Y:S02]  /*0a10*/  ISETP.NE.AND P5, PT, R45, RZ, PT ;  /* 0x000000ff2d00720c */ /* 0x000fe40003fa5270 */
[----:B------:R-:W-:-:S09]  /*0a20*/  ISETP.GE.AND P4, PT, R25, RZ, PT ;  /* 0x000000ff1900720c */ /* 0x000fd20003f86270 */
[----:B------:R-:W-:-:S04]  /*0a30*/  @!P1 IADD3 R26, R26, -R3, RZ ;  /* 0x800000031a1a9210 */ /* 0x000fc80007ffe0ff */
[----:B------:R-:W-:Y:S02]  /*0a40*/  ISETP.GT.U32.AND P3, PT, R3, R26, PT ;  /* 0x0000001a0300720c */ /* 0x000fe40003f64070 */
[C---:B------:R-:W-:Y:S02]  /*0a50*/  ISETP.NE.AND P1, PT, R14.reuse, RZ, PT ;  /* 0x000000ff0e00720c */ /* 0x040fe40003f25270 */
[----:B------:R-:W-:Y:S02]  /*0a60*/  IADD3 R0, R14, 0x4, RZ ;  /* 0x000000040e007810 */ /* 0x000fe40007ffe0ff */
[----:B------:R-:W-:Y:S02]  /*0a70*/  CS2R R38, SRZ ;  /* 0x0000000000267805 */ /* 0x000fe4000001ff00 */
[----:B------:R-:W-:-:S05]  /*0a80*/  CS2R R36, SRZ ;  /* 0x0000000000247805 */ /* 0x000fca000001ff00 */
[----:B------:R-:W-:Y:S01]  /*0a90*/  @!P3 IMAD.IADD R26, R26, 0x1, -R3 ;  /* 0x000000011a1ab824 */ /* 0x000fe200078e0a03 */
[----:B------:R-:W-:-:S03]  /*0aa0*/  SHF.R.S32.HI R3, RZ, 0x1f, R0 ;  /* 0x0000001fff037819 */ /* 0x000fc60000011400 */
[----:B------:R-:W-:Y:S01]  /*0ab0*/  @!P4 IMAD.MOV R26, RZ, RZ, -R26 ;  /* 0x000000ffff1ac224 */ /* 0x000fe200078e0a1a */
[----:B------:R-:W-:Y:S02]  /*0ac0*/  LEA.HI R3, R3, R0, RZ, 0x2 ;  /* 0x0000000003037211 */ /* 0x000fe400078f10ff */
[----:B------:R-:W-:Y:S02]  /*0ad0*/  @!P1 LOP3.LUT R26, RZ, R14, RZ, 0x33, !PT ;  /* 0x0000000eff1a9212 */ /* 0x000fe400078e33ff */
[----:B------:R-:W-:Y:S01]  /*0ae0*/  P2R R0, PR, RZ, 0x20 ;  /* 0x00000020ff007803 */ /* 0x000fe20000000000 */
[----:B-1----:R-:W-:Y:S06]  /*0af0*/  @P5 BRA `(.L_x_176) ;  /* 0x00000000002c5947 */ /* 0x002fec0003800000 */
[----:B------:R-:W-:Y:S01]  /*0b00*/  ULDC.64 UR6, c[0x0][0x230] ;  /* 0x00008c0000067ab9 */ /* 0x000fe20000000a00 */
[----:B------:R-:W-:Y:S01]  /*0b10*/  BSSY B0, `(.L_x_176) ;  /* 0x0000009000007945 */ /* 0x000fe20003800000 */
[----:B------:R-:W-:Y:S02]  /*0b20*/  ISETP.EQ.U32.AND P1, PT, RZ, UR6, PT ;  /* 0x00000006ff007c0c */ /* 0x000fe4000bf22070 */
[----:B------:R-:W-:Y:S02]  /*0b30*/  CS2R R36, SRZ ;  /* 0x0000000000247805 */ /* 0x000fe4000001ff00 */
[----:B------:R-:W-:Y:S02]  /*0b40*/  CS2R R38, SRZ ;  /* 0x0000000000267805 */ /* 0x000fe4000001ff00 */
[----:B------:R-:W-:-:S13]  /*0b50*/  ISETP.EQ.OR.EX P0, PT, RZ, UR7, P0, P1 ;  /* 0x00000007ff007c0c */ /* 0x000fda0008702710 */
[----:B------:R-:W-:Y:S05]  /*0b60*/  @P0 BRA `(.L_x_177) ;  /* 0x00000000000c0947 */ /* 0x000fea0003800000 */
[----:B------:R-:W1:Y:S02]  /*0b70*/  LDC.64 R36, c[0x0][0x230] ;  /* 0x00008c00ff247b82 */ /* 0x000e640000000a00 */
[----:B-1----:R-:W-:-:S06]  /*0b80*/  IMAD.WIDE R36, R13, 0x2, R36 ;  /* 0x000000020d247825 */ /* 0x002fcc00078e0224 */
[----:B------:R-:W5:Y:S02]  /*0b90*/  LDG.E.128 R36, desc[UR36][R36.64] ;  /* 0x0000002424247981 */ /* 0x000f64000c1e1d00 */
.L_x_177:
[----:B------:R-:W-:Y:S05]  /*0ba0*/  BSYNC B0 ;  /* 0x0000000000007941 */ /* 0x000fea0003800000 */
.L_x_176:
[----:B-----5:R-:W-:Y:S01]  /*0bb0*/  HFMA2.MMA R41, R41, 1, 1, R49 ;  /* 0x3c003c0029297835 */ /* 0x020fe20000000031 */
[----:B------:R-:W-:Y:S01]  /*0bc0*/  HADD2 R40, R40, R48 ;  /* 0x0000003028287230 */ /* 0x000fe20000000000 */
[----:B------:R-:W-:Y:S01]  /*0bd0*/  HFMA2.MMA R43, R43, 1, 1, R51 ;  /* 0x3c003c002b2b7835 */ /* 0x000fe20000000033 */
[----:B------:R-:W-:Y:S01]  /*0be0*/  HADD2 R42, R42, R50 ;  /* 0x000000322a2a7230 */ /* 0x000fe20000000000 */
[----:B------:R-:W-:Y:S09]  /*0bf0*/  @P5 BRA `(.L_x_178) ;  /* 0x0000000000105947 */ /* 0x000ff20003800000 */
[----:B------:R-:W-:Y:S01]  /*0c00*/  HFMA2.MMA R33, R33, 1, 1, R37 ;  /* 0x3c003c0021217835 */ /* 0x000fe20000000025 */
[----:B------:R-:W-:Y:S01]  /*0c10*/  HADD2 R32, R32, R36 ;  /* 0x0000002420207230 */ /* 0x000fe20000000000 */
[----:B------:R-:W-:Y:S01]  /*0c20*/  HFMA2.MMA R35, R35, 1, 1, R39 ;  /* 0x3c003c0023237835 */ /* 0x000fe20000000027 */
[----:B------:R-:W-:-:S10]  /*0c30*/  HADD2 R34, R34, R38 ;  /* 0x0000002622227230 */ /* 0x000fd40000000000 */
.L_x_178:
[----:B------:R-:W-:Y:S01]  /*0c40*/  ISETP.NE.AND P1, PT, R45, RZ, PT ;  /* 0x000000ff2d00720c */ /* 0x000fe20003f25270 */
[----:B------:R-:W-:Y:S01]  /*0c50*/  ULDC.U8 UR4, c[0x0][0x294] ;  /* 0x0000a50000047ab9 */ /* 0x000fe20000000000 */
[----:B0-----:R-:W-:Y:S01]  /*0c60*/  ISETP.GT.AND P3, PT, R7, RZ, PT ;  /* 0x000000ff0700720c */ /* 0x001fe20003f64270 */
[----:B------:R-:W-:Y:S01]  /*0c70*/  @P2 HFMA2.MMA R33, R33, R53, -RZ ;  /* 0x0000003521212235 */ /* 0x000fe200001000ff */
[----:B------:R-:W-:Y:S01]  /*0c80*/  P2R R0, PR, RZ, 0x2 ;  /* 0x00000002ff007803 */ /* 0x000fe20000000000 */
[----:B------:R-:W-:Y:S01]  /*0c90*/  @P2 HFMA2.MMA R35, R35, R55, -RZ ;  /* 0x0000003723232235 */ /* 0x000fe200001000ff */
[----:B------:R-:W-:Y:S01]  /*0ca0*/  ISETP.NE.AND P1, PT, RZ, UR4, PT ;  /* 0x00000004ff007c0c */ /* 0x000fe2000bf25270 */
[----:B------:R-:W-:Y:S01]  /*0cb0*/  @P2 HMUL2 R32, R32, R52 ;  /* 0x0000003420202232 */ /* 0x000fe20000000000 */
[----:B------:R-:W-:Y:S01]  /*0cc0*/  SHF.L.U32 R3, R3, 0x2, RZ ;  /* 0x0000000203037819 */ /* 0x000fe200000006ff */
[----:B------:R-:W-:Y:S01]  /*0cd0*/  @P2 HMUL2 R34, R34, R54 ;  /* 0x0000003622222232 */ /* 0x000fe20000000000 */
[----:B------:R-:W-:Y:S01]  /*0ce0*/  ISETP.GE.AND P0, PT, R23, 0x20, PT ;  /* 0x000000201700780c */ /* 0x000fe20003f06270 */
[----:B------:R-:W-:Y:S01]  /*0cf0*/  IMAD R160, R16, UR5, RZ ;  /* 0x0000000510a07c24 */ /* 0x000fe2000f8e02ff */
[----:B------:R-:W-:-:S05]  /*0d00*/  LOP3.LUT R27, R3, 0xfffffff0, RZ, 0xc0, !PT ;  /* 0xfffffff0031b7812 */ /* 0x000fca00078ec0ff */
[----:B------:R-:W-:Y:S02]  /*0d10*/  VIADD R28, R27, UR38 ;  /* 0x000000261b1c7c36 */ /* 0x000fe40008000000 */
        /* <DEDUP_REMOVED lines=10> */
[----:B0-----:R-:W-:-:S02]  /*0dc0*/  IADD3 R4, R0, 0xffffffe, RZ ;  /* 0x0ffffffe00047810 */ /* 0x001fc40007ffe0ff */
[----:B------:R-:W-:-:S04]  /*0dd0*/  IADD3 R0, RZ, -R10, RZ ;  /* 0x8000000aff007210 */ /* 0x000fc80007ffe0ff */
[----:B------:R0:W1:Y:S02]  /*0de0*/  F2I.FTZ.U32.TRUNC.NTZ R5, R4 ;  /* 0x0000000400057305 */ /* 0x000064000021f000 */
[----:B0-----:R-:W-:Y:S02]  /*0df0*/  IMAD.MOV.U32 R4, RZ, RZ, RZ ;  /* 0x000000ffff047224 */ /* 0x001fe400078e00ff */
[----:B-1----:R-:W-:-:S04]  /*0e00*/  IMAD.MOV R6, RZ, RZ, -R5 ;  /* 0x000000ffff067224 */ /* 0x002fc800078e0a05 */
[----:B------:R-:W-:Y:S01]  /*0e10*/  IMAD R9, R6, R3, RZ ;  /* 0x0000000306097224 */ /* 0x000fe200078e02ff */
[----:B------:R-:W-:-:S03]  /*0e20*/  MOV R6, R8 ;  /* 0x0000000800067202 */ /* 0x000fc60000000f00 */
[----:B------:R-:W-:-:S06]  /*0e30*/  IMAD.HI.U32 R5, R5, R9, R4 ;  /* 0x0000000905057227 */ /* 0x000fcc00078e0004 */
[----:B------:R-:W-:-:S04]  /*0e40*/  IMAD.HI.U32 R5, R5, R6, RZ ;  /* 0x0000000605057227 */ /* 0x000fc800078e00ff */
[----:B------:R-:W-:-:S05]  /*0e50*/  IMAD R0, R5, R0, R6 ;  /* 0x0000000005007224 */ /* 0x000fca00078e0206 */
[----:B------:R-:W-:-:S13]  /*0e60*/  ISETP.GT.U32.AND P3, PT, R3, R0, PT ;  /* 0x000000000300720c */ /* 0x000fda0003f64070 */
[----:B------:R-:W-:Y:S01]  /*0e70*/  @!P3 IMAD.IADD R0, R0, 0x1, -R3 ;  /* 0x000000010000b824 */ /* 0x000fe200078e0a03 */
[----:B------:R-:W-:Y:S02]  /*0e80*/  @!P3 IADD3 R5, R5, 0x1, RZ ;  /* 0x000000010505b810 */ /* 0x000fe40007ffe0ff */
[----:B------:R-:W-:Y:S02]  /*0e90*/  ISETP.NE.AND P3, PT, R47, RZ, PT ;  /* 0x000000ff2f00720c */ /* 0x000fe40003f65270 */
[----:B------:R-:W-:Y:S02]  /*0ea0*/  ISETP.GE.U32.AND P1, PT, R0, R3, PT ;  /* 0x000000030000720c */ /* 0x000fe40003f26070 */
[----:B------:R-:W-:-:S04]  /*0eb0*/  LOP3.LUT R0, R12, R47, RZ, 0x3c, !PT ;  /* 0x0000002f0c007212 */ /* 0x000fc800078e3cff */
[----:B------:R-:W-:-:S07]  /*0ec0*/  ISETP.GE.AND P2, PT, R0, RZ, PT ;  /* 0x000000ff0000720c */ /* 0x000fce0003f46270 */
[----:B------:R-:W-:Y:S01]  /*0ed0*/  @P1 VIADD R5, R5, 0x1 ;  /* 0x0000000105051836 */ /* 0x000fe20000000000 */
[----:B------:R-:W-:Y:S02]  /*0ee0*/  ISETP.LT.AND P1, PT, R12, R7, !P0 ;  /* 0x000000070c00720c */ /* 0x000fe40004721270 */
[----:B------:R-:W-:Y:S02]  /*0ef0*/  LOP3.LUT P0, RZ, R47, 0x7, RZ, 0xc0, !PT ;  /* 0x000000072fff7812 */ /* 0x000fe4000780c0ff */
[----:B------:R-:W-:Y:S02]  /*0f00*/  MOV R44, R5 ;  /* 0x00000005002c7202 */ /* 0x000fe40000000f00 */
[----:B------:R-:W-:-:S03]  /*0f10*/  P2R R48, PR, RZ, 0x2 ;  /* 0x00000002ff307803 */ /* 0x000fc60000000000 */
[----:B------:R-:W-:Y:S01]  /*0f20*/  @!P2 IMAD.MOV R44, RZ, RZ, -R44 ;  /* 0x000000ffff2ca224 */ /* 0x000fe200078e0a2c */
[----:B------:R-:W-:-:S04]  /*0f30*/  @!P3 LOP3.LUT R44, RZ, R47, RZ, 0x33, !PT ;  /* 0x0000002fff2cb212 */ /* 0x000fc800078e33ff */
[----:B------:R-:W-:-:S05]  /*0f40*/  IADD3 R0, -R44, RZ, RZ ;  /* 0x000000ff2c007210 */ /* 0x000fca0007ffe1ff */
[----:B------:R-:W-:Y:S01]  /*0f50*/  IMAD R46, R47, R0, R12 ;  /* 0x000000002f2e7224 */ /* 0x000fe200078e020c */
[----:B------:R-:W-:Y:S06]  /*0f60*/  @!P0 BRA `(.L_x_181) ;  /* 0x0000000000408947 */ /* 0x000fec0003800000 */
[----:B------:R-:W-:Y:S01]  /*0f70*/  MOV R0, 0x0 ;  /* 0x0000000000007802 */ /* 0x000fe20000000f00 */
[----:B------:R-:W-:Y:S01]  /*0f80*/  ULDC.64 UR4, c[0x4][0xc8] ;  /* 0x0100320000047ab9 */ /* 0x000fe20000000a00 */
[----:B------:R-:W-:Y:S01]  /*0f90*/  ULDC.64 UR6, c[0x4][0xb8] ;  /* 0x01002e0000067ab9 */ /* 0x000fe20000000a00 */
[----:B------:R-:W-:Y:S01]  /*0fa0*/  IMAD.U32 R4, RZ, RZ, UR4 ;  /* 0x00000004ff047e24 */ /* 0x000fe2000f8e00ff */
[----:B------:R0:W1:Y:S01]  /*0fb0*/  LDC.64 R14, c[0x4][R0] ;  /* 0x01000000000e7b82 */ /* 0x0000620000000a00 */
[----:B------:R-:W-:Y:S01]  /*0fc0*/  MOV R5, UR5 ;  /* 0x0000000500057c02 */ /* 0x000fe20008000f00 */
[----:B------:R-:W-:Y:S01]  /*0fd0*/  ULDC.64 UR4, c[0x4][0xd0] ;  /* 0x0100340000047ab9 */ /* 0x000fe20000000a00 */
[----:B------:R-:W-:Y:S01]  /*0fe0*/  HFMA2.MMA R12, -RZ, RZ, 0, 5.9604644775390625e-08 ;  /* 0x00000001ff0c7435 */ /* 0x000fe200000001ff */
[----:B------:R-:W-:Y:S01]  /*0ff0*/  IMAD.U32 R6, RZ, RZ, UR4 ;  /* 0x00000004ff067e24 */ /* 0x000fe2000f8e00ff */
[----:B------:R-:W-:Y:S01]  /*1000*/  MOV R7, UR5 ;  /* 0x0000000500077c02 */ /* 0x000fe20008000f00 */
[----:B------:R-:W-:Y:S01]  /*1010*/  IMAD.U32 R10, RZ, RZ, UR6 ;  /* 0x00000006ff0a7e24 */ /* 0x000fe2000f8e00ff */
[----:B------:R-:W-:Y:S01]  /*1020*/  MOV R11, UR7 ;  /* 0x00000007000b7c02 */ /* 0x000fe20008000f00 */
[----:B------:R-:W-:-:S02]  /*1030*/  IMAD.MOV.U32 R8, RZ, RZ, 0x53f ;  /* 0x0000053fff087424 */ /* 0x000fc400078e00ff */
[----:B0-----:R-:W-:-:S07]  /*1040*/  IMAD.MOV.U32 R13, RZ, RZ, RZ ;  /* 0x000000ffff0d7224 */ /* 0x001fce00078e00ff */
[----:B------:R-:W-:-:S07]  /*1050*/  LEPC R20, `(.L_x_181) ;  /* 0x000000001014794e */ /* 0x000fce0000000000 */
[----:B-1----:R-:W-:Y:S05]  /*1060*/  CALL.ABS.NOINC R14 ;  /* 0x000000000e007343 */ /* 0x002fea0003c00000 */
.L_x_181:
[----:B------:R-:W0:Y:S01]  /*1070*/  LDC R7, c[0x0][0x290] ;  /* 0x0000a400ff077b82 */ /* 0x000e220000000800 */
[----:B------:R-:W-:Y:S01]  /*1080*/  ISETP.NE.AND P6, PT, R48, RZ, PT ;  /* 0x000000ff3000720c */ /* 0x000fe20003fc5270 */
[----:B------:R-:W-:-:S05]  /*1090*/  IMAD R0, R47, R44, R46 ;  /* 0x0000002c2f007224 */ /* 0x000fca00078e022e */
[----:B------:R-:W-:-:S04]  /*10a0*/  LEA R0, R0, UR38, 0x1 ;  /* 0x0000002600007c11 */ /* 0x000fc8000f8e08ff */
[----:B0-----:R-:W-:-:S03]  /*10b0*/  LEA R3, R7, R0, 0x1 ;  /* 0x0000000007037211 */ /* 0x001fc600078e08ff */
[----:B------:R-:W-:Y:S05]  /*10c0*/  @!P6 BRA `(.L_x_182) ;  /* 0x00000000000ce947 */ /* 0x000fea0003800000 */
[----:B------:R-:W-:Y:S01]  /*10d0*/  ISETP.NE.AND P5, PT, R45, RZ, PT ;  /* 0x000000ff2d00720c */ /* 0x000fe20003fa5270 */
[----:B------:R0:W-:-:S12]  /*10e0*/  STS.128 [R0], R40 ;  /* 0x0000002800007388 */ /* 0x0001d80000000c00 */
[----:B------:R0:W-:Y:S02]  /*10f0*/  @!P5 STS.128 [R3], R32 ;  /* 0x000000200300d388 */ /* 0x0001e40000000c00 */
.L_x_182:
        /* <DEDUP_REMOVED lines=13> */
[----:B------:R-:W-:-:S03]  /*11d0*/  ISETP.NE.AND P0, PT, R45, RZ, PT ;  /* 0x000000ff2d00720c */ /* 0x000fc60003f05270 */
[----:B------:R-:W-:Y:S01]  /*11e0*/  IMAD R47, R47, 0x2, R46 ;  /* 0x000000022f2f7824 */ /* 0x000fe200078e022e */
[----:B------:R-:W1:Y:S04]  /*11f0*/  LDS.64 R8, [R46] ;  /* 0x000000002e087984 */ /* 0x000e680000000a00 */
[----:B------:R-:W0:Y:S01]  /*1200*/  LDS.64 R10, [R47] ;  /* 0x000000002f0a7984 */ /* 0x000e220000000a00 */
[--C-:B-1----:R-:W-:Y:S02]  /*1210*/  SHF.R.U64 R6, R8, 0x10, R9.reuse ;  /* 0x0000001008067819 */ /* 0x102fe40000001209 */
[----:B------:R-:W-:Y:S02]  /*1220*/  SHF.R.U32.HI R4, RZ, 0x10, R9 ;  /* 0x00000010ff047819 */ /* 0x000fe40000011609 */
[----:B0-----:R-:W-:-:S02]  /*1230*/  SHF.R.U64 R41, R10, 0x10, R11 ;  /* 0x000000100a297819 */ /* 0x001fc4000000120b */
[--C-:B------:R-:W-:Y:S02]  /*1240*/  SHF.R.U32.HI R43, RZ, 0x10, R11.reuse ;  /* 0x00000010ff2b7819 */ /* 0x100fe4000001160b */
[----:B------:R-:W-:Y:S02]  /*1250*/  PRMT R40, R8, 0x5410, R10 ;  /* 0x0000541008287816 */ /* 0x000fe4000000000a */
[----:B------:R-:W-:Y:S02]  /*1260*/  PRMT R42, R9, 0x5410, R11 ;  /* 0x00005410092a7816 */ /* 0x000fe4000000000b */
[----:B------:R-:W-:Y:S02]  /*1270*/  PRMT R41, R6, 0x5410, R41 ;  /* 0x0000541006297816 */ /* 0x000fe40000000029 */
        /* <DEDUP_REMOVED lines=9> */
[C---:B------:R-:W-:Y:S01]  /*1310*/  VIADD R6, R8.reuse, 0x2 ;  /* 0x0000000208067836 */ /* 0x040fe20000000000 */
[C---:B------:R-:W-:Y:S01]  /*1320*/  IADD3 R7, R8.reuse, 0x4, RZ ;  /* 0x0000000408077810 */ /* 0x040fe20007ffe0ff */
[----:B------:R-:W-:Y:S01]  /*1330*/  ULDC UR4, c[0x0][0x29c] ;  /* 0x0000a70000047ab9 */ /* 0x000fe20000000800 */
[----:B------:R0:W1:Y:S01]  /*1340*/  MUFU.RCP R9, R4 ;  /* 0x0000000400097308 */ /* 0x0000620000001000 */
[----:B------:R-:W-:Y:S02]  /*1350*/  I2FP.F32.S32 R5, R8 ;  /* 0x0000000800057245 */ /* 0x000fe40000201400 */
[----:B------:R-:W-:Y:S02]  /*1360*/  I2FP.F32.S32 R7, R7 ;  /* 0x0000000700077245 */ /* 0x000fe40000201400 */
[----:B------:R-:W-:Y:S01]  /*1370*/  I2FP.F32.S32 R6, R6 ;  /* 0x0000000600067245 */ /* 0x000fe20000201400 */
[----:B0-----:R-:W-:-:S05]  /*1380*/  VIADD R4, R8, 0x6 ;  /* 0x0000000608047836 */ /* 0x001fca0000000000 */
[----:B------:R-:W-:Y:S01]  /*1390*/  I2FP.F32.S32 R4, R4 ;  /* 0x0000000400047245 */ /* 0x000fe20000201400 */
[-C--:B-1----:R-:W-:Y:S01]  /*13a0*/  FMUL.FTZ R5, R5, R9.reuse ;  /* 0x0000000905057220 */ /* 0x082fe20000410000 */
        /* <DEDUP_REMOVED lines=10> */
[----:B------:R-:W1:Y:S08]  /*1450*/  MUFU.EX2 R5, -R5 ;  /* 0x8000000500057308 */ /* 0x000e700000000800 */
[----:B------:R-:W2:Y:S01]  /*1460*/  MUFU.EX2 R11, -R11 ;  /* 0x8000000b000b7308 */ /* 0x000ea20000000800 */
[----:B0-----:R-:W-:-:S04]  /*1470*/  FMUL.FTZ R7, R4, R13 ;  /* 0x0000000d04077220 */ /* 0x001fc80000410000 */
[----:B------:R-:W-:Y:S01]  /*1480*/  FMUL.RZ R21, R7, 0.15915493667125701904 ;  /* 0x3e22f98307157820 */ /* 0x000fe2000040c000 */
[C---:B------:R-:W-:Y:S01]  /*1490*/  FMUL.FTZ R7, R4.reuse, R15 ;  /* 0x0000000f04077220 */ /* 0x040fe20000410000 */
[----:B-1----:R-:W-:-:S03]  /*14a0*/  FMUL.FTZ R5, R4, R5 ;  /* 0x0000000504057220 */ /* 0x002fc60000410000 */
[----:B------:R-:W-:Y:S01]  /*14b0*/  FMUL.RZ R7, R7, 0.15915493667125701904 ;  /* 0x3e22f98307077820 */ /* 0x000fe2000040c000 */
[----:B------:R-:W-:Y:S01]  /*14c0*/  MUFU.SIN R10, R21 ;  /* 0x00000015000a7308 */ /* 0x000fe20000000400 */
[----:B------:R-:W-:Y:S01]  /*14d0*/  FMUL.RZ R14, R5, 0.15915493667125701904 ;  /* 0x3e22f983050e7820 */ /* 0x000fe2000040c000 */
[----:B--2---:R-:W-:Y:S01]  /*14e0*/  FMUL.FTZ R4, R4, R11 ;  /* 0x0000000b04047220 */ /* 0x004fe20000410000 */
[----:B------:R-:W-:-:S05]  /*14f0*/  HADD2.F32 R11, -RZ, R41.H1_H1 ;  /* 0x30000029ff0b7230 */ /* 0x000fca0000004100 */
[----:B------:R-:W-:Y:S01]  /*1500*/  MUFU.COS R5, R14 ;  /* 0x0000000e00057308 */ /* 0x000fe20000000000 */
[----:B------:R-:W-:Y:S02]  /*1510*/  HADD2.F32 R41, -RZ, R41.H0_H0 ;  /* 0x20000029ff297230 */ /* 0x000fe40000004100 */
[----:B------:R-:W-:Y:S01]  /*1520*/  FMUL.RZ R44, R4, 0.15915493667125701904 ;  /* 0x3e22f983042c7820 */ /* 0x000fe2000040c000 */
[--C-:B------:R-:W-:Y:S02]  /*1530*/  HADD2.F32 R4, -RZ, R40.reuse.H1_H1 ;  /* 0x30000028ff047230 */ /* 0x100fe40000004100 */
[----:B------:R-:W-:Y:S02]  /*1540*/  HADD2.F32 R40, -RZ, R40.H0_H0 ;  /* 0x20000028ff287230 */ /* 0x000fe40000004100 */
[----:B------:R0:W1:Y:S08]  /*1550*/  MUFU.SIN R6, R14 ;  /* 0x0000000e00067308 */ /* 0x0000700000000400 */
[----:B------:R-:W2:Y:S01]  /*1560*/  MUFU.SIN R13, R7 ;  /* 0x00000007000d7308 */ /* 0x000ea20000000400 */
[----:B0-----:R-:W-:-:S02]  /*1570*/  HADD2.F32 R14, -RZ, R42.H1_H1 ;  /* 0x3000002aff0e7230 */ /* 0x001fc40000004100 */
[----:B------:R-:W-:-:S05]  /*1580*/  HADD2.F32 R42, -RZ, R42.H0_H0 ;  /* 0x2000002aff2a7230 */ /* 0x000fca0000004100 */
[----:B------:R-:W-:Y:S01]  /*1590*/  MUFU.SIN R20, R44 ;  /* 0x0000002c00147308 */ /* 0x000fe20000000400 */
[----:B-1----:R-:W-:-:S04]  /*15a0*/  FMUL.FTZ R8, R6, R4 ;  /* 0x0000000406087220 */ /* 0x002fc80000410000 */
[----:B------:R-:W-:-:S03]  /*15b0*/  FFMA.FTZ R8, R5, R40, -R8 ;  /* 0x0000002805087223 */ /* 0x000fc60000010808 */
[----:B------:R0:W1:Y:S08]  /*15c0*/  MUFU.COS R9, R21 ;  /* 0x0000001500097308 */ /* 0x0000700000000000 */
[----:B------:R3:W4:Y:S01]  /*15d0*/  MUFU.COS R12, R7 ;  /* 0x00000007000c7308 */ /* 0x0007220000000000 */
[--C-:B0-----:R-:W-:Y:S02]  /*15e0*/  HADD2.F32 R21, -RZ, R43.reuse.H1_H1 ;  /* 0x3000002bff157230 */ /* 0x101fe40000004100 */
[----:B------:R-:W-:-:S05]  /*15f0*/  HADD2.F32 R43, -RZ, R43.H0_H0 ;  /* 0x2000002bff2b7230 */ /* 0x000fca0000004100 */
[----:B------:R-:W0:Y:S01]  /*1600*/  MUFU.COS R15, R44 ;  /* 0x0000002c000f7308 */ /* 0x000e220000000000 */
[----:B---3--:R-:W-:Y:S01]  /*1610*/  FMUL.FTZ R7, R5, R4 ;  /* 0x0000000405077220 */ /* 0x008fe20000410000 */
[-C--:B------:R-:W-:Y:S01]  /*1620*/  FMUL.FTZ R4, R10, R11.reuse ;  /* 0x0000000b0a047220 */ /* 0x080fe20000410000 */
[----:B--2---:R-:W-:Y:S01]  /*1630*/  FMUL.FTZ R5, R13, R14 ;  /* 0x0000000e0d057220 */ /* 0x004fe20000410000 */
[C---:B-1----:R-:W-:Y:S01]  /*1640*/  FMUL.FTZ R11, R9.reuse, R11 ;  /* 0x0000000b090b7220 */ /* 0x042fe20000410000 */
[----:B------:R-:W-:Y:S01]  /*1650*/  FFMA.FTZ R7, R6, R40, R7 ;  /* 0x0000002806077223 */ /* 0x000fe20000010007 */
[----:B------:R-:W-:Y:S01]  /*1660*/  FMUL.FTZ R6, R20, R21 ;  /* 0x0000001514067220 */ /* 0x000fe20000410000 */
[-C--:B------:R-:W-:Y:S01]  /*1670*/  FFMA.FTZ R4, R9, R41.reuse, -R4 ;  /* 0x0000002909047223 */ /* 0x080fe20000010804 */
[----:B------:R-:W-:Y:S01]  /*1680*/  FFMA.FTZ R41, R10, R41, R11 ;  /* 0x000000290a297223 */ /* 0x000fe2000001000b */
[C---:B----4-:R-:W-:Y:S01]  /*1690*/  FMUL.FTZ R14, R12.reuse, R14 ;  /* 0x0000000e0c0e7220 */ /* 0x050fe20000410000 */
        /* <DEDUP_REMOVED lines=10> */
.L_x_186:
[C---:B------:R-:W-:Y:S01]  /*1740*/  LEA R49, R7.reuse, R46, 0x1 ;  /* 0x0000002e07317211 */ /* 0x040fe200078e08ff */
[----:B------:R-:W-:Y:S01]  /*1750*/  IMAD R51, R7, 0x2, R47 ;  /* 0x0000000207337824 */ /* 0x000fe200078e022f */
[----:B------:R-:W-:Y:S01]  /*1760*/  SHF.R.S32.HI R4, RZ, 0x1f, R5 ;  /* 0x0000001fff047819 */ /* 0x000fe20000011405 */
[----:B------:R-:W-:Y:S02]  /*1770*/  BSSY B2, `(.L_x_188) ;  /* 0x0000070000027945 */ /* 0x000fe40003800000 */
[----:B------:R-:W0:Y:S01]  /*1780*/  LDS.64 R10, [R49] ;  /* 0x00000000310a7984 */ /* 0x000e220000000a00 */
[----:B------:R-:W-:-:S03]  /*1790*/  LEA.HI R4, R4, R5, RZ, 0x2 ;  /* 0x0000000504047211 */ /* 0x000fc600078f10ff */
[----:B------:R-:W1:Y:S01]  /*17a0*/  LDS.64 R12, [R51] ;  /* 0x00000000330c7984 */ /* 0x000e620000000a00 */
[----:B------:R-:W-:-:S04]  /*17b0*/  SHF.L.U32 R4, R4, 0x1, RZ ;  /* 0x0000000104047819 */ /* 0x000fc800000006ff */
[----:B------:R-:W-:-:S04]  /*17c0*/  LOP3.LUT R8, R4, 0xfffffff8, RZ, 0xc0, !PT ;  /* 0xfffffff804087812 */ /* 0x000fc800078ec0ff */
[----:B------:R-:W-:Y:S02]  /*17d0*/  ISETP.GE.AND P0, PT, R8, R7, PT ;  /* 0x000000070800720c */ /* 0x000fe40003f06270 */
[--C-:B0-----:R-:W-:Y:S02]  /*17e0*/  SHF.R.U64 R6, R10, 0x10, R11.reuse ;  /* 0x000000100a067819 */ /* 0x101fe4000000120b */
[----:B------:R-:W-:Y:S02]  /*17f0*/  SHF.R.U32.HI R4, RZ, 0x10, R11 ;  /* 0x00000010ff047819 */ /* 0x000fe4000001160b */
[--C-:B-1----:R-:W-:Y:S02]  /*1800*/  SHF.R.U64 R33, R12, 0x10, R13.reuse ;  /* 0x000000100c217819 */ /* 0x102fe4000000120d */
[----:B------:R-:W-:Y:S02]  /*1810*/  SHF.R.U32.HI R35, RZ, 0x10, R13 ;  /* 0x00000010ff237819 */ /* 0x000fe4000001160d */
[----:B------:R-:W-:-:S02]  /*1820*/  PRMT R32, R10, 0x5410, R12 ;  /* 0x000054100a207816 */ /* 0x000fc4000000000c */
[----:B------:R-:W-:Y:S02]  /*1830*/  PRMT R34, R11, 0x5410, R13 ;  /* 0x000054100b227816 */ /* 0x000fe4000000000d */
[----:B------:R-:W-:Y:S02]  /*1840*/  PRMT R33, R6, 0x5410, R33 ;  /* 0x0000541006217816 */ /* 0x000fe40000000021 */
[----:B------:R-:W-:Y:S01]  /*1850*/  PRMT R35, R4, 0x5410, R35 ;  /* 0x0000541004237816 */ /* 0x000fe20000000023 */
[----:B------:R-:W-:Y:S06]  /*1860*/  @P0 BRA `(.L_x_189) ;  /* 0x0000000400800947 */ /* 0x000fec0003800000 */
[----:B------:R-:W-:Y:S01]  /*1870*/  I2FP.F32.S32 R7, R7 ;  /* 0x0000000700077245 */ /* 0x000fe20000201400 */
[----:B------:R-:W-:Y:S01]  /*1880*/  VIADD R5, R8, 0x2 ;  /* 0x0000000208057836 */ /* 0x000fe20000000000 */
[----:B------:R-:W-:Y:S01]  /*1890*/  I2FP.F32.S32 R4, R8 ;  /* 0x0000000800047245 */ /* 0x000fe20000201400 */
[----:B------:R-:W-:Y:S01]  /*18a0*/  ULDC UR4, c[0x0][0x29c] ;  /* 0x0000a70000047ab9 */ /* 0x000fe20000000800 */
[----:B------:R0:W1:Y:S01]  /*18b0*/  MUFU.RCP R9, R7 ;  /* 0x0000000700097308 */ /* 0x0000620000001000 */
[--C-:B------:R-:W-:Y:S01]  /*18c0*/  HADD2.F32 R50, -RZ, R41.reuse.H1_H1 ;  /* 0x30000029ff327230 */ /* 0x100fe20000004100 */
[----:B------:R-:W-:Y:S01]  /*18d0*/  I2FP.F32.S32 R6, R5 ;  /* 0x0000000500067245 */ /* 0x000fe20000201400 */
[----:B------:R-:W-:Y:S02]  /*18e0*/  HADD2.F32 R55, -RZ, R41.H0_H0 ;  /* 0x20000029ff377230 */ /* 0x000fe40000004100 */
[--C-:B------:R-:W-:Y:S02]  /*18f0*/  HADD2.F32 R48, -RZ, R40.reuse.H1_H1 ;  /* 0x30000028ff307230 */ /* 0x100fe40000004100 */
[----:B------:R-:W-:-:S02]  /*1900*/  HADD2.F32 R53, -RZ, R40.H0_H0 ;  /* 0x20000028ff357230 */ /* 0x000fc40000004100 */
[----:B0-----:R-:W-:Y:S02]  /*1910*/  VIADD R7, R8, 0x6 ;  /* 0x0000000608077836 */ /* 0x001fe40000000000 */
[----:B------:R-:W-:Y:S02]  /*1920*/  HADD2.F32 R20, -RZ, R34.H1_H1 ;  /* 0x30000022ff147230 */ /* 0x000fe40000004100 */
[----:B------:R-:W-:Y:S01]  /*1930*/  HADD2.F32 R52, -RZ, R42.H1_H1 ;  /* 0x3000002aff347230 */ /* 0x000fe20000004100 */
[----:B------:R-:W-:Y:S01]  /*1940*/  I2FP.F32.S32 R7, R7 ;  /* 0x0000000700077245 */ /* 0x000fe20000201400 */
[----:B------:R-:W-:Y:S02]  /*1950*/  HADD2.F32 R34, -RZ, R34.H0_H0 ;  /* 0x20000022ff227230 */ /* 0x000fe40000004100 */
[-C--:B-1----:R-:W-:Y:S01]  /*1960*/  FMUL.FTZ R4, R4, R9.reuse ;  /* 0x0000000904047220 */ /* 0x082fe20000410000 */
[-C--:B------:R-:W-:Y:S01]  /*1970*/  FMUL.FTZ R6, R6, R9.reuse ;  /* 0x0000000906067220 */ /* 0x080fe20000410000 */
[----:B------:R-:W-:Y:S01]  /*1980*/  FMUL.FTZ R7, R7, R9 ;  /* 0x0000000907077220 */ /* 0x000fe20000410000 */
[----:B------:R-:W-:-:S02]  /*1990*/  HADD2.F32 R42, -RZ, R42.H0_H0 ;  /* 0x2000002aff2a7230 */ /* 0x000fc40000004100 */
[----:B------:R-:W-:Y:S01]  /*19a0*/  FMUL.FTZ R5, R4, 13.28771209716796875 ;  /* 0x41549a7804057820 */ /* 0x000fe20000410000 */
[----:B------:R-:W-:Y:S01]  /*19b0*/  IADD3 R4, R8, 0x4, RZ ;  /* 0x0000000408047810 */ /* 0x000fe20007ffe0ff */
[----:B------:R-:W-:Y:S01]  /*19c0*/  FMUL.FTZ R6, R6, 13.28771209716796875 ;  /* 0x41549a7806067820 */ /* 0x000fe20000410000 */
[----:B------:R-:W-:Y:S02]  /*19d0*/  HADD2.F32 R40, -RZ, R35.H1_H1 ;  /* 0x30000023ff287230 */ /* 0x000fe40000004100 */
[----:B------:R-:W-:Y:S01]  /*19e0*/  I2FP.F32.S32 R4, R4 ;  /* 0x0000000400047245 */ /* 0x000fe20000201400 */
[----:B------:R-:W0:Y:S01]  /*19f0*/  MUFU.EX2 R5, -R5 ;  /* 0x8000000500057308 */ /* 0x000e220000000800 */
[----:B------:R-:W-:Y:S02]  /*1a00*/  HADD2.F32 R54, -RZ, R43.H1_H1 ;  /* 0x3000002bff367230 */ /* 0x000fe40000004100 */
[----:B------:R-:W-:Y:S02]  /*1a10*/  HADD2.F32 R35, -RZ, R35.H0_H0 ;  /* 0x20000023ff237230 */ /* 0x000fe40000004100 */
[----:B------:R-:W-:Y:S01]  /*1a20*/  FMUL.FTZ R4, R4, R9 ;  /* 0x0000000904047220 */ /* 0x000fe20000410000 */
[----:B------:R-:W-:Y:S01]  /*1a30*/  FMUL.FTZ R9, R7, 13.28771209716796875 ;  /* 0x41549a7807097820 */ /* 0x000fe20000410000 */
[----:B------:R-:W-:-:S02]  /*1a40*/  HADD2.F32 R43, -RZ, R43.H0_H0 ;  /* 0x2000002bff2b7230 */ /* 0x000fc40000004100 */
[----:B------:R-:W-:Y:S01]  /*1a50*/  FMUL.FTZ R8, R4, 13.28771209716796875 ;  /* 0x41549a7804087820 */ /* 0x000fe20000410000 */
[----:B------:R-:W-:Y:S01]  /*1a60*/  IADD3 R4, -R24, UR4, RZ ;  /* 0x0000000418047c10 */ /* 0x000fe2000fffe1ff */
[----:B------:R-:W1:Y:S03]  /*1a70*/  MUFU.EX2 R11, -R6 ;  /* 0x80000006000b7308 */ /* 0x000e660000000800 */
[----:B------:R-:W-:-:S05]  /*1a80*/  I2FP.F32.S32 R4, R4 ;  /* 0x0000000400047245 */ /* 0x000fca0000201400 */
[----:B------:R2:W3:Y:S01]  /*1a90*/  MUFU.EX2 R13, -R8 ;  /* 0x80000008000d7308 */ /* 0x0004e20000000800 */
[----:B0-----:R-:W-:-:S04]  /*1aa0*/  FMUL.FTZ R5, R4, R5 ;  /* 0x0000000504057220 */ /* 0x001fc80000410000 */
[----:B------:R-:W-:-:S03]  /*1ab0*/  FMUL.RZ R10, R5, 0.15915493667125701904 ;  /* 0x3e22f983050a7820 */ /* 0x000fc6000040c000 */
[----:B------:R-:W0:Y:S01]  /*1ac0*/  MUFU.EX2 R9, -R9 ;  /* 0x8000000900097308 */ /* 0x000e220000000800 */
[C---:B-1----:R-:W-:Y:S01]  /*1ad0*/  FMUL.FTZ R7, R4.reuse, R11 ;  /* 0x0000000b04077220 */ /* 0x042fe20000410000 */
[--C-:B--2---:R-:W-:Y:S02]  /*1ae0*/  HADD2.F32 R8, -RZ, R32.reuse.H1_H1 ;  /* 0x30000020ff087230 */ /* 0x104fe40000004100 */
[----:B------:R-:W-:Y:S02]  /*1af0*/  HADD2.F32 R32, -RZ, R32.H0_H0 ;  /* 0x20000020ff207230 */ /* 0x000fe40000004100 */
[----:B------:R-:W-:Y:S02]  /*1b00*/  FMUL.RZ R15, R7, 0.15915493667125701904 ;  /* 0x3e22f983070f7820 */ /* 0x000fe4000040c000 */
[----:B------:R-:W1:Y:S01]  /*1b10*/  MUFU.COS R5, R10 ;  /* 0x0000000a00057308 */ /* 0x000e620000000000 */
[----:B---3--:R-:W-:Y:S01]  /*1b20*/  FMUL.FTZ R7, R4, R13 ;  /* 0x0000000d04077220 */ /* 0x008fe20000410000 */
[----:B------:R-:W-:-:S02]  /*1b30*/  HADD2.F32 R13, -RZ, R33.H1_H1 ;  /* 0x30000021ff0d7230 */ /* 0x000fc40000004100 */
[----:B------:R-:W-:Y:S02]  /*1b40*/  HADD2.F32 R33, -RZ, R33.H0_H0 ;  /* 0x20000021ff217230 */ /* 0x000fe40000004100 */
[----:B------:R-:W-:Y:S02]  /*1b50*/  FMUL.RZ R44, R7, 0.15915493667125701904 ;  /* 0x3e22f983072c7820 */ /* 0x000fe4000040c000 */
[----:B------:R-:W2:Y:S01]  /*1b60*/  MUFU.SIN R6, R10 ;  /* 0x0000000a00067308 */ /* 0x000ea20000000400 */
[----:B0-----:R-:W-:-:S04]  /*1b70*/  FMUL.FTZ R4, R4, R9 ;  /* 0x0000000904047220 */ /* 0x001fc80000410000 */
[----:B------:R-:W-:-:S03]  /*1b80*/  FMUL.RZ R41, R4, 0.15915493667125701904 ;  /* 0x3e22f98304297820 */ /* 0x000fc6000040c000 */
[----:B------:R-:W0:Y:S01]  /*1b90*/  MUFU.SIN R12, R15 ;  /* 0x0000000f000c7308 */ /* 0x000e220000000400 */
[----:B-1----:R-:W-:Y:S01]  /*1ba0*/  FMUL.FTZ R9, R5, R8 ;  /* 0x0000000805097220 */ /* 0x002fe20000410000 */
[----:B------:R-:W-:-:S06]  /*1bb0*/  FMUL.FTZ R7, R48, R5 ;  /* 0x0000000530077220 */ /* 0x000fcc0000410000 */
[----:B------:R-:W1:Y:S01]  /*1bc0*/  MUFU.COS R11, R15 ;  /* 0x0000000f000b7308 */ /* 0x000e620000000000 */
[C---:B--2---:R-:W-:Y:S01]  /*1bd0*/  FMUL.FTZ R10, R6.reuse, R8 ;  /* 0x00000008060a7220 */ /* 0x044fe20000410000 */
[----:B------:R-:W-:Y:S01]  /*1be0*/  FFMA.FTZ R9, R6, R32, R9 ;  /* 0x0000002006097223 */ /* 0x000fe20000010009 */
[-C--:B------:R-:W-:Y:S01]  /*1bf0*/  FMUL.FTZ R4, R48, R6.reuse ;  /* 0x0000000630047220 */ /* 0x080fe20000410000 */
[----:B------:R-:W-:Y:S01]  /*1c00*/  FFMA.FTZ R7, R53, R6, R7 ;  /* 0x0000000635077223 */ /* 0x000fe20000010007 */
[----:B------:R-:W-:Y:S02]  /*1c10*/  FFMA.FTZ R10, R5, R32, -R10 ;  /* 0x00000020050a7223 */ /* 0x000fe4000001080a */
[----:B------:R-:W-:Y:S01]  /*1c20*/  FFMA.FTZ R4, R53, R5, -R4 ;  /* 0x0000000535047223 */ /* 0x000fe20000010804 */
[----:B------:R-:W2:Y:S01]  /*1c30*/  MUFU.SIN R15, R44 ;  /* 0x0000002c000f7308 */ /* 0x000ea20000000400 */
[----:B0-----:R-:W-:Y:S01]  /*1c40*/  FMUL.FTZ R8, R12, R13 ;  /* 0x0000000d0c087220 */ /* 0x001fe20000410000 */
[----:B------:R-:W-:-:S06]  /*1c50*/  FMUL.FTZ R6, R50, R12 ;  /* 0x0000000c32067220 */ /* 0x000fcc0000410000 */
[----:B------:R-:W0:Y:S01]  /*1c60*/  MUFU.COS R14, R44 ;  /* 0x0000002c000e7308 */ /* 0x000e220000000000 */
[C---:B-1----:R-:W-:Y:S01]  /*1c70*/  FMUL.FTZ R13, R11.reuse, R13 ;  /* 0x0000000d0b0d7220 */ /* 0x042fe20000410000 */
[----:B------:R-:W-:Y:S01]  /*1c80*/  FMUL.FTZ R5, R50, R11 ;  /* 0x0000000b32057220 */ /* 0x000fe20000410000 */
[----:B------:R-:W-:Y:S01]  /*1c90*/  FFMA.FTZ R8, R11, R33, -R8 ;  /* 0x000000210b087223 */ /* 0x000fe20000010808 */
[C---:B------:R-:W-:Y:S01]  /*1ca0*/  FFMA.FTZ R6, R55.reuse, R11, -R6 ;  /* 0x0000000b37067223 */ /* 0x040fe20000010806 */
[----:B------:R-:W-:Y:S01]  /*1cb0*/  FFMA.FTZ R33, R12, R33, R13 ;  /* 0x000000210c217223 */ /* 0x000fe2000001000d */
[----:B------:R-:W-:Y:S02]  /*1cc0*/  FFMA.FTZ R5, R55, R12, R5 ;  /* 0x0000000c37057223 */ /* 0x000fe40000010005 */
[----:B------:R-:W1:Y:S01]  /*1cd0*/  MUFU.SIN R32, R41 ;  /* 0x0000002900207308 */ /* 0x000e620000000400 */
[----:B--2---:R-:W-:Y:S01]  /*1ce0*/  FMUL.FTZ R13, R15, R20 ;  /* 0x000000140f0d7220 */ /* 0x004fe20000410000 */
[----:B------:R-:W-:Y:S01]  /*1cf0*/  FMUL.FTZ R11, R52, R15 ;  /* 0x0000000f340b7220 */ /* 0x000fe20000410000 */
[----:B------:R-:W-:-:S05]  /*1d00*/  F2FP.F16.F32.PACK_AB R33, R33, R8 ;  /* 0x000000082121723e */ /* 0x000fca00000000ff */
[----:B------:R-:W2:Y:S01]  /*1d10*/  MUFU.COS R21, R41 ;  /* 0x0000002900157308 */ /* 0x000ea20000000000 */
[----:B0-----:R-:W-:Y:S01]  /*1d20*/  FMUL.FTZ R20, R14, R20 ;  /* 0x000000140e147220 */ /* 0x001fe20000410000 */
[----:B------:R-:W-:Y:S01]  /*1d30*/  FMUL.FTZ R12, R52, R14 ;  /* 0x0000000e340c7220 */ /* 0x000fe20000410000 */
[----:B------:R-:W-:Y:S01]  /*1d40*/  FFMA.FTZ R13, R14, R34, -R13 ;  /* 0x000000220e0d7223 */ /* 0x000fe2000001080d */
[C---:B------:R-:W-:Y:S01]  /*1d50*/  FFMA.FTZ R11, R42.reuse, R14, -R11 ;  /* 0x0000000e2a0b7223 */ /* 0x040fe2000001080b */
[----:B------:R-:W-:Y:S01]  /*1d60*/  FFMA.FTZ R34, R15, R34, R20 ;  /* 0x000000220f227223 */ /* 0x000fe20000010014 */
[----:B------:R-:W-:Y:S01]  /*1d70*/  FFMA.FTZ R12, R42, R15, R12 ;  /* 0x0000000f2a0c7223 */ /* 0x000fe2000001000c */
[----:B-1----:R-:W-:Y:S01]  /*1d80*/  FMUL.FTZ R20, R32, R40 ;  /* 0x0000002820147220 */ /* 0x002fe20000410000 */
[----:B------:R-:W-:-:S03]  /*1d90*/  FMUL.FTZ R14, R54, R32 ;  /* 0x00000020360e7220 */ /* 0x000fc60000410000 */
[----:B------:R-:W-:Y:S02]  /*1da0*/  F2FP.F16.F32.PACK_AB R42, R12, R11 ;  /* 0x0000000b0c2a723e */ /* 0x000fe400000000ff */
[----:B------:R-:W-:Y:S01]  /*1db0*/  F2FP.F16.F32.PACK_AB R34, R34, R13 ;  /* 0x0000000d2222723e */ /* 0x000fe200000000ff */
[----:B--2---:R-:W-:Y:S01]  /*1dc0*/  FMUL.FTZ R15, R54, R21 ;  /* 0x00000015360f7220 */ /* 0x004fe20000410000 */
[C---:B------:R-:W-:Y:S01]  /*1dd0*/  FMUL.FTZ R41, R21.reuse, R40 ;  /* 0x0000002815297220 */ /* 0x040fe20000410000 */
[----:B------:R-:W-:Y:S01]  /*1de0*/  FFMA.FTZ R20, R21, R35, -R20 ;  /* 0x0000002315147223 */ /* 0x000fe20000010814 */
[C---:B------:R-:W-:Y:S01]  /*1df0*/  FFMA.FTZ R14, R43.reuse, R21, -R14 ;  /* 0x000000152b0e7223 */ /* 0x040fe2000001080e */
[----:B------:R-:W-:Y:S01]  /*1e00*/  FFMA.FTZ R15, R43, R32, R15 ;  /* 0x000000202b0f7223 */ /* 0x000fe2000001000f */
[----:B------:R-:W-:Y:S01]  /*1e10*/  FFMA.FTZ R35, R32, R35, R41 ;  /* 0x0000002320237223 */ /* 0x000fe20000010029 */
[----:B------:R-:W-:Y:S02]  /*1e20*/  F2FP.F16.F32.PACK_AB R40, R7, R4 ;  /* 0x000000040728723e */ /* 0x000fe400000000ff */
[----:B------:R-:W-:-:S02]  /*1e30*/  F2FP.F16.F32.PACK_AB R32, R9, R10 ;  /* 0x0000000a0920723e */ /* 0x000fc400000000ff */
[----:B------:R-:W-:Y:S02]  /*1e40*/  F2FP.F16.F32.PACK_AB R41, R5, R6 ;  /* 0x000000060529723e */ /* 0x000fe400000000ff */
[----:B------:R-:W-:Y:S02]  /*1e50*/  F2FP.F16.F32.PACK_AB R43, R15, R14 ;  /* 0x0000000e0f2b723e */ /* 0x000fe400000000ff */
[----:B------:R-:W-:-:S07]  /*1e60*/  F2FP.F16.F32.PACK_AB R35, R35, R20 ;  /* 0x000000142323723e */ /* 0x000fce00000000ff */
.L_x_189:
[----:B------:R-:W-:Y:S05]  /*1e70*/  BSYNC B2 ;  /* 0x0000000000027941 */ /* 0x000fea0003800000 */
.L_x_188:
        /* <DEDUP_REMOVED lines=16> */
.L_x_187:
[----:B------:R-:W-:Y:S05]  /*1f80*/  BSYNC B1 ;  /* 0x0000000000017941 */ /* 0x000fea0003800000 */
.L_x_185:
        /* <DEDUP_REMOVED lines=8> */
[----:B------:R-:W-:Y:S01]  /*2010*/  PRMT R13, R42, 0x5410, R43 ;  /* 0x000054102a0d7816 */ /* 0x000fe2000000002b */
[----:B------:R-:W-:Y:S01]  /*2020*/  IMAD.MOV.U32 R9, RZ, RZ, R10 ;  /* 0x000000ffff097224 */ /* 0x000fe200078e000a */
[----:B------:R-:W-:Y:S02]  /*2030*/  LOP3.LUT R4, R4, 0xffff, R40, 0xf8, !PT ;  /* 0x0000ffff04047812 */ /* 0x000fe400078ef828 */
[----:B------:R-:W-:Y:S02]  /*2040*/  LOP3.LUT R5, R13, R5, RZ, 0xfc, !PT ;  /* 0x000000050d057212 */ /* 0x000fe400078efcff */
[----:B------:R-:W-:Y:S02]  /*2050*/  LOP3.LUT R7, R11, R7, RZ, 0xfc, !PT ;  /* 0x000000070b077212 */ /* 0x000fe400078efcff */
[----:B------:R-:W-:Y:S01]  /*2060*/  LOP3.LUT R6, R6, R9, RZ, 0xfc, !PT ;  /* 0x0000000906067212 */ /* 0x000fe200078efcff */
[----:B------:R1:W-:Y:S04]  /*2070*/  STS.64 [R46], R4 ;  /* 0x000000042e007388 */ /* 0x0003e80000000a00 */
[----:B------:R1:W-:Y:S02]  /*2080*/  STS.64 [R47], R6 ;  /* 0x000000062f007388 */ /* 0x0003e40000000a00 */
.L_x_184:
[----:B------:R-:W-:Y:S05]  /*2090*/  BSYNC B0 ;  /* 0x0000000000007941 */ /* 0x000fea0003800000 */
.L_x_183:
[----:B------:R-:W-:Y:S06]  /*20a0*/  BAR.SYNC.DEFER_BLOCKING 0x0 ;  /* 0x0000000000007b1d */ /* 0x000fec0000010000 */
[----:B------:R-:W-:Y:S04]  /*20b0*/  BSSY B0, `(.L_x_190) ;  /* 0x0000005000007945 */ /* 0x000fe80003800000 */
[----:B------:R-:W-:Y:S05]  /*20c0*/  @!P6 BRA `(.L_x_191) ;  /* 0x00000000000ce947 */ /* 0x000fea0003800000 */
[----:B------:R-:W-:Y:S01]  /*20d0*/  ISETP.NE.AND P0, PT, R45, RZ, PT ;  /* 0x000000ff2d00720c */ /* 0x000fe20003f05270 */
[----:B0-----:R2:W3:-:S12]  /*20e0*/  LDS.128 R40, [R0] ;  /* 0x0000000000287984 */ /* 0x0014d80000000c00 */
[----:B------:R2:W4:Y:S02]  /*20f0*/  @!P0 LDS.128 R32, [R3] ;  /* 0x0000000003208984 */ /* 0x0005240000000c00 */
.L_x_191:
[----:B------:R-:W-:Y:S05]  /*2100*/  BSYNC B0 ;  /* 0x0000000000007941 */ /* 0x000fea0003800000 */
.L_x_190:
[----:B------:R-:W-:Y:S06]  /*2110*/  BAR.SYNC.DEFER_BLOCKING 0x0 ;  /* 0x0000000000007b1d */ /* 0x000fec0000010000 */
[----:B------:R-:W-:Y:S05]  /*2120*/  BRA `(.L_x_180) ;  /* 0x0000000800a87947 */ /* 0x000fea0003800000 */
.L_x_179:
[----:B------:R-:W-:Y:S01]  /*2130*/  ISETP.NE.AND P0, PT, R45, RZ, PT ;  /* 0x000000ff2d00720c */ /* 0x000fe20003f05270 */
[----:B------:R-:W-:Y:S01]  /*2140*/  BSSY B0, `(.L_x_180) ;  /* 0x00000a8000007945 */ /* 0x000fe20003800000 */
[----:B------:R-:W-:-:S11]  /*2150*/  IADD3 R45, -R24, R45, RZ ;  /* 0x0000002d182d7210 */ /* 0x000fd60007ffe1ff */
[----:B------:R-:W-:Y:S05]  /*2160*/  @!P0 BRA `(.L_x_192) ;  /* 0x0000000400148947 */ /* 0x000fea0003800000 */
[----:B------:R-:W-:-:S13]  /*2170*/  ISETP.GE.AND P0, PT, R12, R7, PT ;  /* 0x000000070c00720c */ /* 0x000fda0003f06270 */
[----:B------:R-:W-:Y:S05]  /*2180*/  @P0 BRA `(.L_x_193) ;  /* 0x00000008008c0947 */ /* 0x000fea0003800000 */
[----:B------:R-:W-:Y:S01]  /*2190*/  I2FP.F32.S32 R7, R7 ;  /* 0x0000000700077245 */ /* 0x000fe20000201400 */
[----:B------:R-:W-:Y:S01]  /*21a0*/  VIADD R3, R12, 0x2 ;  /* 0x000000020c037836 */ /* 0x000fe20000000000 */
[----:B------:R-:W-:Y:S01]  /*21b0*/  I2FP.F32.S32 R0, R12 ;  /* 0x0000000c00007245 */ /* 0x000fe20000201400 */
[--C-:B------:R-:W-:Y:S01]  /*21c0*/  HADD2.F32 R20, -RZ, R41.reuse.H1_H1 ;  /* 0x30000029ff147230 */ /* 0x100fe20000004100 */
[----:B------:R-:W0:Y:S01]  /*21d0*/  MUFU.RCP R9, R7 ;  /* 0x0000000700097308 */ /* 0x000e220000001000 */
[----:B------:R-:W-:Y:S01]  /*21e0*/  HADD2.F32 R41, -RZ, R41.H0_H0 ;  /* 0x20000029ff297230 */ /* 0x000fe20000004100 */
[----:B------:R-:W-:Y:S01]  /*21f0*/  I2FP.F32.S32 R4, R3 ;  /* 0x0000000300047245 */ /* 0x000fe20000201400 */
[--C-:B------:R-:W-:Y:S02]  /*2200*/  HADD2.F32 R21, -RZ, R43.reuse.H1_H1 ;  /* 0x3000002bff157230 */ /* 0x100fe40000004100 */
[----:B------:R-:W-:Y:S02]  /*2210*/  HADD2.F32 R43, -RZ, R43.H0_H0 ;  /* 0x2000002bff2b7230 */ /* 0x000fe40000004100 */
[-C--:B0-----:R-:W-:Y:S01]  /*2220*/  FMUL.FTZ R0, R0, R9.reuse ;  /* 0x0000000900007220 */ /* 0x081fe20000410000 */
[----:B------:R-:W-:-:S03]  /*2230*/  FMUL.FTZ R4, R4, R9 ;  /* 0x0000000904047220 */ /* 0x000fc60000410000 */
[----:B------:R-:W-:Y:S01]  /*2240*/  FMUL.FTZ R3, R0, 13.28771209716796875 ;  /* 0x41549a7800037820 */ /* 0x000fe20000410000 */
[C---:B------:R-:W-:Y:S01]  /*2250*/  IADD3 R0, R12.reuse, 0x4, RZ ;  /* 0x000000040c007810 */ /* 0x040fe20007ffe0ff */
[----:B------:R-:W-:Y:S02]  /*2260*/  VIADD R12, R12, 0x6 ;  /* 0x000000060c0c7836 */ /* 0x000fe40000000000 */
[----:B------:R-:W-:Y:S01]  /*2270*/  FMUL.FTZ R4, R4, 13.28771209716796875 ;  /* 0x41549a7804047820 */ /* 0x000fe20000410000 */
[----:B------:R-:W-:Y:S01]  /*2280*/  I2FP.F32.S32 R0, R0 ;  /* 0x0000000000007245 */ /* 0x000fe20000201400 */
[----:B------:R-:W0:Y:S01]  /*2290*/  MUFU.EX2 R3, -R3 ;  /* 0x8000000300037308 */ /* 0x000e220000000800 */
[----:B------:R-:W-:-:S03]  /*22a0*/  I2FP.F32.S32 R12, R12 ;  /* 0x0000000c000c7245 */ /* 0x000fc60000201400 */
[-C--:B------:R-:W-:Y:S02]  /*22b0*/  FMUL.FTZ R0, R0, R9.reuse ;  /* 0x0000000900007220 */ /* 0x080fe40000410000 */
[----:B------:R-:W-:Y:S02]  /*22c0*/  FMUL.FTZ R12, R12, R9 ;  /* 0x000000090c0c7220 */ /* 0x000fe40000410000 */
[----:B------:R-:W-:Y:S01]  /*22d0*/  FMUL.FTZ R7, R0, 13.28771209716796875 ;  /* 0x41549a7800077820 */ /* 0x000fe20000410000 */
[----:B------:R-:W1:Y:S01]  /*22e0*/  MUFU.EX2 R5, -R4 ;  /* 0x8000000400057308 */ /* 0x000e620000000800 */
[----:B------:R-:W-:Y:S01]  /*22f0*/  FMUL.FTZ R12, R12, 13.28771209716796875 ;  /* 0x41549a780c0c7820 */ /* 0x000fe20000410000 */
[----:B------:R-:W-:-:S06]  /*2300*/  I2FP.F32.S32 R0, R45 ;  /* 0x0000002d00007245 */ /* 0x000fcc0000201400 */
[----:B------:R-:W2:Y:S01]  /*2310*/  MUFU.EX2 R7, -R7 ;  /* 0x8000000700077308 */ /* 0x000ea20000000800 */
[----:B0-----:R-:W-:-:S04]  /*2320*/  FMUL.FTZ R3, R0, R3 ;  /* 0x0000000300037220 */ /* 0x001fc80000410000 */
[----:B------:R-:W-:-:S03]  /*2330*/  FMUL.RZ R8, R3, 0.15915493667125701904 ;  /* 0x3e22f98303087820 */ /* 0x000fc6000040c000 */
[----:B------:R-:W0:Y:S01]  /*2340*/  MUFU.EX2 R9, -R12 ;  /* 0x8000000c00097308 */ /* 0x000e220000000800 */
[----:B-1----:R-:W-:-:S04]  /*2350*/  FMUL.FTZ R5, R0, R5 ;  /* 0x0000000500057220 */ /* 0x002fc80000410000 */
[----:B------:R-:W-:-:S03]  /*2360*/  FMUL.RZ R14, R5, 0.15915493667125701904 ;  /* 0x3e22f983050e7820 */ /* 0x000fc6000040c000 */
[----:B------:R-:W-:Y:S01]  /*2370*/  MUFU.COS R3, R8 ;  /* 0x0000000800037308 */ /* 0x000fe20000000000 */
[----:B--2---:R-:W-:-:S04]  /*2380*/  FMUL.FTZ R5, R0, R7 ;  /* 0x0000000700057220 */ /* 0x004fc80000410000 */
[----:B------:R-:W-:-:S03]  /*2390*/  FMUL.RZ R5, R5, 0.15915493667125701904 ;  /* 0x3e22f98305057820 */ /* 0x000fc6000040c000 */
[----:B------:R1:W2:Y:S01]  /*23a0*/  MUFU.SIN R4, R8 ;  /* 0x0000000800047308 */ /* 0x0002a20000000400 */
[----:B0-----:R-:W-:-:S04]  /*23b0*/  FMUL.FTZ R0, R0, R9 ;  /* 0x0000000900007220 */ /* 0x001fc80000410000 */
[----:B------:R-:W-:-:S03]  /*23c0*/  FMUL.RZ R15, R0, 0.15915493667125701904 ;  /* 0x3e22f983000f7820 */ /* 0x000fc6000040c000 */
[----:B------:R-:W-:Y:S01]  /*23d0*/  MUFU.COS R6, R14 ;  /* 0x0000000e00067308 */ /* 0x000fe20000000000 */
[--C-:B-1----:R-:W-:Y:S02]  /*23e0*/  HADD2.F32 R8, -RZ, R40.reuse.H1_H1 ;  /* 0x30000028ff087230 */ /* 0x102fe40000004100 */
[----:B------:R-:W-:-:S05]  /*23f0*/  HADD2.F32 R40, -RZ, R40.H0_H0 ;  /* 0x20000028ff287230 */ /* 0x000fca0000004100 */
[----:B------:R0:W1:Y:S01]  /*2400*/  MUFU.SIN R7, R14 ;  /* 0x0000000e00077308 */ /* 0x0000620000000400 */
[----:B--2---:R-:W-:-:S04]  /*2410*/  FMUL.FTZ R0, R4, R8 ;  /* 0x0000000804007220 */ /* 0x004fc80000410000 */
[----:B------:R-:W-:-:S03]  /*2420*/  FFMA.FTZ R0, R3, R40, -R0 ;  /* 0x0000002803007223 */ /* 0x000fc60000010800 */
[----:B------:R-:W2:Y:S01]  /*2430*/  MUFU.COS R10, R5 ;  /* 0x00000005000a7308 */ /* 0x000ea20000000000 */
[--C-:B0-----:R-:W-:Y:S02]  /*2440*/  HADD2.F32 R14, -RZ, R42.reuse.H1_H1 ;  /* 0x3000002aff0e7230 */ /* 0x101fe40000004100 */
[----:B------:R-:W-:-:S05]  /*2450*/  HADD2.F32 R42, -RZ, R42.H0_H0 ;  /* 0x2000002aff2a7230 */ /* 0x000fca0000004100 */
[----:B------:R0:W3:Y:S01]  /*2460*/  MUFU.SIN R11, R5 ;  /* 0x00000005000b7308 */ /* 0x0000e20000000400 */
[----:B-1----:R-:W-:-:S04]  /*2470*/  FMUL.FTZ R9, R7, R20 ;  /* 0x0000001407097220 */ /* 0x002fc80000410000 */
[----:B------:R-:W-:-:S03]  /*2480*/  FFMA.FTZ R9, R6, R41, -R9 ;  /* 0x0000002906097223 */ /* 0x000fc60000010809 */
[----:B------:R-:W1:Y:S01]  /*2490*/  MUFU.SIN R13, R15 ;  /* 0x0000000f000d7308 */ /* 0x000e620000000400 */
[----:B0-----:R-:W-:Y:S01]  /*24a0*/  FMUL.FTZ R5, R3, R8 ;  /* 0x0000000803057220 */ /* 0x001fe20000410000 */
[----:B------:R-:W-:-:S03]  /*24b0*/  FMUL.FTZ R8, R6, R20 ;  /* 0x0000001406087220 */ /* 0x000fc60000410000 */
[----:B------:R-:W-:Y:S01]  /*24c0*/  FFMA.FTZ R5, R4, R40, R5 ;  /* 0x0000002804057223 */ /* 0x000fe20000010005 */
[----:B------:R-:W-:Y:S01]  /*24d0*/  FFMA.FTZ R8, R7, R41, R8 ;  /* 0x0000002907087223 */ /* 0x000fe20000010008 */
[-C--:B--2---:R-:W-:Y:S01]  /*24e0*/  FMUL.FTZ R4, R10, R14.reuse ;  /* 0x0000000e0a047220 */ /* 0x084fe20000410000 */
[----:B------:R-:W0:Y:S01]  /*24f0*/  MUFU.COS R12, R15 ;  /* 0x0000000f000c7308 */ /* 0x000e220000000000 */
[----:B---3--:R-:W-:Y:S01]  /*2500*/  FMUL.FTZ R3, R11, R14 ;  /* 0x0000000e0b037220 */ /* 0x008fe20000410000 */
[----:B------:R-:W-:Y:S01]  /*2510*/  F2FP.F16.F32.PACK_AB R40, R5, R0 ;  /* 0x000000000528723e */ /* 0x000fe200000000ff */
[-C--:B------:R-:W-:Y:S01]  /*2520*/  FFMA.FTZ R4, R11, R42.reuse, R4 ;  /* 0x0000002a0b047223 */ /* 0x080fe20000010004 */
[----:B------:R-:W-:Y:S01]  /*2530*/  F2FP.F16.F32.PACK_AB R41, R8, R9 ;  /* 0x000000090829723e */ /* 0x000fe200000000ff */
[----:B------:R-:W-:Y:S01]  /*2540*/  FFMA.FTZ R3, R10, R42, -R3 ;  /* 0x0000002a0a037223 */ /* 0x000fe20000010803 */
[----:B-1----:R-:W-:-:S04]  /*2550*/  FMUL.FTZ R7, R13, R21 ;  /* 0x000000150d077220 */ /* 0x002fc80000410000 */
[----:B------:R-:W-:Y:S01]  /*2560*/  F2FP.F16.F32.PACK_AB R42, R4, R3 ;  /* 0x00000003042a723e */ /* 0x000fe200000000ff */
[C---:B0-----:R-:W-:Y:S01]  /*2570*/  FMUL.FTZ R6, R12.reuse, R21 ;  /* 0x000000150c067220 */ /* 0x041fe20000410000 */
[----:B------:R-:W-:-:S03]  /*2580*/  FFMA.FTZ R7, R12, R43, -R7 ;  /* 0x0000002b0c077223 */ /* 0x000fc60000010807 */
[----:B------:R-:W-:-:S05]  /*2590*/  FFMA.FTZ R6, R13, R43, R6 ;  /* 0x0000002b0d067223 */ /* 0x000fca0000010006 */
[----:B------:R-:W-:Y:S01]  /*25a0*/  F2FP.F16.F32.PACK_AB R43, R6, R7 ;  /* 0x00000007062b723e */ /* 0x000fe200000000ff */
[----:B------:R-:W-:Y:S06]  /*25b0*/  BRA `(.L_x_193) ;  /* 0x0000000400807947 */ /* 0x000fec0003800000 */
.L_x_192:
[----:B------:R-:W-:-:S13]  /*25c0*/  ISETP.GE.AND P0, PT, R12, R7, PT ;  /* 0x000000070c00720c */ /* 0x000fda0003f06270 */
[----:B------:R-:W-:Y:S05]  /*25d0*/  @P0 BRA `(.L_x_193) ;  /* 0x0000000400780947 */ /* 0x000fea0003800000 */
[----:B------:R-:W-:Y:S01]  /*25e0*/  I2FP.F32.S32 R7, R7 ;  /* 0x0000000700077245 */ /* 0x000fe20000201400 */
[--C-:B------:R-:W-:Y:S01]  /*25f0*/  HADD2.F32 R47, -RZ, R43.reuse.H1_H1 ;  /* 0x3000002bff2f7230 */ /* 0x100fe20000004100 */
[----:B------:R-:W-:Y:S01]  /*2600*/  I2FP.F32.S32 R0, R12 ;  /* 0x0000000c00007245 */ /* 0x000fe20000201400 */
[----:B------:R-:W-:Y:S01]  /*2610*/  HADD2.F32 R46, -RZ, R43.H0_H0 ;  /* 0x2000002bff2e7230 */ /* 0x000fe20000004100 */
[C---:B------:R-:W-:Y:S01]  /*2620*/  IADD3 R3, R12.reuse, 0x2, RZ ;  /* 0x000000020c037810 */ /* 0x040fe20007ffe0ff */
[----:B------:R-:W-:Y:S01]  /*2630*/  HADD2.F32 R9, -RZ, R32.H0_H0 ;  /* 0x20000020ff097230 */ /* 0x000fe20000004100 */
[----:B------:R-:W0:Y:S01]  /*2640*/  MUFU.RCP R7, R7 ;  /* 0x0000000700077308 */ /* 0x000e220000001000 */
[----:B------:R-:W-:Y:S01]  /*2650*/  I2FP.F32.S32 R45, R45 ;  /* 0x0000002d002d7245 */ /* 0x000fe20000201400 */
[----:B------:R-:W-:Y:S01]  /*2660*/  HADD2.F32 R43, -RZ, R34.H0_H0 ;  /* 0x20000022ff2b7230 */ /* 0x000fe20000004100 */
[----:B------:R-:W-:Y:S01]  /*2670*/  I2FP.F32.S32 R4, R3 ;  /* 0x0000000300047245 */ /* 0x000fe20000201400 */
[C---:B------:R-:W-:Y:S01]  /*2680*/  VIADD R3, R12.reuse, 0x4 ;  /* 0x000000040c037836 */ /* 0x040fe20000000000 */
[----:B------:R-:W-:Y:S01]  /*2690*/  IADD3 R12, R12, 0x6, RZ ;  /* 0x000000060c0c7810 */ /* 0x000fe20007ffe0ff */
[----:B------:R-:W-:-:S02]  /*26a0*/  HADD2.F32 R48, -RZ, R35.H1_H1 ;  /* 0x30000023ff307230 */ /* 0x000fc40000004100 */
[----:B------:R-:W-:Y:S01]  /*26b0*/  HADD2.F32 R49, -RZ, R35.H0_H0 ;  /* 0x20000023ff317230 */ /* 0x000fe20000004100 */
[----:B------:R-:W-:Y:S01]  /*26c0*/  I2FP.F32.S32 R6, R3 ;  /* 0x0000000300067245 */ /* 0x000fe20000201400 */
[--C-:B------:R-:W-:Y:S01]  /*26d0*/  HADD2.F32 R14, -RZ, R41.reuse.H1_H1 ;  /* 0x30000029ff0e7230 */ /* 0x100fe20000004100 */
[----:B------:R-:W-:Y:S01]  /*26e0*/  I2FP.F32.S32 R12, R12 ;  /* 0x0000000c000c7245 */ /* 0x000fe20000201400 */
[----:B------:R-:W-:Y:S02]  /*26f0*/  HADD2.F32 R41, -RZ, R41.H0_H0 ;  /* 0x20000029ff297230 */ /* 0x000fe40000004100 */
[--C-:B------:R-:W-:Y:S02]  /*2700*/  HADD2.F32 R15, -RZ, R33.reuse.H1_H1 ;  /* 0x30000021ff0f7230 */ /* 0x100fe40000004100 */
[----:B------:R-:W-:Y:S02]  /*2710*/  HADD2.F32 R44, -RZ, R42.H1_H1 ;  /* 0x3000002aff2c7230 */ /* 0x000fe40000004100 */
[-C--:B0-----:R-:W-:Y:S01]  /*2720*/  FMUL.FTZ R0, R0, R7.reuse ;  /* 0x0000000700007220 */ /* 0x081fe20000410000 */
[-C--:B------:R-:W-:Y:S01]  /*2730*/  FMUL.FTZ R4, R4, R7.reuse ;  /* 0x0000000704047220 */ /* 0x080fe20000410000 */
[-C--:B------:R-:W-:Y:S01]  /*2740*/  FMUL.FTZ R6, R6, R7.reuse ;  /* 0x0000000706067220 */ /* 0x080fe20000410000 */
[----:B------:R-:W-:Y:S01]  /*2750*/  FMUL.FTZ R12, R12, R7 ;  /* 0x000000070c0c7220 */ /* 0x000fe20000410000 */
[----:B------:R-:W-:Y:S01]  /*2760*/  FMUL.FTZ R0, R0, 13.28771209716796875 ;  /* 0x41549a7800007820 */ /* 0x000fe20000410000 */
[----:B------:R-:W-:Y:S01]  /*2770*/  FMUL.FTZ R4, R4, 13.28771209716796875 ;  /* 0x41549a7804047820 */ /* 0x000fe20000410000 */
[----:B------:R-:W-:Y:S01]  /*2780*/  FMUL.FTZ R8, R6, 13.28771209716796875 ;  /* 0x41549a7806087820 */ /* 0x000fe20000410000 */
[----:B------:R-:W-:Y:S01]  /*2790*/  FMUL.FTZ R7, R12, 13.28771209716796875 ;  /* 0x41549a780c077820 */ /* 0x000fe20000410000 */
[----:B------:R-:W-:-:S02]  /*27a0*/  HADD2.F32 R33, -RZ, R33.H0_H0 ;  /* 0x20000021ff217230 */ /* 0x000fc40000004100 */
[----:B------:R-:W0:Y:S01]  /*27b0*/  MUFU.EX2 R0, -R0 ;  /* 0x8000000000007308 */ /* 0x000e220000000800 */
[----:B------:R-:W-:-:S07]  /*27c0*/  HADD2.F32 R42, -RZ, R42.H0_H0 ;  /* 0x2000002aff2a7230 */ /* 0x000fce0000004100 */
[----:B------:R-:W1:Y:S08]  /*27d0*/  MUFU.EX2 R4, -R4 ;  /* 0x8000000400047308 */ /* 0x000e700000000800 */
[----:B------:R-:W2:Y:S01]  /*27e0*/  MUFU.EX2 R8, -R8 ;  /* 0x8000000800087308 */ /* 0x000ea20000000800 */
[----:B0-----:R-:W-:-:S04]  /*27f0*/  FMUL.FTZ R0, R45, R0 ;  /* 0x000000002d007220 */ /* 0x001fc80000410000 */
[----:B------:R-:W-:-:S03]  /*2800*/  FMUL.RZ R0, R0, 0.15915493667125701904 ;  /* 0x3e22f98300007820 */ /* 0x000fc6000040c000 */
[----:B------:R-:W0:Y:S01]  /*2810*/  MUFU.EX2 R20, -R7 ;  /* 0x8000000700147308 */ /* 0x000e220000000800 */
[----:B-1----:R-:W-:-:S04]  /*2820*/  FMUL.FTZ R3, R45, R4 ;  /* 0x000000042d037220 */ /* 0x002fc80000410000 */
[----:B------:R-:W-:Y:S01]  /*2830*/  FMUL.RZ R6, R3, 0.15915493667125701904 ;  /* 0x3e22f98303067820 */ /* 0x000fe2000040c000 */
[--C-:B------:R-:W-:Y:S02]  /*2840*/  HADD2.F32 R3, -RZ, R40.reuse.H1_H1 ;  /* 0x30000028ff037230 */ /* 0x100fe40000004100 */
[----:B------:R-:W1:Y:S01]  /*2850*/  MUFU.SIN R4, R0 ;  /* 0x0000000000047308 */ /* 0x000e620000000400 */
[----:B--2---:R-:W-:Y:S01]  /*2860*/  FMUL.FTZ R8, R45, R8 ;  /* 0x000000082d087220 */ /* 0x004fe20000410000 */
[----:B------:R-:W-:-:S03]  /*2870*/  HADD2.F32 R40, -RZ, R40.H0_H0 ;  /* 0x20000028ff287230 */ /* 0x000fc60000004100 */
[----:B------:R-:W-:Y:S01]  /*2880*/  FMUL.RZ R10, R8, 0.15915493667125701904 ;  /* 0x3e22f983080a7820 */ /* 0x000fe2000040c000 */
[----:B------:R-:W-:Y:S02]  /*2890*/  HADD2.F32 R8, -RZ, R32.H1_H1 ;  /* 0x30000020ff087230 */ /* 0x000fe40000004100 */
[----:B------:R1:W2:Y:S01]  /*28a0*/  MUFU.COS R5, R0 ;  /* 0x0000000000057308 */ /* 0x0002a20000000000 */
[----:B0-----:R-:W-:Y:S01]  /*28b0*/  FMUL.FTZ R45, R45, R20 ;  /* 0x000000142d2d7220 */ /* 0x001fe20000410000 */
[----:B------:R-:W-:-:S03]  /*28c0*/  HADD2.F32 R32, -RZ, R34.H1_H1 ;  /* 0x30000022ff207230 */ /* 0x000fc60000004100 */
[----:B------:R-:W-:-:S03]  /*28d0*/  FMUL.RZ R45, R45, 0.15915493667125701904 ;  /* 0x3e22f9832d2d7820 */ /* 0x000fc6000040c000 */
[----:B------:R-:W0:Y:S01]  /*28e0*/  MUFU.SIN R12, R6 ;  /* 0x00000006000c7308 */ /* 0x000e220000000400 */
[----:B-1----:R-:W-:-:S07]  /*28f0*/  FMUL.FTZ R0, R4, R8 ;  /* 0x0000000804007220 */ /* 0x002fce0000410000 */
[----:B------:R1:W3:Y:S01]  /*2900*/  MUFU.COS R13, R6 ;  /* 0x00000006000d7308 */ /* 0x0002e20000000000 */
[C---:B--2---:R-:W-:Y:S01]  /*2910*/  FMUL.FTZ R7, R5.reuse, R3 ;  /* 0x0000000305077220 */ /* 0x044fe20000410000 */
[----:B------:R-:W-:-:S03]  /*2920*/  FFMA.FTZ R0, R5, R9, -R0 ;  /* 0x0000000905007223 */ /* 0x000fc60000010800 */
[----:B------:R-:W-:-:S03]  /*2930*/  FFMA.FTZ R11, R4, R40, R7 ;  /* 0x00000028040b7223 */ /* 0x000fc60000010007 */
[----:B------:R-:W2:Y:S01]  /*2940*/  MUFU.COS R21, R10 ;  /* 0x0000000a00157308 */ /* 0x000ea20000000000 */
[----:B-1----:R-:W-:Y:S01]  /*2950*/  FMUL.FTZ R6, R4, R3 ;  /* 0x0000000304067220 */ /* 0x002fe20000410000 */
[----:B------:R-:W-:-:S04]  /*2960*/  FMUL.FTZ R3, R5, R8 ;  /* 0x0000000805037220 */ /* 0x000fc80000410000 */
[----:B------:R-:W-:Y:S01]  /*2970*/  FFMA.FTZ R3, R4, R9, R3 ;  /* 0x0000000904037223 */ /* 0x000fe20000010003 */
[----:B0-----:R-:W-:Y:S01]  /*2980*/  FMUL.FTZ R4, R12, R15 ;  /* 0x0000000f0c047220 */ /* 0x001fe20000410000 */
[----:B------:R0:W1:Y:S01]  /*2990*/  MUFU.SIN R20, R10 ;  /* 0x0000000a00147308 */ /* 0x0000620000000400 */
[C---:B---3--:R-:W-:Y:S02]  /*29a0*/  FMUL.FTZ R7, R13.reuse, R14 ;  /* 0x0000000e0d077220 */ /* 0x048fe40000410000 */
[----:B------:R-:W-:-:S05]  /*29b0*/  FFMA.FTZ R4, R13, R33, -R4 ;  /* 0x000000210d047223 */ /* 0x000fca0000010804 */
[----:B------:R-:W3:Y:S01]  /*29c0*/  MUFU.SIN R34, R45 ;  /* 0x0000002d00227308 */ /* 0x000ee20000000400 */
[----:B0-----:R-:W-:Y:S01]  /*29d0*/  FFMA.FTZ R10, R5, R40, -R6 ;  /* 0x00000028050a7223 */ /* 0x001fe20000010806 */
[C---:B------:R-:W-:Y:S01]  /*29e0*/  FMUL.FTZ R6, R12.reuse, R14 ;  /* 0x0000000e0c067220 */ /* 0x040fe20000410000 */
[----:B------:R-:W-:Y:S01]  /*29f0*/  FMUL.FTZ R5, R13, R15 ;  /* 0x0000000f0d057220 */ /* 0x000fe20000410000 */
[----:B--2---:R-:W-:Y:S02]  /*2a00*/  FMUL.FTZ R9, R21, R44 ;  /* 0x0000002c15097220 */ /* 0x004fe40000410000 */
[-C--:B------:R-:W-:Y:S01]  /*2a10*/  FFMA.FTZ R14, R13, R41.reuse, -R6 ;  /* 0x000000290d0e7223 */ /* 0x080fe20000010806 */
[----:B------:R-:W-:Y:S01]  /*2a20*/  FFMA.FTZ R41, R12, R41, R7 ;  /* 0x000000290c297223 */ /* 0x000fe20000010007 */
[----:B------:R-:W0:Y:S01]  /*2a30*/  MUFU.COS R35, R45 ;  /* 0x0000002d00237308 */ /* 0x000e220000000000 */
[C---:B------:R-:W-:Y:S01]  /*2a40*/  FMUL.FTZ R7, R21.reuse, R32 ;  /* 0x0000002015077220 */ /* 0x040fe20000410000 */
[----:B-1----:R-:W-:Y:S01]  /*2a50*/  FMUL.FTZ R8, R20, R44 ;  /* 0x0000002c14087220 */ /* 0x002fe20000410000 */
[----:B------:R-:W-:Y:S01]  /*2a60*/  FFMA.FTZ R5, R12, R33, R5 ;  /* 0x000000210c057223 */ /* 0x000fe20000010005 */
[C---:B------:R-:W-:Y:S01]  /*2a70*/  FMUL.FTZ R6, R20.reuse, R32 ;  /* 0x0000002014067220 */ /* 0x040fe20000410000 */
[CC--:B------:R-:W-:Y:S01]  /*2a80*/  FFMA.FTZ R13, R20.reuse, R42.reuse, R9 ;  /* 0x0000002a140d7223 */ /* 0x0c0fe20000010009 */
[-C--:B------:R-:W-:Y:S01]  /*2a90*/  FFMA.FTZ R7, R20, R43.reuse, R7 ;  /* 0x0000002b14077223 */ /* 0x080fe20000010007 */
[C---:B------:R-:W-:Y:S01]  /*2aa0*/  FFMA.FTZ R12, R21.reuse, R42, -R8 ;  /* 0x0000002a150c7223 */ /* 0x040fe20000010808 */
[----:B------:R-:W-:Y:S01]  /*2ab0*/  FFMA.FTZ R6, R21, R43, -R6 ;  /* 0x0000002b15067223 */ /* 0x000fe20000010806 */
[C---:B---3--:R-:W-:Y:S01]  /*2ac0*/  FMUL.FTZ R20, R34.reuse, R47 ;  /* 0x0000002f22147220 */ /* 0x048fe20000410000 */
[----:B------:R-:W-:Y:S01]  /*2ad0*/  FMUL.FTZ R8, R34, R48 ;  /* 0x0000003022087220 */ /* 0x000fe20000410000 */
[----:B------:R-:W-:-:S02]  /*2ae0*/  F2FP.F16.F32.PACK_AB R40, R11, R10 ;  /* 0x0000000a0b28723e */ /* 0x000fc400000000ff */
[----:B------:R-:W-:Y:S02]  /*2af0*/  F2FP.F16.F32.PACK_AB R32, R3, R0 ;  /* 0x000000000320723e */ /* 0x000fe400000000ff */
[----:B------:R-:W-:Y:S01]  /*2b00*/  F2FP.F16.F32.PACK_AB R41, R41, R14 ;  /* 0x0000000e2929723e */ /* 0x000fe200000000ff */
[C---:B0-----:R-:W-:Y:S01]  /*2b10*/  FMUL.FTZ R47, R35.reuse, R47 ;  /* 0x0000002f232f7220 */ /* 0x041fe20000410000 */
[C---:B------:R-:W-:Y:S01]  /*2b20*/  FMUL.FTZ R9, R35.reuse, R48 ;  /* 0x0000003023097220 */ /* 0x040fe20000410000 */
[CC--:B------:R-:W-:Y:S01]  /*2b30*/  FFMA.FTZ R20, R35.reuse, R46.reuse, -R20 ;  /* 0x0000002e23147223 */ /* 0x0c0fe20000010814 */
[-C--:B------:R-:W-:Y:S01]  /*2b40*/  FFMA.FTZ R8, R35, R49.reuse, -R8 ;  /* 0x0000003123087223 */ /* 0x080fe20000010808 */
[C---:B------:R-:W-:Y:S01]  /*2b50*/  FFMA.FTZ R43, R34.reuse, R46, R47 ;  /* 0x0000002e222b7223 */ /* 0x040fe2000001002f */
[----:B------:R-:W-:Y:S01]  /*2b60*/  FFMA.FTZ R9, R34, R49, R9 ;  /* 0x0000003122097223 */ /* 0x000fe20000010009 */
[----:B------:R-:W-:Y:S02]  /*2b70*/  F2FP.F16.F32.PACK_AB R33, R5, R4 ;  /* 0x000000040521723e */ /* 0x000fe400000000ff */
[----:B------:R-:W-:-:S02]  /*2b80*/  F2FP.F16.F32.PACK_AB R42, R13, R12 ;  /* 0x0000000c0d2a723e */ /* 0x000fc400000000ff */
[----:B------:R-:W-:Y:S02]  /*2b90*/  F2FP.F16.F32.PACK_AB R34, R7, R6 ;  /* 0x000000060722723e */ /* 0x000fe400000000ff */
[----:B------:R-:W-:Y:S02]  /*2ba0*/  F2FP.F16.F32.PACK_AB R43, R43, R20 ;  /* 0x000000142b2b723e */ /* 0x000fe400000000ff */
[----:B------:R-:W-:-:S07]  /*2bb0*/  F2FP.F16.F32.PACK_AB R35, R9, R8 ;  /* 0x000000080923723e */ /* 0x000fce00000000ff */
.L_x_193:
[----:B------:R-:W-:Y:S05]  /*2bc0*/  BSYNC B0 ;  /* 0x0000000000007941 */ /* 0x000fea0003800000 */
.L_x_180:
[----:B------:R-:W-:Y:S01]  /*2bd0*/  ISETP.GT.AND P0, PT, R23, 0x1f, PT ;  /* 0x0000001f1700780c */ /* 0x000fe20003f04270 */
[----:B------:R-:W-:Y:S01]  /*2be0*/  BSSY B0, `(.L_x_194) ;  /* 0x0000029000007945 */ /* 0x000fe20003800000 */
[----:B-1----:R-:W-:-:S11]  /*2bf0*/  IMAD.MOV.U32 R5, RZ, RZ, RZ ;  /* 0x000000ffff057224 */ /* 0x002fd600078e00ff */
[----:B------:R-:W-:Y:S05]  /*2c00*/  @P0 BRA `(.L_x_195) ;  /* 0x0000000000980947 */ /* 0x000fea0003800000 */
[----:B0-2---:R-:W0:Y:S01]  /*2c10*/  LDC R0, c[0x0][0x29c] ;  /* 0x0000a700ff007b82 */ /* 0x005e220000000800 */
[----:B------:R-:W1:Y:S01]  /*2c20*/  S2R R6, SR_CgaCtaId ;  /* 0x0000000000067919 */ /* 0x000e620000008800 */
[----:B------:R-:W-:Y:S01]  /*2c30*/  MOV R3, 0x400 ;  /* 0x0000040000037802 */ /* 0x000fe20000000f00 */
[----:B---34-:R-:W-:Y:S01]  /*2c40*/  HMUL2 R20, R41, R33 ;  /* 0x0000002129147232 */ /* 0x018fe20000000000 */
[----:B------:R-:W-:-:S05]  /*2c50*/  UMOV UR4, 0xffffffff ;  /* 0xffffffff00047882 */ /* 0x000fca0000000000 */
[----:B------:R-:W-:-:S10]  /*2c60*/  HFMA2.MMA R21, R40, R32, R20 ;  /* 0x0000002028157235 */ /* 0x000fd40000000014 */
[----:B------:R-:W-:Y:S01]  /*2c70*/  HFMA2 R21, R42, R34, R21 ;  /* 0x000000222a157231 */ /* 0x000fe20000000015 */
[----:B0-----:R-:W-:-:S05]  /*2c80*/  ISETP.NE.AND P1, PT, R0, RZ, PT ;  /* 0x000000ff0000720c */ /* 0x001fca0003f25270 */
[----:B------:R-:W-:Y:S01]  /*2c90*/  HFMA2.MMA R21, R43, R35, R21 ;  /* 0x000000232b157235 */ /* 0x000fe20000000015 */
[----:B------:R-:W-:Y:S02]  /*2ca0*/  IADD3 R0, R3, 0x20, RZ ;  /* 0x0000002003007810 */ /* 0x000fe40007ffe0ff */
[----:B------:R-:W-:Y:S02]  /*2cb0*/  ISETP.GT.OR P0, PT, R23, 0x1b, P1 ;  /* 0x0000001b1700780c */ /* 0x000fe40000f04670 */
[----:B-1----:R-:W-:-:S05]  /*2cc0*/  LEA R0, R6, R0, 0x18 ;  /* 0x0000000006007211 */ /* 0x002fca00078ec0ff */
[----:B------:R-:W-:Y:S02]  /*2cd0*/  HADD2.F32 R13, -RZ, R21.H0_H0 ;  /* 0x20000015ff0d7230 */ /* 0x000fe40000004100 */
[----:B------:R-:W-:Y:S02]  /*2ce0*/  @!P1 VIADD R3, R3, 0x220 ;  /* 0x0000022003039836 */ /* 0x000fe40000000000 */
[C---:B------:R-:W-:Y:S02]  /*2cf0*/  IMAD R0, R23.reuse, 0x10, R0 ;  /* 0x0000001017007824 */ /* 0x040fe400078e0200 */
[----:B------:R-:W0:Y:S01]  /*2d00*/  @!P0 LDC R7, c[0x0][0x284] ;  /* 0x0000a100ff078b82 */ /* 0x000e220000000800 */
[----:B------:R-:W-:Y:S02]  /*2d10*/  @!P0 SHF.L.U32 R8, R26, 0x3, RZ ;  /* 0x000000031a088819 */ /* 0x000fe400000006ff */
[----:B------:R-:W-:Y:S01]  /*2d20*/  @!P1 LEA R6, R6, R3, 0x18 ;  /* 0x0000000306069211 */ /* 0x000fe200078ec0ff */
[----:B------:R1:W-:Y:S03]  /*2d30*/  STS.128 [R0], R40 ;  /* 0x0000002800007388 */ /* 0x0003e60000000c00 */
[----:B------:R-:W-:Y:S01]  /*2d40*/  @!P1 LEA R6, R23, R6, 0x4 ;  /* 0x0000000617069211 */ /* 0x000fe200078e20ff */
[----:B------:R-:W2:Y:S04]  /*2d50*/  @!P0 LDC.64 R4, c[0x0][0x248] ;  /* 0x00009200ff048b82 */ /* 0x000ea80000000a00 */
[----:B------:R1:W-:Y:S01]  /*2d60*/  @!P1 STS.128 [R6], R36 ;  /* 0x0000002406009388 */ /* 0x0003e20000000c00 */
[----:B0-----:R-:W-:-:S02]  /*2d70*/  @!P0 IMAD R31, R31, R7, R8 ;  /* 0x000000071f1f8224 */ /* 0x001fc400078e0208 */
[----:B------:R-:W-:-:S05]  /*2d80*/  HADD2.F32 R8, -RZ, R21.H1_H1 ;  /* 0x30000015ff087230 */ /* 0x000fca0000004100 */
[----:B------:R-:W-:Y:S01]  /*2d90*/  FADD.FTZ R13, R13, R8 ;  /* 0x000000080d0d7221 */ /* 0x000fe20000010000 */
[----:B--2---:R-:W-:-:S05]  /*2da0*/  @!P0 IMAD.WIDE R4, R31, 0x2, R4 ;  /* 0x000000021f048825 */ /* 0x004fca00078e0204 */
[----:B------:R1:W-:Y:S01]  /*2db0*/  @!P0 STG.E.128 desc[UR36][R4.64], R32 ;  /* 0x0000002004008986 */ /* 0x0003e2000c101d24 */
[----:B------:R-:W-:Y:S05]  /*2dc0*/  BRA.DIV UR4, `(.L_x_196) ;  /* 0x00000092047c7947 */ /* 0x000fea000b800000 */
[----:B------:R-:W1:Y:S02]  /*2dd0*/  SHFL.BFLY PT, R14, R13, 0x10, 0x1f ;  /* 0x0e001f000d0e7f89 */ /* 0x000e6400000e0000 */
[----:B-1----:R-:W-:-:S05]  /*2de0*/  FADD.FTZ R0, R13, R14 ;  /* 0x0000000e0d007221 */ /* 0x002fca0000010000 */
[----:B------:R-:W0:Y:S02]  /*2df0*/  SHFL.BFLY PT, R14, R0, 0x8, 0x1f ;  /* 0x0d001f00000e7f89 */ /* 0x000e2400000e0000 */
[----:B0-----:R-:W-:-:S05]  /*2e00*/  FADD.FTZ R3, R0, R14 ;  /* 0x0000000e00037221 */ /* 0x001fca0000010000 */
[----:B------:R-:W0:Y:S02]  /*2e10*/  SHFL.BFLY PT, R14, R3, 0x4, 0x1f ;  /* 0x0c801f00030e7f89 */ /* 0x000e2400000e0000 */
[----:B0-----:R-:W-:-:S05]  /*2e20*/  FADD.FTZ R4, R3, R14 ;  /* 0x0000000e03047221 */ /* 0x001fca0000010000 */
[----:B------:R-:W0:Y:S02]  /*2e30*/  SHFL.BFLY PT, R14, R4, 0x2, 0x1f ;  /* 0x0c401f00040e7f89 */ /* 0x000e2400000e0000 */
[----:B0-----:R-:W-:-:S05]  /*2e40*/  FADD.FTZ R5, R4, R14 ;  /* 0x0000000e04057221 */ /* 0x001fca0000010000 */
[----:B------:R0:W1:Y:S02]  /*2e50*/  SHFL.BFLY PT, R14, R5, 0x1, 0x1f ;  /* 0x0c201f00050e7f89 */ /* 0x00006400000e0000 */
.L_x_342:
[----:B01----:R-:W-:-:S07]  /*2e60*/  FADD.FTZ R5, R5, R14 ;  /* 0x0000000e05057221 */ /* 0x003fce0000010000 */
.L_x_195:
[----:B------:R-:W-:Y:S05]  /*2e70*/  BSYNC B0 ;  /* 0x0000000000007941 */ /* 0x000fea0003800000 */
.L_x_194:
[----:B------:R-:W1:Y:S01]  /*2e80*/  LDC R13, c[0x0][0x284] ;  /* 0x0000a100ff0d7b82 */ /* 0x000e620000000800 */
[----:B------:R-:W-:Y:S01]  /*2e90*/  ISETP.NE.AND P0, PT, R23, RZ, PT ;  /* 0x000000ff1700720c */ /* 0x000fe20003f05270 */
[----:B0-2---:R-:W-:Y:S01]  /*2ea0*/  IMAD.MOV.U32 R0, RZ, RZ, -0x800001 ;  /* 0xff7fffffff007424 */ /* 0x005fe200078e00ff */
[----:B-1----:R-:W-:-:S11]  /*2eb0*/  VIADDMNMX R4, R18, -R13, RZ, !PT ;  /* 0x8000000d12047246 */ /* 0x002fd600078001ff */
[----:B------:R-:W-:Y:S05]  /*2ec0*/  @P0 BRA `(.L_x_197) ;  /* 0x0000000000440947 */ /* 0x000fea0003800000 */
[----:B------:R-:W-:Y:S02]  /*2ed0*/  ULDC.64 UR4, c[0x0][0x2c8] ;  /* 0x0000b20000047ab9 */ /* 0x000fe40000000a00 */
[----:B------:R-:W-:Y:S01]  /*2ee0*/  ISETP.NE.U32.AND P0, PT, RZ, UR4, PT ;  /* 0x00000004ff007c0c */ /* 0x000fe2000bf05070 */
[----:B------:R-:W-:-:S03]  /*2ef0*/  ULDC UR4, c[0x0][0x2a0] ;  /* 0x0000a80000047ab9 */ /* 0x000fc60000000800 */
[----:B------:R-:W-:-:S13]  /*2f00*/  ISETP.NE.AND.EX P0, PT, RZ, UR5, PT, P0 ;  /* 0x00000005ff007c0c */ /* 0x000fda000bf05300 */
[----:B------:R-:W0:Y:S01]  /*2f10*/  @P0 LDC R8, c[0x0][0x2d0] ;  /* 0x0000b400ff080b82 */ /* 0x000e220000000800 */
[----:B------:R-:W-:-:S07]  /*2f20*/  @P0 IADD3 R0, R25, -R24, RZ ;  /* 0x8000001819000210 */ /* 0x000fce0007ffe0ff */
[----:B------:R-:W1:Y:S01]  /*2f30*/  @P0 LDC.64 R6, c[0x0][0x2c8] ;  /* 0x0000b200ff060b82 */ /* 0x000e620000000a00 */
[----:B0-----:R-:W-:-:S04]  /*2f40*/  @P0 IMAD R3, R19, R8, R0 ;  /* 0x0000000813030224 */ /* 0x001fc800078e0200 */
[----:B------:R-:W-:-:S04]  /*2f50*/  @P0 IMAD R3, R3, R8, R0 ;  /* 0x0000000803030224 */ /* 0x000fc800078e0200 */
[----:B-1----:R-:W-:-:S06]  /*2f60*/  @P0 IMAD.WIDE R6, R3, 0x2, R6 ;  /* 0x0000000203060825 */ /* 0x002fcc00078e0206 */
[----:B------:R-:W2:Y:S01]  /*2f70*/  @P0 LDG.E.U16 R6, desc[UR36][R6.64] ;  /* 0x0000002406060981 */ /* 0x000ea2000c1e1500 */
[----:B------:R-:W-:Y:S02]  /*2f80*/  IMAD.IADD R8, R25, 0x1, -R4 ;  /* 0x0000000119087824 */ /* 0x000fe400078e0a04 */
[----:B------:R-:W-:-:S03]  /*2f90*/  FMUL.FTZ R0, R5, UR4 ;  /* 0x0000000405007c20 */ /* 0x000fc60008410000 */
[----:B------:R-:W-:Y:S01]  /*2fa0*/  LEA R5, R8, UR38, 0x2 ;  /* 0x0000002608057c11 */ /* 0x000fe2000f8e10ff */
[----:B--2---:R-:W-:-:S05]  /*2fb0*/  @P0 HADD2.F32 R3, -RZ, R6.H0_H0 ;  /* 0x20000006ff030230 */ /* 0x004fca0000004100 */
[----:B------:R-:W-:-:S05]  /*2fc0*/  @P0 FADD.FTZ R0, R0, R3 ;  /* 0x0000000300000221 */ /* 0x000fca0000010000 */
[----:B------:R0:W-:Y:S02]  /*2fd0*/  STS [R5], R0 ;  /* 0x0000000005007388 */ /* 0x0001e40000000800 */
.L_x_197:
[----:B------:R-:W-:Y:S05]  /*2fe0*/  WARPSYNC.ALL ;  /* 0x0000000000007948 */ /* 0x000fea0003800000 */
[----:B------:R-:W1:Y:S08]  /*2ff0*/  S2UR UR6, SR_CgaCtaId ;  /* 0x00000000000679c3 */ /* 0x000e700000008800 */
[----:B------:R-:W-:Y:S01]  /*3000*/  BAR.SYNC.DEFER_BLOCKING 0x0 ;  /* 0x0000000000007b1d */ /* 0x000fe20000010000 */
[----:B------:R-:W-:-:S02]  /*3010*/  LEA.HI R3, R23, R23, RZ, 0x1 ;  /* 0x0000001717037211 */ /* 0x000fc400078f08ff */
[----:B------:R-:W-:Y:S02]  /*3020*/  IADD3 R7, R25, 0xf, -R4 ;  /* 0x0000000f19077810 */ /* 0x000fe40007ffe804 */
[C---:B------:R-:W-:Y:S01]  /*3030*/  LOP3.LUT R6, R3.reuse, 0xfffffffe, RZ, 0xc0, !PT ;  /* 0xfffffffe03067812 */ /* 0x040fe200078ec0ff */
[----:B------:R-:W-:Y:S01]  /*3040*/  UMOV UR4, 0x400 ;  /* 0x0000040000047882 */ /* 0x000fe20000000000 */
[----:B------:R-:W-:Y:S01]  /*3050*/  SHF.R.S32.HI R8, RZ, 0x1f, R7 ;  /* 0x0000001fff087819 */ /* 0x000fe20000011407 */
[----:B------:R-:W-:Y:S01]  /*3060*/  UIADD3 UR5, UR4, 0x20, URZ ;  /* 0x0000002004057890 */ /* 0x000fe2000fffe03f */
[----:B------:R-:W-:Y:S01]  /*3070*/  IADD3 R6, -R6, R23, RZ ;  /* 0x0000001706067210 */ /* 0x000fe20007ffe1ff */
[----:B------:R-:W-:Y:S01]  /*3080*/  ULDC UR10, c[0x0][0x29c] ;  /* 0x0000a700000a7ab9 */ /* 0x000fe20000000800 */
[----:B------:R-:W-:Y:S01]  /*3090*/  LEA.HI R8, R8, R7, RZ, 0x4 ;  /* 0x0000000708087211 */ /* 0x000fe200078f20ff */
[----:B------:R-:W-:Y:S01]  /*30a0*/  ULDC UR11, c[0x0][0x2a0] ;  /* 0x0000a800000b7ab9 */ /* 0x000fe20000000800 */
[----:B------:R-:W-:Y:S01]  /*30b0*/  LEA.HI.SX32 R10, R3, R4, 0x1f ;  /* 0x00000004030a7211 */ /* 0x000fe200078ffaff */
[----:B------:R-:W-:Y:S01]  /*30c0*/  ULDC.64 UR8, c[0x0][0x258] ;  /* 0x0000960000087ab9 */ /* 0x000fe20000000a00 */
[----:B------:R-:W-:-:S05]  /*30d0*/  LOP3.LUT R7, R8, 0xfffffff0, RZ, 0xc0, !PT ;  /* 0xfffffff008077812 */ /* 0x000fca00078ec0ff */
[----:B------:R-:W-:Y:S01]  /*30e0*/  IMAD.IADD R3, R7, 0x1, R4 ;  /* 0x0000000107037824 */ /* 0x000fe200078e0204 */
[----:B-1----:R-:W-:-:S04]  /*30f0*/  ULEA UR5, UR6, UR5, 0x18 ;  /* 0x0000000506057291 */ /* 0x002fc8000f8ec03f */
[----:B------:R-:W-:Y:S02]  /*3100*/  ISETP.GE.AND P0, PT, R10, R3, PT ;  /* 0x000000030a00720c */ /* 0x000fe40003f06270 */
[----:B0-----:R-:W-:Y:S01]  /*3110*/  LEA R5, R6, UR5, 0x3 ;  /* 0x0000000506057c11 */ /* 0x001fe2000f8e18ff */
[----:B------:R-:W-:Y:S02]  /*3120*/  ULDC UR5, c[0x0][0x29c] ;  /* 0x0000a70000057ab9 */ /* 0x000fe40000000800 */
[----:B------:R-:W-:Y:S02]  /*3130*/  UISETP.NE.AND UP0, UPT, UR5, URZ, UPT ;  /* 0x0000003f0500728c */ /* 0x000fe4000bf05270 */
[----:B------:R0:W1:Y:S01]  /*3140*/  LDS.64 R158, [R5] ;  /* 0x00000000059e7984 */ /* 0x0000620000000a00 */
[----:B------:R-:W-:-:S03]  /*3150*/  ULDC UR5, c[0x0][0x280] ;  /* 0x0000a00000057ab9 */ /* 0x000fc60000000800 */
[----:B------:R0:W2:Y:S01]  /*3160*/  LDS.64 R156, [R5+0x10] ;  /* 0x00001000059c7984 */ /* 0x0000a20000000a00 */
[----:B------:R-:W-:-:S03]  /*3170*/  PLOP3.LUT P2, PT, PT, PT, UP0, 0x80, 0x0 ;  /* 0x000000000000781c */ /* 0x000fc60003f4f008 */
[----:B------:R0:W0:Y:S04]  /*3180*/  LDS.64 R154, [R5+0x20] ;  /* 0x00002000059a7984 */ /* 0x0000280000000a00 */
        /* <DEDUP_REMOVED lines=28> */
[----:B------:R0:W0:Y:S01]  /*3350*/  LDS.64 R96, [R5+0x1f0] ;  /* 0x0001f00005607984 */ /* 0x0000220000000a00 */
[----:B-12---:R-:W-:Y:S05]  /*3360*/  @P2 BRA `(.L_x_198) ;  /* 0x00000000008c2947 */ /* 0x006fea0003800000 */
[----:B------:R-:W-:-:S04]  /*3370*/  UIADD3 UR4, UR4, 0x220, URZ ;  /* 0x0000022004047890 */ /* 0x000fc8000fffe03f */
[----:B------:R-:W-:-:S06]  /*3380*/  ULEA UR4, UR6, UR4, 0x18 ;  /* 0x0000000406047291 */ /* 0x000fcc000f8ec03f */
[----:B0-----:R-:W-:-:S05]  /*3390*/  LEA R5, R6, UR4, 0x3 ;  /* 0x0000000406057c11 */ /* 0x001fca000f8e18ff */
[----:B------:R1:W2:Y:S04]  /*33a0*/  LDS.64 R94, [R5] ;  /* 0x00000000055e7984 */ /* 0x0002a80000000a00 */
        /* <DEDUP_REMOVED lines=25> */
[----:B---3--:R1:W3:Y:S04]  /*3540*/  LDS.64 R42, [R5+0x1a0] ;  /* 0x0001a000052a7984 */ /* 0x0082e80000000a00 */
[----:B------:R1:W0:Y:S04]  /*3550*/  LDS.64 R40, [R5+0x1b0] ;  /* 0x0001b00005287984 */ /* 0x0002280000000a00 */
[----:B------:R1:W0:Y:S04]  /*3560*/  LDS.64 R38, [R5+0x1c0] ;  /* 0x0001c00005267984 */ /* 0x0002280000000a00 */
[----:B------:R1:W0:Y:S04]  /*3570*/  LDS.64 R36, [R5+0x1d0] ;  /* 0x0001d00005247984 */ /* 0x0002280000000a00 */
[----:B----4-:R1:W4:Y:S04]  /*3580*/  LDS.64 R34, [R5+0x1e0] ;  /* 0x0001e00005227984 */ /* 0x0103280000000a00 */
[----:B--2---:R1:W0:Y:S02]  /*3590*/  LDS.64 R32, [R5+0x1f0] ;  /* 0x0001f00005207984 */ /* 0x0042240000000a00 */
.L_x_198:
[----:B------:R-:W-:Y:S01]  /*35a0*/  IMAD R8, R160, UR5, R19 ;  /* 0x00000005a0087c24 */ /* 0x000fe2000f8e0213 */
[----:B------:R-:W-:Y:S01]  /*35b0*/  ULDC.64 UR6, c[0x0][0x2b0] ;  /* 0x0000ac0000067ab9 */ /* 0x000fe20000000a00 */
[----:B------:R-:W-:Y:S01]  /*35c0*/  ULDC.64 UR12, c[0x0][0x2c8] ;  /* 0x0000b200000c7ab9 */ /* 0x000fe20000000a00 */
[----:B------:R-:W-:Y:S01]  /*35d0*/  BSSY B0, `(.L_x_199) ;  /* 0x00004c7000007945 */ /* 0x000fe20003800000 */
[----:B------:R-:W-:-:S03]  /*35e0*/  SHF.L.U32 R11, R6, 0x2, RZ ;  /* 0x00000002060b7819 */ /* 0x000fc600000006ff */
[----:B------:R-:W-:Y:S05]  /*35f0*/  @P0 BRA `(.L_x_200) ;  /* 0x0000004c00100947 */ /* 0x000fea0003800000 */
[-C--:B01----:R-:W-:Y:S01]  /*3600*/  IABS R5, R13.reuse ;  /* 0x0000000d00057213 */ /* 0x083fe20000000000 */
[----:B------:R-:W0:Y:S01]  /*3610*/  LDC R12, c[0x0][0x2c0] ;  /* 0x0000b000ff0c7b82 */ /* 0x000e220000000800 */
[----:B------:R-:W-:Y:S01]  /*3620*/  ULDC UR4, c[0x0][0x288] ;  /* 0x0000a20000047ab9 */ /* 0x000fe20000000800 */
[----:B------:R-:W-:Y:S01]  /*3630*/  IMAD R8, R8, 0xe0, RZ ;  /* 0x000000e008087824 */ /* 0x000fe200078e02ff */
[----:B------:R-:W1:Y:S01]  /*3640*/  I2F.RP R7, R5 ;  /* 0x0000000500077306 */ /* 0x000e620000209400 */
[----:B------:R-:W-:Y:S01]  /*3650*/  IMAD R14, R17, UR4, R19 ;  /* 0x00000004110e7c24 */ /* 0x000fe2000f8e0213 */
[----:B------:R-:W-:Y:S01]  /*3660*/  ULDC UR4, c[0x0][0x298] ;  /* 0x0000a60000047ab9 */ /* 0x000fe20000000800 */
[----:B------:R-:W-:Y:S02]  /*3670*/  IMAD R6, R30, R13, R11 ;  /* 0x0000000d1e067224 */ /* 0x000fe400078e020b */
[----:B------:R-:W2:Y:S03]  /*3680*/  LDC.64 R226, c[0x0][0x2e0] ;  /* 0x0000b800ffe27b82 */ /* 0x000ea60000000a00 */
[----:B-1----:R-:W1:Y:S01]  /*3690*/  MUFU.RCP R7, R7 ;  /* 0x0000000700077308 */ /* 0x002e620000001000 */
[----:B0-----:R-:W-:-:S02]  /*36a0*/  VIADD R30, R12, UR4 ;  /* 0x000000040c1e7c36 */ /* 0x001fc40008000000 */
[----:B-1----:R-:W-:Y:S02]  /*36b0*/  VIADD R9, R7, 0xffffffe ;  /* 0x0ffffffe07097836 */ /* 0x002fe40000000000 */
[--C-:B------:R-:W-:Y:S02]  /*36c0*/  IMAD R7, R8, R13, R11.reuse ;  /* 0x0000000d08077224 */ /* 0x100fe400078e020b */
[----:B------:R-:W-:Y:S02]  /*36d0*/  IMAD.MOV.U32 R8, RZ, RZ, RZ ;  /* 0x000000ffff087224 */ /* 0x000fe400078e00ff */
[----:B------:R-:W0:Y:S01]  /*36e0*/  F2I.FTZ.U32.TRUNC.NTZ R9, R9 ;  /* 0x0000000900097305 */ /* 0x000e22000021f000 */
[----:B------:R-:W-:Y:S01]  /*36f0*/  IMAD R11, R14, 0xe0, R11 ;  /* 0x000000e00e0b7824 */ /* 0x000fe200078e020b */
[----:B------:R-:W-:-:S03]  /*3700*/  SHF.R.S32.HI R21, RZ, 0x1f, R7 ;  /* 0x0000001fff157819 */ /* 0x000fc60000011407 */
[C---:B--2---:R-:W-:Y:S01]  /*3710*/  IMAD.WIDE R226, R11.reuse, 0x2, R226 ;  /* 0x000000020be27825 */ /* 0x044fe200078e02e2 */
[----:B------:R-:W-:Y:S02]  /*3720*/  IADD3 R31, R11, 0x8, RZ ;  /* 0x000000080b1f7810 */ /* 0x000fe40007ffe0ff */
[----:B0-----:R-:W-:-:S05]  /*3730*/  IADD3 R20, RZ, -R9, RZ ;  /* 0x80000009ff147210 */ /* 0x001fca0007ffe0ff */
[----:B------:R-:W-:Y:S01]  /*3740*/  IMAD R15, R20, R5, RZ ;  /* 0x00000005140f7224 */ /* 0x000fe200078e02ff */
[----:B------:R-:W-:-:S03]  /*3750*/  SHF.R.S32.HI R20, RZ, 0x1f, R6 ;  /* 0x0000001fff147819 */ /* 0x000fc60000011406 */
[----:B------:R-:W-:Y:S01]  /*3760*/  IMAD.HI.U32 R8, R9, R15, R8 ;  /* 0x0000000f09087227 */ /* 0x000fe200078e0008 */
[----:B------:R-:W-:-:S03]  /*3770*/  MOV R9, R10 ;  /* 0x0000000a00097202 */ /* 0x000fc60000000f00 */
[----:B------:R-:W-:-:S07]  /*3780*/  IMAD R10, R13, 0xe0, RZ ;  /* 0x000000e00d0a7824 */ /* 0x000fce00078e02ff */
.L_x_268:
[----:B01----:R-:W0:Y:S01]  /*3790*/  LDC R11, c[0x0][0x284] ;  /* 0x0000a100ff0b7b82 */ /* 0x003e220000000800 */
[----:B------:R-:W-:Y:S02]  /*37a0*/  IABS R13, R9 ;  /* 0x00000009000d7213 */ /* 0x000fe40000000000 */
[----:B------:R-:W-:-:S03]  /*37b0*/  ISETP.GE.AND P3, PT, R9, RZ, PT ;  /* 0x000000ff0900720c */ /* 0x000fc60003f66270 */
[----:B------:R-:W-:Y:S02]  /*37c0*/  IMAD.HI.U32 R12, R8, R13, RZ ;  /* 0x0000000d080c7227 */ /* 0x000fe400078e00ff */
[----:B------:R-:W1:Y:S02]  /*37d0*/  LDC.64 R228, c[0x0][0x2e0] ;  /* 0x0000b800ffe47b82 */ /* 0x000e640000000a00 */
[----:B------:R-:W-:Y:S01]  /*37e0*/  IMAD.MOV R12, RZ, RZ, -R12 ;  /* 0x000000ffff0c7224 */ /* 0x000fe200078e0a0c */
[-C--:B0-----:R-:W-:Y:S01]  /*37f0*/  IABS R15, R11.reuse ;  /* 0x0000000b000f7213 */ /* 0x081fe20000000000 */
[----:B------:R-:W-:-:S04]  /*3800*/  IMAD R14, R2, R11, RZ ;  /* 0x0000000b020e7224 */ /* 0x000fc800078e02ff */
[----:B------:R-:W-:-:S05]  /*3810*/  IMAD R224, R15, R12, R13 ;  /* 0x0000000c0fe07224 */ /* 0x000fca00078e020d */
[----:B------:R-:W-:-:S13]  /*3820*/  ISETP.GT.U32.AND P0, PT, R5, R224, PT ;  /* 0x000000e00500720c */ /* 0x000fda0003f04070 */
[----:B------:R-:W-:Y:S02]  /*3830*/  @!P0 IADD3 R224, R224, -R15, RZ ;  /* 0x8000000fe0e08210 */ /* 0x000fe40007ffe0ff */
[----:B------:R-:W-:Y:S02]  /*3840*/  ISETP.NE.U32.AND P0, PT, RZ, UR6, PT ;  /* 0x00000006ff007c0c */ /* 0x000fe4000bf05070 */
[----:B------:R-:W-:Y:S02]  /*3850*/  ISETP.GT.U32.AND P1, PT, R5, R224, PT ;  /* 0x000000e00500720c */ /* 0x000fe40003f24070 */
[----:B------:R-:W-:-:S11]  /*3860*/  ISETP.NE.AND.EX P0, PT, RZ, UR7, PT, P0 ;  /* 0x00000007ff007c0c */ /* 0x000fd6000bf05300 */
[----:B------:R-:W-:Y:S01]  /*3870*/  @!P1 IMAD.IADD R224, R224, 0x1, -R15 ;  /* 0x00000001e0e09824 */ /* 0x000fe200078e0a0f */
[----:B------:R-:W-:Y:S02]  /*3880*/  ISETP.NE.AND P1, PT, R11, RZ, PT ;  /* 0x000000ff0b00720c */ /* 0x000fe40003f25270 */
[----:B------:R-:W-:Y:S02]  /*3890*/  @P0 SHF.R.S32.HI R13, RZ, 0x1f, R9 ;  /* 0x0000001fff0d0819 */ /* 0x000fe40000011409 */
[----:B------:R-:W-:Y:S02]  /*38a0*/  @!P3 IADD3 R224, -R224, RZ, RZ ;  /* 0x000000ffe0e0b210 */ /* 0x000fe40007ffe1ff */
[----:B------:R-:W-:-:S07]  /*38b0*/  @P0 SHF.R.S32.HI R230, RZ, 0x1f, R14 ;  /* 0x0000001fffe60819 */ /* 0x000fce000001140e */
[----:B------:R-:W-:Y:S02]  /*38c0*/  @!P1 LOP3.LUT R224, RZ, R11, RZ, 0x33, !PT ;  /* 0x0000000bffe09212 */ /* 0x000fe400078e33ff */
[----:B------:R-:W-:Y:S02]  /*38d0*/  @P0 IADD3 R12, P1, P3, R9, UR6, R14 ;  /* 0x00000006090c0c10 */ /* 0x000fe4000fb3e00e */
[----:B------:R-:W-:Y:S02]  /*38e0*/  SHF.R.S32.HI R15, RZ, 0x1f, R224 ;  /* 0x0000001fff0f7819 */ /* 0x000fe400000114e0 */
[----:B------:R-:W-:Y:S02]  /*38f0*/  IADD3 R225, P4, R224, R14, RZ ;  /* 0x0000000ee0e17210 */ /* 0x000fe40007f9e0ff */
[----:B------:R-:W-:Y:S02]  /*3900*/  @P0 IADD3.X R13, R13, UR7, R230, P1, P3 ;  /* 0x000000070d0d0c10 */ /* 0x000fe40008fe64e6 */
[----:B------:R-:W-:-:S02]  /*3910*/  LEA.HI.X.SX32 R14, R14, R15, 0x1, P4 ;  /* 0x0000000f0e0e7211 */ /* 0x000fc400020f0eff */
[----:B------:R-:W-:Y:S02]  /*3920*/  LEA R230, P3, R225, UR8, 0x2 ;  /* 0x00000008e1e67c11 */ /* 0x000fe4000f8610ff */
[----:B------:R-:W-:Y:S02]  /*3930*/  ISETP.GE.AND P1, PT, R9, R25, PT ;  /* 0x000000190900720c */ /* 0x000fe40003f26270 */
[----:B------:R-:W-:Y:S02]  /*3940*/  LEA.HI.X R231, R225, UR9, R14, 0x2, P3 ;  /* 0x00000009e1e77c11 */ /* 0x000fe400098f140e */
[----:B------:R0:W5:Y:S01]  /*3950*/  @P0 LDG.E.U8 R225, desc[UR36][R12.64] ;  /* 0x000000240ce10981 */ /* 0x000162000c1e1100 */
[----:B------:R-:W-:Y:S01]  /*3960*/  BSSY B1, `(.L_x_201) ;  /* 0x0000020000017945 */ /* 0x000fe20003800000 */
[----:B-1----:R-:W-:-:S07]  /*3970*/  IMAD.WIDE R228, R31, 0x2, R228 ;  /* 0x000000021fe47825 */ /* 0x002fce00078e02e4 */
[----:B------:R-:W-:Y:S05]  /*3980*/  @P1 BRA `(.L_x_202) ;  /* 0x0000000000741947 */ /* 0x000fea0003800000 */
[----:B------:R-:W-:-:S05]  /*3990*/  IMAD.SHL.U32 R233, R224, 0x8, RZ ;  /* 0x00000008e0e97824 */ /* 0x000fca00078e00ff */
[----:B------:R-:W-:-:S13]  /*39a0*/  ISETP.GE.AND P3, PT, R233, R10, PT ;  /* 0x0000000ae900720c */ /* 0x000fda0003f66270 */
[----:B------:R-:W2:Y:S01]  /*39b0*/  @!P3 LDG.E R14, desc[UR36][R230.64] ;  /* 0x00000024e60eb981 */ /* 0x000ea2000c1e1900 */
[----:B------:R-:W2:Y:S01]  /*39c0*/  @!P3 LDC R15, c[0x0][0x288] ;  /* 0x0000a200ff0fbb82 */ /* 0x000ea20000000800 */
[----:B------:R-:W-:-:S07]  /*39d0*/  CS2R R160, SRZ ;  /* 0x0000000000a07805 */ /* 0x000fce000001ff00 */
[----:B0-----:R-:W0:Y:S01]  /*39e0*/  @!P3 LDC.64 R12, c[0x0][0x248] ;  /* 0x00009200ff0cbb82 */ /* 0x001e220000000a00 */
[----:B--2---:R-:W-:-:S04]  /*39f0*/  @!P3 IMAD R14, R14, R15, RZ ;  /* 0x0000000f0e0eb224 */ /* 0x004fc800078e02ff */
[----:B------:R-:W-:-:S04]  /*3a00*/  @!P3 IMAD R14, R14, 0xe0, RZ ;  /* 0x000000e00e0eb824 */ /* 0x000fc800078e02ff */
[----:B------:R-:W-:-:S05]  /*3a10*/  @!P3 IMAD R14, R14, R11, R233 ;  /* 0x0000000b0e0eb224 */ /* 0x000fca00078e02e9 */
[----:B------:R-:W-:-:S04]  /*3a20*/  @!P3 IADD3 R15, P2, R7, R14, RZ ;  /* 0x0000000e070fb210 */ /* 0x000fc80007f5e0ff */
[----:B------:R-:W-:Y:S02]  /*3a30*/  @!P3 LEA.HI.X.SX32 R14, R14, R21, 0x1, P2 ;  /* 0x000000150e0eb211 */ /* 0x000fe400010f0eff */
[----:B0-----:R-:W-:-:S04]  /*3a40*/  @!P3 LEA R12, P2, R15, R12, 0x1 ;  /* 0x0000000c0f0cb211 */ /* 0x001fc800078408ff */
[----:B------:R-:W-:-:S05]  /*3a50*/  @!P3 LEA.HI.X R13, R15, R13, R14, 0x1, P2 ;  /* 0x0000000d0f0db211 */ /* 0x000fca00010f0c0e */
[----:B------:R1:W5:Y:S01]  /*3a60*/  @!P3 LDG.E.64 R160, desc[UR36][R12.64] ;  /* 0x000000240ca0b981 */ /* 0x000362000c1e1b00 */
[----:B------:R-:W-:-:S06]  /*3a70*/  UISETP.NE.AND UP0, UPT, UR10, URZ, UPT ;  /* 0x0000003f0a00728c */ /* 0x000fcc000bf05270 */
[----:B------:R-:W-:-:S13]  /*3a80*/  PLOP3.LUT P2, PT, PT, PT, UP0, 0x80, 0x0 ;  /* 0x000000000000781c */ /* 0x000fda0003f4f008 */
[----:B-1----:R-:W-:Y:S05]  /*3a90*/  @P2 BRA `(.L_x_202) ;  /* 0x0000000000302947 */ /* 0x002fea0003800000 */
[----:B------:R-:W-:Y:S01]  /*3aa0*/  LOP3.LUT P5, RZ, R29, 0x8, RZ, 0xc0, !PT ;  /* 0x000000081dff7812 */ /* 0x000fe200078ac0ff */
[----:B------:R-:W0:-:S12]  /*3ab0*/  @!P3 LDC.64 R14, c[0x0][0x248] ;  /* 0x00009200ff0ebb82 */ /* 0x000e180000000a00 */
[----:B------:R-:W2:Y:S01]  /*3ac0*/  @P5 LDG.E.64 R12, desc[UR36][R226.64] ;  /* 0x00000024e20c5981 */ /* 0x000ea2000c1e1b00 */
[----:B-----5:R-:W-:Y:S01]  /*3ad0*/  HFMA2.MMA R160, R160, 1, 1, R94 ;  /* 0x3c003c00a0a07835 */ /* 0x020fe2000000005e */
[----:B------:R-:W-:Y:S01]  /*3ae0*/  @!P3 IADD3 R232, P4, R6, R233, RZ ;  /* 0x000000e906e8b210 */ /* 0x000fe20007f9e0ff */
[----:B------:R-:W-:-:S03]  /*3af0*/  HADD2 R161, R161, R95 ;  /* 0x0000005fa1a17230 */ /* 0x000fc60000000000 */
[----:B------:R-:W-:Y:S02]  /*3b00*/  @!P3 LEA.HI.X.SX32 R233, R233, R20, 0x1, P4 ;  /* 0x00000014e9e9b211 */ /* 0x000fe400020f0eff */
[----:B0-----:R-:W-:-:S04]  /*3b10*/  @!P3 LEA R14, P4, R232, R14, 0x1 ;  /* 0x0000000ee80eb211 */ /* 0x001fc800078808ff */
[----:B------:R-:W-:Y:S01]  /*3b20*/  @!P3 LEA.HI.X R15, R232, R15, R233, 0x1, P4 ;  /* 0x0000000fe80fb211 */ /* 0x000fe200020f0ce9 */
[----:B--2---:R-:W-:Y:S01]  /*3b30*/  @P5 HFMA2.MMA R161, R161, R13, -RZ ;  /* 0x0000000da1a15235 */ /* 0x004fe200001000ff */
[----:B------:R-:W-:-:S06]  /*3b40*/  @P5 HMUL2 R160, R160, R12 ;  /* 0x0000000ca0a05232 */ /* 0x000fcc0000000000 */
[----:B------:R1:W-:Y:S04]  /*3b50*/  @!P3 STG.E.64 desc[UR36][R14.64], R160 ;  /* 0x000000a00e00b986 */ /* 0x0003e8000c101b24 */
.L_x_202:
[----:B------:R-:W-:Y:S05]  /*3b60*/  BSYNC B1 ;  /* 0x0000000000017941 */ /* 0x000fea0003800000 */
.L_x_201:
[----:B------:R-:W-:Y:S04]  /*3b70*/  BSSY B1, `(.L_x_203) ;  /* 0x0000020000017945 */ /* 0x000fe80003800000 */
[----:B------:R-:W-:Y:S05]  /*3b80*/  @P1 BRA `(.L_x_204) ;  /* 0x0000000000781947 */ /* 0x000fea0003800000 */
[----:B0-----:R-:W-:-:S05]  /*3b90*/  IADD3 R12, R224, R11, RZ ;  /* 0x0000000be00c7210 */ /* 0x001fca0007ffe0ff */
[----:B------:R-:W-:-:S05]  /*3ba0*/  IMAD.SHL.U32 R233, R12, 0x8, RZ ;  /* 0x000000080ce97824 */ /* 0x000fca00078e00ff */
[----:B------:R-:W-:-:S13]  /*3bb0*/  ISETP.GE.AND P3, PT, R233, R10, PT ;  /* 0x0000000ae900720c */ /* 0x000fda0003f66270 */
[----:B-1----:R-:W2:Y:S01]  /*3bc0*/  @!P3 LDG.E R14, desc[UR36][R230.64] ;  /* 0x00000024e60eb981 */ /* 0x002ea2000c1e1900 */
[----:B------:R-:W2:Y:S01]  /*3bd0*/  @!P3 LDC R15, c[0x0][0x288] ;  /* 0x0000a200ff0fbb82 */ /* 0x000ea20000000800 */
[----:B------:R-:W-:-:S07]  /*3be0*/  CS2R R162, SRZ ;  /* 0x0000000000a27805 */ /* 0x000fce000001ff00 */
[----:B------:R-:W0:Y:S01]  /*3bf0*/  @!P3 LDC.64 R12, c[0x0][0x248] ;  /* 0x00009200ff0cbb82 */ /* 0x000e220000000a00 */
        /* <DEDUP_REMOVED lines=10> */
[----:B--2---:R-:W-:Y:S05]  /*3ca0*/  @P2 BRA `(.L_x_204) ;  /* 0x0000000000302947 */ /* 0x004fea0003800000 */
        /* <DEDUP_REMOVED lines=12> */
.L_x_204:
[----:B------:R-:W-:Y:S05]  /*3d70*/  BSYNC B1 ;  /* 0x0000000000017941 */ /* 0x000fea0003800000 */
.L_x_203:
[----:B------:R-:W-:Y:S04]  /*3d80*/  BSSY B1, `(.L_x_205) ;  /* 0x0000020000017945 */ /* 0x000fe80003800000 */
[----:B------:R-:W-:Y:S05]  /*3d90*/  @P1 BRA `(.L_x_206) ;  /* 0x0000000000781947 */ /* 0x000fea0003800000 */
[----:B0-----:R-:W-:-:S05]  /*3da0*/  LEA R12, R11, R224, 0x1 ;  /* 0x000000e00b0c7211 */ /* 0x001fca00078e08ff */
[----:B------:R-:W-:-:S05]  /*3db0*/  IMAD.SHL.U32 R233, R12, 0x8, RZ ;  /* 0x000000080ce97824 */ /* 0x000fca00078e00ff */
[----:B------:R-:W-:-:S13]  /*3dc0*/  ISETP.GE.AND P3, PT, R233, R10, PT ;  /* 0x0000000ae900720c */ /* 0x000fda0003f66270 */
[----:B-12---:R-:W2:Y:S01]  /*3dd0*/  @!P3 LDG.E R14, desc[UR36][R230.64] ;  /* 0x00000024e60eb981 */ /* 0x006ea2000c1e1900 */
        /* <DEDUP_REMOVED lines=13> */
[----:B0-----:R-:W-:Y:S05]  /*3eb0*/  @P2 BRA `(.L_x_206) ;  /* 0x0000000000302947 */ /* 0x001fea0003800000 */
        /* <DEDUP_REMOVED lines=12> */
.L_x_206:
[----:B------:R-:W-:Y:S05]  /*3f80*/  BSYNC B1 ;  /* 0x0000000000017941 */ /* 0x000fea0003800000 */
.L_x_205:
[----:B------:R-:W-:Y:S04]  /*3f90*/  BSSY B1, `(.L_x_207) ;  /* 0x0000020000017945 */ /* 0x000fe80003800000 */
[----:B------:R-:W-:Y:S05]  /*3fa0*/  @P1 BRA `(.L_x_208) ;  /* 0x0000000000781947 */ /* 0x000fea0003800000 */
[----:B0-----:R-:W-:-:S05]  /*3fb0*/  IMAD R12, R11, 0x3, R224 ;  /* 0x000000030b0c7824 */ /* 0x001fca00078e02e0 */
[----:B------:R-:W-:-:S04]  /*3fc0*/  SHF.L.U32 R233, R12, 0x3, RZ ;  /* 0x000000030ce97819 */ /* 0x000fc800000006ff */
        /* <DEDUP_REMOVED lines=28> */
.L_x_208:
[----:B------:R-:W-:Y:S05]  /*4190*/  BSYNC B1 ;  /* 0x0000000000017941 */ /* 0x000fea0003800000 */
.L_x_207:
        /* <DEDUP_REMOVED lines=32> */
.L_x_210:
[----:B------:R-:W-:Y:S05]  /*43a0*/  BSYNC B1 ;  /* 0x0000000000017941 */ /* 0x000fea0003800000 */
.L_x_209:
[----:B------:R-:W-:Y:S04]  /*43b0*/  BSSY B1, `(.L_x_211) ;  /* 0x0000020000017945 */ /* 0x000fe80003800000 */
[----:B------:R-:W-:Y:S05]  /*43c0*/  @P1 BRA `(.L_x_212) ;  /* 0x0000000000781947 */ /* 0x000fea0003800000 */
[----:B0-----:R-:W-:-:S04]  /*43d0*/  IMAD R12, R11, 0x5, R224 ;  /* 0x000000050b0c7824 */ /* 0x001fc800078e02e0 */
        /* <DEDUP_REMOVED lines=29> */
.L_x_212:
[----:B------:R-:W-:Y:S05]  /*45b0*/  BSYNC B1 ;  /* 0x0000000000017941 */ /* 0x000fea0003800000 */
.L_x_211:
        /* <DEDUP_REMOVED lines=32> */
.L_x_214:
[----:B------:R-:W-:Y:S05]  /*47c0*/  BSYNC B1 ;  /* 0x0000000000017941 */ /* 0x000fea0003800000 */
.L_x_213:
        /* <DEDUP_REMOVED lines=32> */
.L_x_216:
[----:B------:R-:W-:Y:S05]  /*49d0*/  BSYNC B1 ;  /* 0x0000000000017941 */ /* 0x000fea0003800000 */
.L_x_215:
        /* <DEDUP_REMOVED lines=32> */
.L_x_218:
[----:B------:R-:W-:Y:S05]  /*4be0*/  BSYNC B1 ;  /* 0x0000000000017941 */ /* 0x000fea0003800000 */
.L_x_217:
        /* <DEDUP_REMOVED lines=32> */
.L_x_220:
[----:B------:R-:W-:Y:S05]  /*4df0*/  BSYNC B1 ;  /* 0x0000000000017941 */ /* 0x000fea0003800000 */
.L_x_219:
        /* <DEDUP_REMOVED lines=32> */
.L_x_222:
[----:B------:R-:W-:Y:S05]  /*5000*/  BSYNC B1 ;  /* 0x0000000000017941 */ /* 0x000fea0003800000 */
.L_x_221:
        /* <DEDUP_REMOVED lines=32> */
.L_x_224:
[----:B------:R-:W-:Y:S05]  /*5210*/  BSYNC B1 ;  /* 0x0000000000017941 */ /* 0x000fea0003800000 */
.L_x_223:
        /* <DEDUP_REMOVED lines=32> */
.L_x_226:
[----:B------:R-:W-:Y:S05]  /*5420*/  BSYNC B1 ;  /* 0x0000000000017941 */ /* 0x000fea0003800000 */
.L_x_225:
        /* <DEDUP_REMOVED lines=32> */
.L_x_228:
[----:B------:R-:W-:Y:S05]  /*5630*/  BSYNC B1 ;  /* 0x0000000000017941 */ /* 0x000fea0003800000 */
.L_x_227:
        /* <DEDUP_REMOVED lines=32> */
.L_x_230:
[----:B------:R-:W-:Y:S05]  /*5840*/  BSYNC B1 ;  /* 0x0000000000017941 */ /* 0x000fea0003800000 */
.L_x_229:
        /* <DEDUP_REMOVED lines=32> */
.L_x_232:
[----:B------:R-:W-:Y:S05]  /*5a50*/  BSYNC B1 ;  /* 0x0000000000017941 */ /* 0x000fea0003800000 */
.L_x_231:
        /* <DEDUP_REMOVED lines=32> */
.L_x_234:
[----:B------:R-:W-:Y:S05]  /*5c60*/  BSYNC B1 ;  /* 0x0000000000017941 */ /* 0x000fea0003800000 */
.L_x_233:
        /* <DEDUP_REMOVED lines=32> */
.L_x_236:
[----:B------:R-:W-:Y:S05]  /*5e70*/  BSYNC B1 ;  /* 0x0000000000017941 */ /* 0x000fea0003800000 */
.L_x_235:
        /* <DEDUP_REMOVED lines=32> */
.L_x_238:
[----:B------:R-:W-:Y:S05]  /*6080*/  BSYNC B1 ;  /* 0x0000000000017941 */ /* 0x000fea0003800000 */
.L_x_237:
        /* <DEDUP_REMOVED lines=32> */
.L_x_240:
[----:B------:R-:W-:Y:S05]  /*6290*/  BSYNC B1 ;  /* 0x0000000000017941 */ /* 0x000fea0003800000 */
.L_x_239:
        /* <DEDUP_REMOVED lines=32> */
.L_x_242:
[----:B------:R-:W-:Y:S05]  /*64a0*/  BSYNC B1 ;  /* 0x0000000000017941 */ /* 0x000fea0003800000 */
.L_x_241:
        /* <DEDUP_REMOVED lines=32> */
.L_x_244:
[----:B------:R-:W-:Y:S05]  /*66b0*/  BSYNC B1 ;  /* 0x0000000000017941 */ /* 0x000fea0003800000 */
.L_x_243:
        /* <DEDUP_REMOVED lines=32> */
.L_x_246:
[----:B------:R-:W-:Y:S05]  /*68c0*/  BSYNC B1 ;  /* 0x0000000000017941 */ /* 0x000fea0003800000 */
.L_x_245:
        /* <DEDUP_REMOVED lines=32> */
.L_x_248:
[----:B------:R-:W-:Y:S05]  /*6ad0*/  BSYNC B1 ;  /* 0x0000000000017941 */ /* 0x000fea0003800000 */
.L_x_247:
        /* <DEDUP_REMOVED lines=32> */
.L_x_250:
[----:B------:R-:W-:Y:S05]  /*6ce0*/  BSYNC B1 ;  /* 0x0000000000017941 */ /* 0x000fea0003800000 */
.L_x_249:
        /* <DEDUP_REMOVED lines=32> */
.L_x_252:
[----:B------:R-:W-:Y:S05]  /*6ef0*/  BSYNC B1 ;  /* 0x0000000000017941 */ /* 0x000fea0003800000 */
.L_x_251:
        /* <DEDUP_REMOVED lines=23> */
[----:B---3-5:R-:W-:Y:S01]  /*7070*/  HFMA2.MMA R213, R213, 1, 1, R43 ;  /* 0x3c003c00d5d57835 */ /* 0x028fe2000000002b */
        /* <DEDUP_REMOVED lines=8> */
.L_x_254:
[----:B------:R-:W-:Y:S05]  /*7100*/  BSYNC B1 ;  /* 0x0000000000017941 */ /* 0x000fea0003800000 */
.L_x_253:
        /* <DEDUP_REMOVED lines=32> */
.L_x_256:
[----:B------:R-:W-:Y:S05]  /*7310*/  BSYNC B1 ;  /* 0x0000000000017941 */ /* 0x000fea0003800000 */
.L_x_255:
        /* <DEDUP_REMOVED lines=32> */
.L_x_258:
[----:B------:R-:W-:Y:S05]  /*7520*/  BSYNC B1 ;  /* 0x0000000000017941 */ /* 0x000fea0003800000 */
.L_x_257:
        /* <DEDUP_REMOVED lines=32> */
.L_x_260:
[----:B------:R-:W-:Y:S05]  /*7730*/  BSYNC B1 ;  /* 0x0000000000017941 */ /* 0x000fea0003800000 */
.L_x_259:
        /* <DEDUP_REMOVED lines=23> */
[----:B----45:R-:W-:Y:S01]  /*78b0*/  HFMA2.MMA R221, R221, 1, 1, R35 ;  /* 0x3c003c00dddd7835 */ /* 0x030fe20000000023 */
        /* <DEDUP_REMOVED lines=8> */
.L_x_262:
[----:B------:R-:W-:Y:S05]  /*7940*/  BSYNC B1 ;  /* 0x0000000000017941 */ /* 0x000fea0003800000 */
.L_x_261:
[----:B------:R-:W-:Y:S04]  /*7950*/  BSSY B1, `(.L_x_263) ;  /* 0x0000020000017945 */ /* 0x000fe80003800000 */
[----:B------:R-:W-:Y:S05]  /*7960*/  @P1 BRA `(.L_x_264) ;  /* 0x0000000000781947 */ /* 0x000fea0003800000 */
[----:B------:R-:W-:-:S04]  /*7970*/  IMAD R224, R11, 0x1f, R224 ;  /* 0x0000001f0be07824 */ /* 0x000fc800078e02e0 */
[----:B------:R-:W-:-:S05]  /*7980*/  IMAD.SHL.U32 R233, R224, 0x8, RZ ;  /* 0x00000008e0e97824 */ /* 0x000fca00078e00ff */
[----:B------:R-:W-:-:S13]  /*7990*/  ISETP.GE.AND P3, PT, R233, R10, PT ;  /* 0x0000000ae900720c */ /* 0x000fda0003f66270 */
[----:B------:R-:W3:Y:S01]  /*79a0*/  @!P3 LDG.E R230, desc[UR36][R230.64] ;  /* 0x00000024e6e6b981 */ /* 0x000ee2000c1e1900 */
[----:B012---:R-:W3:Y:S01]  /*79b0*/  @!P3 LDC R15, c[0x0][0x288] ;  /* 0x0000a200ff0fbb82 */ /* 0x007ee20000000800 */
[----:B------:R-:W-:-:S07]  /*79c0*/  CS2R R222, SRZ ;  /* 0x0000000000de7805 */ /* 0x000fce000001ff00 */
[----:B------:R-:W0:Y:S01]  /*79d0*/  @!P3 LDC.64 R12, c[0x0][0x248] ;  /* 0x00009200ff0cbb82 */ /* 0x000e220000000a00 */
[----:B---3--:R-:W-:-:S04]  /*79e0*/  @!P3 IMAD R14, R230, R15, RZ ;  /* 0x0000000fe60eb224 */ /* 0x008fc800078e02ff */
        /* <DEDUP_REMOVED lines=22> */
.L_x_264:
[----:B------:R-:W-:Y:S05]  /*7b50*/  BSYNC B1 ;  /* 0x0000000000017941 */ /* 0x000fea0003800000 */
.L_x_263:
[----:B-----5:R-:W-:Y:S01]  /*7b60*/  HMUL2 R11, R158, R160 ;  /* 0x000000a09e0b7232 */ /* 0x020fe20000000000 */
[----:B0-----:R-:W-:Y:S01]  /*7b70*/  HFMA2.MMA R12, R159, R161, -RZ ;  /* 0x000000a19f0c7235 */ /* 0x001fe200001000ff */
[----:B------:R-:W-:Y:S01]  /*7b80*/  UMOV UR4, 0xffffffff ;  /* 0xffffffff00047882 */ /* 0x000fe20000000000 */
[----:B------:R-:W-:Y:S02]  /*7b90*/  ISETP.NE.AND P0, PT, R225, RZ, P0 ;  /* 0x000000ffe100720c */ /* 0x000fe40000705270 */
[----:B------:R-:W-:Y:S01]  /*7ba0*/  LOP3.LUT R224, R23, 0x1, RZ, 0xc0, !PT ;  /* 0x0000000117e07812 */ /* 0x000fe200078ec0ff */
[----:B------:R-:W-:-:S05]  /*7bb0*/  HFMA2.MMA R11, R156, R162, R11 ;  /* 0x000000a29c0b7235 */ /* 0x000fca000000000b */
[----:B------:R-:W-:-:S03]  /*7bc0*/  HFMA2 R12, R157, R163, R12 ;  /* 0x000000a39d0c7231 */ /* 0x000fc6000000000c */
[----:B------:R-:W-:Y:S01]  /*7bd0*/  HFMA2.MMA R11, R154, R164, R11 ;  /* 0x000000a49a0b7235 */ /* 0x000fe2000000000b */
[----:B------:R-:W-:-:S04]  /*7be0*/  HFMA2 R12, R155, R165, R12 ;  /* 0x000000a59b0c7231 */ /* 0x000fc8000000000c */
        /* <DEDUP_REMOVED lines=43> */
[----:B------:R-:W-:-:S08]  /*7ea0*/  HFMA2.MMA R11, R124, R194, R11 ;  /* 0x000000c27c0b7235 */ /* 0x000fd0000000000b */
        /* <DEDUP_REMOVED lines=13> */
[----:B------:R-:W-:-:S10]  /*7f80*/  HFMA2.MMA R11, R96, R222, R11 ;  /* 0x000000de600b7235 */ /* 0x000fd4000000000b */
[----:B------:R-:W-:-:S05]  /*7f90*/  HADD2 R11, R11, R12 ;  /* 0x0000000c0b0b7230 */ /* 0x000fca0000000000 */
[--C-:B------:R-:W-:Y:S02]  /*7fa0*/  HADD2.F32 R13, -RZ, R11.reuse.H0_H0 ;  /* 0x2000000bff0d7230 */ /* 0x100fe40000004100 */
[----:B------:R-:W-:-:S05]  /*7fb0*/  HADD2.F32 R12, -RZ, R11.H1_H1 ;  /* 0x3000000bff0c7230 */ /* 0x000fca0000004100 */
[----:B------:R-:W-:Y:S01]  /*7fc0*/  FADD.FTZ R13, R13, R12 ;  /* 0x0000000c0d0d7221 */ /* 0x000fe20000010000 */
[----:B------:R-:W-:Y:S06]  /*7fd0*/  BRA.DIV UR4, `(.L_x_265) ;  /* 0x0000004204747947 */ /* 0x000fec000b800000 */
[----:B-12---:R0:W1:Y:S02]  /*7fe0*/  SHFL.BFLY PT, R14, R13, 0x1, 0x1f ;  /* 0x0c201f000d0e7f89 */ /* 0x00606400000e0000 */
.L_x_345:
[----:B------:R-:W-:Y:S01]  /*7ff0*/  ISETP.EQ.U32.OR P1, PT, R224, 0x1, P1 ;  /* 0x00000001e000780c */ /* 0x000fe20000f22470 */
[----:B-1----:R-:W-:Y:S01]  /*8000*/  FADD.FTZ R14, R13, R14 ;  /* 0x0000000e0d0e7221 */ /* 0x002fe20000010000 */
[----:B------:R-:W-:Y:S03]  /*8010*/  BSSY B1, `(.L_x_266) ;  /* 0x000001f000017945 */ /* 0x000fe60003800000 */
[----:B------:R-:W-:-:S08]  /*8020*/  FMUL.FTZ R11, R14, UR11 ;  /* 0x0000000b0e0b7c20 */ /* 0x000fd00008410000 */
[----:B------:R-:W-:Y:S05]  /*8030*/  @P1 BRA `(.L_x_267) ;  /* 0x0000000000701947 */ /* 0x000fea0003800000 */
[----:B0-----:R-:W0:Y:S01]  /*8040*/  LDC.64 R12, c[0x0][0x2d8] ;  /* 0x0000b600ff0c7b82 */ /* 0x001e220000000a00 */
[----:B------:R-:W-:-:S04]  /*8050*/  ISETP.NE.U32.AND P1, PT, RZ, UR12, PT ;  /* 0x0000000cff007c0c */ /* 0x000fc8000bf25070 */
[----:B------:R-:W-:-:S13]  /*8060*/  ISETP.NE.AND.EX P3, PT, RZ, UR13, PT, P1 ;  /* 0x0000000dff007c0c */ /* 0x000fda000bf65310 */
[----:B------:R-:W1:Y:S01]  /*8070*/  @P3 LDC R225, c[0x0][0x2d0] ;  /* 0x0000b400ffe13b82 */ /* 0x000e620000000800 */
[----:B0-----:R-:W-:-:S07]  /*8080*/  ISETP.NE.U32.AND P1, PT, R12, RZ, PT ;  /* 0x000000ff0c00720c */ /* 0x001fce0003f25070 */
[----:B------:R-:W0:Y:S01]  /*8090*/  @P3 LDC.64 R14, c[0x0][0x2c8] ;  /* 0x0000b200ff0e3b82 */ /* 0x000e220000000a00 */
[----:B------:R-:W-:-:S13]  /*80a0*/  ISETP.NE.AND.EX P1, PT, R13, RZ, PT, P1 ;  /* 0x000000ff0d00720c */ /* 0x000fda0003f25310 */
[----:B------:R-:W2:Y:S01]  /*80b0*/  @P1 LDC.64 R12, c[0x0][0x2d8] ;  /* 0x0000b600ff0c1b82 */ /* 0x000ea20000000a00 */
[----:B-1----:R-:W-:-:S05]  /*80c0*/  @P3 IMAD R224, R19, R225, R18 ;  /* 0x000000e113e03224 */ /* 0x002fca00078e0212 */
[----:B------:R-:W-:-:S05]  /*80d0*/  @P3 IADD3 R224, R224, -0x1, RZ ;  /* 0xffffffffe0e03810 */ /* 0x000fca0007ffe0ff */
[----:B------:R-:W-:-:S04]  /*80e0*/  @P3 IMAD R225, R224, R225, R9 ;  /* 0x000000e1e0e13224 */ /* 0x000fc800078e0209 */
[----:B0-----:R-:W-:-:S06]  /*80f0*/  @P3 IMAD.WIDE R14, R225, 0x2, R14 ;  /* 0x00000002e10e3825 */ /* 0x001fcc00078e020e */
[----:B------:R-:W5:Y:S01]  /*8100*/  @P3 LDG.E.U16 R14, desc[UR36][R14.64] ;  /* 0x000000240e0e3981 */ /* 0x000f62000c1e1500 */
[----:B--2---:R-:W-:-:S06]  /*8110*/  @P1 IMAD.WIDE R12, R19, 0x2, R12 ;  /* 0x00000002130c1825 */ /* 0x004fcc00078e020c */
[----:B------:R-:W2:Y:S01]  /*8120*/  @P1 LDG.E.U16 R12, desc[UR36][R12.64] ;  /* 0x000000240c0c1981 */ /* 0x000ea2000c1e1500 */
[C---:B------:R-:W-:Y:S02]  /*8130*/  @P1 ISETP.GE.AND P4, PT, R9.reuse, R30, PT ;  /* 0x0000001e0900120c */ /* 0x040fe40003f86270 */
[----:B------:R-:W-:Y:S02]  /*8140*/  @P1 IADD3 R225, R9, 0x1, -R18 ;  /* 0x0000000109e11810 */ /* 0x000fe40007ffe812 */
[----:B------:R-:W-:-:S05]  /*8150*/  @P1 SEL R224, R24, RZ, !P4 ;  /* 0x000000ff18e01207 */ /* 0x000fca0006000000 */
[----:B------:R-:W-:Y:S01]  /*8160*/  @P1 IMAD.IADD R225, R224, 0x1, R225 ;  /* 0x00000001e0e11824 */ /* 0x000fe200078e02e1 */
[----:B------:R-:W-:-:S04]  /*8170*/  IADD3 R229, R9, -R4, RZ ;  /* 0x8000000409e57210 */ /* 0x000fc80007ffe0ff */
[----:B------:R-:W-:Y:S01]  /*8180*/  @P1 I2FP.F32.S32 R228, R225 ;  /* 0x000000e100e41245 */ /* 0x000fe20000201400 */
[----:B-----5:R-:W-:-:S05]  /*8190*/  @P3 HADD2.F32 R224, -RZ, R14.H0_H0 ;  /* 0x2000000effe03230 */ /* 0x020fca0000004100 */
[----:B------:R-:W-:Y:S01]  /*81a0*/  @P3 FADD.FTZ R11, R11, R224 ;  /* 0x000000e00b0b3221 */ /* 0x000fe20000010000 */
[----:B--2---:R-:W-:Y:S01]  /*81b0*/  @P1 HADD2.F32 R225, -RZ, R12.H0_H0 ;  /* 0x2000000cffe11230 */ /* 0x004fe20000004100 */
[----:B------:R-:W-:-:S04]  /*81c0*/  LEA R12, R229, UR38, 0x2 ;  /* 0x00000026e50c7c11 */ /* 0x000fc8000f8e10ff */
[----:B------:R-:W-:-:S05]  /*81d0*/  @P1 FFMA.FTZ R11, R228, R225, R11 ;  /* 0x000000e1e40b1223 */ /* 0x000fca000001000b */
[----:B------:R1:W-:Y:S01]  /*81e0*/  STS [R12], R11 ;  /* 0x0000000b0c007388 */ /* 0x0003e20000000800 */
[----:B------:R-:W-:-:S07]  /*81f0*/  @!P0 FMNMX.FTZ R0, R0, R11, !PT ;  /* 0x0000000b00008209 */ /* 0x000fce0007810000 */
.L_x_267:
[----:B------:R-:W-:Y:S05]  /*8200*/  BSYNC B1 ;  /* 0x0000000000017941 */ /* 0x000fea0003800000 */
.L_x_266:
[----:B------:R-:W-:-:S05]  /*8210*/  VIADD R9, R9, 0x40 ;  /* 0x0000004009097836 */ /* 0x000fca0000000000 */
[----:B------:R-:W-:-:S13]  /*8220*/  ISETP.GE.AND P0, PT, R9, R3, PT ;  /* 0x000000030900720c */ /* 0x000fda0003f06270 */
[----:B------:R-:W-:Y:S05]  /*8230*/  @!P0 BRA `(.L_x_268) ;  /* 0xffffffb400548947 */ /* 0x000fea000383ffff */
.L_x_200:
[----:B------:R-:W-:Y:S05]  /*8240*/  BSYNC B0 ;  /* 0x0000000000007941 */ /* 0x000fea0003800000 */
.L_x_199:
[----:B------:R-:W-:-:S03]  /*8250*/  UMOV UR4, 0xffffffff ;  /* 0xffffffff00047882 */ /* 0x000fc60000000000 */
[----:B------:R-:W-:Y:S05]  /*8260*/  BRA.DIV UR4, `(.L_x_269) ;  /* 0x0000003e04f47947 */ /* 0x000fea000b800000 */
[----:B------:R-:W0:Y:S02]  /*8270*/  SHFL.BFLY PT, R14, R0, 0x10, 0x1f ;  /* 0x0e001f00000e7f89 */ /* 0x000e2400000e0000 */
[----:B0-----:R-:W-:-:S05]  /*8280*/  FMNMX.FTZ R13, R14, R0, !PT ;  /* 0x000000000e0d7209 */ /* 0x001fca0007810000 */
[----:B------:R-:W0:Y:S02]  /*8290*/  SHFL.BFLY PT, R14, R13, 0x8, 0x1f ;  /* 0x0d001f000d0e7f89 */ /* 0x000e2400000e0000 */
[----:B0-----:R-:W-:-:S05]  /*82a0*/  FMNMX.FTZ R3, R13, R14, !PT ;  /* 0x0000000e0d037209 */ /* 0x001fca0007810000 */
[----:B------:R-:W1:Y:S02]  /*82b0*/  SHFL.BFLY PT, R14, R3, 0x4, 0x1f ;  /* 0x0c801f00030e7f89 */ /* 0x000e6400000e0000 */
[----:B-1----:R-:W-:-:S05]  /*82c0*/  FMNMX.FTZ R5, R3, R14, !PT ;  /* 0x0000000e03057209 */ /* 0x002fca0007810000 */
[----:B------:R0:W1:Y:S02]  /*82d0*/  SHFL.BFLY PT, R14, R5, 0x2, 0x1f ;  /* 0x0c401f00050e7f89 */ /* 0x00006400000e0000 */
.L_x_351:
[----:B------:R-:W-:Y:S01]  /*82e0*/  SHF.R.S32.HI R0, RZ, 0x1f, R23 ;  /* 0x0000001fff007819 */ /* 0x000fe20000011417 */
[----:B------:R-:W-:Y:S05]  /*82f0*/  WARPSYNC.ALL ;  /* 0x0000000000007948 */ /* 0x000fea0003800000 */
[----:B------:R-:W-:Y:S02]  /*8300*/  LEA.HI R0, R0, R23, RZ, 0x5 ;  /* 0x0000001700007211 */ /* 0x000fe400078f28ff */
[----:B-1----:R-:W-:Y:S02]  /*8310*/  FMNMX.FTZ R14, R5, R14, !PT ;  /* 0x0000000e050e7209 */ /* 0x002fe40007810000 */
[----:B------:R-:W-:-:S04]  /*8320*/  LOP3.LUT R6, R0, 0xffffffe0, RZ, 0xc0, !PT ;  /* 0xffffffe000067812 */ /* 0x000fc800078ec0ff */
[----:B------:R-:W-:-:S04]  /*8330*/  IADD3 R6, -R6, R23, RZ ;  /* 0x0000001706067210 */ /* 0x000fc80007ffe1ff */
[----:B------:R-:W-:-:S13]  /*8340*/  ISETP.NE.AND P0, PT, R6, RZ, PT ;  /* 0x000000ff0600720c */ /* 0x000fda0003f05270 */
[----:B------:R-:W1:Y:S01]  /*8350*/  @!P0 S2R R7, SR_CgaCtaId ;  /* 0x0000000000078919 */ /* 0x000e620000008800 */
[----:B------:R-:W-:Y:S02]  /*8360*/  @!P0 MOV R8, 0x400 ;  /* 0x0000040000088802 */ /* 0x000fe40000000f00 */
[----:B------:R-:W-:Y:S02]  /*8370*/  @!P0 SHF.R.S32.HI R3, RZ, 0x5, R0 ;  /* 0x00000005ff038819 */ /* 0x000fe40000011400 */
[----:B-1----:R-:W-:-:S05]  /*8380*/  @!P0 LEA R8, R7, R8, 0x18 ;  /* 0x0000000807088211 */ /* 0x002fca00078ec0ff */
[----:B------:R-:W-:-:S05]  /*8390*/  @!P0 IMAD R3, R3, 0x4, R8 ;  /* 0x0000000403038824 */ /* 0x000fca00078e0208 */
[----:B------:R1:W-:Y:S01]  /*83a0*/  @!P0 STS [R3], R14 ;  /* 0x0000000e03008388 */ /* 0x0003e20000000800 */
[----:B------:R-:W-:Y:S01]  /*83b0*/  BAR.SYNC.DEFER_BLOCKING 0x0 ;  /* 0x0000000000007b1d */ /* 0x000fe20000010000 */
[----:B------:R-:W-:Y:S01]  /*83c0*/  ISETP.GT.AND P0, PT, R6, 0x3, PT ;  /* 0x000000030600780c */ /* 0x000fe20003f04270 */
[----:B------:R-:W-:Y:S01]  /*83d0*/  IMAD.MOV.U32 R10, RZ, RZ, RZ ;  /* 0x000000ffff0a7224 */ /* 0x000fe200078e00ff */
[----:B------:R-:W-:-:S03]  /*83e0*/  IADD3 R13, R23, R4, RZ ;  /* 0x00000004170d7210 */ /* 0x000fc60007ffe0ff */
[----:B------:R-:W-:Y:S01]  /*83f0*/  ULDC UR6, c[0x0][0x284] ;  /* 0x0000a10000067ab9 */ /* 0x000fe20000000800 */
[----:B------:R-:W-:Y:S01]  /*8400*/  ISETP.GE.AND P1, PT, R13, R18, PT ;  /* 0x000000120d00720c */ /* 0x000fe20003f26270 */
[----:B------:R-:W-:Y:S01]  /*8410*/  ULDC.64 UR8, c[0x0][0x2b0] ;  /* 0x0000ac0000087ab9 */ /* 0x000fe20000000a00 */
[----:B------:R-:W-:Y:S01]  /*8420*/  ULDC.64 UR10, c[0x0][0x2b0] ;  /* 0x0000ac00000a7ab9 */ /* 0x000fe20000000a00 */
[----:B------:R-:W-:Y:S04]  /*8430*/  BSSY B0, `(.L_x_270) ;  /* 0x0000077000007945 */ /* 0x000fe80003800000 */
[----:B------:R-:W0:Y:S01]  /*8440*/  @!P0 S2R R8, SR_CgaCtaId ;  /* 0x0000000000088919 */ /* 0x000e220000008800 */
[----:B-1----:R-:W-:-:S04]  /*8450*/  @!P0 MOV R3, 0x400 ;  /* 0x0000040000038802 */ /* 0x002fc80000000f00 */
[----:B0-----:R-:W-:Y:S02]  /*8460*/  @!P0 LEA R5, R8, R3, 0x18 ;  /* 0x0000000308058211 */ /* 0x001fe400078ec0ff */
[----:B------:R-:W-:-:S03]  /*8470*/  MOV R3, 0xff7fffff ;  /* 0xff7fffff00037802 */ /* 0x000fc60000000f00 */
[----:B------:R-:W-:-:S05]  /*8480*/  @!P0 IMAD R5, R6, 0x4, R5 ;  /* 0x0000000406058824 */ /* 0x000fca00078e0205 */
[----:B------:R-:W0:Y:S04]  /*8490*/  @!P0 LDS R3, [R5] ;  /* 0x0000000005038984 */ /* 0x000e280000000800 */
[----:B0-----:R-:W0:Y:S02]  /*84a0*/  SHFL.BFLY PT, R8, R3, 0x2, 0x1f ;  /* 0x0c401f0003087f89 */ /* 0x001e2400000e0000 */
[----:B0-----:R-:W-:-:S05]  /*84b0*/  FMNMX.FTZ R8, R8, R3, !PT ;  /* 0x0000000308087209 */ /* 0x001fca0007810000 */
[----:B------:R-:W0:Y:S02]  /*84c0*/  SHFL.BFLY PT, R7, R8, 0x1, 0x1f ;  /* 0x0c201f0008077f89 */ /* 0x000e2400000e0000 */
[----:B0-----:R-:W-:-:S05]  /*84d0*/  FMNMX.FTZ R7, R8, R7, !PT ;  /* 0x0000000708077209 */ /* 0x001fca0007810000 */
[----:B------:R0:W1:Y:S01]  /*84e0*/  SHFL.IDX PT, R12, R7, RZ, 0x1f ;  /* 0x00001fff070c7589 */ /* 0x00006200000e0000 */
[----:B------:R-:W-:Y:S05]  /*84f0*/  @P1 BRA `(.L_x_271) ;  /* 0x0000000400a81947 */ /* 0x000fea0003800000 */
[----:B------:R-:W-:Y:S01]  /*8500*/  LOP3.LUT R3, RZ, R4, RZ, 0x33, !PT ;  /* 0x00000004ff037212 */ /* 0x000fe200078e33ff */
[----:B------:R-:W-:Y:S01]  /*8510*/  BSSY B1, `(.L_x_272) ;  /* 0x0000024000017945 */ /* 0x000fe20003800000 */
[----:B------:R-:W-:Y:S01]  /*8520*/  HFMA2.MMA R10, -RZ, RZ, 0, 0 ;  /* 0x00000000ff0a7435 */ /* 0x000fe200000001ff */
[----:B0-----:R-:W-:Y:S01]  /*8530*/  IMAD.MOV.U32 R7, RZ, RZ, R13 ;  /* 0x000000ffff077224 */ /* 0x001fe200078e000d */
[----:B------:R-:W-:-:S04]  /*8540*/  IADD3 R3, -R23, R18, R3 ;  /* 0x0000001217037210 */ /* 0x000fc80007ffe103 */
[----:B------:R-:W-:-:S04]  /*8550*/  LEA.HI R5, R3, 0x1, RZ, 0x19 ;  /* 0x0000000103057811 */ /* 0x000fc800078fc8ff */
[----:B------:R-:W-:-:S13]  /*8560*/  LOP3.LUT P0, R5, R5, 0x3, RZ, 0xc0, !PT ;  /* 0x0000000305057812 */ /* 0x000fda000780c0ff */
[----:B------:R-:W-:Y:S05]  /*8570*/  @!P0 BRA `(.L_x_273) ;  /* 0x0000000000748947 */ /* 0x000fea0003800000 */
[----:B------:R-:W-:Y:S01]  /*8580*/  ULDC.64 UR4, c[0x0][0x2b0] ;  /* 0x0000ac0000047ab9 */ /* 0x000fe20000000a00 */
[----:B------:R-:W-:Y:S01]  /*8590*/  MOV R10, RZ ;  /* 0x000000ff000a7202 */ /* 0x000fe20000000f00 */
[----:B------:R-:W-:Y:S01]  /*85a0*/  IMAD.MOV.U32 R7, RZ, RZ, R13 ;  /* 0x000000ffff077224 */ /* 0x000fe200078e000d */
[----:B------:R-:W-:-:S04]  /*85b0*/  ISETP.NE.U32.AND P0, PT, RZ, UR4, PT ;  /* 0x00000004ff007c0c */ /* 0x000fc8000bf05070 */
[----:B------:R-:W-:-:S13]  /*85c0*/  ISETP.NE.AND.EX P0, PT, RZ, UR5, PT, P0 ;  /* 0x00000005ff007c0c */ /* 0x000fda000bf05300 */
.L_x_277:
[----:B0-----:R-:W-:Y:S01]  /*85d0*/  IMAD.IADD R8, R7, 0x1, -R4 ;  /* 0x0000000107087824 */ /* 0x001fe200078e0a04 */
[----:B------:R-:W-:Y:S01]  /*85e0*/  IADD3 R5, R5, -0x1, RZ ;  /* 0xffffffff05057810 */ /* 0x000fe20007ffe0ff */
[----:B------:R-:W-:Y:S03]  /*85f0*/  BSSY B2, `(.L_x_274) ;  /* 0x0000011000027945 */ /* 0x000fe60003800000 */
[----:B------:R-:W-:Y:S02]  /*8600*/  ISETP.NE.AND P3, PT, R5, RZ, PT ;  /* 0x000000ff0500720c */ /* 0x000fe40003f65270 */
[----:B--2---:R-:W-:Y:S01]  /*8610*/  LEA R14, R8, UR38, 0x2 ;  /* 0x00000026080e7c11 */ /* 0x004fe2000f8e10ff */
[----:B------:R-:W-:Y:S10]  /*8620*/  @!P0 BRA `(.L_x_275) ;  /* 0x0000000000248947 */ /* 0x000ff40003800000 */
[----:B------:R-:W-:Y:S01]  /*8630*/  IMAD R8, R2, UR6, RZ ;  /* 0x0000000602087c24 */ /* 0x000fe2000f8e02ff */
[----:B------:R-:W-:-:S04]  /*8640*/  SHF.R.S32.HI R9, RZ, 0x1f, R7 ;  /* 0x0000001fff097819 */ /* 0x000fc80000011407 */
[--C-:B------:R-:W-:Y:S02]  /*8650*/  SHF.R.S32.HI R20, RZ, 0x1f, R8.reuse ;  /* 0x0000001fff147819 */ /* 0x100fe40000011408 */
[----:B------:R-:W-:-:S04]  /*8660*/  IADD3 R8, P4, P5, R7, UR8, R8 ;  /* 0x0000000807087c10 */ /* 0x000fc8000fd9e008 */
[----:B------:R-:W-:-:S05]  /*8670*/  IADD3.X R9, R9, UR9, R20, P4, P5 ;  /* 0x0000000909097c10 */ /* 0x000fca000a7ea414 */
[----:B------:R-:W2:Y:S02]  /*8680*/  LDG.E.U8 R8, desc[UR36][R8.64] ;  /* 0x0000002408087981 */ /* 0x000ea4000c1e1100 */
[----:B--2---:R-:W-:-:S13]  /*8690*/  ISETP.NE.AND P4, PT, R8, RZ, PT ;  /* 0x000000ff0800720c */ /* 0x004fda0003f85270 */
[----:B------:R-:W-:Y:S01]  /*86a0*/  @P4 MOV R11, RZ ;  /* 0x000000ff000b4202 */ /* 0x000fe20000000f00 */
[----:B------:R-:W-:Y:S06]  /*86b0*/  @P4 BRA `(.L_x_276) ;  /* 0x0000000000104947 */ /* 0x000fec0003800000 */
.L_x_275:
[----:B------:R-:W1:Y:S02]  /*86c0*/  LDS R8, [R14] ;  /* 0x000000000e087984 */ /* 0x000e640000000800 */
[----:B-1----:R-:W-:-:S04]  /*86d0*/  FADD.FTZ R8, -R12, R8 ;  /* 0x000000080c087221 */ /* 0x002fc80000010100 */
[----:B------:R-:W-:-:S04]  /*86e0*/  FMUL.FTZ R8, R8, 1.4426950216293334961 ;  /* 0x3fb8aa3b08087820 */ /* 0x000fc80000410000 */
[----:B------:R0:W2:Y:S03]  /*86f0*/  MUFU.EX2 R11, R8 ;  /* 0x00000008000b7308 */ /* 0x0000a60000000800 */
.L_x_276:
[----:B------:R-:W-:Y:S05]  /*8700*/  BSYNC B2 ;  /* 0x0000000000027941 */ /* 0x000fea0003800000 */
.L_x_274:
[----:B--2---:R2:W-:Y:S01]  /*8710*/  STS [R14], R11 ;  /* 0x0000000b0e007388 */ /* 0x0045e20000000800 */
[----:B------:R-:W-:Y:S01]  /*8720*/  FADD.FTZ R10, R11, R10 ;  /* 0x0000000a0b0a7221 */ /* 0x000fe20000010000 */
[----:B------:R-:W-:Y:S01]  /*8730*/  VIADD R7, R7, 0x80 ;  /* 0x0000008007077836 */ /* 0x000fe20000000000 */
[----:B------:R-:W-:Y:S06]  /*8740*/  @P3 BRA `(.L_x_277) ;  /* 0xfffffffc00a03947 */ /* 0x000fec000383ffff */
.L_x_273:
[----:B------:R-:W-:Y:S05]  /*8750*/  BSYNC B1 ;  /* 0x0000000000017941 */ /* 0x000fea0003800000 */
.L_x_272:
[----:B------:R-:W-:-:S13]  /*8760*/  ISETP.GE.U32.AND P0, PT, R3, 0x180, PT ;  /* 0x000001800300780c */ /* 0x000fda0003f06070 */
[----:B------:R-:W-:Y:S05]  /*8770*/  @!P0 BRA `(.L_x_271) ;  /* 0x0000000400088947 */ /* 0x000fea0003800000 */
[----:B------:R-:W-:Y:S02]  /*8780*/  ULDC.64 UR4, c[0x0][0x2b0] ;  /* 0x0000ac0000047ab9 */ /* 0x000fe40000000a00 */
[----:B------:R-:W-:Y:S01]  /*8790*/  ISETP.NE.U32.AND P0, PT, RZ, UR4, PT ;  /* 0x00000004ff007c0c */ /* 0x000fe2000bf05070 */
[----:B------:R-:W-:Y:S02]  /*87a0*/  ULDC UR4, c[0x0][0x284] ;  /* 0x0000a10000047ab9 */ /* 0x000fe40000000800 */
[----:B------:R-:W-:Y:S01]  /*87b0*/  IMAD R20, R2, UR4, RZ ;  /* 0x0000000402147c24 */ /* 0x000fe2000f8e02ff */
[----:B------:R-:W-:-:S04]  /*87c0*/  ISETP.NE.AND.EX P0, PT, RZ, UR5, PT, P0 ;  /* 0x00000005ff007c0c */ /* 0x000fc8000bf05300 */
[----:B------:R-:W-:-:S09]  /*87d0*/  SHF.R.S32.HI R24, RZ, 0x1f, R20 ;  /* 0x0000001fff187819 */ /* 0x000fd20000011414 */
.L_x_290:
[----:B------:R-:W-:Y:S01]  /*87e0*/  SHF.R.S32.HI R5, RZ, 0x1f, R7 ;  /* 0x0000001fff057819 */ /* 0x000fe20000011407 */
[----:B------:R-:W-:Y:S01]  /*87f0*/  BSSY B1, `(.L_x_278) ;  /* 0x0000010000017945 */ /* 0x000fe20003800000 */
[C---:B0-----:R-:W-:Y:S02]  /*8800*/  IADD3 R8, P4, P5, R7.reuse, UR10, R20 ;  /* 0x0000000a07087c10 */ /* 0x041fe4000fd9e014 */
[----:B------:R-:W-:Y:S01]  /*8810*/  IADD3 R3, -R4, R7, RZ ;  /* 0x0000000704037210 */ /* 0x000fe20007ffe1ff */
[----:B------:R-:W-:Y:S01]  /*8820*/  VIADD R7, R7, 0x200 ;  /* 0x0000020007077836 */ /* 0x000fe20000000000 */
[----:B------:R-:W-:Y:S02]  /*8830*/  IADD3.X R9, R5, UR11, R24, P4, P5 ;  /* 0x0000000b05097c10 */ /* 0x000fe4000a7ea418 */
[----:B--2---:R-:W-:Y:S02]  /*8840*/  LEA R14, R3, UR38, 0x2 ;  /* 0x00000026030e7c11 */ /* 0x004fe4000f8e10ff */
[----:B------:R-:W-:Y:S01]  /*8850*/  ISETP.GE.AND P3, PT, R7, R18, PT ;  /* 0x000000120700720c */ /* 0x000fe20003f66270 */
[----:B------:R-:W-:-:S12]  /*8860*/  @!P0 BRA `(.L_x_279) ;  /* 0x0000000000108947 */ /* 0x000fd80003800000 */
[----:B------:R-:W2:Y:S02]  /*8870*/  LDG.E.U8 R3, desc[UR36][R8.64] ;  /* 0x0000002408037981 */ /* 0x000ea4000c1e1100 */
[----:B--2---:R-:W-:-:S13]  /*8880*/  ISETP.NE.AND P4, PT, R3, RZ, PT ;  /* 0x000000ff0300720c */ /* 0x004fda0003f85270 */
[----:B------:R-:W-:Y:S01]  /*8890*/  @P4 MOV R3, RZ ;  /* 0x000000ff00034202 */ /* 0x000fe20000000f00 */
[----:B------:R-:W-:Y:S06]  /*88a0*/  @P4 BRA `(.L_x_280) ;  /* 0x0000000000104947 */ /* 0x000fec0003800000 */
.L_x_279:
[----:B------:R-:W1:Y:S02]  /*88b0*/  LDS R3, [R14] ;  /* 0x000000000e037984 */ /* 0x000e640000000800 */
[----:B-1----:R-:W-:-:S04]  /*88c0*/  FADD.FTZ R3, -R12, R3 ;  /* 0x000000030c037221 */ /* 0x002fc80000010100 */
[----:B------:R-:W-:-:S06]  /*88d0*/  FMUL.FTZ R3, R3, 1.4426950216293334961 ;  /* 0x3fb8aa3b03037820 */ /* 0x000fcc0000410000 */
[----:B------:R-:W0:Y:S02]  /*88e0*/  MUFU.EX2 R3, R3 ;  /* 0x0000000300037308 */ /* 0x000e240000000800 */
.L_x_280:
[----:B------:R-:W-:Y:S05]  /*88f0*/  BSYNC B1 ;  /* 0x0000000000017941 */ /* 0x000fea0003800000 */
.L_x_278:
[----:B0-----:R0:W-:Y:S01]  /*8900*/  STS [R14], R3 ;  /* 0x000000030e007388 */ /* 0x0011e20000000800 */
[----:B------:R-:W-:Y:S01]  /*8910*/  BSSY B1, `(.L_x_281) ;  /* 0x000000b000017945 */ /* 0x000fe20003800000 */
[----:B------:R-:W-:-:S03]  /*8920*/  FADD.FTZ R10, R3, R10 ;  /* 0x0000000a030a7221 */ /* 0x000fc60000010000 */
[----:B------:R-:W-:Y:S05]  /*8930*/  @!P0 BRA `(.L_x_282) ;  /* 0x0000000000108947 */ /* 0x000fea0003800000 */
[----:B0-----:R-:W2:Y:S02]  /*8940*/  LDG.E.U8 R3, desc[UR36][R8.64+0x80] ;  /* 0x0000802408037981 */ /* 0x001ea4000c1e1100 */
[----:B--2---:R-:W-:-:S13]  /*8950*/  ISETP.NE.AND P4, PT, R3, RZ, PT ;  /* 0x000000ff0300720c */ /* 0x004fda0003f85270 */
[----:B------:R-:W-:Y:S01]  /*8960*/  @P4 IMAD.MOV.U32 R3, RZ, RZ, RZ ;  /* 0x000000ffff034224 */ /* 0x000fe200078e00ff */
[----:B------:R-:W-:Y:S06]  /*8970*/  @P4 BRA `(.L_x_283) ;  /* 0x0000000000104947 */ /* 0x000fec0003800000 */
.L_x_282:
[----:B0-----:R-:W1:Y:S02]  /*8980*/  LDS R3, [R14+0x200] ;  /* 0x000200000e037984 */ /* 0x001e640000000800 */
[----:B-1----:R-:W-:-:S04]  /*8990*/  FADD.FTZ R3, -R12, R3 ;  /* 0x000000030c037221 */ /* 0x002fc80000010100 */
[----:B------:R-:W-:-:S06]  /*89a0*/  FMUL.FTZ R3, R3, 1.4426950216293334961 ;  /* 0x3fb8aa3b03037820 */ /* 0x000fcc0000410000 */
[----:B------:R-:W0:Y:S02]  /*89b0*/  MUFU.EX2 R3, R3 ;  /* 0x0000000300037308 */ /* 0x000e240000000800 */
.L_x_283:
[----:B------:R-:W-:Y:S05]  /*89c0*/  BSYNC B1 ;  /* 0x0000000000017941 */ /* 0x000fea0003800000 */
.L_x_281:
[----:B0-----:R0:W-:Y:S01]  /*89d0*/  STS [R14+0x200], R3 ;  /* 0x000200030e007388 */ /* 0x0011e20000000800 */
[----:B------:R-:W-:Y:S01]  /*89e0*/  BSSY B1, `(.L_x_284) ;  /* 0x000000b000017945 */ /* 0x000fe20003800000 */
[----:B------:R-:W-:-:S03]  /*89f0*/  FADD.FTZ R10, R10, R3 ;  /* 0x000000030a0a7221 */ /* 0x000fc60000010000 */
[----:B------:R-:W-:Y:S05]  /*8a00*/  @!P0 BRA `(.L_x_285) ;  /* 0x0000000000108947 */ /* 0x000fea0003800000 */
[----:B0-----:R-:W2:Y:S02]  /*8a10*/  LDG.E.U8 R3, desc[UR36][R8.64+0x100] ;  /* 0x0001002408037981 */ /* 0x001ea4000c1e1100 */
[----:B--2---:R-:W-:-:S13]  /*8a20*/  ISETP.NE.AND P4, PT, R3, RZ, PT ;  /* 0x000000ff0300720c */ /* 0x004fda0003f85270 */
[----:B------:R-:W-:Y:S01]  /*8a30*/  @P4 MOV R3, RZ ;  /* 0x000000ff00034202 */ /* 0x000fe20000000f00 */
[----:B------:R-:W-:Y:S06]  /*8a40*/  @P4 BRA `(.L_x_286) ;  /* 0x0000000000104947 */ /* 0x000fec0003800000 */
.L_x_285:
[----:B0-----:R-:W1:Y:S02]  /*8a50*/  LDS R3, [R14+0x400] ;  /* 0x000400000e037984 */ /* 0x001e640000000800 */
[----:B-1----:R-:W-:-:S04]  /*8a60*/  FADD.FTZ R3, -R12, R3 ;  /* 0x000000030c037221 */ /* 0x002fc80000010100 */
[----:B------:R-:W-:-:S06]  /*8a70*/  FMUL.FTZ R3, R3, 1.4426950216293334961 ;  /* 0x3fb8aa3b03037820 */ /* 0x000fcc0000410000 */
[----:B------:R-:W0:Y:S02]  /*8a80*/  MUFU.EX2 R3, R3 ;  /* 0x0000000300037308 */ /* 0x000e240000000800 */
.L_x_286:
[----:B------:R-:W-:Y:S05]  /*8a90*/  BSYNC B1 ;  /* 0x0000000000017941 */ /* 0x000fea0003800000 */
.L_x_284:
[----:B0-----:R0:W-:Y:S01]  /*8aa0*/  STS [R14+0x400], R3 ;  /* 0x000400030e007388 */ /* 0x0011e20000000800 */
[----:B------:R-:W-:Y:S01]  /*8ab0*/  BSSY B1, `(.L_x_287) ;  /* 0x000000b000017945 */ /* 0x000fe20003800000 */
[----:B------:R-:W-:-:S03]  /*8ac0*/  FADD.FTZ R10, R10, R3 ;  /* 0x000000030a0a7221 */ /* 0x000fc60000010000 */
[----:B------:R-:W-:Y:S05]  /*8ad0*/  @!P0 BRA `(.L_x_288) ;  /* 0x0000000000108947 */ /* 0x000fea0003800000 */
[----:B------:R-:W2:Y:S02]  /*8ae0*/  LDG.E.U8 R8, desc[UR36][R8.64+0x180] ;  /* 0x0001802408087981 */ /* 0x000ea4000c1e1100 */
[----:B--2---:R-:W-:-:S13]  /*8af0*/  ISETP.NE.AND P4, PT, R8, RZ, PT ;  /* 0x000000ff0800720c */ /* 0x004fda0003f85270 */
[----:B0-----:R-:W-:Y:S01]  /*8b00*/  @P4 IMAD.MOV.U32 R3, RZ, RZ, RZ ;  /* 0x000000ffff034224 */ /* 0x001fe200078e00ff */
[----:B------:R-:W-:Y:S06]  /*8b10*/  @P4 BRA `(.L_x_289) ;  /* 0x0000000000104947 */ /* 0x000fec0003800000 */
.L_x_288:
[----:B0-----:R-:W1:Y:S02]  /*8b20*/  LDS R3, [R14+0x600] ;  /* 0x000600000e037984 */ /* 0x001e640000000800 */
[----:B-1----:R-:W-:-:S04]  /*8b30*/  FADD.FTZ R3, -R12, R3 ;  /* 0x000000030c037221 */ /* 0x002fc80000010100 */
[----:B------:R-:W-:-:S06]  /*8b40*/  FMUL.FTZ R3, R3, 1.4426950216293334961 ;  /* 0x3fb8aa3b03037820 */ /* 0x000fcc0000410000 */
[----:B------:R-:W0:Y:S02]  /*8b50*/  MUFU.EX2 R3, R3 ;  /* 0x0000000300037308 */ /* 0x000e240000000800 */
.L_x_289:
[----:B------:R-:W-:Y:S05]  /*8b60*/  BSYNC B1 ;  /* 0x0000000000017941 */ /* 0x000fea0003800000 */
.L_x_287:
[----:B0-----:R0:W-:Y:S01]  /*8b70*/  STS [R14+0x600], R3 ;  /* 0x000600030e007388 */ /* 0x0011e20000000800 */
[----:B------:R-:W-:Y:S01]  /*8b80*/  FADD.FTZ R10, R10, R3 ;  /* 0x000000030a0a7221 */ /* 0x000fe20000010000 */
[----:B------:R-:W-:Y:S06]  /*8b90*/  @!P3 BRA `(.L_x_290) ;  /* 0xfffffffc0010b947 */ /* 0x000fec000383ffff */
.L_x_271:
[----:B------:R-:W-:Y:S05]  /*8ba0*/  BSYNC B0 ;  /* 0x0000000000007941 */ /* 0x000fea0003800000 */
.L_x_270:
[----:B0-----:R-:W0:Y:S01]  /*8bb0*/  SHFL.BFLY PT, R3, R10, 0x10, 0x1f ;  /* 0x0e001f000a037f89 */ /* 0x001e2200000e0000 */
[----:B------:R-:W-:Y:S01]  /*8bc0*/  LOP3.LUT P0, R9, R23, 0x1f, RZ, 0xc0, !PT ;  /* 0x0000001f17097812 */ /* 0x000fe2000780c0ff */
[----:B------:R-:W-:-:S03]  /*8bd0*/  ULDC.U8 UR4, c[0x0][0x31c] ;  /* 0x0000c70000047ab9 */ /* 0x000fc60000000000 */
[----:B------:R-:W-:-:S09]  /*8be0*/  ISETP.GT.U32.AND P3, PT, R9, 0x3, PT ;  /* 0x000000030900780c */ /* 0x000fd20003f64070 */
[----:B--2---:R-:W2:Y:S04]  /*8bf0*/  @!P0 S2R R11, SR_CgaCtaId ;  /* 0x00000000000b8919 */ /* 0x004ea80000008800 */
[----:B------:R-:W5:Y:S01]  /*8c00*/  @!P3 S2R R15, SR_CgaCtaId ;  /* 0x00000000000fb919 */ /* 0x000f620000008800 */
[----:B0-----:R-:W-:Y:S01]  /*8c10*/  FADD.FTZ R3, R3, R10 ;  /* 0x0000000a03037221 */ /* 0x001fe20000010000 */
[----:B------:R-:W-:-:S04]  /*8c20*/  @!P0 MOV R10, 0x400 ;  /* 0x00000400000a8802 */ /* 0x000fc80000000f00 */
[----:B------:R-:W0:Y:S02]  /*8c30*/  SHFL.BFLY PT, R8, R3, 0x8, 0x1f ;  /* 0x0d001f0003087f89 */ /* 0x000e2400000e0000 */
[----:B0-----:R-:W-:Y:S01]  /*8c40*/  FADD.FTZ R8, R3, R8 ;  /* 0x0000000803087221 */ /* 0x001fe20000010000 */
[----:B------:R-:W-:-:S04]  /*8c50*/  @!P0 SHF.R.U32.HI R3, RZ, 0x3, R23 ;  /* 0x00000003ff038819 */ /* 0x000fc80000011617 */
[----:B------:R-:W0:Y:S01]  /*8c60*/  SHFL.BFLY PT, R5, R8, 0x4, 0x1f ;  /* 0x0c801f0008057f89 */ /* 0x000e2200000e0000 */
[----:B------:R-:W-:Y:S01]  /*8c70*/  @!P0 LOP3.LUT R3, R3, 0x1ffffffc, RZ, 0xc0, !PT ;  /* 0x1ffffffc03038812 */ /* 0x000fe200078ec0ff */
[----:B0-----:R-:W-:Y:S01]  /*8c80*/  FADD.FTZ R5, R8, R5 ;  /* 0x0000000508057221 */ /* 0x001fe20000010000 */
[----:B--2---:R-:W-:Y:S02]  /*8c90*/  @!P0 LEA R8, R11, R10, 0x18 ;  /* 0x0000000a0b088211 */ /* 0x004fe400078ec0ff */
[----:B------:R-:W-:Y:S02]  /*8ca0*/  @!P3 MOV R10, 0x400 ;  /* 0x00000400000ab802 */ /* 0x000fe40000000f00 */
[----:B-1----:R-:W0:Y:S01]  /*8cb0*/  SHFL.BFLY PT, R12, R5, 0x2, 0x1f ;  /* 0x0c401f00050c7f89 */ /* 0x002e2200000e0000 */
[----:B------:R-:W-:Y:S02]  /*8cc0*/  @!P0 IADD3 R8, R8, R3, RZ ;  /* 0x0000000308088210 */ /* 0x000fe40007ffe0ff */
[----:B-----5:R-:W-:-:S05]  /*8cd0*/  @!P3 LEA R10, R15, R10, 0x18 ;  /* 0x0000000a0f0ab211 */ /* 0x020fca00078ec0ff */
[----:B------:R-:W-:Y:S02]  /*8ce0*/  @!P3 IMAD R3, R9, 0x4, R10 ;  /* 0x000000040903b824 */ /* 0x000fe400078e020a */
[----:B0-----:R-:W-:-:S05]  /*8cf0*/  FADD.FTZ R12, R5, R12 ;  /* 0x0000000c050c7221 */ /* 0x001fca0000010000 */
[----:B------:R-:W0:Y:S02]  /*8d00*/  SHFL.BFLY PT, R7, R12, 0x1, 0x1f ;  /* 0x0c201f000c077f89 */ /* 0x000e2400000e0000 */
[----:B0-----:R-:W-:-:S05]  /*8d10*/  FADD.FTZ R7, R12, R7 ;  /* 0x000000070c077221 */ /* 0x001fca0000010000 */
[----:B------:R0:W-:Y:S01]  /*8d20*/  @!P0 STS [R8+0x10], R7 ;  /* 0x0000100708008388 */ /* 0x0001e20000000800 */
[----:B------:R-:W-:Y:S01]  /*8d30*/  BAR.SYNC.DEFER_BLOCKING 0x0 ;  /* 0x0000000000007b1d */ /* 0x000fe20000010000 */
[----:B------:R-:W-:Y:S02]  /*8d40*/  ISETP.NE.AND P0, PT, RZ, UR4, PT ;  /* 0x00000004ff007c0c */ /* 0x000fe4000bf05270 */
[----:B0-----:R-:W-:-:S03]  /*8d50*/  CS2R R8, SRZ ;  /* 0x0000000000087805 */ /* 0x001fc6000001ff00 */
[----:B------:R-:W0:Y:S04]  /*8d60*/  @!P3 LDS R7, [R3+0x10] ;  /* 0x000010000307b984 */ /* 0x000e280000000800 */
[----:B0-----:R-:W0:Y:S02]  /*8d70*/  SHFL.BFLY PT, R10, R7, 0x2, 0x1f ;  /* 0x0c401f00070a7f89 */ /* 0x001e2400000e0000 */
[----:B0-----:R-:W-:-:S05]  /*8d80*/  FADD.FTZ R10, R10, R7 ;  /* 0x000000070a0a7221 */ /* 0x001fca0000010000 */
[----:B------:R-:W0:Y:S02]  /*8d90*/  SHFL.BFLY PT, R5, R10, 0x1, 0x1f ;  /* 0x0c201f000a057f89 */ /* 0x000e2400000e0000 */
[----:B0-----:R-:W-:-:S06]  /*8da0*/  FADD.FTZ R5, R10, R5 ;  /* 0x000000050a057221 */ /* 0x001fcc0000010000 */
[----:B------:R-:W0:Y:S02]  /*8db0*/  SHFL.IDX PT, R5, R5, RZ, 0x1f ;  /* 0x00001fff05057589 */ /* 0x000e2400000e0000 */
[----:B0-----:R-:W-:-:S04]  /*8dc0*/  FADD.FTZ R11, R5, 9.9999999747524270788e-07 ;  /* 0x358637bd050b7421 */ /* 0x001fc80000010000 */
[----:B------:R0:W1:Y:S01]  /*8dd0*/  MUFU.RCP R14, R11 ;  /* 0x0000000b000e7308 */ /* 0x0000620000001000 */
[----:B------:R-:W-:Y:S05]  /*8de0*/  @!P0 BRA `(.L_x_291) ;  /* 0x0000000000188947 */ /* 0x000fea0003800000 */
[----:B------:R-:W2:Y:S08]  /*8df0*/  LDC R3, c[0x0][0x318] ;  /* 0x0000c600ff037b82 */ /* 0x000eb00000000800 */
[----:B------:R-:W2:Y:S08]  /*8e00*/  LDC R5, c[0x0][0x29c] ;  /* 0x0000a700ff057b82 */ /* 0x000eb00000000800 */
[----:B------:R-:W5:Y:S01]  /*8e10*/  LDC R7, c[0x0][0x284] ;  /* 0x0000a100ff077b82 */ /* 0x000f620000000800 */
[----:B--2---:R-:W-:-:S04]  /*8e20*/  IMAD R22, R22, R3, R5 ;  /* 0x0000000316167224 */ /* 0x004fc800078e0205 */
[----:B-----5:R-:W-:-:S05]  /*8e30*/  IMAD R8, R22, R7, RZ ;  /* 0x0000000716087224 */ /* 0x020fca00078e02ff */
[----:B------:R-:W-:-:S07]  /*8e40*/  SHF.R.S32.HI R9, RZ, 0x1f, R8 ;  /* 0x0000001fff097819 */ /* 0x000fce0000011408 */
.L_x_291:
[----:B------:R-:W-:Y:S01]  /*8e50*/  ULDC.64 UR6, c[0x0][0x310] ;  /* 0x0000c40000067ab9 */ /* 0x000fe20000000a00 */
[----:B------:R-:W-:Y:S01]  /*8e60*/  ULDC.64 UR8, c[0x0][0x310] ;  /* 0x0000c40000087ab9 */ /* 0x000fe20000000a00 */
[----:B------:R-:W-:Y:S04]  /*8e70*/  BSSY B0, `(.L_x_292) ;  /* 0x0000045000007945 */ /* 0x000fe80003800000 */
[----:B------:R-:W-:Y:S05]  /*8e80*/  @P1 BRA `(.L_x_293) ;  /* 0x00000004000c1947 */ /* 0x000fea0003800000 */
[----:B------:R-:W-:Y:S01]  /*8e90*/  LOP3.LUT R3, RZ, R4, RZ, 0x33, !PT ;  /* 0x00000004ff037212 */ /* 0x000fe200078e33ff */
[----:B------:R-:W-:Y:S03]  /*8ea0*/  BSSY B1, `(.L_x_294) ;  /* 0x0000016000017945 */ /* 0x000fe60003800000 */
[----:B------:R-:W-:-:S04]  /*8eb0*/  IADD3 R19, -R23, R18, R3 ;  /* 0x0000001217137210 */ /* 0x000fc80007ffe103 */
[----:B------:R-:W-:-:S04]  /*8ec0*/  LEA.HI R3, R19, 0x1, RZ, 0x19 ;  /* 0x0000000113037811 */ /* 0x000fc800078fc8ff */
[----:B------:R-:W-:-:S13]  /*8ed0*/  LOP3.LUT P1, R3, R3, 0x3, RZ, 0xc0, !PT ;  /* 0x0000000303037812 */ /* 0x000fda000782c0ff */
[----:B------:R-:W-:Y:S05]  /*8ee0*/  @!P1 BRA `(.L_x_295) ;  /* 0x0000000000449947 */ /* 0x000fea0003800000 */
.L_x_297:
[----:B-1----:R-:W-:Y:S02]  /*8ef0*/  IADD3 R7, R13, -R4, RZ ;  /* 0x800000040d077210 */ /* 0x002fe40007ffe0ff */
[----:B------:R-:W-:Y:S02]  /*8f00*/  IADD3 R3, R3, -0x1, RZ ;  /* 0xffffffff03037810 */ /* 0x000fe40007ffe0ff */
[C---:B------:R-:W-:Y:S01]  /*8f10*/  LEA R5, R7.reuse, UR38, 0x2 ;  /* 0x0000002607057c11 */ /* 0x040fe2000f8e10ff */
[----:B------:R-:W-:Y:S01]  /*8f20*/  IMAD R7, R7, 0x2, R28 ;  /* 0x0000000207077824 */ /* 0x000fe200078e021c */
[----:B------:R-:W-:-:S04]  /*8f30*/  ISETP.NE.AND P3, PT, R3, RZ, PT ;  /* 0x000000ff0300720c */ /* 0x000fc80003f65270 */
[----:B------:R-:W1:Y:S02]  /*8f40*/  LDS R5, [R5] ;  /* 0x0000000005057984 */ /* 0x000e640000000800 */
[----:B-12---:R-:W-:-:S05]  /*8f50*/  FMUL.FTZ R15, R5, R14 ;  /* 0x0000000e050f7220 */ /* 0x006fca0000410000 */
[----:B------:R-:W-:-:S05]  /*8f60*/  F2FP.F16.F32.PACK_AB R10, RZ, R15 ;  /* 0x0000000fff0a723e */ /* 0x000fca00000000ff */
[----:B------:R1:W-:Y:S01]  /*8f70*/  STS.U16 [R7], R10 ;  /* 0x0000000a07007388 */ /* 0x0003e20000000400 */
[----:B------:R-:W-:Y:S05]  /*8f80*/  @!P0 BRA `(.L_x_296) ;  /* 0x0000000000148947 */ /* 0x000fea0003800000 */
[----:B------:R-:W-:-:S04]  /*8f90*/  IADD3 R5, P1, R13, R8, RZ ;  /* 0x000000080d057210 */ /* 0x000fc80007f3e0ff */
[----:B------:R-:W-:Y:S02]  /*8fa0*/  LEA.HI.X.SX32 R12, R13, R9, 0x1, P1 ;  /* 0x000000090d0c7211 */ /* 0x000fe400008f0eff */
[----:B-1----:R-:W-:-:S04]  /*8fb0*/  LEA R10, P1, R5, UR6, 0x2 ;  /* 0x00000006050a7c11 */ /* 0x002fc8000f8210ff */
[----:B0-----:R-:W-:-:S05]  /*8fc0*/  LEA.HI.X R11, R5, UR7, R12, 0x2, P1 ;  /* 0x00000007050b7c11 */ /* 0x001fca00088f140c */
[----:B------:R2:W-:Y:S04]  /*8fd0*/  STG.E desc[UR36][R10.64], R15 ;  /* 0x0000000f0a007986 */ /* 0x0005e8000c101924 */
.L_x_296:
[----:B------:R-:W-:Y:S01]  /*8fe0*/  VIADD R13, R13, 0x80 ;  /* 0x000000800d0d7836 */ /* 0x000fe20000000000 */
[----:B------:R-:W-:Y:S06]  /*8ff0*/  @P3 BRA `(.L_x_297) ;  /* 0xfffffffc00bc3947 */ /* 0x000fec000383ffff */
.L_x_295:
[----:B------:R-:W-:Y:S05]  /*9000*/  BSYNC B1 ;  /* 0x0000000000017941 */ /* 0x000fea0003800000 */
.L_x_294:
[----:B------:R-:W-:-:S13]  /*9010*/  ISETP.GE.U32.AND P0, PT, R19, 0x180, PT ;  /* 0x000001801300780c */ /* 0x000fda0003f06070 */
[----:B------:R-:W-:Y:S05]  /*9020*/  @!P0 BRA `(.L_x_293) ;  /* 0x0000000000a48947 */ /* 0x000fea0003800000 */
[----:B------:R-:W-:Y:S01]  /*9030*/  LEA R3, R13, R27, 0x1 ;  /* 0x0000001b0d037211 */ /* 0x000fe200078e08ff */
[----:B-12---:R-:W-:Y:S01]  /*9040*/  IMAD.SHL.U32 R10, R4, 0x4, RZ ;  /* 0x00000004040a7824 */ /* 0x006fe200078e00ff */
[----:B------:R-:W-:-:S03]  /*9050*/  ISETP.NE.AND P1, PT, RZ, UR4, PT ;  /* 0x00000004ff007c0c */ /* 0x000fc6000bf25270 */
[----:B------:R-:W-:Y:S01]  /*9060*/  IMAD R3, R4, -0x2, R3 ;  /* 0xfffffffe04037824 */ /* 0x000fe200078e0203 */
[----:B------:R-:W-:-:S03]  /*9070*/  LEA R10, R13, -R10, 0x2 ;  /* 0x8000000a0d0a7211 */ /* 0x000fc600078e10ff */
[----:B------:R-:W-:Y:S01]  /*9080*/  VIADD R3, R3, UR38 ;  /* 0x0000002603037c36 */ /* 0x000fe20008000000 */
[----:B------:R-:W-:-:S07]  /*9090*/  IADD3 R5, R10, UR38, RZ ;  /* 0x000000260a057c10 */ /* 0x000fce000fffe0ff */
.L_x_298:
[----:B------:R-:W1:Y:S01]  /*90a0*/  LDS R7, [R5] ;  /* 0x0000000005077984 */ /* 0x000e620000000800 */
[----:B0-----:R-:W-:-:S04]  /*90b0*/  IADD3 R11, P0, R13, R8, RZ ;  /* 0x000000080d0b7210 */ /* 0x001fc80007f1e0ff */
[C---:B------:R-:W-:Y:S01]  /*90c0*/  LEA.HI.X.SX32 R12, R13.reuse, R9, 0x1, P0 ;  /* 0x000000090d0c7211 */ /* 0x040fe200000f0eff */
[----:B------:R-:W-:Y:S02]  /*90d0*/  VIADD R13, R13, 0x200 ;  /* 0x000002000d0d7836 */ /* 0x000fe40000000000 */
[----:B-1----:R-:W-:-:S05]  /*90e0*/  FMUL.FTZ R15, R7, R14 ;  /* 0x0000000e070f7220 */ /* 0x002fca0000410000 */
[----:B------:R-:W-:-:S04]  /*90f0*/  F2FP.F16.F32.PACK_AB R7, RZ, R15 ;  /* 0x0000000fff07723e */ /* 0x000fc800000000ff */
[----:B------:R-:W-:-:S05]  /*9100*/  PRMT R10, R7, 0x7610, R10 ;  /* 0x00007610070a7816 */ /* 0x000fca000000000a */
[----:B------:R0:W-:Y:S04]  /*9110*/  STS.U16 [R3], R10 ;  /* 0x0000000a03007388 */ /* 0x0001e80000000400 */
[----:B------:R-:W1:Y:S01]  /*9120*/  LDS R7, [R5+0x200] ;  /* 0x0002000005077984 */ /* 0x000e620000000800 */
[----:B0-----:R-:W-:-:S04]  /*9130*/  LEA R10, P0, R11, UR8, 0x2 ;  /* 0x000000080b0a7c11 */ /* 0x001fc8000f8010ff */
[----:B------:R-:W-:Y:S02]  /*9140*/  LEA.HI.X R11, R11, UR9, R12, 0x2, P0 ;  /* 0x000000090b0b7c11 */ /* 0x000fe400080f140c */
[----:B------:R-:W-:-:S03]  /*9150*/  ISETP.GE.AND P0, PT, R13, R18, PT ;  /* 0x000000120d00720c */ /* 0x000fc60003f06270 */
[----:B------:R-:W-:Y:S01]  /*9160*/  @P1 STG.E desc[UR36][R10.64], R15 ;  /* 0x0000000f0a001986 */ /* 0x000fe2000c101924 */
[----:B-1----:R-:W-:-:S05]  /*9170*/  FMUL.FTZ R19, R7, R14 ;  /* 0x0000000e07137220 */ /* 0x002fca0000410000 */
        /* <DEDUP_REMOVED lines=10> */
[----:B------:R0:W1:Y:S02]  /*9220*/  LDS R7, [R5+0x600] ;  /* 0x0006000005077984 */ /* 0x0000640000000800 */
[----:B0-----:R-:W-:Y:S02]  /*9230*/  VIADD R5, R5, 0x800 ;  /* 0x0000080005057836 */ /* 0x001fe40000000000 */
[----:B-1----:R-:W-:-:S05]  /*9240*/  FMUL.FTZ R31, R7, R14 ;  /* 0x0000000e071f7220 */ /* 0x002fca0000410000 */
[----:B------:R-:W-:Y:S01]  /*9250*/  @P1 STG.E desc[UR36][R10.64+0x600], R31 ;  /* 0x0006001f0a001986 */ /* 0x000fe2000c101924 */
[----:B------:R-:W-:-:S04]  /*9260*/  F2FP.F16.F32.PACK_AB R7, RZ, R31 ;  /* 0x0000001fff07723e */ /* 0x000fc800000000ff */
[----:B------:R-:W-:Y:S02]  /*9270*/  PRMT R12, R7, 0x7610, R12 ;  /* 0x00007610070c7816 */ /* 0x000fe4000000000c */
[----:B------:R-:W-:-:S03]  /*9280*/  IADD3 R7, R3, 0x400, RZ ;  /* 0x0000040003077810 */ /* 0x000fc60007ffe0ff */
[----:B------:R0:W-:Y:S02]  /*9290*/  STS.U16 [R3+0x300], R12 ;  /* 0x0003000c03007388 */ /* 0x0001e40000000400 */
[----:B0-----:R-:W-:Y:S01]  /*92a0*/  MOV R3, R7 ;  /* 0x0000000700037202 */ /* 0x001fe20000000f00 */
[----:B------:R-:W-:Y:S06]  /*92b0*/  @!P0 BRA `(.L_x_298) ;  /* 0xfffffffc00788947 */ /* 0x000fec000383ffff */
.L_x_293:
[----:B------:R-:W-:Y:S05]  /*92c0*/  BSYNC B0 ;  /* 0x0000000000007941 */ /* 0x000fea0003800000 */
.L_x_292:
[----:B-12---:R-:W1:Y:S01]  /*92d0*/  S2R R10, SR_CTAID.X ;  /* 0x00000000000a7919 */ /* 0x006e620000002500 */
[----:B------:R-:W2:Y:S01]  /*92e0*/  S2UR UR5, SR_CgaCtaId ;  /* 0x00000000000579c3 */ /* 0x000ea20000008800 */
[----:B------:R-:W-:Y:S01]  /*92f0*/  SHF.R.S32.HI R8, RZ, 0x1f, R25 ;  /* 0x0000001fff087819 */ /* 0x000fe20000011419 */
[----:B------:R-:W-:Y:S01]  /*9300*/  ULDC UR4, c[0x0][0x288] ;  /* 0x0000a20000047ab9 */ /* 0x000fe20000000800 */
[----:B------:R-:W-:Y:S01]  /*9310*/  SHF.R.S32.HI R31, RZ, 0x5, R0 ;  /* 0x00000005ff1f7819 */ /* 0x000fe20000011400 */
[----:B------:R-:W-:Y:S01]  /*9320*/  IMAD.U32 R61, RZ, RZ, UR4 ;  /* 0x00000004ff3d7e24 */ /* 0x000fe2000f8e00ff */
[----:B------:R-:W-:Y:S01]  /*9330*/  LEA.HI R8, R8, R25, RZ, 0x2 ;  /* 0x0000001908087211 */ /* 0x000fe200078f10ff */
[----:B------:R-:W-:Y:S01]  /*9340*/  ULDC.64 UR6, c[0x0][0x280] ;  /* 0x0000a00000067ab9 */ /* 0x000fe20000000a00 */
[----:B------:R-:W-:Y:S01]  /*9350*/  ISETP.GT.OR P1, PT, R6, 0x1b, P2 ;  /* 0x0000001b0600780c */ /* 0x000fe20001724670 */
[----:B------:R-:W-:Y:S01]  /*9360*/  IMAD R3, R16, R61, RZ ;  /* 0x0000003d10037224 */ /* 0x000fe200078e02ff */
[----:B------:R-:W-:Y:S01]  /*9370*/  LOP3.LUT R8, R8, 0xfffffffc, RZ, 0xc0, !PT ;  /* 0xfffffffc08087812 */ /* 0x000fe200078ec0ff */
[----:B------:R-:W-:Y:S01]  /*9380*/  UMOV UR4, 0x400 ;  /* 0x0000040000047882 */ /* 0x000fe20000000000 */
[----:B------:R-:W-:Y:S01]  /*9390*/  SHF.L.U32 R19, R6, 0x3, RZ ;  /* 0x0000000306137819 */ /* 0x000fe200000006ff */
[----:B------:R-:W-:Y:S01]  /*93a0*/  UIADD3 UR4, UR4, 0x220, URZ ;  /* 0x0000022004047890 */ /* 0x000fe2000fffe03f */
[----:B------:R-:W-:Y:S01]  /*93b0*/  IADD3 R8, R25, -R8, RZ ;  /* 0x8000000819087210 */ /* 0x000fe20007ffe0ff */
[----:B------:R-:W-:Y:S01]  /*93c0*/  IMAD.U32 R63, RZ, RZ, UR7 ;  /* 0x00000007ff3f7e24 */ /* 0x000fe2000f8e00ff */
[----:B------:R-:W-:Y:S01]  /*93d0*/  BSSY B0, `(.L_x_299) ;  /* 0x000001b000007945 */ /* 0x000fe20003800000 */
[----:B----4-:R-:W-:-:S02]  /*93e0*/  CS2R R34, SRZ ;  /* 0x0000000000227805 */ /* 0x010fc4000001ff00 */
[CC--:B------:R-:W-:Y:S02]  /*93f0*/  ISETP.NE.OR P3, PT, R31.reuse, R8.reuse, P1 ;  /* 0x000000081f00720c */ /* 0x0c0fe40000f65670 */
[----:B------:R-:W-:Y:S02]  /*9400*/  CS2R R32, SRZ ;  /* 0x0000000000207805 */ /* 0x000fe4000001ff00 */
[----:B------:R-:W-:Y:S02]  /*9410*/  ISETP.NE.AND P0, PT, R31, R8, PT ;  /* 0x000000081f00720c */ /* 0x000fe40003f05270 */
[----:B------:R-:W-:Y:S01]  /*9420*/  ISETP.GT.AND P1, PT, R6, 0x1b, PT ;  /* 0x0000001b0600780c */ /* 0x000fe20003f24270 */
[----:B--2---:R-:W-:-:S06]  /*9430*/  ULEA UR4, UR5, UR4, 0x18 ;  /* 0x0000000405047291 */ /* 0x004fcc000f8ec03f */
[----:B------:R-:W-:Y:S01]  /*9440*/  LEA R36, R6, UR4, 0x4 ;  /* 0x0000000406247c11 */ /* 0x000fe2000f8e20ff */
[--C-:B-1----:R-:W-:Y:S02]  /*9450*/  IMAD R0, R3, UR6, R10.reuse ;  /* 0x0000000603007c24 */ /* 0x102fe4000f8e020a */
[----:B------:R-:W-:Y:S02]  /*9460*/  IMAD R8, R2, R61, R10 ;  /* 0x0000003d02087224 */ /* 0x000fe400078e020a */
[----:B------:R-:W-:Y:S02]  /*9470*/  IMAD R0, R0, 0xe0, RZ ;  /* 0x000000e000007824 */ /* 0x000fe400078e02ff */
[----:B------:R-:W-:Y:S02]  /*9480*/  IMAD R12, R8, 0xe0, RZ ;  /* 0x000000e0080c7824 */ /* 0x000fe400078e02ff */
[-CC-:B------:R-:W-:Y:S02]  /*9490*/  IMAD R30, R0, R63.reuse, R19.reuse ;  /* 0x0000003f001e7224 */ /* 0x180fe400078e0213 */
[----:B------:R-:W-:-:S03]  /*94a0*/  IMAD R12, R12, R63, R19 ;  /* 0x0000003f0c0c7224 */ /* 0x000fc600078e0213 */
[----:B------:R-:W-:Y:S02]  /*94b0*/  SHF.R.S32.HI R37, RZ, 0x1f, R30 ;  /* 0x0000001fff257819 */ /* 0x000fe4000001141e */
[----:B------:R-:W-:Y:S01]  /*94c0*/  SHF.R.S32.HI R14, RZ, 0x1f, R12 ;  /* 0x0000001fff0e7819 */ /* 0x000fe2000001140c */
[----:B------:R-:W-:Y:S06]  /*94d0*/  @P3 BRA `(.L_x_300) ;  /* 0x0000000000283947 */ /* 0x000fec0003800000 */
[----:B------:R-:W-:Y:S01]  /*94e0*/  ULDC.64 UR4, c[0x0][0x240] ;  /* 0x0000900000047ab9 */ /* 0x000fe20000000a00 */
[----:B------:R-:W-:Y:S01]  /*94f0*/  IMAD.MOV.U32 R35, RZ, RZ, RZ ;  /* 0x000000ffff237224 */ /* 0x000fe200078e00ff */
[----:B------:R-:W-:-:S04]  /*9500*/  ISETP.NE.U32.AND P3, PT, RZ, UR4, PT ;  /* 0x00000004ff007c0c */ /* 0x000fc8000bf65070 */
[----:B------:R-:W-:-:S13]  /*9510*/  ISETP.NE.AND.EX P3, PT, RZ, UR5, PT, P3 ;  /* 0x00000005ff007c0c */ /* 0x000fda000bf65330 */
[----:B------:R-:W-:Y:S05]  /*9520*/  @!P3 BRA `(.L_x_301) ;  /* 0x000000000010b947 */ /* 0x000fea0003800000 */
[----:B------:R-:W1:Y:S01]  /*9530*/  LDC.64 R32, c[0x0][0x240] ;  /* 0x00009000ff207b82 */ /* 0x000e620000000a00 */
[----:B------:R-:W-:-:S04]  /*9540*/  IMAD R3, R10, 0xe0, R19 ;  /* 0x000000e00a037824 */ /* 0x000fc800078e0213 */
[----:B-1----:R-:W-:-:S06]  /*9550*/  IMAD.WIDE R32, R3, 0x2, R32 ;  /* 0x0000000203207825 */ /* 0x002fcc00078e0220 */
[----:B------:R-:W5:Y:S02]  /*9560*/  LDG.E.128 R32, desc[UR36][R32.64] ;  /* 0x0000002420207981 */ /* 0x000f64000c1e1d00 */
.L_x_301:
[----:B-----5:R1:W-:Y:S02]  /*9570*/  STS.128 [R36], R32 ;  /* 0x0000002024007388 */ /* 0x0203e40000000c00 */
.L_x_300:
[----:B------:R-:W-:Y:S05]  /*9580*/  BSYNC B0 ;  /* 0x0000000000007941 */ /* 0x000fea0003800000 */
.L_x_299:
[----:B------:R-:W-:Y:S01]  /*9590*/  BAR.SYNC.DEFER_BLOCKING 0x0 ;  /* 0x0000000000007b1d */ /* 0x000fe20000010000 */
[----:B------:R-:W-:Y:S01]  /*95a0*/  HFMA2.MMA R0, -RZ, RZ, 0, 0 ;  /* 0x00000000ff007435 */ /* 0x000fe200000001ff */
[----:B------:R-:W-:Y:S01]  /*95b0*/  IMAD.MOV.U32 R13, RZ, RZ, RZ ;  /* 0x000000ffff0d7224 */ /* 0x000fe200078e00ff */
[----:B------:R-:W-:Y:S01]  /*95c0*/  HFMA2.MMA R22, -RZ, RZ, 0, 0 ;  /* 0x00000000ff167435 */ /* 0x000fe200000001ff */
[----:B------:R-:W-:Y:S01]  /*95d0*/  MOV R24, RZ ;  /* 0x000000ff00187202 */ /* 0x000fe20000000f00 */
[----:B------:R-:W-:Y:S01]  /*95e0*/  IMAD.MOV.U32 R9, RZ, RZ, RZ ;  /* 0x000000ffff097224 */ /* 0x000fe200078e00ff */
[----:B------:R-:W-:Y:S01]  /*95f0*/  ULDC UR9, c[0x0][0x284] ;  /* 0x0000a10000097ab9 */ /* 0x000fe20000000800 */
[----:B------:R-:W-:Y:S01]  /*9600*/  ULDC UR8, c[0x0][0x288] ;  /* 0x0000a20000087ab9 */ /* 0x000fe20000000800 */
[----:B------:R-:W-:Y:S01]  /*9610*/  ULDC.64 UR6, c[0x0][0x258] ;  /* 0x0000960000067ab9 */ /* 0x000fe20000000a00 */
[----:B------:R-:W-:Y:S01]  /*9620*/  ULDC.64 UR10, c[0x0][0x250] ;  /* 0x00009400000a7ab9 */ /* 0x000fe20000000a00 */
[----:B------:R-:W-:Y:S01]  /*9630*/  BSSY B0, `(.L_x_302) ;  /* 0x00001cf000007945 */ /* 0x000fe20003800000 */
[----:B------:R-:W-:Y:S01]  /*9640*/  IMAD.MOV.U32 R5, RZ, RZ, RZ ;  /* 0x000000ffff057224 */ /* 0x000fe200078e00ff */
[----:B------:R-:W-:Y:S01]  /*9650*/  MOV R3, RZ ;  /* 0x000000ff00037202 */ /* 0x000fe20000000f00 */
[----:B------:R-:W-:Y:S01]  /*9660*/  IMAD.MOV.U32 R16, RZ, RZ, RZ ;  /* 0x000000ffff107224 */ /* 0x000fe200078e00ff */
[----:B------:R-:W-:Y:S06]  /*9670*/  @P1 BRA `(.L_x_303) ;  /* 0x0000001c00281947 */ /* 0x000fec0003800000 */
[----:B------:R-:W-:Y:S01]  /*9680*/  IADD3 R38, R31, R4, RZ ;  /* 0x000000041f267210 */ /* 0x000fe20007ffe0ff */
[----:B------:R-:W-:Y:S01]  /*9690*/  ULDC.64 UR4, c[0x0][0x250] ;  /* 0x0000940000047ab9 */ /* 0x000fe20000000a00 */
[----:B------:R-:W-:Y:S01]  /*96a0*/  VIMNMX R39, R25, R63, PT ;  /* 0x0000003f19277248 */ /* 0x000fe20003fe0100 */
[----:B------:R-:W-:Y:S01]  /*96b0*/  IMAD.U32 R60, RZ, RZ, UR4 ;  /* 0x00000004ff3c7e24 */ /* 0x000fe2000f8e00ff */
[----:B------:R-:W-:Y:S01]  /*96c0*/  MOV R55, UR5 ;  /* 0x0000000500377c02 */ /* 0x000fe20008000f00 */
[----:B------:R-:W-:Y:S01]  /*96d0*/  IMAD R7, R38, 0xe0, RZ ;  /* 0x000000e026077824 */ /* 0x000fe200078e02ff */
[----:B------:R-:W-:Y:S01]  /*96e0*/  BSSY B1, `(.L_x_304) ;  /* 0x00000bb000017945 */ /* 0x000fe20003800000 */
[----:B------:R-:W-:-:S03]  /*96f0*/  IMAD R54, R31, 0x2, R28 ;  /* 0x000000021f367824 */ /* 0x000fc600078e021c */
[----:B------:R-:W-:-:S04]  /*9700*/  IADD3 R0, P3, R12, R7, RZ ;  /* 0x000000070c007210 */ /* 0x000fc80007f7e0ff */
[----:B------:R-:W-:Y:S02]  /*9710*/  LEA.HI.X.SX32 R7, R7, R14, 0x1, P3 ;  /* 0x0000000e07077211 */ /* 0x000fe400018f0eff */
[----:B------:R-:W-:Y:S02]  /*9720*/  ISETP.GE.AND P3, PT, R38, R39, PT ;  /* 0x000000272600720c */ /* 0x000fe40003f66270 */
[----:B------:R-:W-:-:S04]  /*9730*/  LEA R20, P4, R0, R60, 0x1 ;  /* 0x0000003c00147211 */ /* 0x000fc800078808ff */
[----:B------:R-:W-:Y:S02]  /*9740*/  LEA.HI.X R21, R0, R55, R7, 0x1, P4 ;  /* 0x0000003700157211 */ /* 0x000fe400020f0c07 */
[----:B------:R-:W-:-:S05]  /*9750*/  MOV R0, RZ ;  /* 0x000000ff00007202 */ /* 0x000fca0000000f00 */
[----:B------:R-:W-:Y:S05]  /*9760*/  @P3 BRA `(.L_x_305) ;  /* 0x0000000800c83947 */ /* 0x000fea0003800000 */
[----:B------:R-:W-:Y:S01]  /*9770*/  IMAD.MOV R5, RZ, RZ, -R18 ;  /* 0x000000ffff057224 */ /* 0x000fe200078e0a12 */
[----:B------:R-:W-:Y:S01]  /*9780*/  LOP3.LUT R0, RZ, R63, RZ, 0x33, !PT ;  /* 0x0000003fff007212 */ /* 0x000fe200078e33ff */
[----:B------:R-:W2:Y:S01]  /*9790*/  LDC.64 R44, c[0x0][0x2e8] ;  /* 0x0000ba00ff2c7b82 */ /* 0x000ea20000000a00 */
[----:B------:R-:W-:Y:S01]  /*97a0*/  IMAD R16, R17, R61, R10 ;  /* 0x0000003d11107224 */ /* 0x000fe200078e020a */
[----:B------:R-:W-:Y:S01]  /*97b0*/  BSSY B2, `(.L_x_306) ;  /* 0x0000044000027945 */ /* 0x000fe20003800000 */
[----:B------:R-:W-:Y:S01]  /*97c0*/  VIMNMX R5, R0, R5, !PT ;  /* 0x0000000500057248 */ /* 0x000fe20007fe0100 */
[----:B------:R-:W-:Y:S01]  /*97d0*/  HFMA2.MMA R13, -RZ, RZ, 0, 0 ;  /* 0x00000000ff0d7435 */ /* 0x000fe200000001ff */
[----:B------:R-:W-:Y:S01]  /*97e0*/  IADD3 R0, -R4, -0x2, -R31 ;  /* 0xfffffffe04007810 */ /* 0x000fe20007ffe91f */
[----:B------:R-:W-:Y:S01]  /*97f0*/  IMAD R3, R16, 0xe0, R19 ;  /* 0x000000e010037824 */ /* 0x000fe200078e0213 */
[----:B------:R-:W-:Y:S01]  /*9800*/  MOV R7, R38 ;  /* 0x0000002600077202 */ /* 0x000fe20000000f00 */
[----:B------:R-:W-:Y:S01]  /*9810*/  IMAD.MOV.U32 R16, RZ, RZ, RZ ;  /* 0x000000ffff107224 */ /* 0x000fe200078e00ff */
[----:B------:R-:W-:Y:S01]  /*9820*/  IADD3 R46, R0, -R5, RZ ;  /* 0x80000005002e7210 */ /* 0x000fe20007ffe0ff */
[----:B------:R-:W-:Y:S01]  /*9830*/  HFMA2.MMA R5, -RZ, RZ, 0, 0 ;  /* 0x00000000ff057435 */ /* 0x000fe200000001ff */
[----:B------:R-:W-:Y:S01]  /*9840*/  IMAD.MOV.U32 R22, RZ, RZ, RZ ;  /* 0x000000ffff167224 */ /* 0x000fe200078e00ff */
[----:B------:R-:W-:Y:S01]  /*9850*/  MOV R9, RZ ;  /* 0x000000ff00097202 */ /* 0x000fe20000000f00 */
[----:B------:R-:W-:Y:S01]  /*9860*/  IMAD.MOV.U32 R24, RZ, RZ, RZ ;  /* 0x000000ffff187224 */ /* 0x000fe200078e00ff */
[----:B------:R-:W-:Y:S01]  /*9870*/  LOP3.LUT P3, RZ, R46, 0x4, RZ, 0xc0, !PT ;  /* 0x000000042eff7812 */ /* 0x000fe2000786c0ff */
[----:B------:R-:W-:-:S02]  /*9880*/  IMAD.MOV.U32 R0, RZ, RZ, RZ ;  /* 0x000000ffff007224 */ /* 0x000fc400078e00ff */
[----:B--2---:R-:W-:-:S04]  /*9890*/  IMAD.WIDE R44, R3, 0x2, R44 ;  /* 0x00000002032c7825 */ /* 0x004fc800078e022c */
[----:B------:R-:W-:-:S06]  /*98a0*/  IMAD.MOV.U32 R3, RZ, RZ, RZ ;  /* 0x000000ffff037224 */ /* 0x000fcc00078e00ff */
[----:B------:R-:W-:Y:S05]  /*98b0*/  @P3 BRA `(.L_x_307) ;  /* 0x0000000000cc3947 */ /* 0x000fea0003800000 */
[----:B------:R-:W-:Y:S01]  /*98c0*/  IMAD R5, R2, R63, RZ ;  /* 0x0000003f02057224 */ /* 0x000fe200078e02ff */
[----:B------:R-:W-:Y:S01]  /*98d0*/  SHF.R.S32.HI R0, RZ, 0x1f, R38 ;  /* 0x0000001fff007819 */ /* 0x000fe20000011426 */
[----:B------:R-:W-:-:S03]  /*98e0*/  ULDC.64 UR4, c[0x0][0x258] ;  /* 0x0000960000047ab9 */ /* 0x000fc60000000a00 */
[----:B------:R-:W-:-:S04]  /*98f0*/  IADD3 R3, P2, R5, R38, RZ ;  /* 0x0000002605037210 */ /* 0x000fc80007f5e0ff */
[----:B------:R-:W-:Y:S02]  /*9900*/  LEA.HI.X.SX32 R0, R5, R0, 0x1, P2 ;  /* 0x0000000005007211 */ /* 0x000fe400010f0eff */
[----:B---3--:R-:W-:Y:S01]  /*9910*/  LEA R40, P2, R3, UR4, 0x2 ;  /* 0x0000000403287c11 */ /* 0x008fe2000f8410ff */
[----:B------:R-:W-:-:S03]  /*9920*/  ULDC UR4, c[0x0][0x29c] ;  /* 0x0000a70000047ab9 */ /* 0x000fc60000000800 */
        /* <DEDUP_REMOVED lines=9> */
[----:B------:R-:W2:Y:S04]  /*99c0*/  LDS.U16 R0, [R54] ;  /* 0x0000000036007984 */ /* 0x000ea80000000400 */
[----:B------:R3:W5:Y:S01]  /*99d0*/  LDG.E.128 R48, desc[UR36][R42.64] ;  /* 0x000000242a307981 */ /* 0x000762000c1e1d00 */
[----:B------:R-:W-:-:S06]  /*99e0*/  UISETP.NE.AND UP0, UPT, UR4, URZ, UPT ;  /* 0x0000003f0400728c */ /* 0x000fcc000bf05270 */
[----:B------:R-:W-:Y:S01]  /*99f0*/  PLOP3.LUT P2, PT, PT, PT, UP0, 0x80, 0x0 ;  /* 0x000000000000781c */ /* 0x000fe20003f4f008 */
[----:B--2---:R-:W-:-:S12]  /*9a00*/  HADD2.F32 R0, -RZ, R0.H0_H0 ;  /* 0x20000000ff007230 */ /* 0x004fd80000004100 */
[----:B---3--:R-:W-:Y:S05]  /*9a10*/  @P2 BRA `(.L_x_308) ;  /* 0x0000000000302947 */ /* 0x008fea0003800000 */
[----:B------:R-:W-:Y:S01]  /*9a20*/  LOP3.LUT P5, RZ, R29, 0x8, RZ, 0xc0, !PT ;  /* 0x000000081dff7812 */ /* 0x000fe200078ac0ff */
[----:B------:R-:W2:-:S12]  /*9a30*/  LDS.128 R40, [R36] ;  /* 0x0000000024287984 */ /* 0x000e980000000c00 */
[----:B------:R-:W3:Y:S01]  /*9a40*/  @P5 LDG.E.128 R56, desc[UR36][R44.64] ;  /* 0x000000242c385981 */ /* 0x000ee2000c1e1d00 */
        /* <DEDUP_REMOVED lines=9> */
.L_x_308:
        /* <DEDUP_REMOVED lines=8> */
[----:B0-----:R-:W-:Y:S02]  /*9b60*/  HADD2.F32 R11, -RZ, R50.H1_H1 ;  /* 0x30000032ff0b7230 */ /* 0x001fe40000004100 */
[C---:B------:R-:W-:Y:S01]  /*9b70*/  FFMA.FTZ R22, R0.reuse, R7, RZ ;  /* 0x0000000700167223 */ /* 0x040fe200000100ff */
[--C-:B------:R-:W-:Y:S02]  /*9b80*/  HADD2.F32 R13, -RZ, R51.reuse.H0_H0 ;  /* 0x20000033ff0d7230 */ /* 0x100fe40000004100 */
[C---:B------:R-:W-:Y:S01]  /*9b90*/  FFMA.FTZ R9, R0.reuse, R9, RZ ;  /* 0x0000000900097223 */ /* 0x040fe200000100ff */
[----:B------:R-:W-:Y:S02]  /*9ba0*/  HADD2.F32 R15, -RZ, R51.H1_H1 ;  /* 0x30000033ff0f7230 */ /* 0x000fe40000004100 */
[----:B------:R-:W-:Y:S01]  /*9bb0*/  FFMA.FTZ R24, R0, R11, RZ ;  /* 0x0000000b00187223 */ /* 0x000fe200000100ff */
[----:B------:R-:W-:Y:S01]  /*9bc0*/  IADD3 R7, R38, 0x4, RZ ;  /* 0x0000000426077810 */ /* 0x000fe20007ffe0ff */
[C---:B------:R-:W-:Y:S01]  /*9bd0*/  FFMA.FTZ R13, R0.reuse, R13, RZ ;  /* 0x0000000d000d7223 */ /* 0x040fe200000100ff */
[----:B------:R-:W-:-:S07]  /*9be0*/  FFMA.FTZ R0, R0, R15, RZ ;  /* 0x0000000f00007223 */ /* 0x000fce00000100ff */
.L_x_307:
[----:B------:R-:W-:Y:S05]  /*9bf0*/  BSYNC B2 ;  /* 0x0000000000027941 */ /* 0x000fea0003800000 */
.L_x_306:
[----:B------:R-:W-:-:S13]  /*9c00*/  LOP3.LUT P3, RZ, R46, 0xfffffffc, RZ, 0xc0, !PT ;  /* 0xfffffffc2eff7812 */ /* 0x000fda000786c0ff */
[----:B------:R-:W-:Y:S05]  /*9c10*/  @!P3 BRA `(.L_x_305) ;  /* 0x00000004009cb947 */ /* 0x000fea0003800000 */
[----:B------:R-:W-:Y:S01]  /*9c20*/  ULDC UR4, c[0x0][0x29c] ;  /* 0x0000a70000047ab9 */ /* 0x000fe20000000800 */
[----:B------:R-:W-:Y:S01]  /*9c30*/  IMAD R66, R2, R63, RZ ;  /* 0x0000003f02427224 */ /* 0x000fe200078e02ff */
[----:B------:R-:W-:-:S06]  /*9c40*/  UISETP.NE.AND UP0, UPT, UR4, URZ, UPT ;  /* 0x0000003f0400728c */ /* 0x000fcc000bf05270 */
[----:B------:R-:W-:-:S13]  /*9c50*/  PLOP3.LUT P2, PT, PT, PT, UP0, 0x80, 0x0 ;  /* 0x000000000000781c */ /* 0x000fda0003f4f008 */
.L_x_311:
[----:B0-----:R-:W-:Y:S02]  /*9c60*/  SHF.R.S32.HI R11, RZ, 0x1f, R7 ;  /* 0x0000001fff0b7819 */ /* 0x001fe40000011407 */
[C---:B------:R-:W-:Y:S02]  /*9c70*/  IADD3 R15, P3, R66.reuse, R7, RZ ;  /* 0x00000007420f7210 */ /* 0x040fe40007f7e0ff */
[----:B------:R-:W-:Y:S02]  /*9c80*/  LOP3.LUT P5, RZ, R29, 0x8, RZ, 0xc0, !PT ;  /* 0x000000081dff7812 */ /* 0x000fe400078ac0ff */
[----:B---3--:R-:W-:Y:S02]  /*9c90*/  LEA.HI.X.SX32 R40, R66, R11, 0x1, P3 ;  /* 0x0000000b42287211 */ /* 0x008fe400018f0eff */
[----:B------:R-:W-:-:S04]  /*9ca0*/  LEA R46, P3, R15, UR6, 0x2 ;  /* 0x000000060f2e7c11 */ /* 0x000fc8000f8610ff */
[----:B------:R-:W-:-:S05]  /*9cb0*/  LEA.HI.X R47, R15, UR7, R40, 0x2, P3 ;  /* 0x000000070f2f7c11 */ /* 0x000fca00098f1428 */
[----:B------:R-:W3:Y:S01]  /*9cc0*/  LDG.E R11, desc[UR36][R46.64] ;  /* 0x000000242e0b7981 */ /* 0x000ee2000c1e1900 */
[----:B------:R-:W-:Y:S01]  /*9cd0*/  MOV R61, UR8 ;  /* 0x00000008003d7c02 */ /* 0x000fe20008000f00 */
[----:B------:R-:W-:Y:S01]  /*9ce0*/  IMAD.U32 R63, RZ, RZ, UR9 ;  /* 0x00000009ff3f7e24 */ /* 0x000fe2000f8e00ff */
[----:B------:R-:W-:Y:S02]  /*9cf0*/  MOV R60, UR10 ;  /* 0x0000000a003c7c02 */ /* 0x000fe40008000f00 */
[----:B------:R-:W-:Y:S01]  /*9d00*/  MOV R55, UR11 ;  /* 0x0000000b00377c02 */ /* 0x000fe20008000f00 */
[----:B---3--:R-:W-:Y:S02]  /*9d10*/  IMAD R40, R11, R61, RZ ;  /* 0x0000003d0b287224 */ /* 0x008fe400078e02ff */
        /* <DEDUP_REMOVED lines=8> */
[----:B--2---:R-:W-:Y:S02]  /*9da0*/  LEA R48, P3, R41, R60, 0x1 ;  /* 0x0000003c29307211 */ /* 0x004fe400078608ff */
[----:B------:R-:W-:-:S02]  /*9db0*/  LEA.HI.X R53, R15, R55, R42, 0x1, P4 ;  /* 0x000000370f357211 */ /* 0x000fc400020f0c2a */
[----:B------:R-:W-:-:S06]  /*9dc0*/  LEA.HI.X R49, R41, R55, R40, 0x1, P3 ;  /* 0x0000003729317211 */ /* 0x000fcc00018f0c28 */
[----:B------:R-:W5:Y:S01]  /*9dd0*/  LDG.E.128 R48, desc[UR36][R48.64] ;  /* 0x0000002430307981 */ /* 0x000f62000c1e1d00 */
[----:B------:R-:W-:Y:S05]  /*9de0*/  @P2 BRA `(.L_x_309) ;  /* 0x00000000002c2947 */ /* 0x000fea0003800000 */
[----:B------:R-:W2:Y:S04]  /*9df0*/  @P5 LDG.E.128 R56, desc[UR36][R44.64] ;  /* 0x000000242c385981 */ /* 0x000ea8000c1e1d00 */
[----:B------:R-:W0:Y:S02]  /*9e00*/  LDS.128 R40, [R36] ;  /* 0x0000000024287984 */ /* 0x000e240000000c00 */
[----:B0----5:R-:W-:Y:S01]  /*9e10*/  HFMA2.MMA R48, R48, 1, 1, R40 ;  /* 0x3c003c0030307835 */ /* 0x021fe20000000028 */
        /* <DEDUP_REMOVED lines=8> */
.L_x_309:
[----:B------:R-:W2:Y:S01]  /*9ea0*/  LDG.E R46, desc[UR36][R46.64+0x10] ;  /* 0x000010242e2e7981 */ /* 0x000ea2000c1e1900 */
[----:B------:R-:W-:Y:S02]  /*9eb0*/  IMAD.MOV.U32 R11, RZ, RZ, 0xe0 ;  /* 0x000000e0ff0b7424 */ /* 0x000fe400078e00ff */
        /* <DEDUP_REMOVED lines=11> */
[----:B------:R-:W-:Y:S01]  /*9f70*/  LEA R57, R11, R28, 0x1 ;  /* 0x0000001c0b397211 */ /* 0x000fe200078e08ff */
[----:B------:R-:W-:Y:S02]  /*9f80*/  HADD2.F32 R15, -RZ, R48.H0_H0 ;  /* 0x20000030ff0f7230 */ /* 0x000fe40000004100 */
[----:B------:R-:W-:Y:S02]  /*9f90*/  HADD2.F32 R46, -RZ, R49.H0_H0 ;  /* 0x20000031ff2e7230 */ /* 0x000fe40000004100 */
[----:B------:R-:W2:Y:S01]  /*9fa0*/  LDS.U16 R11, [R57] ;  /* 0x00000000390b7984 */ /* 0x000ea20000000400 */
[----:B0-----:R-:W-:-:S02]  /*9fb0*/  HADD2.F32 R50, -RZ, R51.H0_H0 ;  /* 0x20000033ff327230 */ /* 0x001fc40000004100 */
        /* <DEDUP_REMOVED lines=14> */
[----:B------:R-:W0:Y:S02]  /*a0a0*/  LDS.128 R68, [R36] ;  /* 0x0000000024447984 */ /* 0x000e240000000c00 */
[----:B0-----:R-:W-:Y:S01]  /*a0b0*/  HFMA2.MMA R40, R40, 1, 1, R68 ;  /* 0x3c003c0028287835 */ /* 0x001fe20000000044 */
        /* <DEDUP_REMOVED lines=8> */
.L_x_310:
[----:B------:R-:W2:Y:S01]  /*a140*/  LDS.U16 R0, [R57+0x8] ;  /* 0x0000080039007984 */ /* 0x000ea20000000400 */
[----:B------:R-:W-:Y:S02]  /*a150*/  VIADD R7, R7, 0x8 ;  /* 0x0000000807077836 */ /* 0x000fe40000000000 */
[--C-:B------:R-:W-:Y:S02]  /*a160*/  HADD2.F32 R3, -RZ, R40.reuse.H0_H0 ;  /* 0x20000028ff037230 */ /* 0x100fe40000004100 */
[----:B------:R-:W-:Y:S01]  /*a170*/  HADD2.F32 R5, -RZ, R40.H1_H1 ;  /* 0x30000028ff057230 */ /* 0x000fe20000004100 */
[----:B------:R-:W-:Y:S01]  /*a180*/  ISETP.GE.AND P3, PT, R7, R39, PT ;  /* 0x000000270700720c */ /* 0x000fe20003f66270 */
[--C-:B------:R-:W-:Y:S02]  /*a190*/  HADD2.F32 R9, -RZ, R41.reuse.H0_H0 ;  /* 0x20000029ff097230 */ /* 0x100fe40000004100 */
[----:B------:R-:W-:Y:S02]  /*a1a0*/  HADD2.F32 R13, -RZ, R42.H1_H1 ;  /* 0x3000002aff0d7230 */ /* 0x000fe40000004100 */
[----:B0-----:R-:W-:-:S02]  /*a1b0*/  HADD2.F32 R41, -RZ, R41.H1_H1 ;  /* 0x30000029ff297230 */ /* 0x001fc40000004100 */
        /* <DEDUP_REMOVED lines=13> */
.L_x_305:
[----:B------:R-:W-:Y:S05]  /*a290*/  BSYNC B1 ;  /* 0x0000000000017941 */ /* 0x000fea0003800000 */
.L_x_304:
[----:B------:R-:W-:-:S13]  /*a2a0*/  ISETP.GE.AND P3, PT, R38, R25, PT ;  /* 0x000000192600720c */ /* 0x000fda0003f66270 */
[----:B------:R-:W-:Y:S05]  /*a2b0*/  @P3 BRA `(.L_x_303) ;  /* 0x0000001000183947 */ /* 0x000fea0003800000 */
[----:B---3--:R-:W3:Y:S01]  /*a2c0*/  LDC.64 R40, c[0x0][0x2e8] ;  /* 0x0000ba00ff287b82 */ /* 0x008ee20000000a00 */
[----:B------:R-:W-:Y:S01]  /*a2d0*/  IADD3 R7, -R31, -0x2, R18 ;  /* 0xfffffffe1f077810 */ /* 0x000fe20007ffe112 */
[----:B------:R-:W-:Y:S01]  /*a2e0*/  IMAD R42, R17, R61, R10 ;  /* 0x0000003d112a7224 */ /* 0x000fe200078e020a */
[----:B------:R-:W-:Y:S02]  /*a2f0*/  BSSY B1, `(.L_x_312) ;  /* 0x0000052000017945 */ /* 0x000fe40003800000 */
[----:B------:R-:W-:Y:S01]  /*a300*/  IADD3 R7, R7, -R4, RZ ;  /* 0x8000000407077210 */ /* 0x000fe20007ffe0ff */
[----:B0-----:R-:W-:-:S03]  /*a310*/  IMAD R11, R42, 0xe0, R19 ;  /* 0x000000e02a0b7824 */ /* 0x001fc600078e0213 */
[----:B------:R-:W-:Y:S01]  /*a320*/  LOP3.LUT P3, RZ, R7, 0x4, RZ, 0xc0, !PT ;  /* 0x0000000407ff7812 */ /* 0x000fe2000786c0ff */
[----:B---3--:R-:W-:-:S12]  /*a330*/  IMAD.WIDE R40, R11, 0x2, R40 ;  /* 0x000000020b287825 */ /* 0x008fd800078e0228 */
[----:B------:R-:W-:Y:S05]  /*a340*/  @P3 BRA `(.L_x_313) ;  /* 0x0000000400303947 */ /* 0x000fea0003800000 */
[----:B------:R-:W-:Y:S01]  /*a350*/  ISETP.GE.AND P3, PT, R38, R63, PT ;  /* 0x0000003f2600720c */ /* 0x000fe20003f66270 */
[----:B------:R-:W-:-:S12]  /*a360*/  BSSY B2, `(.L_x_314) ;  /* 0x0000049000027945 */ /* 0x000fd80003800000 */
[----:B------:R-:W-:Y:S05]  /*a370*/  @!P3 BRA `(.L_x_315) ;  /* 0x00000004001cb947 */ /* 0x000fea0003800000 */
[----:B------:R-:W-:Y:S01]  /*a380*/  IABS R44, R63 ;  /* 0x0000003f002c7213 */ /* 0x000fe20000000000 */
[----:B------:R-:W-:Y:S01]  /*a390*/  ULDC.64 UR4, c[0x0][0x258] ;  /* 0x0000960000047ab9 */ /* 0x000fe20000000a00 */
[----:B------:R-:W-:Y:S01]  /*a3a0*/  MOV R42, RZ ;  /* 0x000000ff002a7202 */ /* 0x000fe20000000f00 */
[----:B------:R-:W0:Y:S01]  /*a3b0*/  LDS.U16 R54, [R54] ;  /* 0x0000000036367984 */ /* 0x000e220000000400 */
[----:B------:R-:W3:Y:S01]  /*a3c0*/  I2F.RP R39, R44 ;  /* 0x0000002c00277306 */ /* 0x000ee20000209400 */
[----:B------:R-:W-:Y:S02]  /*a3d0*/  IABS R15, R38 ;  /* 0x00000026000f7213 */ /* 0x000fe40000000000 */
[----:B------:R-:W-:Y:S02]  /*a3e0*/  ISETP.GE.AND P3, PT, R38, RZ, PT ;  /* 0x000000ff2600720c */ /* 0x000fe40003f66270 */
        /* <DEDUP_REMOVED lines=11> */
[----:B------:R-:W-:-:S05]  /*a4a0*/  @!P2 IMAD.IADD R11, R11, 0x1, -R44 ;  /* 0x000000010b0ba824 */ /* 0x000fca00078e0a2c */
[----:B------:R-:W-:-:S13]  /*a4b0*/  ISETP.GT.U32.AND P2, PT, R44, R11, PT ;  /* 0x0000000b2c00720c */ /* 0x000fda0003f44070 */
[----:B------:R-:W-:Y:S01]  /*a4c0*/  @!P2 IADD3 R11, R11, -R44, RZ ;  /* 0x8000002c0b0ba210 */ /* 0x000fe20007ffe0ff */
[----:B------:R-:W-:-:S03]  /*a4d0*/  IMAD R44, R2, R63, RZ ;  /* 0x0000003f022c7224 */ /* 0x000fc600078e02ff */
[----:B------:R-:W-:Y:S02]  /*a4e0*/  @!P3 IADD3 R11, -R11, RZ, RZ ;  /* 0x000000ff0b0bb210 */ /* 0x000fe40007ffe1ff */
[----:B------:R-:W-:-:S04]  /*a4f0*/  @!P4 LOP3.LUT R11, RZ, R63, RZ, 0x33, !PT ;  /* 0x0000003fff0bc212 */ /* 0x000fc800078e33ff */
[----:B------:R-:W-:Y:S02]  /*a500*/  SHF.R.S32.HI R15, RZ, 0x1f, R11 ;  /* 0x0000001fff0f7819 */ /* 0x000fe4000001140b */
[----:B------:R-:W-:-:S04]  /*a510*/  IADD3 R39, P2, R44, R11, RZ ;  /* 0x0000000b2c277210 */ /* 0x000fc80007f5e0ff */
[----:B------:R-:W-:Y:S02]  /*a520*/  LEA.HI.X.SX32 R44, R44, R15, 0x1, P2 ;  /* 0x0000000f2c2c7211 */ /* 0x000fe400010f0eff */
[----:B------:R-:W-:Y:S01]  /*a530*/  LEA R42, P2, R39, UR4, 0x2 ;  /* 0x00000004272a7c11 */ /* 0x000fe2000f8410ff */
[----:B------:R-:W-:-:S03]  /*a540*/  ULDC UR4, c[0x0][0x29c] ;  /* 0x0000a70000047ab9 */ /* 0x000fc60000000800 */
[----:B------:R-:W-:-:S05]  /*a550*/  LEA.HI.X R43, R39, UR5, R44, 0x2, P2 ;  /* 0x00000005272b7c11 */ /* 0x000fca00090f142c */
[----:B------:R-:W3:Y:S02]  /*a560*/  LDG.E R42, desc[UR36][R42.64] ;  /* 0x000000242a2a7981 */ /* 0x000ee4000c1e1900 */
[----:B---3--:R-:W-:-:S04]  /*a570*/  IMAD R44, R42, R61, RZ ;  /* 0x0000003d2a2c7224 */ /* 0x008fc800078e02ff */
        /* <DEDUP_REMOVED lines=8> */
[----:B0-----:R-:W-:-:S05]  /*a600*/  HADD2.F32 R11, -RZ, R54.H0_H0 ;  /* 0x20000036ff0b7230 */ /* 0x001fca0000004100 */
[----:B------:R-:W-:-:S13]  /*a610*/  PLOP3.LUT P2, PT, PT, PT, UP0, 0x80, 0x0 ;  /* 0x000000000000781c */ /* 0x000fda0003f4f008 */
[----:B------:R-:W-:Y:S05]  /*a620*/  @P2 BRA `(.L_x_316) ;  /* 0x0000000000302947 */ /* 0x000fea0003800000 */
[----:B------:R-:W-:Y:S01]  /*a630*/  LOP3.LUT P5, RZ, R29, 0x8, RZ, 0xc0, !PT ;  /* 0x000000081dff7812 */ /* 0x000fe200078ac0ff */
[----:B------:R-:W0:-:S12]  /*a640*/  LDS.128 R52, [R36] ;  /* 0x0000000024347984 */ /* 0x000e180000000c00 */
[----:B--2---:R-:W2:Y:S01]  /*a650*/  @P5 LDG.E.128 R48, desc[UR36][R40.64] ;  /* 0x0000002428305981 */ /* 0x004ea2000c1e1d00 */
        /* <DEDUP_REMOVED lines=9> */
.L_x_316:
[--C-:B-----5:R-:W-:Y:S02]  /*a6f0*/  HADD2.F32 R42, -RZ, R46.reuse.H0_H0 ;  /* 0x2000002eff2a7230 */ /* 0x120fe40000004100 */
[----:B0-2---:R-:W-:Y:S02]  /*a700*/  HADD2.F32 R21, -RZ, R46.H1_H1 ;  /* 0x3000002eff157230 */ /* 0x005fe40000004100 */
        /* <DEDUP_REMOVED lines=14> */
.L_x_315:
[----:B------:R-:W-:Y:S05]  /*a7f0*/  BSYNC B2 ;  /* 0x0000000000027941 */ /* 0x000fea0003800000 */
.L_x_314:
[----:B------:R-:W-:-:S07]  /*a800*/  VIADD R38, R38, 0x4 ;  /* 0x0000000426267836 */ /* 0x000fce0000000000 */
.L_x_313:
[----:B------:R-:W-:Y:S05]  /*a810*/  BSYNC B1 ;  /* 0x0000000000017941 */ /* 0x000fea0003800000 */
.L_x_312:
[----:B------:R-:W-:-:S13]  /*a820*/  LOP3.LUT P3, RZ, R7, 0xfffffffc, RZ, 0xc0, !PT ;  /* 0xfffffffc07ff7812 */ /* 0x000fda000786c0ff */
[----:B------:R-:W-:Y:S05]  /*a830*/  @!P3 BRA `(.L_x_303) ;  /* 0x0000000800b8b947 */ /* 0x000fea0003800000 */
[----:B------:R-:W-:Y:S01]  /*a840*/  LEA R27, R38, R27, 0x1 ;  /* 0x0000001b261b7211 */ /* 0x000fe200078e08ff */
[----:B------:R-:W-:Y:S01]  /*a850*/  IMAD.MOV.U32 R11, RZ, RZ, RZ ;  /* 0x000000ffff0b7224 */ /* 0x000fe200078e00ff */
[----:B------:R-:W-:-:S03]  /*a860*/  MOV R7, 0xe0 ;  /* 0x000000e000077802 */ /* 0x000fc60000000f00 */
[----:B------:R-:W-:Y:S02]  /*a870*/  IMAD R27, R4, -0x2, R27 ;  /* 0xfffffffe041b7824 */ /* 0x000fe400078e021b */
[----:B------:R-:W-:-:S03]  /*a880*/  IMAD R7, R38, R7, 0x380 ;  /* 0x0000038026077424 */ /* 0x000fc600078e0207 */
[----:B------:R-:W-:-:S07]  /*a890*/  IADD3 R60, R27, UR38, RZ ;  /* 0x000000261b3c7c10 */ /* 0x000fce000fffe0ff */
.L_x_323:
[----:B------:R-:W0:Y:S01]  /*a8a0*/  LDC R47, c[0x0][0x284] ;  /* 0x0000a100ff2f7b82 */ /* 0x000e220000000800 */
[----:B------:R-:W-:Y:S01]  /*a8b0*/  IADD3 R15, R7, -0x380, RZ ;  /* 0xfffffc80070f7810 */ /* 0x000fe20007ffe0ff */
[----:B------:R-:W-:Y:S01]  /*a8c0*/  BSSY B1, `(.L_x_317) ;  /* 0x0000052000017945 */ /* 0x000fe20003800000 */
[----:B------:R-:W-:Y:S02]  /*a8d0*/  IMAD.IADD R27, R60, 0x1, R11 ;  /* 0x000000013c1b7824 */ /* 0x000fe400078e020b */
[----:B--2---:R-:W-:-:S03]  /*a8e0*/  IADD3 R20, P3, R12, R15, RZ ;  /* 0x0000000f0c147210 */ /* 0x004fc60007f7e0ff */
[----:B------:R-:W2:Y:S01]  /*a8f0*/  LDC.64 R62, c[0x0][0x250] ;  /* 0x00009400ff3e7b82 */ /* 0x000ea20000000a00 */
[----:B------:R-:W-:Y:S02]  /*a900*/  LEA.HI.X.SX32 R15, R15, R14, 0x1, P3 ;  /* 0x0000000e0f0f7211 */ /* 0x000fe400018f0eff */
[----:B0-----:R-:W-:Y:S02]  /*a910*/  ISETP.GE.AND P3, PT, R38, R47, PT ;  /* 0x0000002f2600720c */ /* 0x001fe40003f66270 */
[----:B--2---:R-:W-:-:S04]  /*a920*/  LEA R44, P4, R20, R62, 0x1 ;  /* 0x0000003e142c7211 */ /* 0x004fc800078808ff */
[----:B------:R-:W-:-:S07]  /*a930*/  LEA.HI.X R45, R20, R63, R15, 0x1, P4 ;  /* 0x0000003f142d7211 */ /* 0x000fce00020f0c0f */
[----:B------:R-:W-:Y:S05]  /*a940*/  @!P3 BRA `(.L_x_318) ;  /* 0x000000040024b947 */ /* 0x000fea0003800000 */
[----:B------:R-:W-:Y:S01]  /*a950*/  IABS R42, R47 ;  /* 0x0000002f002a7213 */ /* 0x000fe20000000000 */
[----:B------:R-:W-:Y:S01]  /*a960*/  IMAD.MOV.U32 R20, RZ, RZ, RZ ;  /* 0x000000ffff147224 */ /* 0x000fe200078e00ff */
[----:B------:R-:W-:Y:S01]  /*a970*/  IABS R43, R38 ;  /* 0x00000026002b7213 */ /* 0x000fe20000000000 */
[----:B------:R-:W-:Y:S01]  /*a980*/  ULDC.64 UR4, c[0x0][0x258] ;  /* 0x0000960000047ab9 */ /* 0x000fe20000000a00 */
[----:B------:R-:W0:Y:S01]  /*a990*/  I2F.RP R39, R42 ;  /* 0x0000002a00277306 */ /* 0x000e220000209400 */
[----:B------:R-:W-:Y:S02]  /*a9a0*/  ISETP.GE.AND P3, PT, R38, RZ, PT ;  /* 0x000000ff2600720c */ /* 0x000fe40003f66270 */
[----:B------:R-:W-:-:S05]  /*a9b0*/  ISETP.NE.AND P4, PT, R47, RZ, PT ;  /* 0x000000ff2f00720c */ /* 0x000fca0003f85270 */
[----:B0-----:R-:W0:Y:S02]  /*a9c0*/  MUFU.RCP R39, R39 ;  /* 0x0000002700277308 */ /* 0x001e240000001000 */
[----:B0-----:R-:W-:-:S06]  /*a9d0*/  IADD3 R21, R39, 0xffffffe, RZ ;  /* 0x0ffffffe27157810 */ /* 0x001fcc0007ffe0ff */
[----:B------:R-:W0:Y:S02]  /*a9e0*/  F2I.FTZ.U32.TRUNC.NTZ R21, R21 ;  /* 0x0000001500157305 */ /* 0x000e24000021f000 */
[----:B0-----:R-:W-:-:S05]  /*a9f0*/  IADD3 R15, RZ, -R21, RZ ;  /* 0x80000015ff0f7210 */ /* 0x001fca0007ffe0ff */
[----:B------:R-:W-:-:S04]  /*aa00*/  IMAD R15, R15, R42, RZ ;  /* 0x0000002a0f0f7224 */ /* 0x000fc800078e02ff */
[----:B------:R-:W-:Y:S01]  /*aa10*/  IMAD.HI.U32 R15, R21, R15, R20 ;  /* 0x0000000f150f7227 */ /* 0x000fe200078e0014 */
[----:B------:R-:W-:-:S05]  /*aa20*/  MOV R20, R43 ;  /* 0x0000002b00147202 */ /* 0x000fca0000000f00 */
        /* <DEDUP_REMOVED lines=25> */
[----:B------:R-:W0:Y:S04]  /*abc0*/  LDS.U16 R15, [R27] ;  /* 0x000000001b0f7984 */ /* 0x000e280000000400 */
[----:B------:R2:W5:Y:S01]  /*abd0*/  LDG.E.128 R48, desc[UR36][R42.64] ;  /* 0x000000242a307981 */ /* 0x000562000c1e1d00 */
[----:B------:R-:W-:-:S06]  /*abe0*/  UISETP.NE.AND UP0, UPT, UR4, URZ, UPT ;  /* 0x0000003f0400728c */ /* 0x000fcc000bf05270 */
[----:B------:R-:W-:Y:S01]  /*abf0*/  PLOP3.LUT P2, PT, PT, PT, UP0, 0x80, 0x0 ;  /* 0x000000000000781c */ /* 0x000fe20003f4f008 */
[----:B0-----:R-:W-:-:S12]  /*ac00*/  HADD2.F32 R15, -RZ, R15.H0_H0 ;  /* 0x2000000fff0f7230 */ /* 0x001fd80000004100 */
[----:B--2---:R-:W-:Y:S05]  /*ac10*/  @P2 BRA `(.L_x_319) ;  /* 0x0000000000302947 */ /* 0x004fea0003800000 */
[----:B------:R-:W-:Y:S01]  /*ac20*/  LOP3.LUT P5, RZ, R29, 0x8, RZ, 0xc0, !PT ;  /* 0x000000081dff7812 */ /* 0x000fe200078ac0ff */
[----:B------:R-:W0:-:S12]  /*ac30*/  LDS.128 R52, [R36] ;  /* 0x0000000024347984 */ /* 0x000e180000000c00 */
[----:B------:R-:W2:Y:S01]  /*ac40*/  @P5 LDG.E.128 R56, desc[UR36][R40.64] ;  /* 0x0000002428385981 */ /* 0x000ea2000c1e1d00 */
        /* <DEDUP_REMOVED lines=9> */
.L_x_319:
[--C-:B-----5:R-:W-:Y:S02]  /*ace0*/  HADD2.F32 R46, -RZ, R50.reuse.H0_H0 ;  /* 0x20000032ff2e7230 */ /* 0x120fe40000004100 */
[----:B------:R-:W-:Y:S02]  /*acf0*/  HADD2.F32 R21, -RZ, R50.H1_H1 ;  /* 0x30000032ff157230 */ /* 0x000fe40000004100 */
[----:B------:R-:W-:Y:S02]  /*ad00*/  HADD2.F32 R20, -RZ, R48.H0_H0 ;  /* 0x20000030ff147230 */ /* 0x000fe40000004100 */
[C---:B------:R-:W-:Y:S01]  /*ad10*/  FFMA.FTZ R9, R15.reuse, R46, R9 ;  /* 0x0000002e0f097223 */ /* 0x040fe20000010009 */
[----:B------:R-:W-:Y:S02]  /*ad20*/  HADD2.F32 R42, -RZ, R49.H0_H0 ;  /* 0x20000031ff2a7230 */ /* 0x000fe40000004100 */
[----:B------:R-:W-:Y:S01]  /*ad30*/  FFMA.FTZ R24, R15, R21, R24 ;  /* 0x000000150f187223 */ /* 0x000fe20000010018 */
[----:B0-----:R-:W-:-:S02]  /*ad40*/  HADD2.F32 R50, -RZ, R51.H0_H0 ;  /* 0x20000033ff327230 */ /* 0x001fc40000004100 */
        /* <DEDUP_REMOVED lines=9> */
.L_x_318:
[----:B------:R-:W-:Y:S05]  /*ade0*/  BSYNC B1 ;  /* 0x0000000000017941 */ /* 0x000fea0003800000 */
.L_x_317:
[----:B------:R-:W-:Y:S01]  /*adf0*/  VIADD R39, R38, 0x4 ;  /* 0x0000000426277836 */ /* 0x000fe20000000000 */
[----:B------:R-:W-:Y:S04]  /*ae00*/  BSSY B1, `(.L_x_320) ;  /* 0x000004c000017945 */ /* 0x000fe80003800000 */
[----:B------:R-:W-:-:S13]  /*ae10*/  ISETP.GE.AND P3, PT, R39, R47, PT ;  /* 0x0000002f2700720c */ /* 0x000fda0003f66270 */
        /* <DEDUP_REMOVED lines=40> */
[----:B------:R-:W0:Y:S04]  /*b0a0*/  LDS.U16 R15, [R27+0x8] ;  /* 0x000008001b0f7984 */ /* 0x000e280000000400 */
        /* <DEDUP_REMOVED lines=17> */
.L_x_322:
        /* <DEDUP_REMOVED lines=16> */
.L_x_321:
[----:B------:R-:W-:Y:S05]  /*b2c0*/  BSYNC B1 ;  /* 0x0000000000017941 */ /* 0x000fea0003800000 */
.L_x_320:
[----:B------:R-:W-:Y:S01]  /*b2d0*/  VIADD R38, R38, 0x8 ;  /* 0x0000000826267836 */ /* 0x000fe20000000000 */
[----:B------:R-:W-:Y:S02]  /*b2e0*/  IADD3 R11, R11, 0x10, RZ ;  /* 0x000000100b0b7810 */ /* 0x000fe40007ffe0ff */
[----:B------:R-:W-:Y:S02]  /*b2f0*/  IADD3 R7, R7, 0x700, RZ ;  /* 0x0000070007077810 */ /* 0x000fe40007ffe0ff */
[----:B------:R-:W-:-:S13]  /*b300*/  ISETP.GE.AND P3, PT, R38, R25, PT ;  /* 0x000000192600720c */ /* 0x000fda0003f66270 */
[----:B------:R-:W-:Y:S05]  /*b310*/  @!P3 BRA `(.L_x_323) ;  /* 0xfffffff40060b947 */ /* 0x000fea000383ffff */
.L_x_303:
[----:B------:R-:W-:Y:S05]  /*b320*/  BSYNC B0 ;  /* 0x0000000000007941 */ /* 0x000fea0003800000 */
.L_x_302:
[----:B------:R-:W-:Y:S01]  /*b330*/  ISETP.GT.OR P0, PT, R6, 0x1b, P0 ;  /* 0x0000001b0600780c */ /* 0x000fe20000704670 */
[----:B------:R-:W-:-:S12]  /*b340*/  BSSY B0, `(.L_x_324) ;  /* 0x0000036000007945 */ /* 0x000fd80003800000 */
[----:B------:R-:W-:Y:S05]  /*b350*/  @P0 BRA `(.L_x_325) ;  /* 0x0000000000d00947 */ /* 0x000fea0003800000 */
[----:B--2---:R-:W2:Y:S01]  /*b360*/  LDC.64 R20, c[0x0][0x250] ;  /* 0x00009400ff147b82 */ /* 0x004ea20000000a00 */
[----:B------:R-:W-:-:S04]  /*b370*/  IMAD.MOV.U32 R7, RZ, RZ, 0xe0 ;  /* 0x000000e0ff077424 */ /* 0x000fc800078e00ff */
[----:B------:R-:W-:-:S05]  /*b380*/  IMAD R7, R18, R7, -0xe0 ;  /* 0xffffff2012077424 */ /* 0x000fca00078e0207 */
[----:B------:R-:W-:-:S04]  /*b390*/  IADD3 R2, P0, R12, R7, RZ ;  /* 0x000000070c027210 */ /* 0x000fc80007f1e0ff */
[----:B------:R-:W-:Y:S02]  /*b3a0*/  LEA.HI.X.SX32 R7, R7, R14, 0x1, P0 ;  /* 0x0000000e07077211 */ /* 0x000fe400000f0eff */
[----:B--2---:R-:W-:-:S04]  /*b3b0*/  LEA R6, P0, R2, R20, 0x1 ;  /* 0x0000001402067211 */ /* 0x004fc800078008ff */
[----:B------:R-:W-:-:S05]  /*b3c0*/  LEA.HI.X R7, R2, R21, R7, 0x1, P0 ;  /* 0x0000001502077211 */ /* 0x000fca00000f0c07 */
[----:B-1----:R1:W5:Y:S01]  /*b3d0*/  LDG.E.128 R36, desc[UR36][R6.64] ;  /* 0x0000002406247981 */ /* 0x002362000c1e1d00 */
[----:B------:R-:W-:Y:S01]  /*b3e0*/  IADD3 R25, R25, -R4, RZ ;  /* 0x8000000419197210 */ /* 0x000fe20007ffe0ff */
[----:B------:R-:W-:Y:S03]  /*b3f0*/  BSSY B1, `(.L_x_326) ;  /* 0x000001a000017945 */ /* 0x000fe60003800000 */
[----:B------:R-:W-:-:S06]  /*b400*/  LEA R28, R25, R28, 0x1 ;  /* 0x0000001c191c7211 */ /* 0x000fcc00078e08ff */
[----:B------:R-:W2:Y:S02]  /*b410*/  LDS.U16 R28, [R28] ;  /* 0x000000001c1c7984 */ /* 0x000ea40000000400 */
[----:B--2---:R-:W-:Y:S01]  /*b420*/  HADD2.F32 R15, -RZ, R28.H0_H0 ;  /* 0x2000001cff0f7230 */ /* 0x004fe20000004100 */
[----:B-1----:R-:W-:Y:S06]  /*b430*/  @P2 BRA `(.L_x_327) ;  /* 0x0000000000542947 */ /* 0x002fec0003800000 */
[----:B------:R-:W-:-:S13]  /*b440*/  LOP3.LUT P3, RZ, R29, 0x8, RZ, 0xc0, !PT ;  /* 0x000000081dff7812 */ /* 0x000fda000786c0ff */
[----:B------:R-:W1:Y:S08]  /*b450*/  @P3 LDC R2, c[0x0][0x288] ;  /* 0x0000a200ff023b82 */ /* 0x000e700000000800 */
[----:B------:R-:W2:Y:S01]  /*b460*/  @P3 LDC.64 R6, c[0x0][0x2e8] ;  /* 0x0000ba00ff063b82 */ /* 0x000ea20000000a00 */
[----:B-1----:R-:W-:-:S04]  /*b470*/  @P3 IMAD R2, R17, R2, R10 ;  /* 0x0000000211023224 */ /* 0x002fc800078e020a */
[----:B0-----:R-:W-:-:S04]  /*b480*/  @P3 IMAD R11, R2, 0xe0, R19 ;  /* 0x000000e0020b3824 */ /* 0x001fc800078e0213 */
[----:B--2---:R-:W-:-:S05]  /*b490*/  @P3 IMAD.WIDE R10, R11, 0x2, R6 ;  /* 0x000000020b0a3825 */ /* 0x004fca00078e0206 */
[----:B---3--:R-:W2:Y:S01]  /*b4a0*/  @P3 LDG.E.128 R40, desc[UR36][R10.64] ;  /* 0x000000240a283981 */ /* 0x008ea2000c1e1d00 */
[----:B------:R-:W-:Y:S01]  /*b4b0*/  IMAD R7, R26, 0xe0, RZ ;  /* 0x000000e01a077824 */ /* 0x000fe200078e02ff */
[----:B-----5:R-:W-:Y:S01]  /*b4c0*/  HFMA2.MMA R36, R36, 1, 1, R32 ;  /* 0x3c003c0024247835 */ /* 0x020fe20000000020 */
[----:B------:R-:W-:Y:S01]  /*b4d0*/  HADD2 R37, R37, R33 ;  /* 0x0000002125257230 */ /* 0x000fe20000000000 */
[----:B------:R-:W-:Y:S01]  /*b4e0*/  HFMA2.MMA R38, R38, 1, 1, R34 ;  /* 0x3c003c0026267835 */ /* 0x000fe20000000022 */
[----:B------:R-:W-:Y:S01]  /*b4f0*/  HADD2 R39, R39, R35 ;  /* 0x0000002327277230 */ /* 0x000fe20000000000 */
[----:B------:R-:W-:-:S04]  /*b500*/  IADD3 R12, P0, R12, R7, RZ ;  /* 0x000000070c0c7210 */ /* 0x000fc80007f1e0ff */
[----:B------:R-:W-:Y:S02]  /*b510*/  LEA.HI.X.SX32 R7, R7, R14, 0x1, P0 ;  /* 0x0000000e07077211 */ /* 0x000fe400000f0eff */
[----:B------:R-:W-:-:S04]  /*b520*/  LEA R6, P0, R12, R20, 0x1 ;  /* 0x000000140c067211 */ /* 0x000fc800078008ff */
[----:B------:R-:W-:Y:S01]  /*b530*/  LEA.HI.X R7, R12, R21, R7, 0x1, P0 ;  /* 0x000000150c077211 */ /* 0x000fe200000f0c07 */
[----:B--2---:R-:W-:Y:S01]  /*b540*/  @P3 HFMA2.MMA R37, R37, R41, -RZ ;  /* 0x0000002925253235 */ /* 0x004fe200001000ff */
[----:B------:R-:W-:Y:S01]  /*b550*/  @P3 HMUL2 R36, R36, R40 ;  /* 0x0000002824243232 */ /* 0x000fe20000000000 */
[----:B------:R-:W-:Y:S01]  /*b560*/  @P3 HFMA2.MMA R39, R39, R43, -RZ ;  /* 0x0000002b27273235 */ /* 0x000fe200001000ff */
[----:B------:R-:W-:-:S06]  /*b570*/  @P3 HMUL2 R38, R38, R42 ;  /* 0x0000002a26263232 */ /* 0x000fcc0000000000 */
[----:B------:R1:W-:Y:S04]  /*b580*/  STG.E.128 desc[UR36][R6.64], R36 ;  /* 0x0000002406007986 */ /* 0x0003e8000c101d24 */
.L_x_327:
[----:B------:R-:W-:Y:S05]  /*b590*/  BSYNC B1 ;  /* 0x0000000000017941 */ /* 0x000fea0003800000 */
.L_x_326:
        /* <DEDUP_REMOVED lines=16> */
.L_x_325:
[----:B------:R-:W-:Y:S05]  /*b6a0*/  BSYNC B0 ;  /* 0x0000000000007941 */ /* 0x000fea0003800000 */
.L_x_324:
[----:B------:R-:W-:Y:S06]  /*b6b0*/  BAR.SYNC.DEFER_BLOCKING 0x0 ;  /* 0x0000000000007b1d */ /* 0x000fec0000010000 */
[----:B------:R-:W-:Y:S05]  /*b6c0*/  @P1 BRA `(.L_x_328) ;  /* 0x00000004000c1947 */ /* 0x000fea0003800000 */
[----:B------:R-:W-:Y:S01]  /*b6d0*/  LOP3.LUT R2, R23, 0xffffffc0, RZ, 0xc0, !PT ;  /* 0xffffffc017027812 */ /* 0x000fe200078ec0ff */
[----:B------:R-:W-:Y:S01]  /*b6e0*/  IMAD R31, R31, 0xe0, R19 ;  /* 0x000000e01f1f7824 */ /* 0x000fe200078e0213 */
[C---:B------:R-:W-:Y:S02]  /*b6f0*/  LOP3.LUT R4, R23.reuse, 0xffffffe0, RZ, 0xc0, !PT ;  /* 0xffffffe017047812 */ /* 0x040fe400078ec0ff */
[----:B------:R-:W-:Y:S02]  /*b700*/  ISETP.NE.AND P0, PT, R2, 0x40, PT ;  /* 0x000000400200780c */ /* 0x000fe40003f05270 */
[C---:B------:R-:W-:Y:S02]  /*b710*/  ISETP.GT.AND P2, PT, R23.reuse, 0x3f, PT ;  /* 0x0000003f1700780c */ /* 0x040fe40003f44270 */
[----:B------:R-:W-:Y:S02]  /*b720*/  ISETP.NE.AND P3, PT, R4, 0x20, PT ;  /* 0x000000200400780c */ /* 0x000fe40003f65270 */
[----:B------:R-:W-:-:S02]  /*b730*/  ISETP.GT.AND P4, PT, R23, 0x1f, PT ;  /* 0x0000001f1700780c */ /* 0x000fc40003f84270 */
[----:B------:R-:W-:-:S05]  /*b740*/  LEA R31, R31, UR38, 0x1 ;  /* 0x000000261f1f7c11 */ /* 0x000fca000f8e08ff */
[----:B------:R-:W-:Y:S06]  /*b750*/  @P0 BRA `(.L_x_329) ;  /* 0x0000000000140947 */ /* 0x000fec0003800000 */
[----:B-1----:R-:W-:Y:S02]  /*b760*/  F2FP.F16.F32.PACK_AB R32, R3, R16 ;  /* 0x000000100320723e */ /* 0x002fe400000000ff */
[----:B------:R-:W-:Y:S02]  /*b770*/  F2FP.F16.F32.PACK_AB R33, R22, R5 ;  /* 0x000000051621723e */ /* 0x000fe400000000ff */
[----:B------:R-:W-:Y:S02]  /*b780*/  F2FP.F16.F32.PACK_AB R34, R24, R9 ;  /* 0x000000091822723e */ /* 0x000fe400000000ff */
[----:B------:R-:W-:-:S05]  /*b790*/  F2FP.F16.F32.PACK_AB R35, R0, R13 ;  /* 0x0000000d0023723e */ /* 0x000fca00000000ff */
[----:B------:R4:W-:Y:S02]  /*b7a0*/  STS.128 [R31+-0x380], R32 ;  /* 0xfffc80201f007388 */ /* 0x0009e40000000c00 */
.L_x_329:
[----:B------:R-:W-:Y:S05]  /*b7b0*/  WARPSYNC.ALL ;  /* 0x0000000000007948 */ /* 0x000fea0003800000 */
[----:B------:R-:W-:Y:S06]  /*b7c0*/  BAR.SYNC.DEFER_BLOCKING 0x0 ;  /* 0x0000000000007b1d */ /* 0x000fec0000010000 */
[----:B------:R-:W-:Y:S04]  /*b7d0*/  BSSY B0, `(.L_x_330) ;  /* 0x0000013000007945 */ /* 0x000fe80003800000 */
[----:B------:R-:W-:Y:S05]  /*b7e0*/  @P2 BRA `(.L_x_331) ;  /* 0x0000000000442947 */ /* 0x000fea0003800000 */
[----:B-1--4-:R-:W1:Y:S02]  /*b7f0*/  LDS.128 R32, [R31] ;  /* 0x000000001f207984 */ /* 0x012e640000000c00 */
[--C-:B-1----:R-:W-:Y:S02]  /*b800*/  HADD2.F32 R7, -RZ, R32.reuse.H0_H0 ;  /* 0x20000020ff077230 */ /* 0x102fe40000004100 */
        /* <DEDUP_REMOVED lines=9> */
[----:B0-----:R-:W-:Y:S02]  /*b8a0*/  HADD2.F32 R11, -RZ, R34.H1_H1 ;  /* 0x30000022ff0b7230 */ /* 0x001fe40000004100 */
[----:B------:R-:W-:Y:S01]  /*b8b0*/  FADD.FTZ R22, R22, R33 ;  /* 0x0000002116167221 */ /* 0x000fe20000010000 */
[----:B------:R-:W-:Y:S02]  /*b8c0*/  HADD2.F32 R35, -RZ, R35.H1_H1 ;  /* 0x30000023ff237230 */ /* 0x000fe40000004100 */
[----:B------:R-:W-:Y:S01]  /*b8d0*/  FADD.FTZ R9, R9, R4 ;  /* 0x0000000409097221 */ /* 0x000fe20000010000 */
[----:B------:R-:W-:-:S02]  /*b8e0*/  FADD.FTZ R24, R24, R11 ;  /* 0x0000000b18187221 */ /* 0x000fc40000010000 */
[----:B------:R-:W-:-:S07]  /*b8f0*/  FADD.FTZ R0, R0, R35 ;  /* 0x0000002300007221 */ /* 0x000fce0000010000 */
.L_x_331:
[----:B------:R-:W-:Y:S05]  /*b900*/  BSYNC B0 ;  /* 0x0000000000007941 */ /* 0x000fea0003800000 */
.L_x_330:
[----:B------:R-:W-:Y:S06]  /*b910*/  BAR.SYNC.DEFER_BLOCKING 0x0 ;  /* 0x0000000000007b1d */ /* 0x000fec0000010000 */
[----:B------:R-:W-:Y:S04]  /*b920*/  BSSY B0, `(.L_x_332) ;  /* 0x0000007000007945 */ /* 0x000fe80003800000 */
[----:B------:R-:W-:Y:S05]  /*b930*/  @P3 BRA `(.L_x_333) ;  /* 0x0000000000143947 */ /* 0x000fea0003800000 */
[----:B-1--4-:R-:W-:Y:S02]  /*b940*/  F2FP.F16.F32.PACK_AB R32, R3, R16 ;  /* 0x000000100320723e */ /* 0x012fe400000000ff */
[----:B------:R-:W-:Y:S02]  /*b950*/  F2FP.F16.F32.PACK_AB R33, R22, R5 ;  /* 0x000000051621723e */ /* 0x000fe400000000ff */
[----:B------:R-:W-:Y:S02]  /*b960*/  F2FP.F16.F32.PACK_AB R34, R24, R9 ;  /* 0x000000091822723e */ /* 0x000fe400000000ff */
[----:B------:R-:W-:-:S05]  /*b970*/  F2FP.F16.F32.PACK_AB R35, R0, R13 ;  /* 0x0000000d0023723e */ /* 0x000fca00000000ff */
[----:B------:R1:W-:Y:S02]  /*b980*/  STS.128 [R31+-0x1c0], R32 ;  /* 0xfffe40201f007388 */ /* 0x0003e40000000c00 */
.L_x_333:
[----:B------:R-:W-:Y:S05]  /*b990*/  BSYNC B0 ;  /* 0x0000000000007941 */ /* 0x000fea0003800000 */
.L_x_332:
[----:B------:R-:W-:Y:S06]  /*b9a0*/  BAR.SYNC.DEFER_BLOCKING 0x0 ;  /* 0x0000000000007b1d */ /* 0x000fec0000010000 */
[----:B------:R-:W-:Y:S04]  /*b9b0*/  BSSY B0, `(.L_x_334) ;  /* 0x0000013000007945 */ /* 0x000fe80003800000 */
[----:B------:R-:W-:Y:S05]  /*b9c0*/  @P4 BRA `(.L_x_335) ;  /* 0x0000000000444947 */ /* 0x000fea0003800000 */
[----:B-1--4-:R-:W1:Y:S02]  /*b9d0*/  LDS.128 R28, [R31] ;  /* 0x000000001f1c7984 */ /* 0x012e640000000c00 */
[--C-:B-1----:R-:W-:Y:S02]  /*b9e0*/  HADD2.F32 R7, -RZ, R28.reuse.H0_H0 ;  /* 0x2000001cff077230 */ /* 0x102fe40000004100 */
[--C-:B------:R-:W-:Y:S02]  /*b9f0*/  HADD2.F32 R2, -RZ, R29.reuse.H0_H0 ;  /* 0x2000001dff027230 */ /* 0x100fe40000004100 */
[----:B------:R-:W-:Y:S02]  /*ba00*/  HADD2.F32 R28, -RZ, R28.H1_H1 ;  /* 0x3000001cff1c7230 */ /* 0x000fe40000004100 */
[----:B------:R-:W-:Y:S01]  /*ba10*/  FADD.FTZ R16, R16, R7 ;  /* 0x0000000710107221 */ /* 0x000fe20000010000 */
[----:B------:R-:W-:Y:S02]  /*ba20*/  HADD2.F32 R29, -RZ, R29.H1_H1 ;  /* 0x3000001dff1d7230 */ /* 0x000fe40000004100 */
[----:B------:R-:W-:Y:S01]  /*ba30*/  FADD.FTZ R5, R5, R2 ;  /* 0x0000000205057221 */ /* 0x000fe20000010000 */
[----:B------:R-:W-:-:S02]  /*ba40*/  HADD2.F32 R4, -RZ, R30.H0_H0 ;  /* 0x2000001eff047230 */ /* 0x000fc40000004100 */
[----:B------:R-:W-:Y:S01]  /*ba50*/  FADD.FTZ R3, R3, R28 ;  /* 0x0000001c03037221 */ /* 0x000fe20000010000 */
[----:B0-----:R-:W-:Y:S02]  /*ba60*/  HADD2.F32 R11, -RZ, R30.H1_H1 ;  /* 0x3000001eff0b7230 */ /* 0x001fe40000004100 */
[----:B------:R-:W-:Y:S01]  /*ba70*/  FADD.FTZ R22, R22, R29 ;  /* 0x0000001d16167221 */ /* 0x000fe20000010000 */
[--C-:B------:R-:W-:Y:S02]  /*ba80*/  HADD2.F32 R6, -RZ, R31.reuse.H0_H0 ;  /* 0x2000001fff067230 */ /* 0x100fe40000004100 */
[----:B------:R-:W-:Y:S01]  /*ba90*/  FADD.FTZ R9, R9, R4 ;  /* 0x0000000409097221 */ /* 0x000fe20000010000 */
[----:B------:R-:W-:Y:S02]  /*baa0*/  HADD2.F32 R15, -RZ, R31.H1_H1 ;  /* 0x3000001fff0f7230 */ /* 0x000fe40000004100 */
[----:B------:R-:W-:Y:S01]  /*bab0*/  FADD.FTZ R24, R24, R11 ;  /* 0x0000000b18187221 */ /* 0x000fe20000010000 */
[----:B------:R-:W-:-:S02]  /*bac0*/  FADD.FTZ R13, R13, R6 ;  /* 0x000000060d0d7221 */ /* 0x000fc40000010000 */
[----:B------:R-:W-:-:S07]  /*bad0*/  FADD.FTZ R0, R0, R15 ;  /* 0x0000000f00007221 */ /* 0x000fce0000010000 */
.L_x_335:
[----:B------:R-:W-:Y:S05]  /*bae0*/  BSYNC B0 ;  /* 0x0000000000007941 */ /* 0x000fea0003800000 */
.L_x_334:
[----:B------:R-:W-:Y:S06]  /*baf0*/  BAR.SYNC.DEFER_BLOCKING 0x0 ;  /* 0x0000000000007b1d */ /* 0x000fec0000010000 */
.L_x_328:
[----:B------:R-:W-:-:S05]  /*bb00*/  VIADD R23, R23, 0x1f ;  /* 0x0000001f17177836 */ /* 0x000fca0000000000 */
[----:B------:R-:W-:-:S13]  /*bb10*/  ISETP.GT.U32.OR P1, PT, R23, 0x3e, P1 ;  /* 0x0000003e1700780c */ /* 0x000fda0000f24470 */
[----:B------:R-:W-:Y:S05]  /*bb20*/  @P1 EXIT ;  /* 0x000000000000194d */ /* 0x000fea0003800000 */
[----:B------:R-:W5:Y:S02]  /*bb30*/  LDC R2, c[0x0][0x308] ;  /* 0x0000c200ff027b82 */ /* 0x000f640000000800 */
[----:B-----5:R-:W-:-:S13]  /*bb40*/  ISETP.NE.AND P0, PT, R2, 0x2, PT ;  /* 0x000000020200780c */ /* 0x020fda0003f05270 */
[----:B------:R-:W-:Y:S05]  /*bb50*/  @!P0 BRA `(.L_x_336) ;  /* 0x0000000000308947 */ /* 0x000fea0003800000 */
[----:B------:R-:W5:Y:S01]  /*bb60*/  LDC.64 R6, c[0x0][0x210] ;  /* 0x00008400ff067b82 */ /* 0x000f620000000a00 */
[----:B------:R-:W-:Y:S01]  /*bb70*/  IMAD R19, R8, 0xe0, R19 ;  /* 0x000000e008137824 */ /* 0x000fe200078e0213 */
[----:B0-----:R-:W-:Y:S02]  /*bb80*/  F2FP.F16.F32.PACK_AB R11, R3, R16 ;  /* 0x00000010030b723e */ /* 0x001fe400000000ff */
        /* <DEDUP_REMOVED lines=9> */
.L_x_336:
        /* <DEDUP_REMOVED lines=23> */
[----:B------:R-:W-:Y:S02]  /*bd90*/  LOP3.LUT R7, R3, 0xff, RZ, 0xc0, !PT ;  /* 0x000000ff03077812 */ /* 0x000fe400078ec0ff */
[----:B------:R-:W-:Y:S02]  /*bda0*/  PRMT R4, R4, 0x7710, RZ ;  /* 0x0000771004047816 */ /* 0x000fe400000000ff */
[----:B------:R-:W-:Y:S02]  /*bdb0*/  SHF.L.U64.HI R3, R7, 0x10, RZ ;  /* 0x0000001007037819 */ /* 0x000fe400000102ff */
[----:B------:R-:W-:Y:S01]  /*bdc0*/  LOP3.LUT R6, R4, 0xff, RZ, 0xc0, !PT ;  /* 0x000000ff04067812 */ /* 0x000fe200078ec0ff */
[----:B------:R-:W1:Y:S01]  /*bdd0*/  F2I.S8.NTZ R24, R24 ;  /* 0x0000001800187305 */ /* 0x000e620000202100 */
        /* <DEDUP_REMOVED lines=8> */
[----:B-1----:R-:W-:Y:S01]  /*be60*/  PRMT R24, R24, 0x8880, RZ ;  /* 0x0000888018187816 */ /* 0x002fe200000000ff */
[----:B------:R1:W5:Y:S01]  /*be70*/  F2I.S8.NTZ R5, R0 ;  /* 0x0000000000057305 */ /* 0x0003620000202100 */
[----:B------:R-:W-:-:S02]  /*be80*/  LOP3.LUT R3, R3, 0xffffff00, R4, 0xf8, !PT ;  /* 0xffffff0003037812 */ /* 0x000fc400078ef804 */
[----:B------:R-:W-:Y:S02]  /*be90*/  PRMT R2, R24, 0x7710, RZ ;  /* 0x0000771018027816 */ /* 0x000fe400000000ff */
[----:B------:R-:W-:Y:S02]  /*bea0*/  SHF.L.U32 R7, R7, 0x10, RZ ;  /* 0x0000001007077819 */ /* 0x000fe400000006ff */
[----:B0-----:R-:W-:Y:S02]  /*beb0*/  PRMT R13, R13, 0x8880, RZ ;  /* 0x000088800d0d7816 */ /* 0x001fe400000000ff */
[----:B-1----:R-:W-:Y:S02]  /*bec0*/  PRMT R0, R16, 0x7710, RZ ;  /* 0x0000771010007816 */ /* 0x002fe400000000ff */
[----:B------:R-:W-:Y:S02]  /*bed0*/  PRMT R2, R2, 0x7604, RZ ;  /* 0x0000760402027816 */ /* 0x000fe400000000ff */
[----:B------:R-:W-:-:S02]  /*bee0*/  PRMT R10, R0, 0x6540, R11 ;  /* 0x00006540000a7816 */ /* 0x000fc4000000000b */
[----:B------:R-:W-:Y:S02]  /*bef0*/  PRMT R0, R13, 0x7710, RZ ;  /* 0x000077100d007816 */ /* 0x000fe400000000ff */
[----:B------:R-:W-:Y:S02]  /*bf00*/  LOP3.LUT R3, R2, 0xffff00ff, R3, 0xf8, !PT ;  /* 0xffff00ff02037812 */ /* 0x000fe400078ef803 */
[----:B------:R-:W-:Y:S02]  /*bf10*/  PRMT R0, R0, 0x7054, RZ ;  /* 0x0000705400007816 */ /* 0x000fe400000000ff */
[----:B-----5:R-:W-:Y:S02]  /*bf20*/  PRMT R5, R5, 0x8880, RZ ;  /* 0x0000888005057816 */ /* 0x020fe400000000ff */
[----:B------:R-:W-:Y:S02]  /*bf30*/  LOP3.LUT R3, R0, 0xff00ffff, R3, 0xf8, !PT ;  /* 0xff00ffff00037812 */ /* 0x000fe400078ef803 */
[----:B------:R-:W-:-:S02]  /*bf40*/  LOP3.LUT R7, R7, 0xff00ffff, R10, 0xf8, !PT ;  /* 0xff00ffff07077812 */ /* 0x000fc400078ef80a */
[C---:B------:R-:W-:Y:S02]  /*bf50*/  IADD3 R4, P0, R8.reuse, UR4, RZ ;  /* 0x0000000408047c10 */ /* 0x040fe4000ff1e0ff */
[----:B------:R-:W-:Y:S02]  /*bf60*/  PRMT R0, R5, 0x7710, RZ ;  /* 0x0000771005007816 */ /* 0x000fe400000000ff */
[----:B------:R-:W-:Y:S02]  /*bf70*/  PRMT R2, R7, 0x4210, R6 ;  /* 0x0000421007027816 */ /* 0x000fe40000000006 */
[----:B------:R-:W-:Y:S02]  /*bf80*/  LEA.HI.X.SX32 R5, R8, UR5, 0x1, P0 ;  /* 0x0000000508057c11 */ /* 0x000fe400080f0eff */
[----:B------:R-:W-:-:S05]  /*bf90*/  PRMT R3, R3, 0x4210, R0 ;  /* 0x0000421003037816 */ /* 0x000fca0000000000 */
[----:B------:R-:W-:Y:S01]  /*bfa0*/  STG.E.64 desc[UR36][R4.64], R2 ;  /* 0x0000000204007986 */ /* 0x000fe2000c101b24 */
[----:B------:R-:W-:Y:S05]  /*bfb0*/  EXIT ;  /* 0x000000000000794d */ /* 0x000fea0003800000 */
.L_x_196:
[----:B------:R-:W-:Y:S01]  /*bfc0*/  MOV R12, 0x10 ;  /* 0x00000010000c7802 */ /* 0x000fe20000000f00 */
[----:B------:R-:W-:Y:S01]  /*bfd0*/  IMAD.MOV.U32 R11, RZ, RZ, 0x1f ;  /* 0x0000001fff0b7424 */ /* 0x000fe200078e00ff */
[----:B------:R-:W-:-:S07]  /*bfe0*/  MOV R15, 0xffffffff ;  /* 0xffffffff000f7802 */ /* 0x000fce0000000f00 */
[----:B-1----:R-:W-:Y:S05]  /*bff0*/  WARPSYNC.COLLECTIVE R15, `(.L_x_337) ;  /* 0x000000000f087348 */ /* 0x002fea0003c00000 */
[----:B------:R0:W2:Y:S02]  /*c000*/  SHFL.BFLY P6, R14, R13, R12, R11 ;  /* 0x0c00000c0d0e7389 */ /* 0x0000a400000c000b */
[----:B012---:R-:W-:Y:S01]  /*c010*/  ENDCOLLECTIVE ;  /* 0x000000000000791b */ /* 0x007fe20003800000 */
.L_x_337:
[----:B------:R-:W-:Y:S02]  /*c020*/  IMAD.MOV.U32 R12, RZ, RZ, 0x8 ;  /* 0x00000008ff0c7424 */ /* 0x000fe400078e00ff */
[----:B------:R-:W-:-:S05]  /*c030*/  FADD.FTZ R0, R13, R14 ;  /* 0x0000000e0d007221 */ /* 0x000fca0000010000 */
[----:B------:R-:W-:-:S07]  /*c040*/  MOV R13, R0 ;  /* 0x00000000000d7202 */ /* 0x000fce0000000f00 */
[----:B------:R-:W-:Y:S05]  /*c050*/  WARPSYNC.COLLECTIVE R15, `(.L_x_338) ;  /* 0x000000000f087348 */ /* 0x000fea0003c00000 */
[----:B------:R0:W1:Y:S02]  /*c060*/  SHFL.BFLY P6, R14, R13, R12, R11 ;  /* 0x0c00000c0d0e7389 */ /* 0x00006400000c000b */
[----:B01----:R-:W-:Y:S01]  /*c070*/  ENDCOLLECTIVE ;  /* 0x000000000000791b */ /* 0x003fe20003800000 */
.L_x_338:
[----:B------:R-:W-:Y:S01]  /*c080*/  MOV R12, 0x4 ;  /* 0x00000004000c7802 */ /* 0x000fe20000000f00 */
[----:B------:R-:W-:-:S05]  /*c090*/  FADD.FTZ R3, R0, R14 ;  /* 0x0000000e00037221 */ /* 0x000fca0000010000 */
[----:B------:R-:W-:-:S07]  /*c0a0*/  MOV R13, R3 ;  /* 0x00000003000d7202 */ /* 0x000fce0000000f00 */
[----:B------:R-:W-:Y:S05]  /*c0b0*/  WARPSYNC.COLLECTIVE R15, `(.L_x_339) ;  /* 0x000000000f087348 */ /* 0x000fea0003c00000 */
[----:B------:R0:W1:Y:S02]  /*c0c0*/  SHFL.BFLY P6, R14, R13, R12, R11 ;  /* 0x0c00000c0d0e7389 */ /* 0x00006400000c000b */
[----:B01----:R-:W-:Y:S01]  /*c0d0*/  ENDCOLLECTIVE ;  /* 0x000000000000791b */ /* 0x003fe20003800000 */
.L_x_339:
[----:B------:R-:W-:Y:S01]  /*c0e0*/  MOV R12, 0x2 ;  /* 0x00000002000c7802 */ /* 0x000fe20000000f00 */
[----:B------:R-:W-:-:S04]  /*c0f0*/  FADD.FTZ R4, R3, R14 ;  /* 0x0000000e03047221 */ /* 0x000fc80000010000 */
[----:B------:R-:W-:-:S07]  /*c100*/  IMAD.MOV.U32 R13, RZ, RZ, R4 ;  /* 0x000000ffff0d7224 */ /* 0x000fce00078e0004 */
[----:B------:R-:W-:Y:S05]  /*c110*/  WARPSYNC.COLLECTIVE R15, `(.L_x_340) ;  /* 0x000000000f087348 */ /* 0x000fea0003c00000 */
[----:B------:R0:W1:Y:S02]  /*c120*/  SHFL.BFLY P6, R14, R13, R12, R11 ;  /* 0x0c00000c0d0e7389 */ /* 0x00006400000c000b */
[----:B01----:R-:W-:Y:S01]  /*c130*/  ENDCOLLECTIVE ;  /* 0x000000000000791b */ /* 0x003fe20003800000 */
.L_x_340:
[----:B------:R-:W-:Y:S02]  /*c140*/  IMAD.MOV.U32 R12, RZ, RZ, 0x1 ;  /* 0x00000001ff0c7424 */ /* 0x000fe400078e00ff */
[----:B------:R-:W-:-:S05]  /*c150*/  FADD.FTZ R5, R4, R14 ;  /* 0x0000000e04057221 */ /* 0x000fca0000010000 */
[----:B------:R-:W-:-:S07]  /*c160*/  MOV R13, R5 ;  /* 0x00000005000d7202 */ /* 0x000fce0000000f00 */
[----:B------:R-:W-:Y:S05]  /*c170*/  WARPSYNC.COLLECTIVE R15, `(.L_x_341) ;  /* 0x000000000f087348 */ /* 0x000fea0003c00000 */
[----:B------:R0:W1:Y:S02]  /*c180*/  SHFL.BFLY P6, R14, R13, R12, R11 ;  /* 0x0c00000c0d0e7389 */ /* 0x00006400000c000b */
[----:B01----:R-:W-:Y:S01]  /*c190*/  ENDCOLLECTIVE ;  /* 0x000000000000791b */ /* 0x003fe20003800000 */
.L_x_341:
[----:B------:R-:W-:Y:S05]  /*c1a0*/  BRA `(.L_x_342) ;  /* 0xffffff6c002c7947 */ /* 0x000fea000383ffff */
.L_x_265:
[----:B------:R-:W-:Y:S01]  /*c1b0*/  BSSY B1, `(.L_x_343) ;  /* 0x0000007000017945 */ /* 0x000fe20003800000 */
[----:B------:R-:W-:Y:S01]  /*c1c0*/  MOV R12, 0x1 ;  /* 0x00000001000c7802 */ /* 0x000fe20000000f00 */
[----:B-12---:R-:W-:Y:S01]  /*c1d0*/  IMAD.MOV.U32 R15, RZ, RZ, -0x1 ;  /* 0xffffffffff0f7424 */ /* 0x006fe200078e00ff */
[----:B------:R-:W-:-:S07]  /*c1e0*/  MOV R11, 0x1f ;  /* 0x0000001f000b7802 */ /* 0x000fce0000000f00 */
[----:B---34-:R-:W-:Y:S05]  /*c1f0*/  WARPSYNC.COLLECTIVE R15, `(.L_x_344) ;  /* 0x000000000f087348 */ /* 0x018fea0003c00000 */
[----:B------:R0:W1:Y:S02]  /*c200*/  SHFL.BFLY P6, R14, R13, R12, R11 ;  /* 0x0c00000c0d0e7389 */ /* 0x00006400000c000b */
[----:B01-34-:R-:W-:Y:S01]  /*c210*/  ENDCOLLECTIVE ;  /* 0x000000000000791b */ /* 0x01bfe20003800000 */
.L_x_344:
[----:B------:R-:W-:Y:S05]  /*c220*/  BSYNC B1 ;  /* 0x0000000000017941 */ /* 0x000fea0003800000 */
.L_x_343:
[----:B------:R-:W-:Y:S05]  /*c230*/  BRA `(.L_x_345) ;  /* 0xffffffbc006c7947 */ /* 0x000fea000383ffff */
.L_x_269:
[----:B-1----:R-:W-:Y:S01]  /*c240*/  HFMA2.MMA R12, -RZ, RZ, 0, 9.5367431640625e-07 ;  /* 0x00000010ff0c7435 */ /* 0x002fe200000001ff */
[----:B------:R-:W-:Y:S01]  /*c250*/  BSSY B0, `(.L_x_346) ;  /* 0x0000007000007945 */ /* 0x000fe20003800000 */
[----:B0-----:R-:W-:Y:S01]  /*c260*/  MOV R13, R0 ;  /* 0x00000000000d7202 */ /* 0x001fe20000000f00 */
[----:B------:R-:W-:Y:S01]  /*c270*/  IMAD.MOV.U32 R11, RZ, RZ, 0x1f ;  /* 0x0000001fff0b7424 */ /* 0x000fe200078e00ff */
[----:B------:R-:W-:-:S07]  /*c280*/  MOV R15, 0xffffffff ;  /* 0xffffffff000f7802 */ /* 0x000fce0000000f00 */
[----:B---34-:R-:W-:Y:S05]  /*c290*/  WARPSYNC.COLLECTIVE R15, `(.L_x_347) ;  /* 0x000000000f087348 */ /* 0x018fea0003c00000 */
[----:B------:R0:W1:Y:S02]  /*c2a0*/  SHFL.BFLY P6, R14, R13, R12, R11 ;  /* 0x0c00000c0d0e7389 */ /* 0x00006400000c000b */
[----:B01-34-:R-:W-:Y:S01]  /*c2b0*/  ENDCOLLECTIVE ;  /* 0x000000000000791b */ /* 0x01bfe20003800000 */
.L_x_347:
[----:B------:R-:W-:Y:S05]  /*c2c0*/  BSYNC B0 ;  /* 0x0000000000007941 */ /* 0x000fea0003800000 */
.L_x_346:
[----:B------:R-:W-:Y:S01]  /*c2d0*/  HFMA2.MMA R12, -RZ, RZ, 0, 4.76837158203125e-07 ;  /* 0x00000008ff0c7435 */ /* 0x000fe200000001ff */
[----:B------:R-:W-:Y:S01]  /*c2e0*/  FMNMX.FTZ R13, R14, R0, !PT ;  /* 0x000000000e0d7209 */ /* 0x000fe20007810000 */
[----:B------:R-:W-:Y:S01]  /*c2f0*/  IMAD.MOV.U32 R11, RZ, RZ, 0x1f ;  /* 0x0000001fff0b7424 */ /* 0x000fe200078e00ff */
[----:B------:R-:W-:-:S08]  /*c300*/  MOV R15, 0xffffffff ;  /* 0xffffffff000f7802 */ /* 0x000fd00000000f00 */
[----:B------:R-:W-:Y:S05]  /*c310*/  WARPSYNC.COLLECTIVE R15, `(.L_x_348) ;  /* 0x000000000f087348 */ /* 0x000fea0003c00000 */
[----:B------:R0:W1:Y:S02]  /*c320*/  SHFL.BFLY P6, R14, R13, R12, R11 ;  /* 0x0c00000c0d0e7389 */ /* 0x00006400000c000b */
[----:B01----:R-:W-:Y:S01]  /*c330*/  ENDCOLLECTIVE ;  /* 0x000000000000791b */ /* 0x003fe20003800000 */
.L_x_348:
[----:B------:R-:W-:Y:S01]  /*c340*/  IMAD.MOV.U32 R12, RZ, RZ, 0x4 ;  /* 0x00000004ff0c7424 */ /* 0x000fe200078e00ff */
[----:B------:R-:W-:-:S04]  /*c350*/  FMNMX.FTZ R3, R13, R14, !PT ;  /* 0x0000000e0d037209 */ /* 0x000fc80007810000 */
[----:B------:R-:W-:-:S07]  /*c360*/  MOV R13, R3 ;  /* 0x00000003000d7202 */ /* 0x000fce0000000f00 */
[----:B------:R-:W-:Y:S05]  /*c370*/  WARPSYNC.COLLECTIVE R15, `(.L_x_349) ;  /* 0x000000000f087348 */ /* 0x000fea0003c00000 */
[----:B------:R0:W1:Y:S02]  /*c380*/  SHFL.BFLY P6, R14, R13, R12, R11 ;  /* 0x0c00000c0d0e7389 */ /* 0x00006400000c000b */
[----:B01----:R-:W-:Y:S01]  /*c390*/  ENDCOLLECTIVE ;  /* 0x000000000000791b */ /* 0x003fe20003800000 */
.L_x_349:
[----:B------:R-:W-:Y:S01]  /*c3a0*/  HFMA2.MMA R12, -RZ, RZ, 0, 1.1920928955078125e-07 ;  /* 0x00000002ff0c7435 */ /* 0x000fe200000001ff */
[----:B------:R-:W-:-:S04]  /*c3b0*/  FMNMX.FTZ R5, R3, R14, !PT ;  /* 0x0000000e03057209 */ /* 0x000fc80007810000 */
[----:B------:R-:W-:-:S07]  /*c3c0*/  MOV R13, R5 ;  /* 0x00000005000d7202 */ /* 0x000fce0000000f00 */
[----:B------:R-:W-:Y:S05]  /*c3d0*/  WARPSYNC.COLLECTIVE R15, `(.L_x_350) ;  /* 0x000000000f087348 */ /* 0x000fea0003c00000 */
[----:B------:R0:W1:Y:S02]  /*c3e0*/  SHFL.BFLY P6, R14, R13, R12, R11 ;  /* 0x0c00000c0d0e7389 */ /* 0x00006400000c000b */
[----:B01----:R-:W-:Y:S01]  /*c3f0*/  ENDCOLLECTIVE ;  /* 0x000000000000791b */ /* 0x003fe20003800000 */
.L_x_350:
[----:B------:R-:W-:Y:S05]  /*c400*/  BRA `(.L_x_351) ;  /* 0xffffffbc00b47947 */ /* 0x000fea000383ffff */
.L_x_352:
        /* <DEDUP_REMOVED lines=15> */
.L_x_4239:


//--------------------- .text._ZN4mmha33masked_multihead_attention_kernelItLi224ELi256ELi4ELi32ELi64ELb1ELb1EEEv26Multihead_attention_paramsIT_XT5_EE --------------------------
	.section	.text._ZN4mmha33masked_multihead_attention_kernelItLi224ELi256ELi4ELi32ELi64ELb1ELb1EEEv26Multihead_attention_paramsIT_XT5_EE,"ax",@progbits
	.align	128
        .global         _ZN4mmha33masked_multihead_attention_kernelItLi224ELi256ELi4ELi32ELi64ELb1ELb1EEEv26Multihead_attention_paramsIT_XT5_EE
        .type           _ZN4mmha33masked_multihead_attention_kernelItLi224ELi256ELi4ELi32ELi64ELb1ELb1EEEv26Multihead_attention_paramsIT_XT5_EE,@function
        .size           _ZN4mmha33masked_multihead_attention_kernelItLi224ELi256ELi4ELi32ELi64ELb1ELb1EEEv26Multihead_attention_paramsIT_XT5_EE,(.L_x_4240 - _ZN4mmha33masked_multihead_attention_kernelItLi224ELi256ELi4ELi32ELi64ELb1ELb1EEEv26Multihead_attention_paramsIT_XT5_EE)
        .other          _ZN4mmha33masked_multihead_attention_kernelItLi224ELi256ELi4ELi32ELi64ELb1ELb1EEEv26Multihead_attention_paramsIT_XT5_EE,@"STO_CUDA_ENTRY STV_DEFAULT"
_ZN4mmha33masked_multihead_attention_kernelItLi224ELi256ELi4ELi32ELi64ELb1ELb1EEEv26Multihead_attention_paramsIT_XT5_EE:
.text._ZN4mmha33masked_multihead_attention_kernelItLi224ELi256ELi4ELi32ELi64ELb1ELb1EEEv26Multihead_attention_paramsIT_XT5_EE:
        /* <DEDUP_REMOVED lines=12> */
.L_x_353:
[----:B------:R-:W0:Y:S01]  /*00c0*/  LDC R9, c[0x0][0x280] ;  /* 0x0000a000ff097b82 */ /* 0x000e220000000800 */
[----:B------:R-:W-:-:S07]  /*00d0*/  MOV R26, RZ ;  /* 0x000000ff001a7202 */ /* 0x000fce0000000f00 */
[----:B------:R-:W1:Y:S08]  /*00e0*/  LDC.64 R10, c[0x0][0x2f0] ;  /* 0x0000bc00ff0a7b82 */ /* 0x000e700000000a00 */
[----:B------:R-:W2:Y:S01]  /*00f0*/  LDC R29, c[0x0][0x29c] ;  /* 0x0000a700ff1d7b82 */ /* 0x000ea20000000800 */
[----:B------:R-:W3:Y:S01]  /*0100*/  S2R R24, SR_TID.X ;  /* 0x0000000000187919 */ /* 0x000ee20000002100 */
[----:B------:R-:W-:Y:S01]  /*0110*/  ULDC UR5, c[0x0][0x288] ;  /* 0x0000a20000057ab9 */ /* 0x000fe20000000800 */
[----:B0-----:R-:W-:Y:S01]  /*0120*/  IABS R5, R9 ;  /* 0x0000000900057213 */ /* 0x001fe20000000000 */
[----:B------:R-:W0:Y:S04]  /*0130*/  S2R R25, SR_CTAID.X ;  /* 0x0000000000197919 */ /* 0x000e280000002500 */
[----:B------:R-:W4:Y:S01]  /*0140*/  S2UR UR38, SR_CgaCtaId ;  /* 0x00000000002679c3 */ /* 0x000f220000008800 */
[----:B------:R-:W3:Y:S01]  /*0150*/  I2F.RP R0, R5 ;  /* 0x0000000500007306 */ /* 0x000ee20000209400 */
[----:B-1----:R-:W-:-:S06]  /*0160*/  ISETP.NE.U32.AND P0, PT, R10, RZ, PT ;  /* 0x000000ff0a00720c */ /* 0x002fcc0003f05070 */
[----:B------:R-:W1:Y:S01]  /*0170*/  LDC.64 R16, c[0x0][0x2a8] ;  /* 0x0000aa00ff107b82 */ /* 0x000e620000000a00 */
[----:B------:R-:W-:-:S04]  /*0180*/  ISETP.NE.AND.EX P0, PT, R11, RZ, PT, P0 ;  /* 0x000000ff0b00720c */ /* 0x000fc80003f05300 */
[----:B--2---:R-:W-:Y:S01]  /*0190*/  ISETP.EQ.AND P3, PT, R29, RZ, P0 ;  /* 0x000000ff1d00720c */ /* 0x004fe20000762270 */
[----:B---3--:R-:W2:Y:S02]  /*01a0*/  MUFU.RCP R0, R0 ;  /* 0x0000000000007308 */ /* 0x008ea40000001000 */
[----:B--2---:R-:W-:-:S06]  /*01b0*/  VIADD R2, R0, 0xffffffe ;  /* 0x0ffffffe00027836 */ /* 0x004fcc0000000000 */
[----:B------:R2:W3:Y:S02]  /*01c0*/  F2I.FTZ.U32.TRUNC.NTZ R3, R2 ;  /* 0x0000000200037305 */ /* 0x0004e4000021f000 */
[----:B--2---:R-:W-:Y:S01]  /*01d0*/  HFMA2.MMA R2, -RZ, RZ, 0, 0 ;  /* 0x00000000ff027435 */ /* 0x004fe200000001ff */
[----:B---3--:R-:W-:-:S04]  /*01e0*/  IMAD.MOV R4, RZ, RZ, -R3 ;  /* 0x000000ffff047224 */ /* 0x008fc800078e0a03 */
[----:B------:R-:W-:Y:S01]  /*01f0*/  IMAD R7, R4, R5, RZ ;  /* 0x0000000504077224 */ /* 0x000fe200078e02ff */
[----:B------:R-:W-:-:S04]  /*0200*/  IABS R4, R30 ;  /* 0x0000001e00047213 */ /* 0x000fc80000000000 */
[----:B------:R-:W-:Y:S01]  /*0210*/  IMAD.HI.U32 R3, R3, R7, R2 ;  /* 0x0000000703037227 */ /* 0x000fe200078e0002 */
[----:B------:R-:W-:Y:S01]  /*0220*/  UMOV UR4, 0x400 ;  /* 0x0000040000047882 */ /* 0x000fe20000000000 */
[----:B------:R-:W2:Y:S01]  /*0230*/  @P3 LDC.64 R6, c[0x0][0x2f0] ;  /* 0x0000bc00ff063b82 */ /* 0x000ea20000000a00 */
[----:B------:R-:W-:Y:S01]  /*0240*/  BSSY B0, `(.L_x_354) ;  /* 0x000004d000007945 */ /* 0x000fe20003800000 */
[----:B0-----:R-:W-:Y:S01]  /*0250*/  IMAD R23, R30, UR5, R25 ;  /* 0x000000051e177c24 */ /* 0x001fe2000f8e0219 */
[----:B------:R-:W-:Y:S01]  /*0260*/  P2R R2, PR, RZ, 0x8 ;  /* 0x00000008ff027803 */ /* 0x000fe20000000000 */
[----:B------:R-:W-:-:S04]  /*0270*/  IMAD.HI.U32 R28, R3, R4, RZ ;  /* 0x00000004031c7227 */ /* 0x000fc800078e00ff */
[----:B------:R-:W-:-:S04]  /*0280*/  IMAD.MOV R0, RZ, RZ, -R28 ;  /* 0x000000ffff007224 */ /* 0x000fc800078e0a1c */
[----:B------:R-:W-:-:S05]  /*0290*/  IMAD R0, R5, R0, R4 ;  /* 0x0000000005007224 */ /* 0x000fca00078e0204 */
[----:B------:R-:W-:-:S13]  /*02a0*/  ISETP.GT.U32.AND P1, PT, R5, R0, PT ;  /* 0x000000000500720c */ /* 0x000fda0003f24070 */
[----:B------:R-:W-:Y:S01]  /*02b0*/  @!P1 IMAD.IADD R0, R0, 0x1, -R5 ;  /* 0x0000000100009824 */ /* 0x000fe200078e0a05 */
[----:B------:R-:W-:Y:S02]  /*02c0*/  @!P1 IADD3 R28, R28, 0x1, RZ ;  /* 0x000000011c1c9810 */ /* 0x000fe40007ffe0ff */
[----:B------:R-:W-:Y:S02]  /*02d0*/  ISETP.NE.AND P1, PT, R9, RZ, PT ;  /* 0x000000ff0900720c */ /* 0x000fe40003f25270 */
[----:B------:R-:W-:Y:S02]  /*02e0*/  ISETP.GE.U32.AND P0, PT, R0, R5, PT ;  /* 0x000000050000720c */ /* 0x000fe40003f06070 */
[----:B------:R-:W-:Y:S01]  /*02f0*/  LOP3.LUT R0, R30, R9, RZ, 0x3c, !PT ;  /* 0x000000091e007212 */ /* 0x000fe200078e3cff */
[----:B------:R-:W0:Y:S03]  /*0300*/  LDC.64 R4, c[0x0][0x328] ;  /* 0x0000ca00ff047b82 */ /* 0x000e260000000a00 */
[----:B------:R-:W-:-:S05]  /*0310*/  ISETP.GE.AND P2, PT, R0, RZ, PT ;  /* 0x000000ff0000720c */ /* 0x000fca0003f46270 */
[----:B------:R-:W3:Y:S02]  /*0320*/  LDC R0, c[0x0][0x278] ;  /* 0x00009e00ff007b82 */ /* 0x000ee40000000800 */
[----:B------:R-:W-:-:S06]  /*0330*/  @P0 VIADD R28, R28, 0x1 ;  /* 0x000000011c1c0836 */ /* 0x000fcc0000000000 */
[----:B------:R-:W-:Y:S01]  /*0340*/  @!P2 IMAD.MOV R28, RZ, RZ, -R28 ;  /* 0x000000ffff1ca224 */ /* 0x000fe200078e0a1c */
[----:B------:R-:W-:-:S05]  /*0350*/  @!P1 LOP3.LUT R28, RZ, R9, RZ, 0x33, !PT ;  /* 0x00000009ff1c9212 */ /* 0x000fca00078e33ff */
[----:B--2---:R-:W-:-:S04]  /*0360*/  @P3 IMAD.WIDE R6, R28, 0x4, R6 ;  /* 0x000000041c063825 */ /* 0x004fc800078e0206 */
[----:B0-----:R-:W-:Y:S01]  /*0370*/  IMAD.WIDE R4, R30, 0x4, R4 ;  /* 0x000000041e047825 */ /* 0x001fe200078e0204 */
[----:B------:R-:W5:Y:S01]  /*0380*/  @P3 LDG.E R26, desc[UR36][R6.64] ;  /* 0x00000024061a3981 */ /* 0x000f62000c1e1900 */
[----:B------:R-:W-:Y:S02]  /*0390*/  ISETP.GT.AND P0, PT, R24, 0x1b, PT ;  /* 0x0000001b1800780c */ /* 0x000fe40003f04270 */
[----:B------:R-:W-:Y:S01]  /*03a0*/  IMAD R3, R25, 0xe0, RZ ;  /* 0x000000e019037824 */ /* 0x000fe200078e02ff */
[----:B------:R-:W-:Y:S01]  /*03b0*/  UIADD3 UR4, UR4, 0x410, URZ ;  /* 0x0000041004047890 */ /* 0x000fe2000fffe03f */
[----:B------:R0:W5:Y:S01]  /*03c0*/  LDG.E R27, desc[UR36][R4.64] ;  /* 0x00000024041b7981 */ /* 0x000162000c1e1900 */
[----:B------:R-:W-:Y:S01]  /*03d0*/  IMAD R59, R23, 0xe0, RZ ;  /* 0x000000e0173b7824 */ /* 0x000fe200078e02ff */
[----:B---3--:R-:W-:Y:S01]  /*03e0*/  ISETP.NE.AND P1, PT, R0, RZ, PT ;  /* 0x000000ff0000720c */ /* 0x008fe20003f25270 */
[----:B----4-:R-:W-:Y:S01]  /*03f0*/  ULEA UR38, UR38, UR4, 0x18 ;  /* 0x0000000426267291 */ /* 0x010fe2000f8ec03f */
[----:B------:R-:W-:-:S02]  /*0400*/  CS2R R42, SRZ ;  /* 0x00000000002a7805 */ /* 0x000fc4000001ff00 */
[----:B------:R-:W-:Y:S01]  /*0410*/  CS2R R40, SRZ ;  /* 0x0000000000287805 */ /* 0x000fe2000001ff00 */
[----:B0-----:R-:W-:Y:S02]  /*0420*/  IMAD R4, R30, R0, R3 ;  /* 0x000000001e047224 */ /* 0x001fe400078e0203 */
[----:B------:R-:W-:-:S03]  /*0430*/  IMAD.SHL.U32 R0, R24, 0x8, RZ ;  /* 0x0000000818007824 */ /* 0x000fc600078e00ff */
[----:B------:R-:W-:Y:S01]  /*0440*/  SEL R5, R59, R4, !P1 ;  /* 0x000000043b057207 */ /* 0x000fe20004800000 */
[----:B-1----:R-:W-:Y:S06]  /*0450*/  @P0 BRA `(.L_x_355) ;  /* 0x0000000000ac0947 */ /* 0x002fec0003800000 */
[----:B------:R-:W0:Y:S01]  /*0460*/  LDC R4, c[0x0][0x308] ;  /* 0x0000c200ff047b82 */ /* 0x000e220000000800 */
[----:B------:R-:W-:Y:S01]  /*0470*/  IMAD.IADD R5, R5, 0x1, R0 ;  /* 0x0000000105057824 */ /* 0x000fe200078e0200 */
        /* <DEDUP_REMOVED lines=11> */
[C---:B--2---:R-:W-:Y:S01]  /*0530*/  PRMT R7, R14.reuse, 0x9910, RZ ;  /* 0x000099100e077816 */ /* 0x044fe200000000ff */
[----:B------:R-:W3:Y:S01]  /*0540*/  I2F.S8 R9, R15 ;  /* 0x0000000f00097306 */ /* 0x000ee20000001400 */
[----:B0-----:R-:W-:Y:S02]  /*0550*/  PRMT R5, R15, 0x9910, RZ ;  /* 0x000099100f057816 */ /* 0x001fe400000000ff */
[----:B------:R-:W-:Y:S02]  /*0560*/  SHF.R.U64 R13, R14, 0x10, R15 ;  /* 0x000000100e0d7819 */ /* 0x000fe4000000120f */
[----:B------:R-:W-:-:S02]  /*0570*/  SHF.R.S32.HI R4, RZ, 0x8, R7 ;  /* 0x00000008ff047819 */ /* 0x000fc40000011407 */
[----:B------:R-:W-:Y:S01]  /*0580*/  MOV R7, R5 ;  /* 0x0000000500077202 */ /* 0x000fe20000000f00 */
[----:B------:R-:W0:Y:S01]  /*0590*/  I2F.S8 R8, R14 ;  /* 0x0000000e00087306 */ /* 0x000e220000001400 */
[----:B------:R-:W-:Y:S02]  /*05a0*/  PRMT R5, R13, 0x9910, RZ ;  /* 0x000099100d057816 */ /* 0x000fe400000000ff */
[--C-:B------:R-:W-:Y:S02]  /*05b0*/  SHF.R.S32.HI R11, RZ, 0x18, R15.reuse ;  /* 0x00000018ff0b7819 */ /* 0x100fe4000001140f */
[----:B------:R-:W-:Y:S02]  /*05c0*/  SHF.R.U32.HI R10, RZ, 0x10, R15 ;  /* 0x00000010ff0a7819 */ /* 0x000fe4000001160f */
[----:B------:R-:W-:Y:S01]  /*05d0*/  SHF.R.S32.HI R7, RZ, 0x8, R7 ;  /* 0x00000008ff077819 */ /* 0x000fe20000011407 */
[----:B------:R-:W1:Y:S01]  /*05e0*/  I2F.S8 R6, R13 ;  /* 0x0000000d00067306 */ /* 0x000e620000001400 */
[----:B------:R-:W-:-:S07]  /*05f0*/  SHF.R.S32.HI R5, RZ, 0x8, R5 ;  /* 0x00000008ff057819 */ /* 0x000fce0000011405 */
[----:B------:R-:W2:Y:S01]  /*0600*/  I2F.S16 R11, R11 ;  /* 0x0000000b000b7306 */ /* 0x000ea20000101400 */
[-C--:B---3-5:R-:W-:Y:S01]  /*0610*/  FMUL.FTZ R42, R9, R12.reuse ;  /* 0x0000000c092a7220 */ /* 0x0a8fe20000410000 */
[-C--:B0-----:R-:W-:Y:S01]  /*0620*/  FMUL.FTZ R8, R8, R12.reuse ;  /* 0x0000000c08087220 */ /* 0x081fe20000410000 */
[----:B-1----:R-:W-:-:S05]  /*0630*/  FMUL.FTZ R6, R6, R12 ;  /* 0x0000000c06067220 */ /* 0x002fca0000410000 */
[----:B------:R-:W0:Y:S01]  /*0640*/  I2F.S8 R10, R10 ;  /* 0x0000000a000a7306 */ /* 0x000e220000001400 */
[----:B--2---:R-:W-:-:S07]  /*0650*/  FMUL.FTZ R43, R11, R12 ;  /* 0x0000000c0b2b7220 */ /* 0x004fce0000410000 */
[----:B------:R-:W1:Y:S01]  /*0660*/  I2F.S16 R4, R4 ;  /* 0x0000000400047306 */ /* 0x000e620000101400 */
[----:B0-----:R-:W-:-:S07]  /*0670*/  FMUL.FTZ R10, R10, R12 ;  /* 0x0000000c0a0a7220 */ /* 0x001fce0000410000 */
[----:B------:R-:W0:Y:S01]  /*0680*/  I2F.S16 R7, R7 ;  /* 0x0000000700077306 */ /* 0x000e220000101400 */
[----:B------:R-:W-:Y:S01]  /*0690*/  F2FP.F16.F32.PACK_AB R43, R43, R10 ;  /* 0x0000000a2b2b723e */ /* 0x000fe200000000ff */
[----:B-1----:R-:W-:-:S06]  /*06a0*/  FMUL.FTZ R9, R4, R12 ;  /* 0x0000000c04097220 */ /* 0x002fcc0000410000 */
[----:B------:R-:W1:Y:S01]  /*06b0*/  I2F.S16 R5, R5 ;  /* 0x0000000500057306 */ /* 0x000e620000101400 */
[----:B------:R-:W-:Y:S01]  /*06c0*/  F2FP.F16.F32.PACK_AB R40, R9, R8 ;  /* 0x000000080928723e */ /* 0x000fe200000000ff */
[----:B0-----:R-:W-:-:S05]  /*06d0*/  FMUL.FTZ R11, R7, R12 ;  /* 0x0000000c070b7220 */ /* 0x001fca0000410000 */
[----:B------:R-:W-:Y:S01]  /*06e0*/  F2FP.F16.F32.PACK_AB R42, R11, R42 ;  /* 0x0000002a0b2a723e */ /* 0x000fe200000000ff */
[----:B-1----:R-:W-:-:S05]  /*06f0*/  FMUL.FTZ R41, R5, R12 ;  /* 0x0000000c05297220 */ /* 0x002fca0000410000 */
[----:B------:R-:W-:-:S07]  /*0700*/  F2FP.F16.F32.PACK_AB R41, R41, R6 ;  /* 0x000000062929723e */ /* 0x000fce00000000ff */
.L_x_355:
[----:B------:R-:W-:Y:S05]  /*0710*/  BSYNC B0 ;  /* 0x0000000000007941 */ /* 0x000fea0003800000 */
.L_x_354:
[----:B------:R-:W-:Y:S01]  /*0720*/  ISETP.LT.AND P2, PT, R24, 0x20, P3 ;  /* 0x000000201800780c */ /* 0x000fe20001f41270 */
[----:B------:R-:W-:Y:S01]  /*0730*/  IMAD.IADD R21, R3, 0x1, R0 ;  /* 0x0000000103157824 */ /* 0x000fe200078e0200 */
[----:B------:R-:W-:Y:S01]  /*0740*/  ISETP.NE.U32.AND P3, PT, R16, RZ, PT ;  /* 0x000000ff1000720c */ /* 0x000fe20003f65070 */
[----:B------:R-:W0:Y:S01]  /*0750*/  LDC R20, c[0x0][0x284] ;  /* 0x0000a100ff147b82 */ /* 0x000e220000000800 */
[----:B------:R-:W-:Y:S01]  /*0760*/  ULDC.64 UR6, c[0x0][0x220] ;  /* 0x0000880000067ab9 */ /* 0x000fe20000000a00 */
[----:B------:R-:W-:Y:S01]  /*0770*/  SHF.R.S32.HI R4, RZ, 0x1f, R30 ;  /* 0x0000001fff047819 */ /* 0x000fe2000001141e */
[----:B------:R-:W-:Y:S01]  /*0780*/  IMAD.MOV.U32 R22, RZ, RZ, RZ ;  /* 0x000000ffff167224 */ /* 0x000fe200078e00ff */
[----:B------:R-:W-:Y:S02]  /*0790*/  ISETP.NE.AND.EX P3, PT, R17, RZ, PT, P3 ;  /* 0x000000ff1100720c */ /* 0x000fe40003f65330 */
[----:B------:R-:W-:Y:S02]  /*07a0*/  ISETP.EQ.U32.AND P1, PT, RZ, UR6, PT ;  /* 0x00000006ff007c0c */ /* 0x000fe4000bf22070 */
[----:B------:R-:W1:Y:S02]  /*07b0*/  @!P0 LDC.64 R12, c[0x0][0x248] ;  /* 0x00009200ff0c8b82 */ /* 0x000e640000000a00 */
[----:B-----5:R-:W-:Y:S01]  /*07c0*/  @P2 IMAD R7, R26, UR5, R25 ;  /* 0x000000051a072c24 */ /* 0x020fe2000f8e0219 */
[----:B------:R-:W-:Y:S01]  /*07d0*/  IADD3 R19, R27, -0x1, RZ ;  /* 0xffffffff1b137810 */ /* 0x000fe20007ffe0ff */
[--C-:B------:R-:W-:Y:S01]  /*07e0*/  IMAD.IADD R31, R59, 0x1, R0.reuse ;  /* 0x000000013b1f7824 */ /* 0x100fe200078e0200 */
[----:B------:R-:W-:Y:S01]  /*07f0*/  ISETP.EQ.OR.EX P1, PT, RZ, UR7, P0, P1 ;  /* 0x00000007ff007c0c */ /* 0x000fe20008722710 */
[----:B------:R-:W-:Y:S01]  /*0800*/  @P2 IMAD R3, R7, 0xe0, R0 ;  /* 0x000000e007032824 */ /* 0x000fe200078e0200 */
[----:B------:R-:W-:Y:S01]  /*0810*/  CS2R R6, SRZ ;  /* 0x0000000000067805 */ /* 0x000fe2000001ff00 */
[----:B------:R-:W2:Y:S01]  /*0820*/  @P2 LDC.64 R8, c[0x0][0x2e0] ;  /* 0x0000b800ff082b82 */ /* 0x000ea20000000a00 */
[----:B------:R-:W-:Y:S01]  /*0830*/  @P3 LEA R16, P4, R30, R16, 0x2 ;  /* 0x000000101e103211 */ /* 0x000fe200078810ff */
[----:B------:R-:W-:-:S03]  /*0840*/  @!P0 IMAD.SHL.U32 R18, R19, 0x8, RZ ;  /* 0x0000000813128824 */ /* 0x000fc600078e00ff */
[----:B------:R-:W-:Y:S02]  /*0850*/  @P3 LEA.HI.X R17, R30, R17, R4, 0x2, P4 ;  /* 0x000000111e113211 */ /* 0x000fe400020f1404 */
[----:B------:R-:W-:-:S03]  /*0860*/  CS2R R4, SRZ ;  /* 0x0000000000047805 */ /* 0x000fc6000001ff00 */
[----:B------:R3:W5:Y:S01]  /*0870*/  @P3 LDG.E R22, desc[UR36][R16.64] ;  /* 0x0000002410163981 */ /* 0x000762000c1e1900 */
[----:B------:R-:W4:Y:S01]  /*0880*/  @!P1 LDC.64 R14, c[0x0][0x220] ;  /* 0x00008800ff0e9b82 */ /* 0x000f220000000a00 */
[----:B--2---:R-:W-:-:S06]  /*0890*/  @P2 IMAD.WIDE R8, R3, 0x2, R8 ;  /* 0x0000000203082825 */ /* 0x004fcc00078e0208 */
[----:B------:R-:W5:Y:S01]  /*08a0*/  @P2 LDG.E.128 R8, desc[UR36][R8.64] ;  /* 0x0000002408082981 */ /* 0x000f62000c1e1d00 */
[-C--:B0-----:R-:W-:Y:S01]  /*08b0*/  @!P0 IMAD R3, R31, R20.reuse, R18 ;  /* 0x000000141f038224 */ /* 0x081fe200078e0212 */
[----:B---3--:R-:W-:-:S03]  /*08c0*/  IABS R17, R20 ;  /* 0x0000001400117213 */ /* 0x008fc60000000000 */
[----:B-1----:R-:W-:Y:S02]  /*08d0*/  @!P0 IMAD.WIDE R12, R3, 0x2, R12 ;  /* 0x00000002030c8825 */ /* 0x002fe400078e020c */
[----:B------:R-:W0:Y:S02]  /*08e0*/  I2F.RP R3, R17 ;  /* 0x0000001100037306 */ /* 0x000e240000209400 */
[----:B----4-:R-:W-:-:S05]  /*08f0*/  @!P1 IMAD.WIDE R14, R21, 0x2, R14 ;  /* 0x00000002150e9825 */ /* 0x010fca00078e020e */
[----:B------:R1:W5:Y:S01]  /*0900*/  @!P1 LDG.E.128 R4, desc[UR36][R14.64] ;  /* 0x000000240e049981 */ /* 0x000362000c1e1d00 */
[----:B0-----:R-:W1:Y:S02]  /*0910*/  MUFU.RCP R3, R3 ;  /* 0x0000000300037308 */ /* 0x001e640000001000 */
[----:B-1----:R-:W-:-:S06]  /*0920*/  IADD3 R14, R3, 0xffffffe, RZ ;  /* 0x0ffffffe030e7810 */ /* 0x002fcc0007ffe0ff */
[----:B------:R0:W1:Y:S01]  /*0930*/  F2I.FTZ.U32.TRUNC.NTZ R15, R14 ;  /* 0x0000000e000f7305 */ /* 0x000062000021f000 */
[----:B------:R-:W-:Y:S01]  /*0940*/  IABS R18, R19 ;  /* 0x0000001300127213 */ /* 0x000fe20000000000 */
[----:B0-----:R-:W-:Y:S02]  /*0950*/  IMAD.MOV.U32 R14, RZ, RZ, RZ ;  /* 0x000000ffff0e7224 */ /* 0x001fe400078e00ff */
[----:B-1----:R-:W-:-:S04]  /*0960*/  IMAD.MOV R16, RZ, RZ, -R15 ;  /* 0x000000ffff107224 */ /* 0x002fc800078e0a0f */
[----:B------:R-:W-:-:S04]  /*0970*/  IMAD R37, R16, R17, RZ ;  /* 0x0000001110257224 */ /* 0x000fc800078e02ff */
[----:B------:R-:W-:-:S06]  /*0980*/  IMAD.HI.U32 R15, R15, R37, R14 ;  /* 0x000000250f0f7227 */ /* 0x000fcc00078e000e */
[----:B------:R-:W-:-:S05]  /*0990*/  IMAD.HI.U32 R15, R15, R18, RZ ;  /* 0x000000120f0f7227 */ /* 0x000fca00078e00ff */
[----:B------:R-:W-:-:S05]  /*09a0*/  IADD3 R15, -R15, RZ, RZ ;  /* 0x000000ff0f0f7210 */ /* 0x000fca0007ffe1ff */
[----:B------:R-:W-:-:S05]  /*09b0*/  IMAD R18, R17, R15, R18 ;  /* 0x0000000f11127224 */ /* 0x000fca00078e0212 */
[----:B------:R-:W-:Y:S02]  /*09c0*/  ISETP.GT.U32.AND P1, PT, R17, R18, PT ;  /* 0x000000121100720c */ /* 0x000fe40003f24070 */
[----:B------:R-:W-:Y:S02]  /*09d0*/  CS2R R32, SRZ ;  /* 0x0000000000207805 */ /* 0x000fe4000001ff00 */
[----:B------:R-:W-:-:S06]  /*09e0*/  CS2R R34, SRZ ;  /* 0x0000000000227805 */ /* 0x000fcc000001ff00 */
[----:B------:R0:W5:Y:S03]  /*09f0*/  @!P0 LDG.E.128 R32, desc[UR36][R12.64] ;  /* 0x000000240c208981 */ /* 0x000166000c1e1d00 */
[----:B------:R-:W-:Y:S01]  /*0a00*/  @!P1 IMAD.IADD R18, R18, 0x1, -R17 ;  /* 0x0000000112129824 */ /* 0x000fe200078e0a11 */
[----:B0-----:R-:W0:Y:S04]  /*0a10*/  LDC R13, c[0x0][0x290] ;  /* 0x0000a400ff0d7b82 */ /* 0x001e280000000800 */
[----:B------:R-:W-:Y:S02]  /*0a20*/  ISETP.GT.U32.AND P3, PT, R17, R18, PT ;  /* 0x000000121100720c */ /* 0x000fe40003f64070 */
[----:B------:R-:W-:-:S02]  /*0a30*/  ISETP.NE.AND P5, PT, R29, RZ, PT ;  /* 0x000000ff1d00720c */ /* 0x000fc40003fa5270 */
[----:B------:R-:W-:Y:S02]  /*0a40*/  ISETP.GE.AND P4, PT, R19, RZ, PT ;  /* 0x000000ff1300720c */ /* 0x000fe40003f86270 */
[C---:B------:R-:W-:Y:S02]  /*0a50*/  ISETP.NE.AND P1, PT, R20.reuse, RZ, PT ;  /* 0x000000ff1400720c */ /* 0x040fe40003f25270 */
[----:B------:R-:W-:-:S04]  /*0a60*/  IADD3 R3, R20, 0x4, RZ ;  /* 0x0000000414037810 */ /* 0x000fc80007ffe0ff */
[----:B------:R-:W-:Y:S01]  /*0a70*/  SHF.R.S32.HI R12, RZ, 0x1f, R3 ;  /* 0x0000001fff0c7819 */ /* 0x000fe20000011403 */
[----:B------:R-:W-:Y:S01]  /*0a80*/  @!P3 IMAD.IADD R18, R18, 0x1, -R17 ;  /* 0x000000011212b824 */ /* 0x000fe200078e0a11 */
[----:B------:R-:W-:Y:S02]  /*0a90*/  CS2R R38, SRZ ;  /* 0x0000000000267805 */ /* 0x000fe4000001ff00 */
[----:B------:R-:W-:Y:S02]  /*0aa0*/  CS2R R36, SRZ ;  /* 0x0000000000247805 */ /* 0x000fe4000001ff00 */
[----:B------:R-:W-:Y:S01]  /*0ab0*/  LEA.HI R12, R12, R3, RZ, 0x2 ;  /* 0x000000030c0c7211 */ /* 0x000fe200078f10ff */
[----:B------:R-:W-:Y:S01]  /*0ac0*/  @!P4 IMAD.MOV R18, RZ, RZ, -R18 ;  /* 0x000000ffff12c224 */ /* 0x000fe200078e0a12 */
[----:B------:R-:W-:Y:S02]  /*0ad0*/  P2R R3, PR, RZ, 0x20 ;  /* 0x00000020ff037803 */ /* 0x000fe40000000000 */
[----:B------:R-:W-:Y:S01]  /*0ae0*/  @!P1 LOP3.LUT R18, RZ, R20, RZ, 0x33, !PT ;  /* 0x00000014ff129212 */ /* 0x000fe200078e33ff */
[----:B------:R-:W-:Y:S06]  /*0af0*/  @P5 BRA `(.L_x_356) ;  /* 0x00000000002c5947 */ /* 0x000fec0003800000 */
        /* <DEDUP_REMOVED lines=10> */
.L_x_357:
[----:B------:R-:W-:Y:S05]  /*0ba0*/  BSYNC B0 ;  /* 0x0000000000007941 */ /* 0x000fea0003800000 */
.L_x_356:
        /* <DEDUP_REMOVED lines=9> */
.L_x_358:
[----:B------:R-:W-:Y:S01]  /*0c40*/  ISETP.NE.AND P1, PT, R29, RZ, PT ;  /* 0x000000ff1d00720c */ /* 0x000fe20003f25270 */
[----:B------:R-:W-:Y:S01]  /*0c50*/  ULDC.U8 UR4, c[0x0][0x294] ;  /* 0x0000a50000047ab9 */ /* 0x000fe20000000000 */
[----:B0-----:R-:W-:Y:S01]  /*0c60*/  ISETP.GT.AND P3, PT, R13, RZ, PT ;  /* 0x000000ff0d00720c */ /* 0x001fe20003f64270 */
[----:B------:R-:W-:Y:S01]  /*0c70*/  IMAD.SHL.U32 R12, R12, 0x4, RZ ;  /* 0x000000040c0c7824 */ /* 0x000fe200078e00ff */
[----:B------:R-:W-:Y:S01]  /*0c80*/  P2R R3, PR, RZ, 0x2 ;  /* 0x00000002ff037803 */ /* 0x000fe20000000000 */
[----:B------:R-:W-:Y:S01]  /*0c90*/  @P2 HFMA2.MMA R33, R33, R9, -RZ ;  /* 0x0000000921212235 */ /* 0x000fe200001000ff */
[----:B------:R-:W-:Y:S01]  /*0ca0*/  ISETP.NE.AND P1, PT, RZ, UR4, PT ;  /* 0x00000004ff007c0c */ /* 0x000fe2000bf25270 */
[----:B------:R-:W-:Y:S01]  /*0cb0*/  @P2 HFMA2.MMA R35, R35, R11, -RZ ;  /* 0x0000000b23232235 */ /* 0x000fe200001000ff */
[----:B------:R-:W-:Y:S01]  /*0cc0*/  LOP3.LUT R17, R12, 0xfffffff0, RZ, 0xc0, !PT ;  /* 0xfffffff00c117812 */ /* 0x000fe200078ec0ff */
[----:B------:R-:W-:Y:S01]  /*0cd0*/  @P2 HMUL2 R32, R32, R8 ;  /* 0x0000000820202232 */ /* 0x000fe20000000000 */
[----:B------:R-:W-:Y:S01]  /*0ce0*/  ISETP.GE.AND P0, PT, R24, 0x20, PT ;  /* 0x000000201800780c */ /* 0x000fe20003f06270 */
[----:B------:R-:W-:Y:S01]  /*0cf0*/  @P2 HMUL2 R34, R34, R10 ;  /* 0x0000000a22222232 */ /* 0x000fe20000000000 */
[----:B------:R-:W-:Y:S01]  /*0d00*/  IADD3 R16, R17, UR38, RZ ;  /* 0x0000002611107c10 */ /* 0x000fe2000fffe0ff */
[----:B------:R-:W-:-:S06]  /*0d10*/  IMAD R58, R28, UR5, RZ ;  /* 0x000000051c3a7c24 */ /* 0x000fcc000f8e02ff */
        /* <DEDUP_REMOVED lines=10> */
[----:B0-----:R-:W-:-:S02]  /*0dc0*/  VIADD R4, R3, 0xffffffe ;  /* 0x0ffffffe03047836 */ /* 0x001fc40000000000 */
[----:B------:R-:W-:-:S04]  /*0dd0*/  IMAD.MOV R3, RZ, RZ, -R9 ;  /* 0x000000ffff037224 */ /* 0x000fc800078e0a09 */
[----:B------:R0:W1:Y:S02]  /*0de0*/  F2I.FTZ.U32.TRUNC.NTZ R5, R4 ;  /* 0x0000000400057305 */ /* 0x000064000021f000 */
[----:B0-----:R-:W-:Y:S01]  /*0df0*/  MOV R4, RZ ;  /* 0x000000ff00047202 */ /* 0x001fe20000000f00 */
[----:B-1----:R-:W-:-:S04]  /*0e00*/  IMAD.MOV R7, RZ, RZ, -R5 ;  /* 0x000000ffff077224 */ /* 0x002fc800078e0a05 */
[----:B------:R-:W-:-:S04]  /*0e10*/  IMAD R7, R7, R6, RZ ;  /* 0x0000000607077224 */ /* 0x000fc800078e02ff */
        /* <DEDUP_REMOVED lines=12> */
[----:B------:R-:W-:Y:S01]  /*0ee0*/  LOP3.LUT P0, RZ, R45, 0x7, RZ, 0xc0, !PT ;  /* 0x000000072dff7812 */ /* 0x000fe2000780c0ff */
[----:B------:R-:W-:Y:S01]  /*0ef0*/  IMAD.MOV.U32 R44, RZ, RZ, R5 ;  /* 0x000000ffff2c7224 */ /* 0x000fe200078e0005 */
[----:B------:R-:W-:-:S04]  /*0f00*/  P2R R47, PR, RZ, 0x2 ;  /* 0x00000002ff2f7803 */ /* 0x000fc80000000000 */
[----:B------:R-:W-:Y:S02]  /*0f10*/  @!P2 IADD3 R44, -R44, RZ, RZ ;  /* 0x000000ff2c2ca210 */ /* 0x000fe40007ffe1ff */
[----:B------:R-:W-:-:S05]  /*0f20*/  @!P3 LOP3.LUT R44, RZ, R45, RZ, 0x33, !PT ;  /* 0x0000002dff2cb212 */ /* 0x000fca00078e33ff */
[----:B------:R-:W-:-:S04]  /*0f30*/  IMAD.MOV R3, RZ, RZ, -R44 ;  /* 0x000000ffff037224 */ /* 0x000fc800078e0a2c */
        /* <DEDUP_REMOVED lines=12> */
[----:B------:R-:W-:-:S02]  /*1000*/  IMAD.U32 R7, RZ, RZ, UR5 ;  /* 0x00000005ff077e24 */ /* 0x000fc4000f8e00ff */
[----:B------:R-:W-:Y:S02]  /*1010*/  IMAD.U32 R11, RZ, RZ, UR7 ;  /* 0x00000007ff0b7e24 */ /* 0x000fe4000f8e00ff */
[----:B------:R-:W-:Y:S02]  /*1020*/  IMAD.MOV.U32 R8, RZ, RZ, 0x53f ;  /* 0x0000053fff087424 */ /* 0x000fe400078e00ff */
[----:B0-----:R-:W-:-:S07]  /*1030*/  IMAD.MOV.U32 R13, RZ, RZ, RZ ;  /* 0x000000ffff0d7224 */ /* 0x001fce00078e00ff */
[----:B------:R-:W-:-:S07]  /*1040*/  LEPC R20, `(.L_x_361) ;  /* 0x000000001014794e */ /* 0x000fce0000000000 */
[----:B-1----:R-:W-:Y:S05]  /*1050*/  CALL.ABS.NOINC R14 ;  /* 0x000000000e007343 */ /* 0x002fea0003c00000 */
.L_x_361:
        /* <DEDUP_REMOVED lines=9> */
.L_x_362:
        /* <DEDUP_REMOVED lines=15> */
[----:B------:R-:W1:Y:S04]  /*11e0*/  LDS.64 R10, [R4] ;  /* 0x00000000040a7984 */ /* 0x000e680000000a00 */
[----:B------:R-:W0:Y:S01]  /*11f0*/  LDS.64 R12, [R5] ;  /* 0x00000000050c7984 */ /* 0x000e220000000a00 */
[----:B-1----:R-:W-:-:S02]  /*1200*/  SHF.R.U64 R8, R10, 0x10, R11 ;  /* 0x000000100a087819 */ /* 0x002fc4000000120b */
        /* <DEDUP_REMOVED lines=9> */
[----:B------:R-:W-:-:S05]  /*12a0*/  LEA.HI R6, R6, R7, RZ, 0x2 ;  /* 0x0000000706067211 */ /* 0x000fca00078f10ff */
[----:B------:R-:W-:-:S05]  /*12b0*/  IMAD.SHL.U32 R6, R6, 0x2, RZ ;  /* 0x0000000206067824 */ /* 0x000fca00078e00ff */
        /* <DEDUP_REMOVED lines=71> */
.L_x_366:
[C---:B------:R-:W-:Y:S01]  /*1730*/  IMAD R45, R9.reuse, 0x2, R4 ;  /* 0x00000002092d7824 */ /* 0x040fe200078e0204 */
[----:B------:R-:W-:Y:S01]  /*1740*/  LEA R47, R9, R5, 0x1 ;  /* 0x00000005092f7211 */ /* 0x000fe200078e08ff */
[----:B------:R-:W-:Y:S01]  /*1750*/  BSSY B2, `(.L_x_368) ;  /* 0x0000071000027945 */ /* 0x000fe20003800000 */
[----:B------:R-:W-:Y:S02]  /*1760*/  SHF.R.S32.HI R6, RZ, 0x1f, R7 ;  /* 0x0000001fff067819 */ /* 0x000fe40000011407 */
[----:B------:R-:W0:Y:S02]  /*1770*/  LDS.64 R12, [R45] ;  /* 0x000000002d0c7984 */ /* 0x000e240000000a00 */
[----:B------:R-:W-:Y:S02]  /*1780*/  LEA.HI R6, R6, R7, RZ, 0x2 ;  /* 0x0000000706067211 */ /* 0x000fe400078f10ff */
[----:B------:R-:W1:Y:S03]  /*1790*/  LDS.64 R14, [R47] ;  /* 0x000000002f0e7984 */ /* 0x000e660000000a00 */
[----:B------:R-:W-:-:S05]  /*17a0*/  IMAD.SHL.U32 R6, R6, 0x2, RZ ;  /* 0x0000000206067824 */ /* 0x000fca00078e00ff */
        /* <DEDUP_REMOVED lines=19> */
[----:B------:R-:W-:Y:S02]  /*18e0*/  HADD2.F32 R46, -RZ, R40.H1_H1 ;  /* 0x30000028ff2e7230 */ /* 0x000fe40000004100 */
[----:B------:R-:W-:-:S02]  /*18f0*/  HADD2.F32 R48, -RZ, R41.H1_H1 ;  /* 0x30000029ff307230 */ /* 0x000fc40000004100 */
[----:B0-----:R-:W-:Y:S02]  /*1900*/  VIADD R9, R10, 0x6 ;  /* 0x000000060a097836 */ /* 0x001fe40000000000 */
[----:B------:R-:W-:Y:S02]  /*1910*/  HADD2.F32 R51, -RZ, R41.H0_H0 ;  /* 0x20000029ff337230 */ /* 0x000fe40000004100 */
[--C-:B------:R-:W-:Y:S01]  /*1920*/  HADD2.F32 R52, -RZ, R42.reuse.H1_H1 ;  /* 0x3000002aff347230 */ /* 0x100fe20000004100 */
[----:B------:R-:W-:Y:S01]  /*1930*/  I2FP.F32.S32 R9, R9 ;  /* 0x0000000900097245 */ /* 0x000fe20000201400 */
[----:B------:R-:W-:Y:S02]  /*1940*/  HADD2.F32 R50, -RZ, R42.H0_H0 ;  /* 0x2000002aff327230 */ /* 0x000fe40000004100 */
[-C--:B-1----:R-:W-:Y:S01]  /*1950*/  FMUL.FTZ R6, R6, R11.reuse ;  /* 0x0000000b06067220 */ /* 0x082fe20000410000 */
        /* <DEDUP_REMOVED lines=9> */
[----:B------:R-:W-:Y:S02]  /*19f0*/  HADD2.F32 R49, -RZ, R40.H0_H0 ;  /* 0x20000028ff317230 */ /* 0x000fe40000004100 */
[--C-:B------:R-:W-:Y:S02]  /*1a00*/  HADD2.F32 R40, -RZ, R34.reuse.H1_H1 ;  /* 0x30000022ff287230 */ /* 0x100fe40000004100 */
        /* <DEDUP_REMOVED lines=51> */
[-C--:B------:R-:W-:Y:S01]  /*1d40*/  FFMA.FTZ R15, R20, R34.reuse, -R15 ;  /* 0x00000022140f7223 */ /* 0x080fe2000001080f */
[----:B------:R-:W-:Y:S01]  /*1d50*/  FFMA.FTZ R14, R50, R21, R14 ;  /* 0x00000015320e7223 */ /* 0x000fe2000001000e */
[----:B------:R-:W-:Y:S01]  /*1d60*/  FFMA.FTZ R34, R21, R34, R40 ;  /* 0x0000002215227223 */ /* 0x000fe20000010028 */
[----:B-1----:R-:W-:Y:S01]  /*1d70*/  FMUL.FTZ R20, R54, R32 ;  /* 0x0000002036147220 */ /* 0x002fe20000410000 */
[----:B------:R-:W-:-:S03]  /*1d80*/  FMUL.FTZ R40, R32, R42 ;  /* 0x0000002a20287220 */ /* 0x000fc60000410000 */
[----:B------:R-:W-:Y:S01]  /*1d90*/  F2FP.F16.F32.PACK_AB R34, R34, R15 ;  /* 0x0000000f2222723e */ /* 0x000fe200000000ff */
[-C--:B--2---:R-:W-:Y:S01]  /*1da0*/  FMUL.FTZ R21, R54, R35.reuse ;  /* 0x0000002336157220 */ /* 0x084fe20000410000 */
[----:B------:R-:W-:Y:S01]  /*1db0*/  FMUL.FTZ R43, R35, R42 ;  /* 0x0000002a232b7220 */ /* 0x000fe20000410000 */
[----:B------:R-:W-:Y:S01]  /*1dc0*/  FFMA.FTZ R20, R53, R35, -R20 ;  /* 0x0000002335147223 */ /* 0x000fe20000010814 */
[-C--:B------:R-:W-:Y:S01]  /*1dd0*/  FFMA.FTZ R35, R35, R41.reuse, -R40 ;  /* 0x0000002923237223 */ /* 0x080fe20000010828 */
[----:B------:R-:W-:Y:S01]  /*1de0*/  FFMA.FTZ R21, R53, R32, R21 ;  /* 0x0000002035157223 */ /* 0x000fe20000010015 */
[----:B------:R-:W-:Y:S01]  /*1df0*/  FFMA.FTZ R44, R32, R41, R43 ;  /* 0x00000029202c7223 */ /* 0x000fe2000001002b */
[----:B------:R-:W-:Y:S02]  /*1e00*/  F2FP.F16.F32.PACK_AB R40, R9, R6 ;  /* 0x000000060928723e */ /* 0x000fe400000000ff */
[----:B------:R-:W-:Y:S02]  /*1e10*/  F2FP.F16.F32.PACK_AB R32, R11, R12 ;  /* 0x0000000c0b20723e */ /* 0x000fe400000000ff */
[----:B------:R-:W-:-:S02]  /*1e20*/  F2FP.F16.F32.PACK_AB R41, R7, R8 ;  /* 0x000000080729723e */ /* 0x000fc400000000ff */
[----:B------:R-:W-:Y:S02]  /*1e30*/  F2FP.F16.F32.PACK_AB R42, R14, R13 ;  /* 0x0000000d0e2a723e */ /* 0x000fe400000000ff */
[----:B------:R-:W-:Y:S02]  /*1e40*/  F2FP.F16.F32.PACK_AB R43, R21, R20 ;  /* 0x00000014152b723e */ /* 0x000fe400000000ff */
[----:B------:R-:W-:-:S07]  /*1e50*/  F2FP.F16.F32.PACK_AB R35, R44, R35 ;  /* 0x000000232c23723e */ /* 0x000fce00000000ff */
.L_x_369:
[----:B------:R-:W-:Y:S05]  /*1e60*/  BSYNC B2 ;  /* 0x0000000000027941 */ /* 0x000fea0003800000 */
.L_x_368:
        /* <DEDUP_REMOVED lines=16> */
.L_x_367:
[----:B------:R-:W-:Y:S05]  /*1f70*/  BSYNC B1 ;  /* 0x0000000000017941 */ /* 0x000fea0003800000 */
.L_x_365:
        /* <DEDUP_REMOVED lines=16> */
.L_x_364:
[----:B------:R-:W-:Y:S05]  /*2080*/  BSYNC B0 ;  /* 0x0000000000007941 */ /* 0x000fea0003800000 */
.L_x_363:
[----:B------:R-:W-:Y:S06]  /*2090*/  BAR.SYNC.DEFER_BLOCKING 0x0 ;  /* 0x0000000000007b1d */ /* 0x000fec0000010000 */
[----:B------:R-:W-:Y:S04]  /*20a0*/  BSSY B0, `(.L_x_370) ;  /* 0x0000005000007945 */ /* 0x000fe80003800000 */
[----:B------:R-:W-:Y:S05]  /*20b0*/  @!P6 BRA `(.L_x_371) ;  /* 0x00000000000ce947 */ /* 0x000fea0003800000 */
[----:B------:R-:W-:Y:S01]  /*20c0*/  ISETP.NE.AND P0, PT, R29, RZ, PT ;  /* 0x000000ff1d00720c */ /* 0x000fe20003f05270 */
[----:B0-----:R2:W3:-:S12]  /*20d0*/  LDS.128 R40, [R0] ;  /* 0x0000000000287984 */ /* 0x0014d80000000c00 */
[----:B------:R2:W4:Y:S02]  /*20e0*/  @!P0 LDS.128 R32, [R3] ;  /* 0x0000000003208984 */ /* 0x0005240000000c00 */
.L_x_371:
[----:B------:R-:W-:Y:S05]  /*20f0*/  BSYNC B0 ;  /* 0x0000000000007941 */ /* 0x000fea0003800000 */
.L_x_370:
[----:B------:R-:W-:Y:S06]  /*2100*/  BAR.SYNC.DEFER_BLOCKING 0x0 ;  /* 0x0000000000007b1d */ /* 0x000fec0000010000 */
[----:B------:R-:W-:Y:S05]  /*2110*/  BRA `(.L_x_360) ;  /* 0x0000000800a87947 */ /* 0x000fea0003800000 */
.L_x_359:
[C---:B------:R-:W-:Y:S01]  /*2120*/  ISETP.NE.AND P0, PT, R29.reuse, RZ, PT ;  /* 0x000000ff1d00720c */ /* 0x040fe20003f05270 */
[----:B------:R-:W-:Y:S01]  /*2130*/  BSSY B0, `(.L_x_360) ;  /* 0x00000a8000007945 */ /* 0x000fe20003800000 */
[----:B------:R-:W-:-:S11]  /*2140*/  IMAD.IADD R29, R29, 0x1, -R22 ;  /* 0x000000011d1d7824 */ /* 0x000fd600078e0a16 */
[----:B------:R-:W-:Y:S05]  /*2150*/  @!P0 BRA `(.L_x_372) ;  /* 0x0000000400148947 */ /* 0x000fea0003800000 */
[----:B------:R-:W-:-:S13]  /*2160*/  ISETP.GE.AND P0, PT, R0, R13, PT ;  /* 0x0000000d0000720c */ /* 0x000fda0003f06270 */
[----:B------:R-:W-:Y:S05]  /*2170*/  @P0 BRA `(.L_x_373) ;  /* 0x00000008008c0947 */ /* 0x000fea0003800000 */
[----:B------:R-:W-:Y:S01]  /*2180*/  I2FP.F32.S32 R13, R13 ;  /* 0x0000000d000d7245 */ /* 0x000fe20000201400 */
[C---:B------:R-:W-:Y:S01]  /*2190*/  VIADD R4, R0.reuse, 0x2 ;  /* 0x0000000200047836 */ /* 0x040fe20000000000 */
[C---:B------:R-:W-:Y:S01]  /*21a0*/  IADD3 R5, R0.reuse, 0x4, RZ ;  /* 0x0000000400057810 */ /* 0x040fe20007ffe0ff */
[--C-:B------:R-:W-:Y:S01]  /*21b0*/  HADD2.F32 R15, -RZ, R41.reuse.H1_H1 ;  /* 0x30000029ff0f7230 */ /* 0x100fe20000004100 */
[----:B------:R-:W-:Y:S01]  /*21c0*/  I2FP.F32.S32 R3, R0 ;  /* 0x0000000000037245 */ /* 0x000fe20000201400 */
[----:B------:R-:W-:Y:S01]  /*21d0*/  VIADD R0, R0, 0x6 ;  /* 0x0000000600007836 */ /* 0x000fe20000000000 */
[----:B------:R-:W0:Y:S01]  /*21e0*/  MUFU.RCP R13, R13 ;  /* 0x0000000d000d7308 */ /* 0x000e220000001000 */
[----:B------:R-:W-:Y:S01]  /*21f0*/  I2FP.F32.S32 R4, R4 ;  /* 0x0000000400047245 */ /* 0x000fe20000201400 */
[----:B------:R-:W-:Y:S01]  /*2200*/  HADD2.F32 R41, -RZ, R41.H0_H0 ;  /* 0x20000029ff297230 */ /* 0x000fe20000004100 */
[----:B------:R-:W-:Y:S01]  /*2210*/  I2FP.F32.S32 R5, R5 ;  /* 0x0000000500057245 */ /* 0x000fe20000201400 */
[----:B------:R-:W-:Y:S01]  /*2220*/  HADD2.F32 R20, -RZ, R42.H1_H1 ;  /* 0x3000002aff147230 */ /* 0x000fe20000004100 */
[----:B------:R-:W-:Y:S01]  /*2230*/  I2FP.F32.S32 R0, R0 ;  /* 0x0000000000007245 */ /* 0x000fe20000201400 */
[----:B------:R-:W-:-:S02]  /*2240*/  HADD2.F32 R21, -RZ, R43.H1_H1 ;  /* 0x3000002bff157230 */ /* 0x000fc40000004100 */
[----:B------:R-:W-:Y:S02]  /*2250*/  HADD2.F32 R42, -RZ, R42.H0_H0 ;  /* 0x2000002aff2a7230 */ /* 0x000fe40000004100 */
[----:B------:R-:W-:Y:S02]  /*2260*/  HADD2.F32 R43, -RZ, R43.H0_H0 ;  /* 0x2000002bff2b7230 */ /* 0x000fe40000004100 */
[-C--:B0-----:R-:W-:Y:S01]  /*2270*/  FMUL.FTZ R3, R3, R13.reuse ;  /* 0x0000000d03037220 */ /* 0x081fe20000410000 */
[-C--:B------:R-:W-:Y:S01]  /*2280*/  FMUL.FTZ R4, R4, R13.reuse ;  /* 0x0000000d04047220 */ /* 0x080fe20000410000 */
[-C--:B------:R-:W-:Y:S02]  /*2290*/  FMUL.FTZ R5, R5, R13.reuse ;  /* 0x0000000d05057220 */ /* 0x080fe40000410000 */
[----:B------:R-:W-:Y:S01]  /*22a0*/  FMUL.FTZ R3, R3, 13.28771209716796875 ;  /* 0x41549a7803037820 */ /* 0x000fe20000410000 */
[----:B------:R-:W-:Y:S01]  /*22b0*/  FMUL.FTZ R4, R4, 13.28771209716796875 ;  /* 0x41549a7804047820 */ /* 0x000fe20000410000 */
[----:B------:R-:W-:Y:S01]  /*22c0*/  FMUL.FTZ R7, R5, 13.28771209716796875 ;  /* 0x41549a7805077820 */ /* 0x000fe20000410000 */
[----:B------:R-:W-:Y:S01]  /*22d0*/  FMUL.FTZ R5, R0, R13 ;  /* 0x0000000d00057220 */ /* 0x000fe20000410000 */
[----:B------:R-:W-:Y:S01]  /*22e0*/  I2FP.F32.S32 R0, R29 ;  /* 0x0000001d00007245 */ /* 0x000fe20000201400 */
[----:B------:R-:W0:Y:S02]  /*22f0*/  MUFU.EX2 R9, -R4 ;  /* 0x8000000400097308 */ /* 0x000e240000000800 */
[----:B------:R-:W-:-:S06]  /*2300*/  FMUL.FTZ R8, R5, 13.28771209716796875 ;  /* 0x41549a7805087820 */ /* 0x000fcc0000410000 */
[----:B------:R-:W1:Y:S08]  /*2310*/  MUFU.EX2 R3, -R3 ;  /* 0x8000000300037308 */ /* 0x000e700000000800 */
[----:B------:R-:W2:Y:S01]  /*2320*/  MUFU.EX2 R7, -R7 ;  /* 0x8000000700077308 */ /* 0x000ea20000000800 */
[----:B0-----:R-:W-:-:S04]  /*2330*/  FMUL.FTZ R5, R0, R9 ;  /* 0x0000000900057220 */ /* 0x001fc80000410000 */
[----:B------:R-:W-:-:S03]  /*2340*/  FMUL.RZ R9, R5, 0.15915493667125701904 ;  /* 0x3e22f98305097820 */ /* 0x000fc6000040c000 */
[----:B------:R0:W3:Y:S01]  /*2350*/  MUFU.EX2 R11, -R8 ;  /* 0x80000008000b7308 */ /* 0x0000e20000000800 */
[----:B-1----:R-:W-:-:S04]  /*2360*/  FMUL.FTZ R3, R0, R3 ;  /* 0x0000000300037220 */ /* 0x002fc80000410000 */
[----:B------:R-:W-:-:S03]  /*2370*/  FMUL.RZ R12, R3, 0.15915493667125701904 ;  /* 0x3e22f983030c7820 */ /* 0x000fc6000040c000 */
[----:B------:R-:W-:Y:S01]  /*2380*/  MUFU.COS R6, R9 ;  /* 0x0000000900067308 */ /* 0x000fe20000000000 */
[C---:B--2---:R-:W-:Y:S01]  /*2390*/  FMUL.FTZ R5, R0.reuse, R7 ;  /* 0x0000000700057220 */ /* 0x044fe20000410000 */
[--C-:B0-----:R-:W-:Y:S02]  /*23a0*/  HADD2.F32 R8, -RZ, R40.reuse.H1_H1 ;  /* 0x30000028ff087230 */ /* 0x101fe40000004100 */
[----:B------:R-:W-:Y:S02]  /*23b0*/  HADD2.F32 R40, -RZ, R40.H0_H0 ;  /* 0x20000028ff287230 */ /* 0x000fe40000004100 */
[----:B------:R-:W-:Y:S02]  /*23c0*/  FMUL.RZ R5, R5, 0.15915493667125701904 ;  /* 0x3e22f98305057820 */ /* 0x000fe4000040c000 */
[----:B------:R-:W-:Y:S01]  /*23d0*/  MUFU.COS R3, R12 ;  /* 0x0000000c00037308 */ /* 0x000fe20000000000 */
[----:B---3--:R-:W-:-:S04]  /*23e0*/  FMUL.FTZ R0, R0, R11 ;  /* 0x0000000b00007220 */ /* 0x008fc80000410000 */
[----:B------:R-:W-:-:S03]  /*23f0*/  FMUL.RZ R14, R0, 0.15915493667125701904 ;  /* 0x3e22f983000e7820 */ /* 0x000fc6000040c000 */
[----:B------:R-:W0:Y:S08]  /*2400*/  MUFU.SIN R4, R12 ;  /* 0x0000000c00047308 */ /* 0x000e300000000400 */
[----:B------:R-:W1:Y:S08]  /*2410*/  MUFU.SIN R7, R9 ;  /* 0x0000000900077308 */ /* 0x000e700000000400 */
[----:B------:R-:W2:Y:S01]  /*2420*/  MUFU.COS R10, R5 ;  /* 0x00000005000a7308 */ /* 0x000ea20000000000 */
[----:B0-----:R-:W-:-:S04]  /*2430*/  FMUL.FTZ R0, R4, R8 ;  /* 0x0000000804007220 */ /* 0x001fc80000410000 */
[----:B------:R-:W-:-:S03]  /*2440*/  FFMA.FTZ R0, R3, R40, -R0 ;  /* 0x0000002803007223 */ /* 0x000fc60000010800 */
        /* <DEDUP_REMOVED lines=22> */
.L_x_372:
[----:B------:R-:W-:-:S13]  /*25b0*/  ISETP.GE.AND P0, PT, R0, R13, PT ;  /* 0x0000000d0000720c */ /* 0x000fda0003f06270 */
[----:B------:R-:W-:Y:S05]  /*25c0*/  @P0 BRA `(.L_x_373) ;  /* 0x0000000400780947 */ /* 0x000fea0003800000 */
[----:B------:R-:W-:Y:S01]  /*25d0*/  I2FP.F32.S32 R13, R13 ;  /* 0x0000000d000d7245 */ /* 0x000fe20000201400 */
[C---:B------:R-:W-:Y:S01]  /*25e0*/  VIADD R5, R0.reuse, 0x2 ;  /* 0x0000000200057836 */ /* 0x040fe20000000000 */
[----:B------:R-:W-:Y:S01]  /*25f0*/  I2FP.F32.S32 R3, R0 ;  /* 0x0000000000037245 */ /* 0x000fe20000201400 */
[--C-:B------:R-:W-:Y:S01]  /*2600*/  HADD2.F32 R45, -RZ, R43.reuse.H1_H1 ;  /* 0x3000002bff2d7230 */ /* 0x100fe20000004100 */
[----:B------:R-:W0:Y:S01]  /*2610*/  MUFU.RCP R4, R13 ;  /* 0x0000000d00047308 */ /* 0x000e220000001000 */
[----:B------:R-:W-:Y:S01]  /*2620*/  IADD3 R7, R0, 0x4, RZ ;  /* 0x0000000400077810 */ /* 0x000fe20007ffe0ff */
[----:B------:R-:W-:Y:S01]  /*2630*/  HADD2.F32 R44, -RZ, R43.H0_H0 ;  /* 0x2000002bff2c7230 */ /* 0x000fe20000004100 */
[----:B------:R-:W-:Y:S01]  /*2640*/  I2FP.F32.S32 R5, R5 ;  /* 0x0000000500057245 */ /* 0x000fe20000201400 */
[--C-:B------:R-:W-:Y:S01]  /*2650*/  HADD2.F32 R46, -RZ, R35.reuse.H1_H1 ;  /* 0x30000023ff2e7230 */ /* 0x100fe20000004100 */
[----:B------:R-:W-:Y:S01]  /*2660*/  I2FP.F32.S32 R9, R7 ;  /* 0x0000000700097245 */ /* 0x000fe20000201400 */
[----:B------:R-:W-:Y:S01]  /*2670*/  HADD2.F32 R47, -RZ, R35.H0_H0 ;  /* 0x20000023ff2f7230 */ /* 0x000fe20000004100 */
[----:B------:R-:W-:Y:S01]  /*2680*/  I2FP.F32.S32 R29, R29 ;  /* 0x0000001d001d7245 */ /* 0x000fe20000201400 */
[----:B------:R-:W-:-:S02]  /*2690*/  HADD2.F32 R12, -RZ, R41.H1_H1 ;  /* 0x30000029ff0c7230 */ /* 0x000fc40000004100 */
[----:B------:R-:W-:Y:S02]  /*26a0*/  HADD2.F32 R41, -RZ, R41.H0_H0 ;  /* 0x20000029ff297230 */ /* 0x000fe40000004100 */
[--C-:B------:R-:W-:Y:S02]  /*26b0*/  HADD2.F32 R21, -RZ, R42.reuse.H1_H1 ;  /* 0x3000002aff157230 */ /* 0x100fe40000004100 */
[----:B------:R-:W-:Y:S02]  /*26c0*/  HADD2.F32 R42, -RZ, R42.H0_H0 ;  /* 0x2000002aff2a7230 */ /* 0x000fe40000004100 */
[-C--:B0-----:R-:W-:Y:S01]  /*26d0*/  FMUL.FTZ R3, R3, R4.reuse ;  /* 0x0000000403037220 */ /* 0x081fe20000410000 */
[-C--:B------:R-:W-:Y:S01]  /*26e0*/  FMUL.FTZ R5, R5, R4.reuse ;  /* 0x0000000405057220 */ /* 0x080fe20000410000 */
[----:B------:R-:W-:Y:S02]  /*26f0*/  FMUL.FTZ R9, R9, R4 ;  /* 0x0000000409097220 */ /* 0x000fe40000410000 */
[----:B------:R-:W-:Y:S01]  /*2700*/  FMUL.FTZ R3, R3, 13.28771209716796875 ;  /* 0x41549a7803037820 */ /* 0x000fe20000410000 */
[----:B------:R-:W-:Y:S01]  /*2710*/  FMUL.FTZ R7, R5, 13.28771209716796875 ;  /* 0x41549a7805077820 */ /* 0x000fe20000410000 */
[----:B------:R-:W-:-:S02]  /*2720*/  VIADD R5, R0, 0x6 ;  /* 0x0000000600057836 */ /* 0x000fc40000000000 */
[----:B------:R-:W-:Y:S01]  /*2730*/  FMUL.FTZ R9, R9, 13.28771209716796875 ;  /* 0x41549a7809097820 */ /* 0x000fe20000410000 */
[----:B------:R-:W0:Y:S02]  /*2740*/  MUFU.EX2 R6, -R3 ;  /* 0x8000000300067308 */ /* 0x000e240000000800 */
[----:B------:R-:W-:-:S06]  /*2750*/  I2FP.F32.S32 R5, R5 ;  /* 0x0000000500057245 */ /* 0x000fcc0000201400 */
[----:B------:R-:W1:Y:S01]  /*2760*/  MUFU.EX2 R0, -R7 ;  /* 0x8000000700007308 */ /* 0x000e620000000800 */
[----:B------:R-:W-:-:S04]  /*2770*/  FMUL.FTZ R5, R5, R4 ;  /* 0x0000000405057220 */ /* 0x000fc80000410000 */
[----:B------:R-:W-:-:S03]  /*2780*/  FMUL.FTZ R10, R5, 13.28771209716796875 ;  /* 0x41549a78050a7820 */ /* 0x000fc60000410000 */
[----:B------:R2:W3:Y:S01]  /*2790*/  MUFU.EX2 R8, -R9 ;  /* 0x8000000900087308 */ /* 0x0004e20000000800 */
[----:B0-----:R-:W-:-:S04]  /*27a0*/  FMUL.FTZ R6, R29, R6 ;  /* 0x000000061d067220 */ /* 0x001fc80000410000 */
[----:B------:R-:W-:-:S03]  /*27b0*/  FMUL.RZ R6, R6, 0.15915493667125701904 ;  /* 0x3e22f98306067820 */ /* 0x000fc6000040c000 */
[----:B------:R0:W4:Y:S01]  /*27c0*/  MUFU.EX2 R14, -R10 ;  /* 0x8000000a000e7308 */ /* 0x0001220000000800 */
[----:B-1----:R-:W-:Y:S01]  /*27d0*/  FMUL.FTZ R0, R29, R0 ;  /* 0x000000001d007220 */ /* 0x002fe20000410000 */
[----:B--2---:R-:W-:-:S03]  /*27e0*/  HADD2.F32 R9, -RZ, R32.H0_H0 ;  /* 0x20000020ff097230 */ /* 0x004fc60000004100 */
[----:B------:R-:W-:Y:S01]  /*27f0*/  FMUL.RZ R3, R0, 0.15915493667125701904 ;  /* 0x3e22f98300037820 */ /* 0x000fe2000040c000 */
[--C-:B------:R-:W-:Y:S02]  /*2800*/  HADD2.F32 R0, -RZ, R40.reuse.H1_H1 ;  /* 0x30000028ff007230 */ /* 0x100fe40000004100 */
[----:B------:R-:W1:Y:S01]  /*2810*/  MUFU.COS R5, R6 ;  /* 0x0000000600057308 */ /* 0x000e620000000000 */
[----:B---3--:R-:W-:Y:S01]  /*2820*/  FMUL.FTZ R7, R29, R8 ;  /* 0x000000081d077220 */ /* 0x008fe20000410000 */
[----:B------:R-:W-:-:S03]  /*2830*/  HADD2.F32 R40, -RZ, R40.H0_H0 ;  /* 0x20000028ff287230 */ /* 0x000fc60000004100 */
[----:B0-----:R-:W-:-:S03]  /*2840*/  FMUL.RZ R10, R7, 0.15915493667125701904 ;  /* 0x3e22f983070a7820 */ /* 0x001fc6000040c000 */
[----:B------:R-:W0:Y:S01]  /*2850*/  MUFU.SIN R4, R6 ;  /* 0x0000000600047308 */ /* 0x000e220000000400 */
[----:B----4-:R-:W-:Y:S01]  /*2860*/  FMUL.FTZ R29, R29, R14 ;  /* 0x0000000e1d1d7220 */ /* 0x010fe20000410000 */
[--C-:B------:R-:W-:Y:S02]  /*2870*/  HADD2.F32 R14, -RZ, R33.reuse.H1_H1 ;  /* 0x30000021ff0e7230 */ /* 0x100fe40000004100 */
[----:B------:R-:W-:Y:S02]  /*2880*/  HADD2.F32 R33, -RZ, R33.H0_H0 ;  /* 0x20000021ff217230 */ /* 0x000fe40000004100 */
[----:B------:R-:W-:Y:S01]  /*2890*/  FMUL.RZ R43, R29, 0.15915493667125701904 ;  /* 0x3e22f9831d2b7820 */ /* 0x000fe2000040c000 */
[----:B------:R-:W-:Y:S01]  /*28a0*/  HADD2.F32 R29, -RZ, R34.H0_H0 ;  /* 0x20000022ff1d7230 */ /* 0x000fe20000004100 */
[----:B------:R-:W-:Y:S01]  /*28b0*/  MUFU.SIN R8, R3 ;  /* 0x0000000300087308 */ /* 0x000fe20000000400 */
[----:B-1----:R-:W-:-:S07]  /*28c0*/  FMUL.FTZ R7, R5, R0 ;  /* 0x0000000005077220 */ /* 0x002fce0000410000 */
[----:B------:R1:W2:Y:S01]  /*28d0*/  MUFU.COS R13, R3 ;  /* 0x00000003000d7308 */ /* 0x0002a20000000000 */
[C---:B0-----:R-:W-:Y:S01]  /*28e0*/  FMUL.FTZ R6, R4.reuse, R0 ;  /* 0x0000000004067220 */ /* 0x041fe20000410000 */
[----:B------:R-:W-:-:S06]  /*28f0*/  FFMA.FTZ R11, R4, R40, R7 ;  /* 0x00000028040b7223 */ /* 0x000fcc0000010007 */
[----:B------:R-:W0:Y:S01]  /*2900*/  MUFU.SIN R20, R10 ;  /* 0x0000000a00147308 */ /* 0x000e220000000400 */
[----:B-1----:R-:W-:Y:S02]  /*2910*/  HADD2.F32 R3, -RZ, R32.H1_H1 ;  /* 0x30000020ff037230 */ /* 0x002fe40000004100 */
[----:B------:R-:W-:-:S03]  /*2920*/  HADD2.F32 R32, -RZ, R34.H1_H1 ;  /* 0x30000022ff207230 */ /* 0x000fc60000004100 */
[CC--:B------:R-:W-:Y:S01]  /*2930*/  FMUL.FTZ R0, R4.reuse, R3.reuse ;  /* 0x0000000304007220 */ /* 0x0c0fe20000410000 */
[----:B------:R-:W-:Y:S01]  /*2940*/  FMUL.FTZ R3, R5, R3 ;  /* 0x0000000305037220 */ /* 0x000fe20000410000 */
[----:B------:R1:W3:Y:S01]  /*2950*/  MUFU.COS R15, R10 ;  /* 0x0000000a000f7308 */ /* 0x0002e20000000000 */
[----:B--2---:R-:W-:Y:S01]  /*2960*/  FMUL.FTZ R7, R13, R12 ;  /* 0x0000000c0d077220 */ /* 0x004fe20000410000 */
[-C--:B------:R-:W-:Y:S01]  /*2970*/  FFMA.FTZ R0, R5, R9.reuse, -R0 ;  /* 0x0000000905007223 */ /* 0x080fe20000010800 */
[----:B------:R-:W-:Y:S01]  /*2980*/  FFMA.FTZ R3, R4, R9, R3 ;  /* 0x0000000904037223 */ /* 0x000fe20000010003 */
[----:B------:R-:W-:-:S04]  /*2990*/  FMUL.FTZ R4, R8, R14 ;  /* 0x0000000e08047220 */ /* 0x000fc80000410000 */
[----:B------:R-:W2:Y:S01]  /*29a0*/  MUFU.SIN R34, R43 ;  /* 0x0000002b00227308 */ /* 0x000ea20000000400 */
[----:B-1----:R-:W-:Y:S01]  /*29b0*/  FFMA.FTZ R10, R5, R40, -R6 ;  /* 0x00000028050a7223 */ /* 0x002fe20000010806 */
[C---:B------:R-:W-:Y:S01]  /*29c0*/  FMUL.FTZ R6, R8.reuse, R12 ;  /* 0x0000000c08067220 */ /* 0x040fe20000410000 */
[C---:B------:R-:W-:Y:S01]  /*29d0*/  FMUL.FTZ R5, R13.reuse, R14 ;  /* 0x0000000e0d057220 */ /* 0x040fe20000410000 */
[C---:B------:R-:W-:Y:S02]  /*29e0*/  FFMA.FTZ R4, R13.reuse, R33, -R4 ;  /* 0x000000210d047223 */ /* 0x040fe40000010804 */
[-C--:B------:R-:W-:Y:S01]  /*29f0*/  FFMA.FTZ R12, R13, R41.reuse, -R6 ;  /* 0x000000290d0c7223 */ /* 0x080fe20000010806 */
[C---:B------:R-:W-:Y:S01]  /*2a00*/  FFMA.FTZ R41, R8.reuse, R41, R7 ;  /* 0x0000002908297223 */ /* 0x040fe20000010007 */
[----:B------:R-:W1:Y:S01]  /*2a10*/  MUFU.COS R35, R43 ;  /* 0x0000002b00237308 */ /* 0x000e620000000000 */
[----:B------:R-:W-:Y:S01]  /*2a20*/  FFMA.FTZ R5, R8, R33, R5 ;  /* 0x0000002108057223 */ /* 0x000fe20000010005 */
[CC--:B0-----:R-:W-:Y:S01]  /*2a30*/  FMUL.FTZ R8, R20.reuse, R21.reuse ;  /* 0x0000001514087220 */ /* 0x0c1fe20000410000 */
[C---:B---3--:R-:W-:Y:S01]  /*2a40*/  FMUL.FTZ R21, R15.reuse, R21 ;  /* 0x000000150f157220 */ /* 0x048fe20000410000 */
[CC--:B------:R-:W-:Y:S01]  /*2a50*/  FMUL.FTZ R6, R20.reuse, R32.reuse ;  /* 0x0000002014067220 */ /* 0x0c0fe20000410000 */
[C---:B------:R-:W-:Y:S01]  /*2a60*/  FMUL.FTZ R7, R15.reuse, R32 ;  /* 0x000000200f077220 */ /* 0x040fe20000410000 */
[CC--:B------:R-:W-:Y:S01]  /*2a70*/  FFMA.FTZ R13, R15.reuse, R42.reuse, -R8 ;  /* 0x0000002a0f0d7223 */ /* 0x0c0fe20000010808 */
[----:B------:R-:W-:Y:S01]  /*2a80*/  FFMA.FTZ R42, R20, R42, R21 ;  /* 0x0000002a142a7223 */ /* 0x000fe20000010015 */
[----:B------:R-:W-:Y:S01]  /*2a90*/  FFMA.FTZ R6, R15, R29, -R6 ;  /* 0x0000001d0f067223 */ /* 0x000fe20000010806 */
[C---:B--2---:R-:W-:Y:S01]  /*2aa0*/  FMUL.FTZ R14, R34.reuse, R45 ;  /* 0x0000002d220e7220 */ /* 0x044fe20000410000 */
[----:B------:R-:W-:Y:S01]  /*2ab0*/  FMUL.FTZ R8, R34, R46 ;  /* 0x0000002e22087220 */ /* 0x000fe20000410000 */
[----:B------:R-:W-:Y:S01]  /*2ac0*/  FFMA.FTZ R7, R20, R29, R7 ;  /* 0x0000001d14077223 */ /* 0x000fe20000010007 */
[----:B------:R-:W-:-:S02]  /*2ad0*/  F2FP.F16.F32.PACK_AB R40, R11, R10 ;  /* 0x0000000a0b28723e */ /* 0x000fc400000000ff */
[----:B------:R-:W-:Y:S02]  /*2ae0*/  F2FP.F16.F32.PACK_AB R32, R3, R0 ;  /* 0x000000000320723e */ /* 0x000fe400000000ff */
[----:B------:R-:W-:Y:S01]  /*2af0*/  F2FP.F16.F32.PACK_AB R41, R41, R12 ;  /* 0x0000000c2929723e */ /* 0x000fe200000000ff */
[C---:B-1----:R-:W-:Y:S01]  /*2b00*/  FMUL.FTZ R45, R35.reuse, R45 ;  /* 0x0000002d232d7220 */ /* 0x042fe20000410000 */
        /* <DEDUP_REMOVED lines=10> */
.L_x_373:
[----:B------:R-:W-:Y:S05]  /*2bb0*/  BSYNC B0 ;  /* 0x0000000000007941 */ /* 0x000fea0003800000 */
.L_x_360:
[----:B------:R-:W-:Y:S01]  /*2bc0*/  ISETP.GT.AND P0, PT, R24, 0x1f, PT ;  /* 0x0000001f1800780c */ /* 0x000fe20003f04270 */
[----:B------:R-:W-:Y:S01]  /*2bd0*/  BSSY B0, `(.L_x_374) ;  /* 0x0000029000007945 */ /* 0x000fe20003800000 */
[----:B------:R-:W-:-:S11]  /*2be0*/  IMAD.MOV.U32 R14, RZ, RZ, RZ ;  /* 0x000000ffff0e7224 */ /* 0x000fd600078e00ff */
[----:B------:R-:W-:Y:S05]  /*2bf0*/  @P0 BRA `(.L_x_375) ;  /* 0x0000000000980947 */ /* 0x000fea0003800000 */
[----:B0-2---:R-:W0:Y:S01]  /*2c00*/  LDC R0, c[0x0][0x29c] ;  /* 0x0000a700ff007b82 */ /* 0x005e220000000800 */
[----:B-1----:R-:W1:Y:S01]  /*2c10*/  S2R R7, SR_CgaCtaId ;  /* 0x0000000000077919 */ /* 0x002e620000008800 */
        /* <DEDUP_REMOVED lines=10> */
[--C-:B------:R-:W-:Y:S02]  /*2cc0*/  HADD2.F32 R13, -RZ, R21.reuse.H0_H0 ;  /* 0x20000015ff0d7230 */ /* 0x100fe40000004100 */
[----:B------:R-:W-:Y:S01]  /*2cd0*/  @!P1 VIADD R6, R6, 0x210 ;  /* 0x0000021006069836 */ /* 0x000fe20000000000 */
[----:B------:R-:W-:Y:S01]  /*2ce0*/  LEA R3, R24, R3, 0x4 ;  /* 0x0000000318037211 */ /* 0x000fe200078e20ff */
[----:B------:R-:W-:Y:S02]  /*2cf0*/  HADD2.F32 R0, -RZ, R21.H1_H1 ;  /* 0x30000015ff007230 */ /* 0x000fe40000004100 */
[----:B------:R-:W0:Y:S01]  /*2d00*/  @!P0 LDC R9, c[0x0][0x284] ;  /* 0x0000a100ff098b82 */ /* 0x000e220000000800 */
[----:B------:R-:W-:Y:S01]  /*2d10*/  @!P0 IMAD.SHL.U32 R8, R18, 0x8, RZ ;  /* 0x0000000812088824 */ /* 0x000fe200078e00ff */
[----:B------:R-:W-:Y:S01]  /*2d20*/  @!P1 LEA R7, R7, R6, 0x18 ;  /* 0x0000000607079211 */ /* 0x000fe200078ec0ff */
[----:B------:R1:W-:Y:S01]  /*2d30*/  STS.128 [R3], R40 ;  /* 0x0000002803007388 */ /* 0x0003e20000000c00 */
[----:B------:R-:W-:-:S03]  /*2d40*/  FADD.FTZ R13, R13, R0 ;  /* 0x000000000d0d7221 */ /* 0x000fc60000010000 */
[----:B------:R-:W-:Y:S01]  /*2d50*/  @!P1 IMAD R7, R24, 0x10, R7 ;  /* 0x0000001018079824 */ /* 0x000fe200078e0207 */
[----:B------:R-:W2:Y:S04]  /*2d60*/  @!P0 LDC.64 R4, c[0x0][0x248] ;  /* 0x00009200ff048b82 */ /* 0x000ea80000000a00 */
[----:B------:R1:W-:Y:S01]  /*2d70*/  @!P1 STS.128 [R7], R36 ;  /* 0x0000002407009388 */ /* 0x0003e20000000c00 */
[----:B0-----:R-:W-:-:S04]  /*2d80*/  @!P0 IMAD R31, R31, R9, R8 ;  /* 0x000000091f1f8224 */ /* 0x001fc800078e0208 */
[----:B--2---:R-:W-:-:S05]  /*2d90*/  @!P0 IMAD.WIDE R4, R31, 0x2, R4 ;  /* 0x000000021f048825 */ /* 0x004fca00078e0204 */
[----:B------:R1:W-:Y:S01]  /*2da0*/  @!P0 STG.E.128 desc[UR36][R4.64], R32 ;  /* 0x0000002004008986 */ /* 0x0003e2000c101d24 */
[----:B------:R-:W-:Y:S05]  /*2db0*/  BRA.DIV UR4, `(.L_x_376) ;  /* 0x0000008a04e47947 */ /* 0x000fea000b800000 */
[----:B------:R-:W0:Y:S02]  /*2dc0*/  SHFL.BFLY PT, R14, R13, 0x10, 0x1f ;  /* 0x0e001f000d0e7f89 */ /* 0x000e2400000e0000 */
[----:B0-----:R-:W-:-:S05]  /*2dd0*/  FADD.FTZ R0, R13, R14 ;  /* 0x0000000e0d007221 */ /* 0x001fca0000010000 */
[----:B------:R-:W1:Y:S02]  /*2de0*/  SHFL.BFLY PT, R14, R0, 0x8, 0x1f ;  /* 0x0d001f00000e7f89 */ /* 0x000e6400000e0000 */
[----:B-1----:R-:W-:-:S05]  /*2df0*/  FADD.FTZ R3, R0, R14 ;  /* 0x0000000e00037221 */ /* 0x002fca0000010000 */
[----:B------:R-:W0:Y:S02]  /*2e00*/  SHFL.BFLY PT, R14, R3, 0x4, 0x1f ;  /* 0x0c801f00030e7f89 */ /* 0x000e2400000e0000 */
[----:B0-----:R-:W-:-:S05]  /*2e10*/  FADD.FTZ R4, R3, R14 ;  /* 0x0000000e03047221 */ /* 0x001fca0000010000 */
[----:B------:R-:W0:Y:S02]  /*2e20*/  SHFL.BFLY PT, R14, R4, 0x2, 0x1f ;  /* 0x0c401f00040e7f89 */ /* 0x000e2400000e0000 */
[----:B0-----:R-:W-:-:S05]  /*2e30*/  FADD.FTZ R5, R4, R14 ;  /* 0x0000000e04057221 */ /* 0x001fca0000010000 */
[----:B------:R0:W1:Y:S02]  /*2e40*/  SHFL.BFLY PT, R14, R5, 0x1, 0x1f ;  /* 0x0c201f00050e7f89 */ /* 0x00006400000e0000 */
.L_x_582:
[----:B-1----:R-:W-:-:S07]  /*2e50*/  FADD.FTZ R14, R5, R14 ;  /* 0x0000000e050e7221 */ /* 0x002fce0000010000 */
.L_x_375:
[----:B------:R-:W-:Y:S05]  /*2e60*/  BSYNC B0 ;  /* 0x0000000000007941 */ /* 0x000fea0003800000 */
.L_x_374:
[----:B------:R-:W0:Y:S01]  /*2e70*/  LDC R64, c[0x0][0x284] ;  /* 0x0000a100ff407b82 */ /* 0x000e220000000800 */
[----:B------:R-:W-:Y:S01]  /*2e80*/  ISETP.NE.AND P0, PT, R24, RZ, PT ;  /* 0x000000ff1800720c */ /* 0x000fe20003f05270 */
[----:B------:R-:W-:Y:S01]  /*2e90*/  IMAD.MOV.U32 R127, RZ, RZ, -0x800001 ;  /* 0xff7fffffff7f7424 */ /* 0x000fe200078e00ff */
[----:B0-2---:R-:W-:-:S11]  /*2ea0*/  VIADDMNMX R0, R27, -R64, RZ, !PT ;  /* 0x800000401b007246 */ /* 0x005fd600078001ff */
[----:B------:R-:W-:Y:S05]  /*2eb0*/  @P0 BRA `(.L_x_377) ;  /* 0x0000000000440947 */ /* 0x000fea0003800000 */
[----:B------:R-:W-:Y:S02]  /*2ec0*/  ULDC.64 UR4, c[0x0][0x2c8] ;  /* 0x0000b20000047ab9 */ /* 0x000fe40000000a00 */
[----:B------:R-:W-:Y:S01]  /*2ed0*/  ISETP.NE.U32.AND P0, PT, RZ, UR4, PT ;  /* 0x00000004ff007c0c */ /* 0x000fe2000bf05070 */
[----:B------:R-:W-:-:S03]  /*2ee0*/  ULDC UR4, c[0x0][0x2a0] ;  /* 0x0000a80000047ab9 */ /* 0x000fc60000000800 */
[----:B------:R-:W-:-:S13]  /*2ef0*/  ISETP.NE.AND.EX P0, PT, RZ, UR5, PT, P0 ;  /* 0x00000005ff007c0c */ /* 0x000fda000bf05300 */
[----:B-1----:R-:W0:Y:S01]  /*2f00*/  @P0 LDC R7, c[0x0][0x2d0] ;  /* 0x0000b400ff070b82 */ /* 0x002e220000000800 */
        /* <DEDUP_REMOVED lines=12> */
.L_x_377:
[----:B------:R-:W-:Y:S05]  /*2fd0*/  WARPSYNC.ALL ;  /* 0x0000000000007948 */ /* 0x000fea0003800000 */
[----:B------:R-:W2:Y:S08]  /*2fe0*/  S2UR UR6, SR_CgaCtaId ;  /* 0x00000000000679c3 */ /* 0x000eb00000008800 */
[----:B------:R-:W-:Y:S01]  /*2ff0*/  BAR.SYNC.DEFER_BLOCKING 0x0 ;  /* 0x0000000000007b1d */ /* 0x000fe20000010000 */
[----:B------:R-:W-:-:S02]  /*3000*/  SHF.R.S32.HI R3, RZ, 0x1f, R24 ;  /* 0x0000001fff037819 */ /* 0x000fc40000011418 */
[----:B01----:R-:W-:Y:S02]  /*3010*/  IADD3 R8, R19, 0x7, -R0 ;  /* 0x0000000713087810 */ /* 0x003fe40007ffe800 */
[----:B------:R-:W-:Y:S01]  /*3020*/  LEA.HI R9, R3, R24, RZ, 0x2 ;  /* 0x0000001803097211 */ /* 0x000fe200078f10ff */
[----:B------:R-:W-:Y:S01]  /*3030*/  UMOV UR4, 0x400 ;  /* 0x0000040000047882 */ /* 0x000fe20000000000 */
[----:B------:R-:W-:Y:S01]  /*3040*/  SHF.R.S32.HI R13, RZ, 0x1f, R8 ;  /* 0x0000001fff0d7819 */ /* 0x000fe20000011408 */
[----:B------:R-:W-:Y:S01]  /*3050*/  UIADD3 UR5, UR4, 0x10, URZ ;  /* 0x0000001004057890 */ /* 0x000fe2000fffe03f */
[----:B------:R-:W-:Y:S02]  /*3060*/  LOP3.LUT R3, R9, 0xfffffffc, RZ, 0xc0, !PT ;  /* 0xfffffffc09037812 */ /* 0x000fe400078ec0ff */
[----:B------:R-:W-:Y:S02]  /*3070*/  LEA.HI R13, R13, R8, RZ, 0x3 ;  /* 0x000000080d0d7211 */ /* 0x000fe400078f18ff */
[----:B------:R-:W-:Y:S01]  /*3080*/  LEA.HI.SX32 R62, R9, R0, 0x1e ;  /* 0x00000000093e7211 */ /* 0x000fe200078ff2ff */
[----:B------:R-:W-:Y:S01]  /*3090*/  IMAD.IADD R11, R24, 0x1, -R3 ;  /* 0x00000001180b7824 */ /* 0x000fe200078e0a03 */
[----:B------:R-:W-:-:S04]  /*30a0*/  LOP3.LUT R13, R13, 0xfffffff8, RZ, 0xc0, !PT ;  /* 0xfffffff80d0d7812 */ /* 0x000fc800078ec0ff */
[----:B------:R-:W-:Y:S01]  /*30b0*/  IADD3 R8, R13, R0, RZ ;  /* 0x000000000d087210 */ /* 0x000fe20007ffe0ff */
[----:B--2---:R-:W-:-:S06]  /*30c0*/  ULEA UR5, UR6, UR5, 0x18 ;  /* 0x0000000506057291 */ /* 0x004fcc000f8ec03f */
[----:B------:R-:W-:Y:S01]  /*30d0*/  LEA R10, R11, UR5, 0x2 ;  /* 0x000000050b0a7c11 */ /* 0x000fe2000f8e10ff */
[----:B------:R-:W-:Y:S02]  /*30e0*/  ULDC UR5, c[0x0][0x29c] ;  /* 0x0000a70000057ab9 */ /* 0x000fe40000000800 */
[----:B------:R-:W-:Y:S02]  /*30f0*/  UISETP.NE.AND UP0, UPT, UR5, URZ, UPT ;  /* 0x0000003f0500728c */ /* 0x000fe4000bf05270 */
[----:B------:R0:W1:Y:S04]  /*3100*/  LDS R125, [R10] ;  /* 0x000000000a7d7984 */ /* 0x0000680000000800 */
[----:B------:R0:W2:Y:S01]  /*3110*/  LDS R126, [R10+0x10] ;  /* 0x000010000a7e7984 */ /* 0x0000a20000000800 */
[----:B------:R-:W-:-:S03]  /*3120*/  PLOP3.LUT P2, PT, PT, PT, UP0, 0x80, 0x0 ;  /* 0x000000000000781c */ /* 0x000fc60003f4f008 */
[----:B------:R0:W0:Y:S04]  /*3130*/  LDS R124, [R10+0x20] ;  /* 0x000020000a7c7984 */ /* 0x0000280000000800 */
        /* <DEDUP_REMOVED lines=28> */
[----:B------:R0:W0:Y:S01]  /*3300*/  LDS R7, [R10+0x1f0] ;  /* 0x0001f0000a077984 */ /* 0x0000220000000800 */
[----:B-12---:R-:W-:Y:S05]  /*3310*/  @P2 BRA `(.L_x_378) ;  /* 0x00000000008c2947 */ /* 0x006fea0003800000 */
[----:B------:R-:W-:-:S04]  /*3320*/  UIADD3 UR4, UR4, 0x210, URZ ;  /* 0x0000021004047890 */ /* 0x000fc8000fffe03f */
[----:B------:R-:W-:-:S06]  /*3330*/  ULEA UR4, UR6, UR4, 0x18 ;  /* 0x0000000406047291 */ /* 0x000fcc000f8ec03f */
[----:B------:R-:W-:-:S05]  /*3340*/  LEA R12, R11, UR4, 0x2 ;  /* 0x000000040b0c7c11 */ /* 0x000fca000f8e10ff */
[----:B------:R1:W2:Y:S04]  /*3350*/  LDS R9, [R12] ;  /* 0x000000000c097984 */ /* 0x0002a80000000800 */
[----:B0-----:R1:W0:Y:S04]  /*3360*/  LDS R10, [R12+0x10] ;  /* 0x000010000c0a7984 */ /* 0x0012280000000800 */
[----:B------:R1:W0:Y:S04]  /*3370*/  LDS R20, [R12+0x20] ;  /* 0x000020000c147984 */ /* 0x0002280000000800 */
[----:B------:R1:W0:Y:S04]  /*3380*/  LDS R21, [R12+0x30] ;  /* 0x000030000c157984 */ /* 0x0002280000000800 */
[----:B------:R1:W0:Y:S04]  /*3390*/  LDS R29, [R12+0x40] ;  /* 0x000040000c1d7984 */ /* 0x0002280000000800 */
[----:B------:R1:W0:Y:S04]  /*33a0*/  LDS R31, [R12+0x50] ;  /* 0x000050000c1f7984 */ /* 0x0002280000000800 */
[----:B----4-:R1:W4:Y:S04]  /*33b0*/  LDS R32, [R12+0x60] ;  /* 0x000060000c207984 */ /* 0x0103280000000800 */
[----:B------:R1:W0:Y:S04]  /*33c0*/  LDS R33, [R12+0x70] ;  /* 0x000070000c217984 */ /* 0x0002280000000800 */
[----:B------:R1:W0:Y:S04]  /*33d0*/  LDS R34, [R12+0x80] ;  /* 0x000080000c227984 */ /* 0x0002280000000800 */
[----:B------:R1:W0:Y:S04]  /*33e0*/  LDS R35, [R12+0x90] ;  /* 0x000090000c237984 */ /* 0x0002280000000800 */
[----:B------:R1:W0:Y:S04]  /*33f0*/  LDS R36, [R12+0xa0] ;  /* 0x0000a0000c247984 */ /* 0x0002280000000800 */
[----:B------:R1:W0:Y:S04]  /*3400*/  LDS R37, [R12+0xb0] ;  /* 0x0000b0000c257984 */ /* 0x0002280000000800 */
[----:B------:R1:W0:Y:S04]  /*3410*/  LDS R38, [R12+0xc0] ;  /* 0x0000c0000c267984 */ /* 0x0002280000000800 */
[----:B------:R1:W0:Y:S04]  /*3420*/  LDS R39, [R12+0xd0] ;  /* 0x0000d0000c277984 */ /* 0x0002280000000800 */
[----:B---3--:R1:W3:Y:S04]  /*3430*/  LDS R40, [R12+0xe0] ;  /* 0x0000e0000c287984 */ /* 0x0082e80000000800 */
        /* <DEDUP_REMOVED lines=16> */
[----:B--234-:R1:W0:Y:S02]  /*3540*/  LDS R57, [R12+0x1f0] ;  /* 0x0001f0000c397984 */ /* 0x01c2240000000800 */
.L_x_378:
[----:B------:R-:W-:Y:S01]  /*3550*/  ISETP.GE.AND P0, PT, R62, R8, PT ;  /* 0x000000083e00720c */ /* 0x000fe20003f06270 */
[----:B------:R-:W-:Y:S01]  /*3560*/  ULDC UR4, c[0x0][0x280] ;  /* 0x0000a00000047ab9 */ /* 0x000fe20000000800 */
[----:B-1----:R-:W-:Y:S01]  /*3570*/  IMAD.SHL.U32 R12, R11, 0x2, RZ ;  /* 0x000000020b0c7824 */ /* 0x002fe200078e00ff */
[----:B------:R-:W-:Y:S01]  /*3580*/  ULDC UR12, c[0x0][0x29c] ;  /* 0x0000a700000c7ab9 */ /* 0x000fe20000000800 */
[----:B------:R-:W-:Y:S01]  /*3590*/  ULDC UR5, c[0x0][0x288] ;  /* 0x0000a20000057ab9 */ /* 0x000fe20000000800 */
[----:B------:R-:W-:Y:S01]  /*35a0*/  ULDC UR13, c[0x0][0x2a0] ;  /* 0x0000a800000d7ab9 */ /* 0x000fe20000000800 */
[----:B------:R-:W-:Y:S01]  /*35b0*/  ULDC.64 UR10, c[0x0][0x248] ;  /* 0x00009200000a7ab9 */ /* 0x000fe20000000a00 */
[----:B------:R-:W-:Y:S01]  /*35c0*/  ULDC.64 UR8, c[0x0][0x258] ;  /* 0x0000960000087ab9 */ /* 0x000fe20000000a00 */
[----:B------:R-:W-:Y:S01]  /*35d0*/  IMAD R11, R58, UR4, R25 ;  /* 0x000000043a0b7c24 */ /* 0x000fe2000f8e0219 */
[----:B------:R-:W-:Y:S01]  /*35e0*/  ULDC.64 UR6, c[0x0][0x2b0] ;  /* 0x0000ac0000067ab9 */ /* 0x000fe20000000a00 */
[----:B------:R-:W-:Y:S01]  /*35f0*/  ULDC.64 UR14, c[0x0][0x2c8] ;  /* 0x0000b200000e7ab9 */ /* 0x000fe20000000a00 */
[----:B------:R-:W-:Y:S04]  /*3600*/  BSSY B0, `(.L_x_379) ;  /* 0x0000487000007945 */ /* 0x000fe80003800000 */
[----:B------:R-:W-:Y:S05]  /*3610*/  @P0 BRA `(.L_x_380) ;  /* 0x0000004800140947 */ /* 0x000fea0003800000 */
[-C--:B------:R-:W-:Y:S01]  /*3620*/  IABS R58, R64.reuse ;  /* 0x00000040003a7213 */ /* 0x080fe20000000000 */
[----:B------:R-:W1:Y:S01]  /*3630*/  LDC.64 R128, c[0x0][0x2e0] ;  /* 0x0000b800ff807b82 */ /* 0x000e620000000a00 */
[----:B------:R-:W-:Y:S01]  /*3640*/  ULDC UR4, c[0x0][0x288] ;  /* 0x0000a20000047ab9 */ /* 0x000fe20000000800 */
[----:B------:R-:W-:Y:S01]  /*3650*/  IMAD R11, R11, 0xe0, RZ ;  /* 0x000000e00b0b7824 */ /* 0x000fe200078e02ff */
[----:B------:R-:W2:Y:S01]  /*3660*/  I2F.RP R14, R58 ;  /* 0x0000003a000e7306 */ /* 0x000ea20000209400 */
[----:B------:R-:W-:Y:S01]  /*3670*/  IMAD R67, R26, UR4, R25 ;  /* 0x000000041a437c24 */ /* 0x000fe2000f8e0219 */
[----:B------:R-:W-:Y:S01]  /*3680*/  ULDC UR4, c[0x0][0x298] ;  /* 0x0000a60000047ab9 */ /* 0x000fe20000000800 */
[-CC-:B------:R-:W-:Y:S02]  /*3690*/  IMAD R59, R59, R64.reuse, R12.reuse ;  /* 0x000000403b3b7224 */ /* 0x180fe400078e020c */
[----:B------:R-:W5:Y:S01]  /*36a0*/  LDC R65, c[0x0][0x2c0] ;  /* 0x0000b000ff417b82 */ /* 0x000f620000000800 */
[----:B------:R-:W-:-:S02]  /*36b0*/  IMAD R60, R11, R64, R12 ;  /* 0x000000400b3c7224 */ /* 0x000fc400078e020c */
[----:B------:R-:W-:Y:S02]  /*36c0*/  IMAD R67, R67, 0xe0, R12 ;  /* 0x000000e043437824 */ /* 0x000fe400078e020c */
[----:B------:R-:W-:Y:S01]  /*36d0*/  IMAD.MOV.U32 R12, RZ, RZ, RZ ;  /* 0x000000ffff0c7224 */ /* 0x000fe200078e00ff */
[----:B------:R-:W-:Y:S01]  /*36e0*/  SHF.R.S32.HI R66, RZ, 0x1f, R60 ;  /* 0x0000001fff427819 */ /* 0x000fe2000001143c */
[----:B------:R-:W-:Y:S01]  /*36f0*/  IMAD R63, R64, 0xe0, RZ ;  /* 0x000000e0403f7824 */ /* 0x000fe200078e02ff */
[----:B------:R-:W-:Y:S01]  /*3700*/  SHF.R.S32.HI R64, RZ, 0x1f, R59 ;  /* 0x0000001fff407819 */ /* 0x000fe2000001143b */
[----:B--2---:R-:W2:Y:S01]  /*3710*/  MUFU.RCP R14, R14 ;  /* 0x0000000e000e7308 */ /* 0x004ea20000001000 */
[C---:B-1----:R-:W-:Y:S01]  /*3720*/  IMAD.WIDE R128, R67.reuse, 0x2, R128 ;  /* 0x0000000243807825 */ /* 0x042fe200078e0280 */
[----:B------:R-:W-:-:S03]  /*3730*/  IADD3 R67, R67, 0x8, RZ ;  /* 0x0000000843437810 */ /* 0x000fc60007ffe0ff */
[----:B-----5:R-:W-:Y:S02]  /*3740*/  VIADD R65, R65, UR4 ;  /* 0x0000000441417c36 */ /* 0x020fe40008000000 */
[----:B--2---:R-:W-:-:S06]  /*3750*/  VIADD R13, R14, 0xffffffe ;  /* 0x0ffffffe0e0d7836 */ /* 0x004fcc0000000000 */
[----:B------:R-:W1:Y:S02]  /*3760*/  F2I.FTZ.U32.TRUNC.NTZ R13, R13 ;  /* 0x0000000d000d7305 */ /* 0x000e64000021f000 */
[----:B-1----:R-:W-:-:S05]  /*3770*/  IADD3 R61, RZ, -R13, RZ ;  /* 0x8000000dff3d7210 */ /* 0x002fca0007ffe0ff */
[----:B------:R-:W-:-:S04]  /*3780*/  IMAD R61, R61, R58, RZ ;  /* 0x0000003a3d3d7224 */ /* 0x000fc800078e02ff */
[----:B------:R-:W-:-:S07]  /*3790*/  IMAD.HI.U32 R61, R13, R61, R12 ;  /* 0x0000003d0d3d7227 */ /* 0x000fce00078e000c */
.L_x_512:
[----:B-1----:R-:W1:Y:S01]  /*37a0*/  LDC R11, c[0x0][0x284] ;  /* 0x0000a100ff0b7b82 */ /* 0x002e620000000800 */
[----:B------:R-:W-:-:S04]  /*37b0*/  ISETP.NE.U32.AND P0, PT, RZ, UR6, PT ;  /* 0x00000006ff007c0c */ /* 0x000fc8000bf05070 */
[----:B------:R-:W-:-:S13]  /*37c0*/  ISETP.NE.AND.EX P0, PT, RZ, UR7, PT, P0 ;  /* 0x00000007ff007c0c */ /* 0x000fda000bf05300 */
[----:B0-----:R-:W-:Y:S01]  /*37d0*/  @P0 SHF.R.S32.HI R13, RZ, 0x1f, R62 ;  /* 0x0000001fff0d0819 */ /* 0x001fe2000001143e */
[----:B-1----:R-:W-:-:S05]  /*37e0*/  IMAD R131, R30, R11, RZ ;  /* 0x0000000b1e837224 */ /* 0x002fca00078e02ff */
[--C-:B------:R-:W-:Y:S02]  /*37f0*/  @P0 SHF.R.S32.HI R14, RZ, 0x1f, R131.reuse ;  /* 0x0000001fff0e0819 */ /* 0x100fe40000011483 */
[----:B------:R-:W-:-:S04]  /*3800*/  @P0 IADD3 R12, P1, P3, R62, UR6, R131 ;  /* 0x000000063e0c0c10 */ /* 0x000fc8000fb3e083 */
[----:B------:R-:W-:-:S06]  /*3810*/  @P0 IADD3.X R13, R13, UR7, R14, P1, P3 ;  /* 0x000000070d0d0c10 */ /* 0x000fcc0008fe640e */
[----:B------:R1:W2:Y:S01]  /*3820*/  @P0 LDG.E.U8 R13, desc[UR36][R12.64] ;  /* 0x000000240c0d0981 */ /* 0x0002a2000c1e1100 */
[----:B------:R-:W-:Y:S01]  /*3830*/  IABS R130, R62 ;  /* 0x0000003e00827213 */ /* 0x000fe20000000000 */
[----:B------:R-:W-:Y:S01]  /*3840*/  BSSY B1, `(.L_x_381) ;  /* 0x0000032000017945 */ /* 0x000fe20003800000 */
[----:B------:R-:W-:Y:S02]  /*3850*/  IABS R132, R11 ;  /* 0x0000000b00847213 */ /* 0x000fe40000000000 */
[----:B------:R-:W-:Y:S01]  /*3860*/  ISETP.GE.AND P3, PT, R62, RZ, PT ;  /* 0x000000ff3e00720c */ /* 0x000fe20003f66270 */
[----:B------:R-:W-:Y:S01]  /*3870*/  IMAD.HI.U32 R14, R61, R130, RZ ;  /* 0x000000823d0e7227 */ /* 0x000fe200078e00ff */
[----:B------:R-:W-:-:S03]  /*3880*/  ISETP.NE.AND P4, PT, R11, RZ, PT ;  /* 0x000000ff0b00720c */ /* 0x000fc60003f85270 */
[----:B------:R-:W-:-:S04]  /*3890*/  IMAD.MOV R15, RZ, RZ, -R14 ;  /* 0x000000ffff0f7224 */ /* 0x000fc800078e0a0e */
[----:B------:R-:W-:-:S05]  /*38a0*/  IMAD R15, R132, R15, R130 ;  /* 0x0000000f840f7224 */ /* 0x000fca00078e0282 */
[----:B------:R-:W-:-:S13]  /*38b0*/  ISETP.GT.U32.AND P1, PT, R58, R15, PT ;  /* 0x0000000f3a00720c */ /* 0x000fda0003f24070 */
[----:B------:R-:W-:-:S05]  /*38c0*/  @!P1 IMAD.IADD R15, R15, 0x1, -R132 ;  /* 0x000000010f0f9824 */ /* 0x000fca00078e0a84 */
[----:B------:R-:W-:-:S13]  /*38d0*/  ISETP.GT.U32.AND P1, PT, R58, R15, PT ;  /* 0x0000000f3a00720c */ /* 0x000fda0003f24070 */
[----:B------:R-:W-:-:S05]  /*38e0*/  @!P1 IADD3 R15, R15, -R132, RZ ;  /* 0x800000840f0f9210 */ /* 0x000fca0007ffe0ff */
[----:B-1----:R-:W-:-:S04]  /*38f0*/  IMAD.MOV.U32 R12, RZ, RZ, R15 ;  /* 0x000000ffff0c7224 */ /* 0x002fc800078e000f */
[----:B------:R-:W-:Y:S01]  /*3900*/  @!P3 IMAD.MOV R12, RZ, RZ, -R12 ;  /* 0x000000ffff0cb224 */ /* 0x000fe200078e0a0c */
[----:B------:R-:W-:-:S04]  /*3910*/  @!P4 LOP3.LUT R12, RZ, R11, RZ, 0x33, !PT ;  /* 0x0000000bff0cc212 */ /* 0x000fc800078e33ff */
[----:B------:R-:W-:Y:S02]  /*3920*/  SHF.R.S32.HI R14, RZ, 0x1f, R12 ;  /* 0x0000001fff0e7819 */ /* 0x000fe4000001140c */
[----:B------:R-:W-:-:S04]  /*3930*/  IADD3 R15, P1, R12, R131, RZ ;  /* 0x000000830c0f7210 */ /* 0x000fc80007f3e0ff */
[----:B------:R-:W-:Y:S02]  /*3940*/  LEA.HI.X.SX32 R14, R131, R14, 0x1, P1 ;  /* 0x0000000e830e7211 */ /* 0x000fe400008f0eff */
[----:B------:R-:W-:Y:S02]  /*3950*/  ISETP.GE.AND P1, PT, R62, R19, PT ;  /* 0x000000133e00720c */ /* 0x000fe40003f26270 */
[----:B------:R-:W-:-:S04]  /*3960*/  LEA R130, P3, R15, UR8, 0x2 ;  /* 0x000000080f827c11 */ /* 0x000fc8000f8610ff */
[----:B------:R-:W-:Y:S02]  /*3970*/  LEA.HI.X R131, R15, UR9, R14, 0x2, P3 ;  /* 0x000000090f837c11 */ /* 0x000fe400098f140e */
[----:B--2---:R-:W-:-:S05]  /*3980*/  ISETP.NE.AND P0, PT, R13, RZ, P0 ;  /* 0x000000ff0d00720c */ /* 0x004fca0000705270 */
[----:B------:R-:W-:Y:S08]  /*3990*/  @P1 BRA `(.L_x_382) ;  /* 0x0000000000701947 */ /* 0x000ff00003800000 */
[----:B------:R-:W-:Y:S01]  /*39a0*/  SHF.L.U32 R134, R12, 0x3, RZ ;  /* 0x000000030c867819 */ /* 0x000fe200000006ff */
[----:B------:R-:W-:Y:S01]  /*39b0*/  BSSY B2, `(.L_x_383) ;  /* 0x000000d000027945 */ /* 0x000fe20003800000 */
[----:B------:R-:W-:Y:S02]  /*39c0*/  IMAD.MOV.U32 R68, RZ, RZ, RZ ;  /* 0x000000ffff447224 */ /* 0x000fe400078e00ff */
[----:B------:R-:W-:-:S13]  /*39d0*/  ISETP.GE.AND P3, PT, R134, R63, PT ;  /* 0x0000003f8600720c */ /* 0x000fda0003f66270 */
[----:B------:R-:W-:Y:S05]  /*39e0*/  @P3 BRA `(.L_x_384) ;  /* 0x0000000000243947 */ /* 0x000fea0003800000 */
[----:B------:R-:W2:Y:S02]  /*39f0*/  LDG.E R13, desc[UR36][R130.64] ;  /* 0x00000024820d7981 */ /* 0x000ea4000c1e1900 */
[----:B--2---:R-:W-:-:S04]  /*3a00*/  IMAD R13, R13, UR5, RZ ;  /* 0x000000050d0d7c24 */ /* 0x004fc8000f8e02ff */
[----:B------:R-:W-:-:S04]  /*3a10*/  IMAD R14, R13, 0xe0, RZ ;  /* 0x000000e00d0e7824 */ /* 0x000fc800078e02ff */
[----:B------:R-:W-:-:S05]  /*3a20*/  IMAD R13, R14, R11, R134 ;  /* 0x0000000b0e0d7224 */ /* 0x000fca00078e0286 */
[----:B------:R-:W-:-:S04]  /*3a30*/  IADD3 R15, P2, R60, R13, RZ ;  /* 0x0000000d3c0f7210 */ /* 0x000fc80007f5e0ff */
[----:B------:R-:W-:Y:S02]  /*3a40*/  LEA.HI.X.SX32 R68, R13, R66, 0x1, P2 ;  /* 0x000000420d447211 */ /* 0x000fe400010f0eff */
[----:B------:R-:W-:-:S04]  /*3a50*/  LEA R14, P2, R15, UR10, 0x1 ;  /* 0x0000000a0f0e7c11 */ /* 0x000fc8000f8408ff */
[----:B------:R-:W-:-:S05]  /*3a60*/  LEA.HI.X R15, R15, UR11, R68, 0x1, P2 ;  /* 0x0000000b0f0f7c11 */ /* 0x000fca00090f0c44 */
[----:B------:R1:W5:Y:S04]  /*3a70*/  LDG.E R68, desc[UR36][R14.64] ;  /* 0x000000240e447981 */ /* 0x000368000c1e1900 */
.L_x_384:
[----:B------:R-:W-:Y:S05]  /*3a80*/  BSYNC B2 ;  /* 0x0000000000027941 */ /* 0x000fea0003800000 */
.L_x_383:
[----:B------:R-:W-:-:S06]  /*3a90*/  UISETP.NE.AND UP0, UPT, UR12, URZ, UPT ;  /* 0x0000003f0c00728c */ /* 0x000fcc000bf05270 */
[----:B------:R-:W-:-:S13]  /*3aa0*/  PLOP3.LUT P2, PT, PT, PT, UP0, 0x80, 0x0 ;  /* 0x000000000000781c */ /* 0x000fda0003f4f008 */
[----:B------:R-:W-:Y:S05]  /*3ab0*/  @P2 BRA `(.L_x_382) ;  /* 0x0000000000282947 */ /* 0x000fea0003800000 */
[----:B------:R-:W-:Y:S01]  /*3ac0*/  ISETP.NE.AND P5, PT, R2, RZ, PT ;  /* 0x000000ff0200720c */ /* 0x000fe20003fa5270 */
[----:B-1----:R-:W1:-:S12]  /*3ad0*/  @!P3 LDC.64 R14, c[0x0][0x248] ;  /* 0x00009200ff0ebb82 */ /* 0x002e580000000a00 */
[----:B------:R-:W2:Y:S01]  /*3ae0*/  @P5 LDG.E R13, desc[UR36][R128.64] ;  /* 0x00000024800d5981 */ /* 0x000ea2000c1e1900 */
[----:B-----5:R-:W-:Y:S01]  /*3af0*/  HFMA2.MMA R68, R68, 1, 1, R9 ;  /* 0x3c003c0044447835 */ /* 0x020fe20000000009 */
[----:B------:R-:W-:-:S04]  /*3b00*/  @!P3 IADD3 R132, P4, R59, R134, RZ ;  /* 0x000000863b84b210 */ /* 0x000fc80007f9e0ff */
[----:B------:R-:W-:Y:S02]  /*3b10*/  @!P3 LEA.HI.X.SX32 R133, R134, R64, 0x1, P4 ;  /* 0x000000408685b211 */ /* 0x000fe400020f0eff */
[----:B-1----:R-:W-:-:S04]  /*3b20*/  @!P3 LEA R14, P4, R132, R14, 0x1 ;  /* 0x0000000e840eb211 */ /* 0x002fc800078808ff */
[----:B------:R-:W-:Y:S01]  /*3b30*/  @!P3 LEA.HI.X R15, R132, R15, R133, 0x1, P4 ;  /* 0x0000000f840fb211 */ /* 0x000fe200020f0c85 */
[----:B--2---:R-:W-:-:S05]  /*3b40*/  @P5 HMUL2 R68, R68, R13 ;  /* 0x0000000d44445232 */ /* 0x004fca0000000000 */
[----:B------:R2:W-:Y:S03]  /*3b50*/  @!P3 STG.E desc[UR36][R14.64], R68 ;  /* 0x000000440e00b986 */ /* 0x0005e6000c101924 */
.L_x_382:
[----:B------:R-:W-:Y:S05]  /*3b60*/  BSYNC B1 ;  /* 0x0000000000017941 */ /* 0x000fea0003800000 */
.L_x_381:
[----:B------:R-:W0:Y:S01]  /*3b70*/  LDC.64 R132, c[0x0][0x2e0] ;  /* 0x0000b800ff847b82 */ /* 0x000e220000000a00 */
[----:B------:R-:W-:Y:S01]  /*3b80*/  BSSY B1, `(.L_x_385) ;  /* 0x0000020000017945 */ /* 0x000fe20003800000 */
[----:B0-----:R-:W-:-:S03]  /*3b90*/  IMAD.WIDE R132, R67, 0x2, R132 ;  /* 0x0000000243847825 */ /* 0x001fc600078e0284 */
[----:B------:R-:W-:Y:S05]  /*3ba0*/  @P1 BRA `(.L_x_386) ;  /* 0x0000000000741947 */ /* 0x000fea0003800000 */
[----:B------:R-:W-:Y:S01]  /*3bb0*/  IMAD.IADD R13, R12, 0x1, R11 ;  /* 0x000000010c0d7824 */ /* 0x000fe200078e020b */
[----:B------:R-:W-:Y:S01]  /*3bc0*/  BSSY B2, `(.L_x_387) ;  /* 0x000000e000027945 */ /* 0x000fe20003800000 */
[----:B------:R-:W-:-:S03]  /*3bd0*/  IMAD.MOV.U32 R69, RZ, RZ, RZ ;  /* 0x000000ffff457224 */ /* 0x000fc600078e00ff */
[----:B------:R-:W-:-:S04]  /*3be0*/  SHF.L.U32 R136, R13, 0x3, RZ ;  /* 0x000000030d887819 */ /* 0x000fc800000006ff */
[----:B------:R-:W-:-:S13]  /*3bf0*/  ISETP.GE.AND P3, PT, R136, R63, PT ;  /* 0x0000003f8800720c */ /* 0x000fda0003f66270 */
[----:B------:R-:W-:Y:S05]  /*3c00*/  @P3 BRA `(.L_x_388) ;  /* 0x0000000000243947 */ /* 0x000fea0003800000 */
[----:B------:R-:W2:Y:S02]  /*3c10*/  LDG.E R13, desc[UR36][R130.64] ;  /* 0x00000024820d7981 */ /* 0x000ea4000c1e1900 */
[----:B--2---:R-:W-:-:S04]  /*3c20*/  IMAD R13, R13, UR5, RZ ;  /* 0x000000050d0d7c24 */ /* 0x004fc8000f8e02ff */
[----:B-1----:R-:W-:-:S04]  /*3c30*/  IMAD R14, R13, 0xe0, RZ ;  /* 0x000000e00d0e7824 */ /* 0x002fc800078e02ff */
[----:B------:R-:W-:-:S05]  /*3c40*/  IMAD R13, R14, R11, R136 ;  /* 0x0000000b0e0d7224 */ /* 0x000fca00078e0288 */
[----:B------:R-:W-:-:S04]  /*3c50*/  IADD3 R15, P2, R60, R13, RZ ;  /* 0x0000000d3c0f7210 */ /* 0x000fc80007f5e0ff */
[----:B------:R-:W-:Y:S02]  /*3c60*/  LEA.HI.X.SX32 R134, R13, R66, 0x1, P2 ;  /* 0x000000420d867211 */ /* 0x000fe400010f0eff */
[----:B------:R-:W-:-:S04]  /*3c70*/  LEA R14, P2, R15, UR10, 0x1 ;  /* 0x0000000a0f0e7c11 */ /* 0x000fc8000f8408ff */
[----:B------:R-:W-:-:S05]  /*3c80*/  LEA.HI.X R15, R15, UR11, R134, 0x1, P2 ;  /* 0x0000000b0f0f7c11 */ /* 0x000fca00090f0c86 */
[----:B------:R0:W5:Y:S04]  /*3c90*/  LDG.E R69, desc[UR36][R14.64] ;  /* 0x000000240e457981 */ /* 0x000168000c1e1900 */
.L_x_388:
[----:B------:R-:W-:Y:S05]  /*3ca0*/  BSYNC B2 ;  /* 0x0000000000027941 */ /* 0x000fea0003800000 */
.L_x_387:
[----:B------:R-:W-:-:S06]  /*3cb0*/  UISETP.NE.AND UP0, UPT, UR12, URZ, UPT ;  /* 0x0000003f0c00728c */ /* 0x000fcc000bf05270 */
[----:B------:R-:W-:-:S13]  /*3cc0*/  PLOP3.LUT P2, PT, PT, PT, UP0, 0x80, 0x0 ;  /* 0x000000000000781c */ /* 0x000fda0003f4f008 */
[----:B------:R-:W-:Y:S05]  /*3cd0*/  @P2 BRA `(.L_x_386) ;  /* 0x0000000000282947 */ /* 0x000fea0003800000 */
[----:B------:R-:W-:Y:S01]  /*3ce0*/  ISETP.NE.AND P5, PT, R2, RZ, PT ;  /* 0x000000ff0200720c */ /* 0x000fe20003fa5270 */
[----:B012---:R-:W0:-:S12]  /*3cf0*/  @!P3 LDC.64 R14, c[0x0][0x248] ;  /* 0x00009200ff0ebb82 */ /* 0x007e180000000a00 */
[----:B------:R-:W2:Y:S01]  /*3d00*/  @P5 LDG.E R134, desc[UR36][R132.64] ;  /* 0x0000002484865981 */ /* 0x000ea2000c1e1900 */
[----:B------:R-:W-:Y:S01]  /*3d10*/  @!P3 IADD3 R13, P4, R59, R136, RZ ;  /* 0x000000883b0db210 */ /* 0x000fe20007f9e0ff */
[----:B-----5:R-:W-:-:S03]  /*3d20*/  HADD2 R69, R69, R10 ;  /* 0x0000000a45457230 */ /* 0x020fc60000000000 */
[----:B------:R-:W-:Y:S02]  /*3d30*/  @!P3 LEA.HI.X.SX32 R136, R136, R64, 0x1, P4 ;  /* 0x000000408888b211 */ /* 0x000fe400020f0eff */
[----:B0-----:R-:W-:-:S04]  /*3d40*/  @!P3 LEA R14, P4, R13, R14, 0x1 ;  /* 0x0000000e0d0eb211 */ /* 0x001fc800078808ff */
[----:B------:R-:W-:Y:S01]  /*3d50*/  @!P3 LEA.HI.X R15, R13, R15, R136, 0x1, P4 ;  /* 0x0000000f0d0fb211 */ /* 0x000fe200020f0c88 */
[----:B--2---:R-:W-:-:S07]  /*3d60*/  @P5 HFMA2.MMA R69, R69, R134, -RZ ;  /* 0x0000008645455235 */ /* 0x004fce00001000ff */
[----:B------:R0:W-:Y:S04]  /*3d70*/  @!P3 STG.E desc[UR36][R14.64], R69 ;  /* 0x000000450e00b986 */ /* 0x0001e8000c101924 */
.L_x_386:
[----:B------:R-:W-:Y:S05]  /*3d80*/  BSYNC B1 ;  /* 0x0000000000017941 */ /* 0x000fea0003800000 */
.L_x_385:
[----:B------:R-:W-:Y:S04]  /*3d90*/  BSSY B1, `(.L_x_389) ;  /* 0x000001f000017945 */ /* 0x000fe80003800000 */
[----:B------:R-:W-:Y:S05]  /*3da0*/  @P1 BRA `(.L_x_390) ;  /* 0x0000000000741947 */ /* 0x000fea0003800000 */
[----:B------:R-:W-:Y:S01]  /*3db0*/  IMAD R13, R11, 0x2, R12 ;  /* 0x000000020b0d7824 */ /* 0x000fe200078e020c */
[----:B------:R-:W-:Y:S01]  /*3dc0*/  BSSY B2, `(.L_x_391) ;  /* 0x000000e000027945 */ /* 0x000fe20003800000 */
[----:B------:R-:W-:-:S03]  /*3dd0*/  IMAD.MOV.U32 R71, RZ, RZ, RZ ;  /* 0x000000ffff477224 */ /* 0x000fc600078e00ff */
[----:B------:R-:W-:-:S04]  /*3de0*/  SHF.L.U32 R136, R13, 0x3, RZ ;  /* 0x000000030d887819 */ /* 0x000fc800000006ff */
[----:B------:R-:W-:-:S13]  /*3df0*/  ISETP.GE.AND P3, PT, R136, R63, PT ;  /* 0x0000003f8800720c */ /* 0x000fda0003f66270 */
[----:B------:R-:W-:Y:S05]  /*3e00*/  @P3 BRA `(.L_x_392) ;  /* 0x0000000000243947 */ /* 0x000fea0003800000 */
[----:B------:R-:W2:Y:S02]  /*3e10*/  LDG.E R13, desc[UR36][R130.64] ;  /* 0x00000024820d7981 */ /* 0x000ea4000c1e1900 */
[----:B--2---:R-:W-:-:S04]  /*3e20*/  IMAD R13, R13, UR5, RZ ;  /* 0x000000050d0d7c24 */ /* 0x004fc8000f8e02ff */
[----:B01----:R-:W-:-:S04]  /*3e30*/  IMAD R14, R13, 0xe0, RZ ;  /* 0x000000e00d0e7824 */ /* 0x003fc800078e02ff */
[----:B------:R-:W-:-:S05]  /*3e40*/  IMAD R13, R14, R11, R136 ;  /* 0x0000000b0e0d7224 */ /* 0x000fca00078e0288 */
[----:B------:R-:W-:-:S04]  /*3e50*/  IADD3 R15, P2, R60, R13, RZ ;  /* 0x0000000d3c0f7210 */ /* 0x000fc80007f5e0ff */
[----:B------:R-:W-:Y:S02]  /*3e60*/  LEA.HI.X.SX32 R134, R13, R66, 0x1, P2 ;  /* 0x000000420d867211 */ /* 0x000fe400010f0eff */
[----:B------:R-:W-:-:S04]  /*3e70*/  LEA R14, P2, R15, UR10, 0x1 ;  /* 0x0000000a0f0e7c11 */ /* 0x000fc8000f8408ff */
[----:B------:R-:W-:-:S05]  /*3e80*/  LEA.HI.X R15, R15, UR11, R134, 0x1, P2 ;  /* 0x0000000b0f0f7c11 */ /* 0x000fca00090f0c86 */
[----:B------:R0:W5:Y:S04]  /*3e90*/  LDG.E R71, desc[UR36][R14.64] ;  /* 0x000000240e477981 */ /* 0x000168000c1e1900 */
.L_x_392:
[----:B------:R-:W-:Y:S05]  /*3ea0*/  BSYNC B2 ;  /* 0x0000000000027941 */ /* 0x000fea0003800000 */
.L_x_391:
        /* <DEDUP_REMOVED lines=11> */
[----:B--2---:R-:W-:-:S05]  /*3f60*/  @P5 HMUL2 R71, R71, R134 ;  /* 0x0000008647475232 */ /* 0x004fca0000000000 */
[----:B------:R0:W-:Y:S03]  /*3f70*/  @!P3 STG.E desc[UR36][R14.64], R71 ;  /* 0x000000470e00b986 */ /* 0x0001e6000c101924 */
.L_x_390:
[----:B------:R-:W-:Y:S05]  /*3f80*/  BSYNC B1 ;  /* 0x0000000000017941 */ /* 0x000fea0003800000 */
.L_x_389:
[----:B------:R-:W-:Y:S04]  /*3f90*/  BSSY B1, `(.L_x_393) ;  /* 0x000001f000017945 */ /* 0x000fe80003800000 */
[----:B------:R-:W-:Y:S05]  /*3fa0*/  @P1 BRA `(.L_x_394) ;  /* 0x0000000000741947 */ /* 0x000fea0003800000 */
[----:B------:R-:W-:Y:S01]  /*3fb0*/  IMAD R13, R11, 0x3, R12 ;  /* 0x000000030b0d7824 */ /* 0x000fe200078e020c */
[----:B------:R-:W-:Y:S01]  /*3fc0*/  BSSY B2, `(.L_x_395) ;  /* 0x000000e000027945 */ /* 0x000fe20003800000 */
[----:B------:R-:W-:Y:S02]  /*3fd0*/  MOV R70, RZ ;  /* 0x000000ff00467202 */ /* 0x000fe40000000f00 */
[----:B------:R-:W-:-:S05]  /*3fe0*/  IMAD.SHL.U32 R136, R13, 0x8, RZ ;  /* 0x000000080d887824 */ /* 0x000fca00078e00ff */
        /* <DEDUP_REMOVED lines=11> */
.L_x_396:
[----:B------:R-:W-:Y:S05]  /*40a0*/  BSYNC B2 ;  /* 0x0000000000027941 */ /* 0x000fea0003800000 */
.L_x_395:
[----:B------:R-:W-:-:S06]  /*40b0*/  UISETP.NE.AND UP0, UPT, UR12, URZ, UPT ;  /* 0x0000003f0c00728c */ /* 0x000fcc000bf05270 */
[----:B------:R-:W-:-:S13]  /*40c0*/  PLOP3.LUT P2, PT, PT, PT, UP0, 0x80, 0x0 ;  /* 0x000000000000781c */ /* 0x000fda0003f4f008 */
[----:B------:R-:W-:Y:S05]  /*40d0*/  @P2 BRA `(.L_x_394) ;  /* 0x0000000000282947 */ /* 0x000fea0003800000 */
[----:B------:R-:W-:Y:S01]  /*40e0*/  ISETP.NE.AND P5, PT, R2, RZ, PT ;  /* 0x000000ff0200720c */ /* 0x000fe20003fa5270 */
[----:B012---:R-:W0:-:S12]  /*40f0*/  @!P3 LDC.64 R14, c[0x0][0x248] ;  /* 0x00009200ff0ebb82 */ /* 0x007e180000000a00 */
[----:B------:R-:W2:Y:S01]  /*4100*/  @P5 LDG.E R13, desc[UR36][R132.64+0x20] ;  /* 0x00002024840d5981 */ /* 0x000ea2000c1e1900 */
[----:B-----5:R-:W-:Y:S01]  /*4110*/  HFMA2.MMA R70, R70, 1, 1, R21 ;  /* 0x3c003c0046467835 */ /* 0x020fe20000000015 */
[----:B------:R-:W-:-:S04]  /*4120*/  @!P3 IADD3 R134, P4, R59, R136, RZ ;  /* 0x000000883b86b210 */ /* 0x000fc80007f9e0ff */
[----:B------:R-:W-:Y:S02]  /*4130*/  @!P3 LEA.HI.X.SX32 R135, R136, R64, 0x1, P4 ;  /* 0x000000408887b211 */ /* 0x000fe400020f0eff */
[----:B0-----:R-:W-:-:S04]  /*4140*/  @!P3 LEA R14, P4, R134, R14, 0x1 ;  /* 0x0000000e860eb211 */ /* 0x001fc800078808ff */
[----:B------:R-:W-:Y:S01]  /*4150*/  @!P3 LEA.HI.X R15, R134, R15, R135, 0x1, P4 ;  /* 0x0000000f860fb211 */ /* 0x000fe200020f0c87 */
[----:B--2---:R-:W-:-:S05]  /*4160*/  @P5 HMUL2 R70, R70, R13 ;  /* 0x0000000d46465232 */ /* 0x004fca0000000000 */
[----:B------:R0:W-:Y:S03]  /*4170*/  @!P3 STG.E desc[UR36][R14.64], R70 ;  /* 0x000000460e00b986 */ /* 0x0001e6000c101924 */
.L_x_394:
[----:B------:R-:W-:Y:S05]  /*4180*/  BSYNC B1 ;  /* 0x0000000000017941 */ /* 0x000fea0003800000 */
.L_x_393:
        /* <DEDUP_REMOVED lines=17> */
.L_x_400:
[----:B------:R-:W-:Y:S05]  /*42a0*/  BSYNC B2 ;  /* 0x0000000000027941 */ /* 0x000fea0003800000 */
.L_x_399:
        /* <DEDUP_REMOVED lines=13> */
.L_x_398:
[----:B------:R-:W-:Y:S05]  /*4380*/  BSYNC B1 ;  /* 0x0000000000017941 */ /* 0x000fea0003800000 */
.L_x_397:
[----:B------:R-:W-:Y:S04]  /*4390*/  BSSY B1, `(.L_x_401) ;  /* 0x000001f000017945 */ /* 0x000fe80003800000 */
[----:B------:R-:W-:Y:S05]  /*43a0*/  @P1 BRA `(.L_x_402) ;  /* 0x0000000000741947 */ /* 0x000fea0003800000 */
[----:B------:R-:W-:Y:S01]  /*43b0*/  IMAD R13, R11, 0x5, R12 ;  /* 0x000000050b0d7824 */ /* 0x000fe200078e020c */
[----:B------:R-:W-:Y:S01]  /*43c0*/  BSSY B2, `(.L_x_403) ;  /* 0x000000e000027945 */ /* 0x000fe20003800000 */
[----:B------:R-:W-:Y:S02]  /*43d0*/  IMAD.MOV.U32 R74, RZ, RZ, RZ ;  /* 0x000000ffff4a7224 */ /* 0x000fe400078e00ff */
        /* <DEDUP_REMOVED lines=12> */
.L_x_404:
[----:B------:R-:W-:Y:S05]  /*44a0*/  BSYNC B2 ;  /* 0x0000000000027941 */ /* 0x000fea0003800000 */
.L_x_403:
        /* <DEDUP_REMOVED lines=13> */
.L_x_402:
[----:B------:R-:W-:Y:S05]  /*4580*/  BSYNC B1 ;  /* 0x0000000000017941 */ /* 0x000fea0003800000 */
.L_x_401:
        /* <DEDUP_REMOVED lines=17> */
.L_x_408:
[----:B------:R-:W-:Y:S05]  /*46a0*/  BSYNC B2 ;  /* 0x0000000000027941 */ /* 0x000fea0003800000 */
.L_x_407:
[----:B------:R-:W-:-:S06]  /*46b0*/  UISETP.NE.AND UP0, UPT, UR12, URZ, UPT ;  /* 0x0000003f0c00728c */ /* 0x000fcc000bf05270 */
[----:B------:R-:W-:-:S13]  /*46c0*/  PLOP3.LUT P2, PT, PT, PT, UP0, 0x80, 0x0 ;  /* 0x000000000000781c */ /* 0x000fda0003f4f008 */
[----:B------:R-:W-:Y:S05]  /*46d0*/  @P2 BRA `(.L_x_406) ;  /* 0x0000000000282947 */ /* 0x000fea0003800000 */
[----:B------:R-:W-:Y:S01]  /*46e0*/  ISETP.NE.AND P5, PT, R2, RZ, PT ;  /* 0x000000ff0200720c */ /* 0x000fe20003fa5270 */
[----:B012---:R-:W0:-:S12]  /*46f0*/  @!P3 LDC.64 R14, c[0x0][0x248] ;  /* 0x00009200ff0ebb82 */ /* 0x007e180000000a00 */
[----:B------:R-:W2:Y:S01]  /*4700*/  @P5 LDG.E R134, desc[UR36][R132.64+0x50] ;  /* 0x0000502484865981 */ /* 0x000ea2000c1e1900 */
[----:B----45:R-:W-:Y:S01]  /*4710*/  HFMA2.MMA R73, R73, 1, 1, R32 ;  /* 0x3c003c0049497835 */ /* 0x030fe20000000020 */
[----:B------:R-:W-:-:S04]  /*4720*/  @!P3 IADD3 R13, P4, R59, R136, RZ ;  /* 0x000000883b0db210 */ /* 0x000fc80007f9e0ff */
[----:B------:R-:W-:Y:S02]  /*4730*/  @!P3 LEA.HI.X.SX32 R136, R136, R64, 0x1, P4 ;  /* 0x000000408888b211 */ /* 0x000fe400020f0eff */
[----:B0-----:R-:W-:-:S04]  /*4740*/  @!P3 LEA R14, P4, R13, R14, 0x1 ;  /* 0x0000000e0d0eb211 */ /* 0x001fc800078808ff */
[----:B------:R-:W-:Y:S01]  /*4750*/  @!P3 LEA.HI.X R15, R13, R15, R136, 0x1, P4 ;  /* 0x0000000f0d0fb211 */ /* 0x000fe200020f0c88 */
[----:B--2---:R-:W-:-:S05]  /*4760*/  @P5 HMUL2 R73, R73, R134 ;  /* 0x0000008649495232 */ /* 0x004fca0000000000 */
[----:B------:R0:W-:Y:S03]  /*4770*/  @!P3 STG.E desc[UR36][R14.64], R73 ;  /* 0x000000490e00b986 */ /* 0x0001e6000c101924 */
.L_x_406:
[----:B------:R-:W-:Y:S05]  /*4780*/  BSYNC B1 ;  /* 0x0000000000017941 */ /* 0x000fea0003800000 */
.L_x_405:
        /* <DEDUP_REMOVED lines=17> */
.L_x_412:
[----:B------:R-:W-:Y:S05]  /*48a0*/  BSYNC B2 ;  /* 0x0000000000027941 */ /* 0x000fea0003800000 */
.L_x_411:
[----:B------:R-:W-:-:S06]  /*48b0*/  UISETP.NE.AND UP0, UPT, UR12, URZ, UPT ;  /* 0x0000003f0c00728c */ /* 0x000fcc000bf05270 */
[----:B------:R-:W-:-:S13]  /*48c0*/  PLOP3.LUT P2, PT, PT, PT, UP0, 0x80, 0x0 ;  /* 0x000000000000781c */ /* 0x000fda0003f4f008 */
[----:B------:R-:W-:Y:S05]  /*48d0*/  @P2 BRA `(.L_x_410) ;  /* 0x0000000000282947 */ /* 0x000fea0003800000 */
[----:B------:R-:W-:Y:S01]  /*48e0*/  ISETP.NE.AND P5, PT, R2, RZ, PT ;  /* 0x000000ff0200720c */ /* 0x000fe20003fa5270 */
[----:B012---:R-:W0:-:S12]  /*48f0*/  @!P3 LDC.64 R14, c[0x0][0x248] ;  /* 0x00009200ff0ebb82 */ /* 0x007e180000000a00 */
[----:B------:R-:W2:Y:S01]  /*4900*/  @P5 LDG.E R13, desc[UR36][R132.64+0x60] ;  /* 0x00006024840d5981 */ /* 0x000ea2000c1e1900 */
[----:B------:R-:W-:Y:S01]  /*4910*/  @!P3 IADD3 R134, P4, R59, R136, RZ ;  /* 0x000000883b86b210 */ /* 0x000fe20007f9e0ff */
[----:B----45:R-:W-:-:S03]  /*4920*/  HADD2 R76, R76, R33 ;  /* 0x000000214c4c7230 */ /* 0x030fc60000000000 */
[----:B------:R-:W-:Y:S02]  /*4930*/  @!P3 LEA.HI.X.SX32 R135, R136, R64, 0x1, P4 ;  /* 0x000000408887b211 */ /* 0x000fe400020f0eff */
[----:B0-----:R-:W-:-:S04]  /*4940*/  @!P3 LEA R14, P4, R134, R14, 0x1 ;  /* 0x0000000e860eb211 */ /* 0x001fc800078808ff */
[----:B------:R-:W-:Y:S01]  /*4950*/  @!P3 LEA.HI.X R15, R134, R15, R135, 0x1, P4 ;  /* 0x0000000f860fb211 */ /* 0x000fe200020f0c87 */
[----:B--2---:R-:W-:-:S07]  /*4960*/  @P5 HFMA2.MMA R76, R76, R13, -RZ ;  /* 0x0000000d4c4c5235 */ /* 0x004fce00001000ff */
[----:B------:R0:W-:Y:S04]  /*4970*/  @!P3 STG.E desc[UR36][R14.64], R76 ;  /* 0x0000004c0e00b986 */ /* 0x0001e8000c101924 */
.L_x_410:
[----:B------:R-:W-:Y:S05]  /*4980*/  BSYNC B1 ;  /* 0x0000000000017941 */ /* 0x000fea0003800000 */
.L_x_409:
        /* <DEDUP_REMOVED lines=17> */
.L_x_416:
[----:B------:R-:W-:Y:S05]  /*4aa0*/  BSYNC B2 ;  /* 0x0000000000027941 */ /* 0x000fea0003800000 */
.L_x_415:
        /* <DEDUP_REMOVED lines=11> */
[----:B--2---:R-:W-:-:S05]  /*4b60*/  @P5 HMUL2 R75, R75, R134 ;  /* 0x000000864b4b5232 */ /* 0x004fca0000000000 */
[----:B------:R0:W-:Y:S03]  /*4b70*/  @!P3 STG.E desc[UR36][R14.64], R75 ;  /* 0x0000004b0e00b986 */ /* 0x0001e6000c101924 */
.L_x_414:
[----:B------:R-:W-:Y:S05]  /*4b80*/  BSYNC B1 ;  /* 0x0000000000017941 */ /* 0x000fea0003800000 */
.L_x_413:
        /* <DEDUP_REMOVED lines=17> */
.L_x_420:
[----:B------:R-:W-:Y:S05]  /*4ca0*/  BSYNC B2 ;  /* 0x0000000000027941 */ /* 0x000fea0003800000 */
.L_x_419:
        /* <DEDUP_REMOVED lines=13> */
.L_x_418:
[----:B------:R-:W-:Y:S05]  /*4d80*/  BSYNC B1 ;  /* 0x0000000000017941 */ /* 0x000fea0003800000 */
.L_x_417:
        /* <DEDUP_REMOVED lines=17> */
.L_x_424:
[----:B------:R-:W-:Y:S05]  /*4ea0*/  BSYNC B2 ;  /* 0x0000000000027941 */ /* 0x000fea0003800000 */
.L_x_423:
        /* <DEDUP_REMOVED lines=13> */
.L_x_422:
[----:B------:R-:W-:Y:S05]  /*4f80*/  BSYNC B1 ;  /* 0x0000000000017941 */ /* 0x000fea0003800000 */
.L_x_421:
        /* <DEDUP_REMOVED lines=17> */
.L_x_428:
[----:B------:R-:W-:Y:S05]  /*50a0*/  BSYNC B2 ;  /* 0x0000000000027941 */ /* 0x000fea0003800000 */
.L_x_427:
        /* <DEDUP_REMOVED lines=13> */
.L_x_426:
[----:B------:R-:W-:Y:S05]  /*5180*/  BSYNC B1 ;  /* 0x0000000000017941 */ /* 0x000fea0003800000 */
.L_x_425:
        /* <DEDUP_REMOVED lines=17> */
.L_x_432:
[----:B------:R-:W-:Y:S05]  /*52a0*/  BSYNC B2 ;  /* 0x0000000000027941 */ /* 0x000fea0003800000 */
.L_x_431:
        /* <DEDUP_REMOVED lines=13> */
.L_x_430:
[----:B------:R-:W-:Y:S05]  /*5380*/  BSYNC B1 ;  /* 0x0000000000017941 */ /* 0x000fea0003800000 */
.L_x_429:
        /* <DEDUP_REMOVED lines=17> */
.L_x_436:
[----:B------:R-:W-:Y:S05]  /*54a0*/  BSYNC B2 ;  /* 0x0000000000027941 */ /* 0x000fea0003800000 */
.L_x_435:
        /* <DEDUP_REMOVED lines=13> */
.L_x_434:
[----:B------:R-:W-:Y:S05]  /*5580*/  BSYNC B1 ;  /* 0x0000000000017941 */ /* 0x000fea0003800000 */
.L_x_433:
        /* <DEDUP_REMOVED lines=17> */
.L_x_440:
[----:B------:R-:W-:Y:S05]  /*56a0*/  BSYNC B2 ;  /* 0x0000000000027941 */ /* 0x000fea0003800000 */
.L_x_439:
[----:B------:R-:W-:-:S06]  /*56b0*/  UISETP.NE.AND UP0, UPT, UR12, URZ, UPT ;  /* 0x0000003f0c00728c */ /* 0x000fcc000bf05270 */
[----:B------:R-:W-:-:S13]  /*56c0*/  PLOP3.LUT P2, PT, PT, PT, UP0, 0x80, 0x0 ;  /* 0x000000000000781c */ /* 0x000fda0003f4f008 */
[----:B------:R-:W-:Y:S05]  /*56d0*/  @P2 BRA `(.L_x_438) ;  /* 0x0000000000282947 */ /* 0x000fea0003800000 */
[----:B------:R-:W-:Y:S01]  /*56e0*/  ISETP.NE.AND P5, PT, R2, RZ, PT ;  /* 0x000000ff0200720c */ /* 0x000fe20003fa5270 */
[----:B012---:R-:W0:-:S12]  /*56f0*/  @!P3 LDC.64 R14, c[0x0][0x248] ;  /* 0x00009200ff0ebb82 */ /* 0x007e180000000a00 */
[----:B------:R-:W2:Y:S01]  /*5700*/  @P5 LDG.E R134, desc[UR36][R132.64+0xd0] ;  /* 0x0000d02484865981 */ /* 0x000ea2000c1e1900 */
[----:B------:R-:W-:Y:S01]  /*5710*/  @!P3 IADD3 R13, P4, R59, R136, RZ ;  /* 0x000000883b0db210 */ /* 0x000fe20007f9e0ff */
[----:B---3-5:R-:W-:-:S03]  /*5720*/  HADD2 R81, R81, R40 ;  /* 0x0000002851517230 */ /* 0x028fc60000000000 */
[----:B------:R-:W-:Y:S02]  /*5730*/  @!P3 LEA.HI.X.SX32 R136, R136, R64, 0x1, P4 ;  /* 0x000000408888b211 */ /* 0x000fe400020f0eff */
[----:B0-----:R-:W-:-:S04]  /*5740*/  @!P3 LEA R14, P4, R13, R14, 0x1 ;  /* 0x0000000e0d0eb211 */ /* 0x001fc800078808ff */
[----:B------:R-:W-:Y:S01]  /*5750*/  @!P3 LEA.HI.X R15, R13, R15, R136, 0x1, P4 ;  /* 0x0000000f0d0fb211 */ /* 0x000fe200020f0c88 */
[----:B--2---:R-:W-:-:S05]  /*5760*/  @P5 HMUL2 R81, R81, R134 ;  /* 0x0000008651515232 */ /* 0x004fca0000000000 */
[----:B------:R0:W-:Y:S03]  /*5770*/  @!P3 STG.E desc[UR36][R14.64], R81 ;  /* 0x000000510e00b986 */ /* 0x0001e6000c101924 */
.L_x_438:
[----:B------:R-:W-:Y:S05]  /*5780*/  BSYNC B1 ;  /* 0x0000000000017941 */ /* 0x000fea0003800000 */
.L_x_437:
        /* <DEDUP_REMOVED lines=17> */
.L_x_444:
[----:B------:R-:W-:Y:S05]  /*58a0*/  BSYNC B2 ;  /* 0x0000000000027941 */ /* 0x000fea0003800000 */
.L_x_443:
[----:B------:R-:W-:-:S06]  /*58b0*/  UISETP.NE.AND UP0, UPT, UR12, URZ, UPT ;  /* 0x0000003f0c00728c */ /* 0x000fcc000bf05270 */
[----:B------:R-:W-:-:S13]  /*58c0*/  PLOP3.LUT P2, PT, PT, PT, UP0, 0x80, 0x0 ;  /* 0x000000000000781c */ /* 0x000fda0003f4f008 */
[----:B------:R-:W-:Y:S05]  /*58d0*/  @P2 BRA `(.L_x_442) ;  /* 0x0000000000282947 */ /* 0x000fea0003800000 */
[----:B------:R-:W-:Y:S01]  /*58e0*/  ISETP.NE.AND P5, PT, R2, RZ, PT ;  /* 0x000000ff0200720c */ /* 0x000fe20003fa5270 */
[----:B012---:R-:W0:-:S12]  /*58f0*/  @!P3 LDC.64 R14, c[0x0][0x248] ;  /* 0x00009200ff0ebb82 */ /* 0x007e180000000a00 */
[----:B------:R-:W2:Y:S01]  /*5900*/  @P5 LDG.E R13, desc[UR36][R132.64+0xe0] ;  /* 0x0000e024840d5981 */ /* 0x000ea2000c1e1900 */
[----:B---3-5:R-:W-:Y:S01]  /*5910*/  HFMA2.MMA R84, R84, 1, 1, R41 ;  /* 0x3c003c0054547835 */ /* 0x028fe20000000029 */
[----:B------:R-:W-:-:S04]  /*5920*/  @!P3 IADD3 R134, P4, R59, R136, RZ ;  /* 0x000000883b86b210 */ /* 0x000fc80007f9e0ff */
[----:B------:R-:W-:Y:S02]  /*5930*/  @!P3 LEA.HI.X.SX32 R135, R136, R64, 0x1, P4 ;  /* 0x000000408887b211 */ /* 0x000fe400020f0eff */
[----:B0-----:R-:W-:-:S04]  /*5940*/  @!P3 LEA R14, P4, R134, R14, 0x1 ;  /* 0x0000000e860eb211 */ /* 0x001fc800078808ff */
[----:B------:R-:W-:Y:S01]  /*5950*/  @!P3 LEA.HI.X R15, R134, R15, R135, 0x1, P4 ;  /* 0x0000000f860fb211 */ /* 0x000fe200020f0c87 */
[----:B--2---:R-:W-:-:S05]  /*5960*/  @P5 HMUL2 R84, R84, R13 ;  /* 0x0000000d54545232 */ /* 0x004fca0000000000 */
[----:B------:R0:W-:Y:S03]  /*5970*/  @!P3 STG.E desc[UR36][R14.64], R84 ;  /* 0x000000540e00b986 */ /* 0x0001e6000c101924 */
.L_x_442:
[----:B------:R-:W-:Y:S05]  /*5980*/  BSYNC B1 ;  /* 0x0000000000017941 */ /* 0x000fea0003800000 */
.L_x_441:
[----:B------:R-:W-:Y:S04]  /*5990*/  BSSY B1, `(.L_x_445) ;  /* 0x000001f000017945 */ /* 0x000fe80003800000 */
[----:B------:R-:W-:Y:S05]  /*59a0*/  @P1 BRA `(.L_x_446) ;  /* 0x0000000000741947 */ /* 0x000fea0003800000 */
[----:B------:R-:W-:Y:S01]  /*59b0*/  LEA R13, R11, R12, 0x4 ;  /* 0x0000000c0b0d7211 */ /* 0x000fe200078e20ff */
[----:B------:R-:W-:Y:S01]  /*59c0*/  BSSY B2, `(.L_x_447) ;  /* 0x000000e000027945 */ /* 0x000fe20003800000 */
[----:B------:R-:W-:-:S03]  /*59d0*/  IMAD.MOV.U32 R83, RZ, RZ, RZ ;  /* 0x000000ffff537224 */ /* 0x000fc600078e00ff */
        /* <DEDUP_REMOVED lines=12> */
.L_x_448:
[----:B------:R-:W-:Y:S05]  /*5aa0*/  BSYNC B2 ;  /* 0x0000000000027941 */ /* 0x000fea0003800000 */
.L_x_447:
        /* <DEDUP_REMOVED lines=11> */
[----:B--2---:R-:W-:-:S07]  /*5b60*/  @P5 HFMA2.MMA R83, R83, R134, -RZ ;  /* 0x0000008653535235 */ /* 0x004fce00001000ff */
[----:B------:R0:W-:Y:S04]  /*5b70*/  @!P3 STG.E desc[UR36][R14.64], R83 ;  /* 0x000000530e00b986 */ /* 0x0001e8000c101924 */
.L_x_446:
[----:B------:R-:W-:Y:S05]  /*5b80*/  BSYNC B1 ;  /* 0x0000000000017941 */ /* 0x000fea0003800000 */
.L_x_445:
        /* <DEDUP_REMOVED lines=17> */
.L_x_452:
[----:B------:R-:W-:Y:S05]  /*5ca0*/  BSYNC B2 ;  /* 0x0000000000027941 */ /* 0x000fea0003800000 */
.L_x_451:
        /* <DEDUP_REMOVED lines=13> */
.L_x_450:
[----:B------:R-:W-:Y:S05]  /*5d80*/  BSYNC B1 ;  /* 0x0000000000017941 */ /* 0x000fea0003800000 */
.L_x_449:
        /* <DEDUP_REMOVED lines=17> */
.L_x_456:
[----:B------:R-:W-:Y:S05]  /*5ea0*/  BSYNC B2 ;  /* 0x0000000000027941 */ /* 0x000fea0003800000 */
.L_x_455:
        /* <DEDUP_REMOVED lines=13> */
.L_x_454:
[----:B------:R-:W-:Y:S05]  /*5f80*/  BSYNC B1 ;  /* 0x0000000000017941 */ /* 0x000fea0003800000 */
.L_x_453:
        /* <DEDUP_REMOVED lines=17> */
.L_x_460:
[----:B------:R-:W-:Y:S05]  /*60a0*/  BSYNC B2 ;  /* 0x0000000000027941 */ /* 0x000fea0003800000 */
.L_x_459:
        /* <DEDUP_REMOVED lines=13> */
.L_x_458:
[----:B------:R-:W-:Y:S05]  /*6180*/  BSYNC B1 ;  /* 0x0000000000017941 */ /* 0x000fea0003800000 */
.L_x_457:
        /* <DEDUP_REMOVED lines=17> */
.L_x_464:
[----:B------:R-:W-:Y:S05]  /*62a0*/  BSYNC B2 ;  /* 0x0000000000027941 */ /* 0x000fea0003800000 */
.L_x_463:
        /* <DEDUP_REMOVED lines=13> */
.L_x_462:
[----:B------:R-:W-:Y:S05]  /*6380*/  BSYNC B1 ;  /* 0x0000000000017941 */ /* 0x000fea0003800000 */
.L_x_461:
        /* <DEDUP_REMOVED lines=17> */
.L_x_468:
[----:B------:R-:W-:Y:S05]  /*64a0*/  BSYNC B2 ;  /* 0x0000000000027941 */ /* 0x000fea0003800000 */
.L_x_467:
        /* <DEDUP_REMOVED lines=13> */
.L_x_466:
[----:B------:R-:W-:Y:S05]  /*6580*/  BSYNC B1 ;  /* 0x0000000000017941 */ /* 0x000fea0003800000 */
.L_x_465:
        /* <DEDUP_REMOVED lines=17> */
.L_x_472:
[----:B------:R-:W-:Y:S05]  /*66a0*/  BSYNC B2 ;  /* 0x0000000000027941 */ /* 0x000fea0003800000 */
.L_x_471:
        /* <DEDUP_REMOVED lines=13> */
.L_x_470:
[----:B------:R-:W-:Y:S05]  /*6780*/  BSYNC B1 ;  /* 0x0000000000017941 */ /* 0x000fea0003800000 */
.L_x_469:
        /* <DEDUP_REMOVED lines=17> */
.L_x_476:
[----:B------:R-:W-:Y:S05]  /*68a0*/  BSYNC B2 ;  /* 0x0000000000027941 */ /* 0x000fea0003800000 */
.L_x_475:
        /* <DEDUP_REMOVED lines=13> */
.L_x_474:
[----:B------:R-:W-:Y:S05]  /*6980*/  BSYNC B1 ;  /* 0x0000000000017941 */ /* 0x000fea0003800000 */
.L_x_473:
        /* <DEDUP_REMOVED lines=17> */
.L_x_480:
[----:B------:R-:W-:Y:S05]  /*6aa0*/  BSYNC B2 ;  /* 0x0000000000027941 */ /* 0x000fea0003800000 */
.L_x_479:
        /* <DEDUP_REMOVED lines=13> */
.L_x_478:
[----:B------:R-:W-:Y:S05]  /*6b80*/  BSYNC B1 ;  /* 0x0000000000017941 */ /* 0x000fea0003800000 */
.L_x_477:
        /* <DEDUP_REMOVED lines=17> */
.L_x_484:
[----:B------:R-:W-:Y:S05]  /*6ca0*/  BSYNC B2 ;  /* 0x0000000000027941 */ /* 0x000fea0003800000 */
.L_x_483:
        /* <DEDUP_REMOVED lines=13> */
.L_x_482:
[----:B------:R-:W-:Y:S05]  /*6d80*/  BSYNC B1 ;  /* 0x0000000000017941 */ /* 0x000fea0003800000 */
.L_x_481:
        /* <DEDUP_REMOVED lines=17> */
.L_x_488:
[----:B------:R-:W-:Y:S05]  /*6ea0*/  BSYNC B2 ;  /* 0x0000000000027941 */ /* 0x000fea0003800000 */
.L_x_487:
        /* <DEDUP_REMOVED lines=13> */
.L_x_486:
[----:B------:R-:W-:Y:S05]  /*6f80*/  BSYNC B1 ;  /* 0x0000000000017941 */ /* 0x000fea0003800000 */
.L_x_485:
        /* <DEDUP_REMOVED lines=17> */
.L_x_492:
[----:B------:R-:W-:Y:S05]  /*70a0*/  BSYNC B2 ;  /* 0x0000000000027941 */ /* 0x000fea0003800000 */
.L_x_491:
        /* <DEDUP_REMOVED lines=13> */
.L_x_490:
[----:B------:R-:W-:Y:S05]  /*7180*/  BSYNC B1 ;  /* 0x0000000000017941 */ /* 0x000fea0003800000 */
.L_x_489:
        /* <DEDUP_REMOVED lines=17> */
.L_x_496:
[----:B------:R-:W-:Y:S05]  /*72a0*/  BSYNC B2 ;  /* 0x0000000000027941 */ /* 0x000fea0003800000 */
.L_x_495:
        /* <DEDUP_REMOVED lines=13> */
.L_x_494:
[----:B------:R-:W-:Y:S05]  /*7380*/  BSYNC B1 ;  /* 0x0000000000017941 */ /* 0x000fea0003800000 */
.L_x_493:
        /* <DEDUP_REMOVED lines=17> */
.L_x_500:
[----:B------:R-:W-:Y:S05]  /*74a0*/  BSYNC B2 ;  /* 0x0000000000027941 */ /* 0x000fea0003800000 */
.L_x_499:
        /* <DEDUP_REMOVED lines=13> */
.L_x_498:
[----:B------:R-:W-:Y:S05]  /*7580*/  BSYNC B1 ;  /* 0x0000000000017941 */ /* 0x000fea0003800000 */
.L_x_497:
        /* <DEDUP_REMOVED lines=17> */
.L_x_504:
[----:B------:R-:W-:Y:S05]  /*76a0*/  BSYNC B2 ;  /* 0x0000000000027941 */ /* 0x000fea0003800000 */
.L_x_503:
        /* <DEDUP_REMOVED lines=13> */
.L_x_502:
[----:B------:R-:W-:Y:S05]  /*7780*/  BSYNC B1 ;  /* 0x0000000000017941 */ /* 0x000fea0003800000 */
.L_x_501:
        /* <DEDUP_REMOVED lines=10> */
[----:B------:R-:W-:-:S04]  /*7830*/  IMAD R12, R12, 0xe0, RZ ;  /* 0x000000e00c0c7824 */ /* 0x000fc800078e02ff */
[----:B------:R-:W-:-:S05]  /*7840*/  IMAD R11, R12, R11, R134 ;  /* 0x0000000b0c0b7224 */ /* 0x000fca00078e0286 */
[----:B------:R-:W-:-:S04]  /*7850*/  IADD3 R13, P2, R60, R11, RZ ;  /* 0x0000000b3c0d7210 */ /* 0x000fc80007f5e0ff */
[----:B01----:R-:W-:Y:S02]  /*7860*/  LEA.HI.X.SX32 R14, R11, R66, 0x1, P2 ;  /* 0x000000420b0e7211 */ /* 0x003fe400010f0eff */
[----:B------:R-:W-:-:S04]  /*7870*/  LEA R12, P2, R13, UR10, 0x1 ;  /* 0x0000000a0d0c7c11 */ /* 0x000fc8000f8408ff */
[----:B------:R-:W-:-:S05]  /*7880*/  LEA.HI.X R13, R13, UR11, R14, 0x1, P2 ;  /* 0x0000000b0d0d7c11 */ /* 0x000fca00090f0c0e */
[----:B------:R0:W5:Y:S04]  /*7890*/  LDG.E R100, desc[UR36][R12.64] ;  /* 0x000000240c647981 */ /* 0x000168000c1e1900 */
.L_x_508:
[----:B------:R-:W-:Y:S05]  /*78a0*/  BSYNC B2 ;  /* 0x0000000000027941 */ /* 0x000fea0003800000 */
.L_x_507:
        /* <DEDUP_REMOVED lines=13> */
.L_x_506:
[----:B------:R-:W-:Y:S05]  /*7980*/  BSYNC B1 ;  /* 0x0000000000017941 */ /* 0x000fea0003800000 */
.L_x_505:
[----:B-----5:R-:W-:Y:S01]  /*7990*/  HMUL2 R11, R125, R68 ;  /* 0x000000447d0b7232 */ /* 0x020fe20000000000 */
[----:B------:R-:W-:Y:S01]  /*79a0*/  UMOV UR4, 0xffffffff ;  /* 0xffffffff00047882 */ /* 0x000fe20000000000 */
[----:B------:R-:W-:-:S04]  /*79b0*/  LOP3.LUT P1, RZ, R24, 0x3, RZ, 0xc0, !PT ;  /* 0x0000000318ff7812 */ /* 0x000fc8000782c0ff */
[----:B------:R-:W-:-:S10]  /*79c0*/  HFMA2.MMA R11, R126, R69, R11 ;  /* 0x000000457e0b7235 */ /* 0x000fd4000000000b */
[----:B------:R-:W-:-:S06]  /*79d0*/  HFMA2 R11, R124, R71, R11 ;  /* 0x000000477c0b7231 */ /* 0x000fcc000000000b */
        /* <DEDUP_REMOVED lines=29> */
[--C-:B0-----:R-:W-:Y:S02]  /*7bb0*/  HADD2.F32 R13, -RZ, R11.reuse.H0_H0 ;  /* 0x2000000bff0d7230 */ /* 0x101fe40000004100 */
[----:B------:R-:W-:-:S05]  /*7bc0*/  HADD2.F32 R12, -RZ, R11.H1_H1 ;  /* 0x3000000bff0c7230 */ /* 0x000fca0000004100 */
[----:B------:R-:W-:Y:S01]  /*7bd0*/  FADD.FTZ R13, R13, R12 ;  /* 0x0000000c0d0d7221 */ /* 0x000fe20000010000 */
[----:B------:R-:W-:Y:S06]  /*7be0*/  BRA.DIV UR4, `(.L_x_509) ;  /* 0x0000003e04d47947 */ /* 0x000fec000b800000 */
[----:B-12---:R-:W0:Y:S02]  /*7bf0*/  SHFL.BFLY PT, R14, R13, 0x2, 0x1f ;  /* 0x0c401f000d0e7f89 */ /* 0x006e2400000e0000 */
[----:B0-----:R-:W-:-:S05]  /*7c00*/  FADD.FTZ R13, R13, R14 ;  /* 0x0000000e0d0d7221 */ /* 0x001fca0000010000 */
[----:B------:R0:W1:Y:S02]  /*7c10*/  SHFL.BFLY PT, R14, R13, 0x1, 0x1f ;  /* 0x0c201f000d0e7f89 */ /* 0x00006400000e0000 */
.L_x_586:
[----:B------:R-:W-:Y:S01]  /*7c20*/  ISETP.GE.OR P1, PT, R62, R19, P1 ;  /* 0x000000133e00720c */ /* 0x000fe20000f26670 */
[----:B-1----:R-:W-:Y:S01]  /*7c30*/  FADD.FTZ R14, R13, R14 ;  /* 0x0000000e0d0e7221 */ /* 0x002fe20000010000 */
[----:B------:R-:W-:Y:S03]  /*7c40*/  BSSY B1, `(.L_x_510) ;  /* 0x000001f000017945 */ /* 0x000fe60003800000 */
[----:B------:R-:W-:-:S08]  /*7c50*/  FMUL.FTZ R11, R14, UR13 ;  /* 0x0000000d0e0b7c20 */ /* 0x000fd00008410000 */
[----:B------:R-:W-:Y:S05]  /*7c60*/  @P1 BRA `(.L_x_511) ;  /* 0x0000000000701947 */ /* 0x000fea0003800000 */
[----:B------:R-:W1:Y:S01]  /*7c70*/  LDC.64 R14, c[0x0][0x2d8] ;  /* 0x0000b600ff0e7b82 */ /* 0x000e620000000a00 */
[----:B------:R-:W-:-:S04]  /*7c80*/  ISETP.NE.U32.AND P1, PT, RZ, UR14, PT ;  /* 0x0000000eff007c0c */ /* 0x000fc8000bf25070 */
[----:B------:R-:W-:-:S13]  /*7c90*/  ISETP.NE.AND.EX P3, PT, RZ, UR15, PT, P1 ;  /* 0x0000000fff007c0c */ /* 0x000fda000bf65310 */
[----:B------:R-:W2:Y:S01]  /*7ca0*/  @P3 LDC R132, c[0x0][0x2d0] ;  /* 0x0000b400ff843b82 */ /* 0x000ea20000000800 */
[----:B-1----:R-:W-:-:S07]  /*7cb0*/  ISETP.NE.U32.AND P1, PT, R14, RZ, PT ;  /* 0x000000ff0e00720c */ /* 0x002fce0003f25070 */
[----:B0-----:R-:W0:Y:S01]  /*7cc0*/  @P3 LDC.64 R12, c[0x0][0x2c8] ;  /* 0x0000b200ff0c3b82 */ /* 0x001e220000000a00 */
[----:B------:R-:W-:-:S13]  /*7cd0*/  ISETP.NE.AND.EX P1, PT, R15, RZ, PT, P1 ;  /* 0x000000ff0f00720c */ /* 0x000fda0003f25310 */
[----:B------:R-:W1:Y:S01]  /*7ce0*/  @P1 LDC.64 R14, c[0x0][0x2d8] ;  /* 0x0000b600ff0e1b82 */ /* 0x000e620000000a00 */
[----:B--2---:R-:W-:-:S05]  /*7cf0*/  @P3 IMAD R130, R25, R132, R27 ;  /* 0x0000008419823224 */ /* 0x004fca00078e021b */
[----:B------:R-:W-:-:S05]  /*7d00*/  @P3 IADD3 R131, R130, -0x1, RZ ;  /* 0xffffffff82833810 */ /* 0x000fca0007ffe0ff */
[----:B------:R-:W-:-:S04]  /*7d10*/  @P3 IMAD R131, R131, R132, R62 ;  /* 0x0000008483833224 */ /* 0x000fc800078e023e */
[----:B0-----:R-:W-:-:S06]  /*7d20*/  @P3 IMAD.WIDE R12, R131, 0x2, R12 ;  /* 0x00000002830c3825 */ /* 0x001fcc00078e020c */
[----:B------:R-:W2:Y:S01]  /*7d30*/  @P3 LDG.E.U16 R12, desc[UR36][R12.64] ;  /* 0x000000240c0c3981 */ /* 0x000ea2000c1e1500 */
[----:B-1----:R-:W-:-:S06]  /*7d40*/  @P1 IMAD.WIDE R14, R25, 0x2, R14 ;  /* 0x00000002190e1825 */ /* 0x002fcc00078e020e */
[----:B------:R-:W5:Y:S01]  /*7d50*/  @P1 LDG.E.U16 R14, desc[UR36][R14.64] ;  /* 0x000000240e0e1981 */ /* 0x000f62000c1e1500 */
[C---:B------:R-:W-:Y:S02]  /*7d60*/  @P1 ISETP.GE.AND P4, PT, R62.reuse, R65, PT ;  /* 0x000000413e00120c */ /* 0x040fe40003f86270 */
[----:B------:R-:W-:Y:S02]  /*7d70*/  @P1 IADD3 R131, R62, 0x1, -R27 ;  /* 0x000000013e831810 */ /* 0x000fe40007ffe81b */
[----:B------:R-:W-:-:S05]  /*7d80*/  @P1 SEL R130, R22, RZ, !P4 ;  /* 0x000000ff16821207 */ /* 0x000fca0006000000 */
[----:B------:R-:W-:Y:S01]  /*7d90*/  @P1 IMAD.IADD R131, R130, 0x1, R131 ;  /* 0x0000000182831824 */ /* 0x000fe200078e0283 */
[----:B------:R-:W-:-:S04]  /*7da0*/  IADD3 R133, R62, -R0, RZ ;  /* 0x800000003e857210 */ /* 0x000fc80007ffe0ff */
[----:B------:R-:W-:Y:S01]  /*7db0*/  @P1 I2FP.F32.S32 R132, R131 ;  /* 0x0000008300841245 */ /* 0x000fe20000201400 */
[----:B--2---:R-:W-:Y:S01]  /*7dc0*/  @P3 HADD2.F32 R130, -RZ, R12.H0_H0 ;  /* 0x2000000cff823230 */ /* 0x004fe20000004100 */
[----:B------:R-:W-:-:S04]  /*7dd0*/  LEA R12, R133, UR38, 0x2 ;  /* 0x00000026850c7c11 */ /* 0x000fc8000f8e10ff */
[----:B------:R-:W-:Y:S01]  /*7de0*/  @P3 FADD.FTZ R11, R11, R130 ;  /* 0x000000820b0b3221 */ /* 0x000fe20000010000 */
[----:B-----5:R-:W-:-:S05]  /*7df0*/  @P1 HADD2.F32 R131, -RZ, R14.H0_H0 ;  /* 0x2000000eff831230 */ /* 0x020fca0000004100 */
[----:B------:R-:W-:-:S05]  /*7e00*/  @P1 FFMA.FTZ R11, R132, R131, R11 ;  /* 0x00000083840b1223 */ /* 0x000fca000001000b */
[----:B------:R1:W-:Y:S01]  /*7e10*/  STS [R12], R11 ;  /* 0x0000000b0c007388 */ /* 0x0003e20000000800 */
[----:B------:R-:W-:-:S07]  /*7e20*/  @!P0 FMNMX.FTZ R127, R127, R11, !PT ;  /* 0x0000000b7f7f8209 */ /* 0x000fce0007810000 */
.L_x_511:
[----:B------:R-:W-:Y:S05]  /*7e30*/  BSYNC B1 ;  /* 0x0000000000017941 */ /* 0x000fea0003800000 */
.L_x_510:
[----:B------:R-:W-:-:S05]  /*7e40*/  VIADD R62, R62, 0x10 ;  /* 0x000000103e3e7836 */ /* 0x000fca0000000000 */
[----:B------:R-:W-:-:S13]  /*7e50*/  ISETP.GE.AND P0, PT, R62, R8, PT ;  /* 0x000000083e00720c */ /* 0x000fda0003f06270 */
[----:B------:R-:W-:Y:S05]  /*7e60*/  @!P0 BRA `(.L_x_512) ;  /* 0xffffffb8004c8947 */ /* 0x000fea000383ffff */
.L_x_380:
[----:B------:R-:W-:Y:S05]  /*7e70*/  BSYNC B0 ;  /* 0x0000000000007941 */ /* 0x000fea0003800000 */
.L_x_379:
[----:B------:R-:W-:Y:S01]  /*7e80*/  UMOV UR4, 0xffffffff ;  /* 0xffffffff00047882 */ /* 0x000fe20000000000 */
[----:B------:R-:W-:Y:S02]  /*7e90*/  SHF.R.S32.HI R25, RZ, 0x1f, R24 ;  /* 0x0000001fff197819 */ /* 0x000fe40000011418 */
[----:B------:R-:W-:Y:S05]  /*7ea0*/  BRA.DIV UR4, `(.L_x_513) ;  /* 0x0000003e04647947 */ /* 0x000fea000b800000 */
[----:B------:R-:W0:Y:S02]  /*7eb0*/  SHFL.BFLY PT, R14, R127, 0x10, 0x1f ;  /* 0x0e001f007f0e7f89 */ /* 0x000e2400000e0000 */
[----:B0-----:R-:W-:-:S05]  /*7ec0*/  FMNMX.FTZ R13, R14, R127, !PT ;  /* 0x0000007f0e0d7209 */ /* 0x001fca0007810000 */
[----:B------:R-:W0:Y:S02]  /*7ed0*/  SHFL.BFLY PT, R14, R13, 0x8, 0x1f ;  /* 0x0d001f000d0e7f89 */ /* 0x000e2400000e0000 */
[----:B0-----:R-:W-:-:S05]  /*7ee0*/  FMNMX.FTZ R3, R13, R14, !PT ;  /* 0x0000000e0d037209 */ /* 0x001fca0007810000 */
[----:B------:R0:W2:Y:S02]  /*7ef0*/  SHFL.BFLY PT, R14, R3, 0x4, 0x1f ;  /* 0x0c801f00030e7f89 */ /* 0x0000a400000e0000 */
.L_x_591:
[----:B------:R-:W-:Y:S01]  /*7f00*/  LEA.HI R25, R25, R24, RZ, 0x5 ;  /* 0x0000001819197211 */ /* 0x000fe200078f28ff */
[----:B------:R-:W-:Y:S05]  /*7f10*/  WARPSYNC.ALL ;  /* 0x0000000000007948 */ /* 0x000fea0003800000 */
[----:B------:R-:W-:Y:S02]  /*7f20*/  LOP3.LUT R21, R25, 0xffffffe0, RZ, 0xc0, !PT ;  /* 0xffffffe019157812 */ /* 0x000fe400078ec0ff */
[----:B0-2---:R-:W-:Y:S02]  /*7f30*/  FMNMX.FTZ R3, R3, R14, !PT ;  /* 0x0000000e03037209 */ /* 0x005fe40007810000 */
[----:B------:R-:W-:-:S04]  /*7f40*/  IADD3 R21, -R21, R24, RZ ;  /* 0x0000001815157210 */ /* 0x000fc80007ffe1ff */
[----:B------:R-:W-:-:S13]  /*7f50*/  ISETP.NE.AND P0, PT, R21, RZ, PT ;  /* 0x000000ff1500720c */ /* 0x000fda0003f05270 */
[----:B------:R-:W0:Y:S01]  /*7f60*/  @!P0 S2R R6, SR_CgaCtaId ;  /* 0x0000000000068919 */ /* 0x000e220000008800 */
[----:B------:R-:W-:Y:S02]  /*7f70*/  @!P0 MOV R5, 0x400 ;  /* 0x0000040000058802 */ /* 0x000fe40000000f00 */
[----:B------:R-:W-:Y:S02]  /*7f80*/  @!P0 SHF.R.S32.HI R4, RZ, 0x5, R25 ;  /* 0x00000005ff048819 */ /* 0x000fe40000011419 */
[----:B0-----:R-:W-:-:S05]  /*7f90*/  @!P0 LEA R5, R6, R5, 0x18 ;  /* 0x0000000506058211 */ /* 0x001fca00078ec0ff */
        /* <DEDUP_REMOVED lines=11> */
[----:B0-----:R-:W0:Y:S01]  /*8050*/  @!P0 S2R R4, SR_CgaCtaId ;  /* 0x0000000000048919 */ /* 0x001e220000008800 */
[----:B------:R-:W-:-:S04]  /*8060*/  @!P0 MOV R3, 0x400 ;  /* 0x0000040000038802 */ /* 0x000fc80000000f00 */
[----:B0-----:R-:W-:Y:S02]  /*8070*/  @!P0 LEA R4, R4, R3, 0x18 ;  /* 0x0000000304048211 */ /* 0x001fe400078ec0ff */
[----:B------:R-:W-:-:S03]  /*8080*/  MOV R3, 0xff7fffff ;  /* 0xff7fffff00037802 */ /* 0x000fc60000000f00 */
[----:B------:R-:W-:-:S05]  /*8090*/  @!P0 IMAD R4, R21, 0x4, R4 ;  /* 0x0000000415048824 */ /* 0x000fca00078e0204 */
[----:B------:R-:W0:Y:S04]  /*80a0*/  @!P0 LDS R3, [R4] ;  /* 0x0000000004038984 */ /* 0x000e280000000800 */
[----:B0-----:R-:W0:Y:S02]  /*80b0*/  SHFL.BFLY PT, R6, R3, 0x1, 0x1f ;  /* 0x0c201f0003067f89 */ /* 0x001e2400000e0000 */
[----:B0-----:R-:W-:-:S05]  /*80c0*/  FMNMX.FTZ R6, R6, R3, !PT ;  /* 0x0000000306067209 */ /* 0x001fca0007810000 */
[----:B------:R0:W2:Y:S01]  /*80d0*/  SHFL.IDX PT, R10, R6, RZ, 0x1f ;  /* 0x00001fff060a7589 */ /* 0x0000a200000e0000 */
[----:B------:R-:W-:Y:S05]  /*80e0*/  @P1 BRA `(.L_x_515) ;  /* 0x0000000400ac1947 */ /* 0x000fea0003800000 */
[----:B------:R-:W-:Y:S01]  /*80f0*/  LOP3.LUT R3, RZ, R0, RZ, 0x33, !PT ;  /* 0x00000000ff037212 */ /* 0x000fe200078e33ff */
[----:B------:R-:W-:Y:S01]  /*8100*/  BSSY B1, `(.L_x_516) ;  /* 0x0000025000017945 */ /* 0x000fe20003800000 */
[----:B------:R-:W-:Y:S01]  /*8110*/  HFMA2.MMA R7, -RZ, RZ, 0, 0 ;  /* 0x00000000ff077435 */ /* 0x000fe200000001ff */
[----:B-1----:R-:W-:Y:S01]  /*8120*/  IMAD.MOV.U32 R11, RZ, RZ, R9 ;  /* 0x000000ffff0b7224 */ /* 0x002fe200078e0009 */
[----:B------:R-:W-:-:S04]  /*8130*/  IADD3 R3, -R24, R27, R3 ;  /* 0x0000001b18037210 */ /* 0x000fc80007ffe103 */
[----:B------:R-:W-:-:S04]  /*8140*/  LEA.HI R4, R3, 0x1, RZ, 0x1a ;  /* 0x0000000103047811 */ /* 0x000fc800078fd0ff */
[----:B------:R-:W-:-:S13]  /*8150*/  LOP3.LUT P0, R4, R4, 0x3, RZ, 0xc0, !PT ;  /* 0x0000000304047812 */ /* 0x000fda000780c0ff */
[----:B------:R-:W-:Y:S05]  /*8160*/  @!P0 BRA `(.L_x_517) ;  /* 0x0000000000788947 */ /* 0x000fea0003800000 */
[----:B------:R-:W-:Y:S01]  /*8170*/  ULDC.64 UR4, c[0x0][0x2b0] ;  /* 0x0000ac0000047ab9 */ /* 0x000fe20000000a00 */
[----:B0-----:R-:W-:Y:S01]  /*8180*/  MOV R6, R4 ;  /* 0x0000000400067202 */ /* 0x001fe20000000f00 */
[----:B------:R-:W-:Y:S01]  /*8190*/  IMAD.MOV.U32 R7, RZ, RZ, RZ ;  /* 0x000000ffff077224 */ /* 0x000fe200078e00ff */
[----:B------:R-:W-:Y:S02]  /*81a0*/  ISETP.NE.U32.AND P0, PT, RZ, UR4, PT ;  /* 0x00000004ff007c0c */ /* 0x000fe4000bf05070 */
[----:B------:R-:W-:Y:S02]  /*81b0*/  MOV R11, R9 ;  /* 0x00000009000b7202 */ /* 0x000fe40000000f00 */
[----:B------:R-:W-:-:S13]  /*81c0*/  ISETP.NE.AND.EX P0, PT, RZ, UR5, PT, P0 ;  /* 0x00000005ff007c0c */ /* 0x000fda000bf05300 */
.L_x_521:
[----:B------:R-:W-:Y:S01]  /*81d0*/  VIADD R6, R6, 0xffffffff ;  /* 0xffffffff06067836 */ /* 0x000fe20000000000 */
[----:B0-----:R-:W-:Y:S01]  /*81e0*/  IADD3 R4, R11, -R0, RZ ;  /* 0x800000000b047210 */ /* 0x001fe20007ffe0ff */
[----:B------:R-:W-:Y:S03]  /*81f0*/  BSSY B2, `(.L_x_518) ;  /* 0x0000011000027945 */ /* 0x000fe60003800000 */
[----:B------:R-:W-:Y:S02]  /*8200*/  ISETP.NE.AND P3, PT, R6, RZ, PT ;  /* 0x000000ff0600720c */ /* 0x000fe40003f65270 */
[----:B-1----:R-:W-:Y:S01]  /*8210*/  LEA R13, R4, UR38, 0x2 ;  /* 0x00000026040d7c11 */ /* 0x002fe2000f8e10ff */
[----:B------:R-:W-:Y:S10]  /*8220*/  @!P0 BRA `(.L_x_519) ;  /* 0x0000000000248947 */ /* 0x000ff40003800000 */
[----:B------:R-:W-:Y:S01]  /*8230*/  IMAD R4, R30, UR6, RZ ;  /* 0x000000061e047c24 */ /* 0x000fe2000f8e02ff */
[----:B------:R-:W-:-:S04]  /*8240*/  SHF.R.S32.HI R5, RZ, 0x1f, R11 ;  /* 0x0000001fff057819 */ /* 0x000fc8000001140b */
[--C-:B------:R-:W-:Y:S02]  /*8250*/  SHF.R.S32.HI R8, RZ, 0x1f, R4.reuse ;  /* 0x0000001fff087819 */ /* 0x100fe40000011404 */
[----:B------:R-:W-:-:S04]  /*8260*/  IADD3 R4, P4, P5, R11, UR8, R4 ;  /* 0x000000080b047c10 */ /* 0x000fc8000fd9e004 */
[----:B------:R-:W-:-:S05]  /*8270*/  IADD3.X R5, R5, UR9, R8, P4, P5 ;  /* 0x0000000905057c10 */ /* 0x000fca000a7ea408 */
[----:B------:R-:W5:Y:S02]  /*8280*/  LDG.E.U8 R4, desc[UR36][R4.64] ;  /* 0x0000002404047981 */ /* 0x000f64000c1e1100 */
[----:B-----5:R-:W-:-:S13]  /*8290*/  ISETP.NE.AND P4, PT, R4, RZ, PT ;  /* 0x000000ff0400720c */ /* 0x020fda0003f85270 */
[----:B------:R-:W-:Y:S01]  /*82a0*/  @P4 IMAD.MOV.U32 R8, RZ, RZ, RZ ;  /* 0x000000ffff084224 */ /* 0x000fe200078e00ff */
[----:B------:R-:W-:Y:S06]  /*82b0*/  @P4 BRA `(.L_x_520) ;  /* 0x0000000000104947 */ /* 0x000fec0003800000 */
.L_x_519:
[----:B------:R-:W2:Y:S02]  /*82c0*/  LDS R4, [R13] ;  /* 0x000000000d047984 */ /* 0x000ea40000000800 */
[----:B--2---:R-:W-:-:S04]  /*82d0*/  FADD.FTZ R4, -R10, R4 ;  /* 0x000000040a047221 */ /* 0x004fc80000010100 */
[----:B------:R-:W-:-:S04]  /*82e0*/  FMUL.FTZ R4, R4, 1.4426950216293334961 ;  /* 0x3fb8aa3b04047820 */ /* 0x000fc80000410000 */
[----:B------:R0:W1:Y:S03]  /*82f0*/  MUFU.EX2 R8, R4 ;  /* 0x0000000400087308 */ /* 0x0000660000000800 */
.L_x_520:
[----:B------:R-:W-:Y:S05]  /*8300*/  BSYNC B2 ;  /* 0x0000000000027941 */ /* 0x000fea0003800000 */
.L_x_518:
[----:B-1----:R1:W-:Y:S01]  /*8310*/  STS [R13], R8 ;  /* 0x000000080d007388 */ /* 0x0023e20000000800 */
[----:B------:R-:W-:Y:S01]  /*8320*/  FADD.FTZ R7, R8, R7 ;  /* 0x0000000708077221 */ /* 0x000fe20000010000 */
[----:B------:R-:W-:Y:S01]  /*8330*/  IADD3 R11, R11, 0x40, RZ ;  /* 0x000000400b0b7810 */ /* 0x000fe20007ffe0ff */
[----:B------:R-:W-:Y:S06]  /*8340*/  @P3 BRA `(.L_x_521) ;  /* 0xfffffffc00a03947 */ /* 0x000fec000383ffff */
.L_x_517:
[----:B------:R-:W-:Y:S05]  /*8350*/  BSYNC B1 ;  /* 0x0000000000017941 */ /* 0x000fea0003800000 */
.L_x_516:
        /* <DEDUP_REMOVED lines=8> */
.L_x_534:
[----:B------:R-:W-:Y:S01]  /*83e0*/  SHF.R.S32.HI R5, RZ, 0x1f, R11 ;  /* 0x0000001fff057819 */ /* 0x000fe2000001140b */
[C---:B0-----:R-:W-:Y:S01]  /*83f0*/  IMAD.IADD R3, R11.reuse, 0x1, -R0 ;  /* 0x000000010b037824 */ /* 0x041fe200078e0a00 */
[C---:B0-----:R-:W-:Y:S01]  /*8400*/  IADD3 R4, P4, P5, R11.reuse, UR10, R14 ;  /* 0x0000000a0b047c10 */ /* 0x041fe2000fd9e00e */
[----:B------:R-:W-:Y:S01]  /*8410*/  BSSY B1, `(.L_x_522) ;  /* 0x000000e000017945 */ /* 0x000fe20003800000 */
[----:B------:R-:W-:Y:S02]  /*8420*/  IADD3 R11, R11, 0x100, RZ ;  /* 0x000001000b0b7810 */ /* 0x000fe40007ffe0ff */
[----:B------:R-:W-:Y:S02]  /*8430*/  IADD3.X R5, R5, UR11, R20, P4, P5 ;  /* 0x0000000b05057c10 */ /* 0x000fe4000a7ea414 */
[----:B------:R-:W-:Y:S02]  /*8440*/  ISETP.GE.AND P3, PT, R11, R27, PT ;  /* 0x0000001b0b00720c */ /* 0x000fe40003f66270 */
[----:B-1----:R-:W-:Y:S01]  /*8450*/  LEA R8, R3, UR38, 0x2 ;  /* 0x0000002603087c11 */ /* 0x002fe2000f8e10ff */
[----:B------:R-:W-:Y:S10]  /*8460*/  @!P0 BRA `(.L_x_523) ;  /* 0x0000000000108947 */ /* 0x000ff40003800000 */
[----:B------:R-:W5:Y:S02]  /*8470*/  LDG.E.U8 R3, desc[UR36][R4.64] ;  /* 0x0000002404037981 */ /* 0x000f64000c1e1100 */
[----:B-----5:R-:W-:-:S13]  /*8480*/  ISETP.NE.AND P4, PT, R3, RZ, PT ;  /* 0x000000ff0300720c */ /* 0x020fda0003f85270 */
[----:B------:R-:W-:Y:S01]  /*8490*/  @P4 IMAD.MOV.U32 R6, RZ, RZ, RZ ;  /* 0x000000ffff064224 */ /* 0x000fe200078e00ff */
[----:B------:R-:W-:Y:S06]  /*84a0*/  @P4 BRA `(.L_x_524) ;  /* 0x0000000000104947 */ /* 0x000fec0003800000 */
.L_x_523:
[----:B------:R-:W2:Y:S02]  /*84b0*/  LDS R3, [R8] ;  /* 0x0000000008037984 */ /* 0x000ea40000000800 */
[----:B--2---:R-:W-:-:S04]  /*84c0*/  FADD.FTZ R3, -R10, R3 ;  /* 0x000000030a037221 */ /* 0x004fc80000010100 */
[----:B------:R-:W-:-:S04]  /*84d0*/  FMUL.FTZ R3, R3, 1.4426950216293334961 ;  /* 0x3fb8aa3b03037820 */ /* 0x000fc80000410000 */
[----:B------:R0:W1:Y:S03]  /*84e0*/  MUFU.EX2 R6, R3 ;  /* 0x0000000300067308 */ /* 0x0000660000000800 */
.L_x_524:
[----:B------:R-:W-:Y:S05]  /*84f0*/  BSYNC B1 ;  /* 0x0000000000017941 */ /* 0x000fea0003800000 */
.L_x_522:
[----:B-1----:R1:W-:Y:S01]  /*8500*/  STS [R8], R6 ;  /* 0x0000000608007388 */ /* 0x0023e20000000800 */
[----:B------:R-:W-:Y:S01]  /*8510*/  BSSY B1, `(.L_x_525) ;  /* 0x000000b000017945 */ /* 0x000fe20003800000 */
[----:B------:R-:W-:-:S03]  /*8520*/  FADD.FTZ R12, R6, R7 ;  /* 0x00000007060c7221 */ /* 0x000fc60000010000 */
[----:B------:R-:W-:Y:S05]  /*8530*/  @!P0 BRA `(.L_x_526) ;  /* 0x0000000000108947 */ /* 0x000fea0003800000 */
[----:B0-----:R-:W5:Y:S02]  /*8540*/  LDG.E.U8 R3, desc[UR36][R4.64+0x40] ;  /* 0x0000402404037981 */ /* 0x001f64000c1e1100 */
[----:B-----5:R-:W-:-:S13]  /*8550*/  ISETP.NE.AND P4, PT, R3, RZ, PT ;  /* 0x000000ff0300720c */ /* 0x020fda0003f85270 */
[----:B------:R-:W-:Y:S01]  /*8560*/  @P4 MOV R3, RZ ;  /* 0x000000ff00034202 */ /* 0x000fe20000000f00 */
[----:B------:R-:W-:Y:S06]  /*8570*/  @P4 BRA `(.L_x_527) ;  /* 0x0000000000104947 */ /* 0x000fec0003800000 */
.L_x_526:
[----:B0-----:R-:W2:Y:S02]  /*8580*/  LDS R3, [R8+0x100] ;  /* 0x0001000008037984 */ /* 0x001ea40000000800 */
[----:B--2---:R-:W-:-:S04]  /*8590*/  FADD.FTZ R3, -R10, R3 ;  /* 0x000000030a037221 */ /* 0x004fc80000010100 */
[----:B------:R-:W-:-:S06]  /*85a0*/  FMUL.FTZ R3, R3, 1.4426950216293334961 ;  /* 0x3fb8aa3b03037820 */ /* 0x000fcc0000410000 */
[----:B------:R-:W0:Y:S02]  /*85b0*/  MUFU.EX2 R3, R3 ;  /* 0x0000000300037308 */ /* 0x000e240000000800 */
.L_x_527:
[----:B------:R-:W-:Y:S05]  /*85c0*/  BSYNC B1 ;  /* 0x0000000000017941 */ /* 0x000fea0003800000 */
.L_x_525:
[----:B0-----:R0:W-:Y:S01]  /*85d0*/  STS [R8+0x100], R3 ;  /* 0x0001000308007388 */ /* 0x0011e20000000800 */
[----:B------:R-:W-:Y:S01]  /*85e0*/  BSSY B1, `(.L_x_528) ;  /* 0x000000b000017945 */ /* 0x000fe20003800000 */
[----:B------:R-:W-:-:S03]  /*85f0*/  FADD.FTZ R12, R12, R3 ;  /* 0x000000030c0c7221 */ /* 0x000fc60000010000 */
[----:B------:R-:W-:Y:S05]  /*8600*/  @!P0 BRA `(.L_x_529) ;  /* 0x0000000000108947 */ /* 0x000fea0003800000 */
[----:B0-----:R-:W5:Y:S02]  /*8610*/  LDG.E.U8 R3, desc[UR36][R4.64+0x80] ;  /* 0x0000802404037981 */ /* 0x001f64000c1e1100 */
[----:B-----5:R-:W-:-:S13]  /*8620*/  ISETP.NE.AND P4, PT, R3, RZ, PT ;  /* 0x000000ff0300720c */ /* 0x020fda0003f85270 */
[----:B------:R-:W-:Y:S01]  /*8630*/  @P4 IMAD.MOV.U32 R3, RZ, RZ, RZ ;  /* 0x000000ffff034224 */ /* 0x000fe200078e00ff */
[----:B------:R-:W-:Y:S06]  /*8640*/  @P4 BRA `(.L_x_530) ;  /* 0x0000000000104947 */ /* 0x000fec0003800000 */
.L_x_529:
[----:B0-----:R-:W2:Y:S02]  /*8650*/  LDS R3, [R8+0x200] ;  /* 0x0002000008037984 */ /* 0x001ea40000000800 */
[----:B--2---:R-:W-:-:S04]  /*8660*/  FADD.FTZ R3, -R10, R3 ;  /* 0x000000030a037221 */ /* 0x004fc80000010100 */
[----:B------:R-:W-:-:S06]  /*8670*/  FMUL.FTZ R3, R3, 1.4426950216293334961 ;  /* 0x3fb8aa3b03037820 */ /* 0x000fcc0000410000 */
[----:B------:R-:W0:Y:S02]  /*8680*/  MUFU.EX2 R3, R3 ;  /* 0x0000000300037308 */ /* 0x000e240000000800 */
.L_x_530:
[----:B------:R-:W-:Y:S05]  /*8690*/  BSYNC B1 ;  /* 0x0000000000017941 */ /* 0x000fea0003800000 */
.L_x_528:
[----:B0-----:R0:W-:Y:S01]  /*86a0*/  STS [R8+0x200], R3 ;  /* 0x0002000308007388 */ /* 0x0011e20000000800 */
[----:B------:R-:W-:Y:S01]  /*86b0*/  BSSY B1, `(.L_x_531) ;  /* 0x000000b000017945 */ /* 0x000fe20003800000 */
[----:B------:R-:W-:-:S03]  /*86c0*/  FADD.FTZ R12, R12, R3 ;  /* 0x000000030c0c7221 */ /* 0x000fc60000010000 */
[----:B------:R-:W-:Y:S05]  /*86d0*/  @!P0 BRA `(.L_x_532) ;  /* 0x0000000000108947 */ /* 0x000fea0003800000 */
[----:B------:R-:W5:Y:S02]  /*86e0*/  LDG.E.U8 R4, desc[UR36][R4.64+0xc0] ;  /* 0x0000c02404047981 */ /* 0x000f64000c1e1100 */
[----:B-----5:R-:W-:-:S13]  /*86f0*/  ISETP.NE.AND P4, PT, R4, RZ, PT ;  /* 0x000000ff0400720c */ /* 0x020fda0003f85270 */
[----:B0-----:R-:W-:Y:S01]  /*8700*/  @P4 MOV R3, RZ ;  /* 0x000000ff00034202 */ /* 0x001fe20000000f00 */
[----:B------:R-:W-:Y:S06]  /*8710*/  @P4 BRA `(.L_x_533) ;  /* 0x0000000000104947 */ /* 0x000fec0003800000 */
.L_x_532:
[----:B0-----:R-:W2:Y:S02]  /*8720*/  LDS R3, [R8+0x300] ;  /* 0x0003000008037984 */ /* 0x001ea40000000800 */
[----:B--2---:R-:W-:-:S04]  /*8730*/  FADD.FTZ R3, -R10, R3 ;  /* 0x000000030a037221 */ /* 0x004fc80000010100 */
[----:B------:R-:W-:-:S06]  /*8740*/  FMUL.FTZ R3, R3, 1.4426950216293334961 ;  /* 0x3fb8aa3b03037820 */ /* 0x000fcc0000410000 */
[----:B------:R-:W0:Y:S02]  /*8750*/  MUFU.EX2 R3, R3 ;  /* 0x0000000300037308 */ /* 0x000e240000000800 */
.L_x_533:
[----:B------:R-:W-:Y:S05]  /*8760*/  BSYNC B1 ;  /* 0x0000000000017941 */ /* 0x000fea0003800000 */
.L_x_531:
[----:B0-----:R0:W-:Y:S01]  /*8770*/  STS [R8+0x300], R3 ;  /* 0x0003000308007388 */ /* 0x0011e20000000800 */
[----:B------:R-:W-:Y:S01]  /*8780*/  FADD.FTZ R7, R12, R3 ;  /* 0x000000030c077221 */ /* 0x000fe20000010000 */
[----:B------:R-:W-:Y:S06]  /*8790*/  @!P3 BRA `(.L_x_534) ;  /* 0xfffffffc0010b947 */ /* 0x000fec000383ffff */
.L_x_515:
[----:B------:R-:W-:Y:S05]  /*87a0*/  BSYNC B0 ;  /* 0x0000000000007941 */ /* 0x000fea0003800000 */
.L_x_514:
[----:B0-----:R-:W0:Y:S01]  /*87b0*/  SHFL.BFLY PT, R4, R7, 0x10, 0x1f ;  /* 0x0e001f0007047f89 */ /* 0x001e2200000e0000 */
[----:B--2---:R-:W-:Y:S01]  /*87c0*/  LOP3.LUT P0, R10, R24, 0x1f, RZ, 0xc0, !PT ;  /* 0x0000001f180a7812 */ /* 0x004fe2000780c0ff */
[----:B------:R-:W-:-:S03]  /*87d0*/  ULDC.U8 UR4, c[0x0][0x31c] ;  /* 0x0000c70000047ab9 */ /* 0x000fc60000000000 */
[----:B------:R-:W-:-:S09]  /*87e0*/  ISETP.GT.U32.AND P3, PT, R10, 0x1, PT ;  /* 0x000000010a00780c */ /* 0x000fd20003f64070 */
[----:B-1----:R-:W1:Y:S04]  /*87f0*/  @!P0 S2R R12, SR_CgaCtaId ;  /* 0x00000000000c8919 */ /* 0x002e680000008800 */
[----:B------:R-:W2:Y:S01]  /*8800*/  @!P3 S2R R14, SR_CgaCtaId ;  /* 0x00000000000eb919 */ /* 0x000ea20000008800 */
        /* <DEDUP_REMOVED lines=8> */
[----:B-1----:R-:W-:Y:S02]  /*8890*/  @!P0 LEA R3, R12, R7, 0x18 ;  /* 0x000000070c038211 */ /* 0x002fe400078ec0ff */
[----:B------:R-:W-:Y:S02]  /*88a0*/  @!P3 MOV R7, 0x400 ;  /* 0x000004000007b802 */ /* 0x000fe40000000f00 */
[----:B------:R-:W0:Y:S01]  /*88b0*/  SHFL.BFLY PT, R5, R6, 0x2, 0x1f ;  /* 0x0c401f0006057f89 */ /* 0x000e2200000e0000 */
[----:B------:R-:W-:Y:S01]  /*88c0*/  @!P0 IMAD.IADD R3, R3, 0x1, R4 ;  /* 0x0000000103038824 */ /* 0x000fe200078e0204 */
[----:B--2---:R-:W-:-:S04]  /*88d0*/  @!P3 LEA R7, R14, R7, 0x18 ;  /* 0x000000070e07b211 */ /* 0x004fc800078ec0ff */
[----:B------:R-:W-:Y:S01]  /*88e0*/  @!P3 LEA R10, R10, R7, 0x2 ;  /* 0x000000070a0ab211 */ /* 0x000fe200078e10ff */
[----:B0-----:R-:W-:-:S05]  /*88f0*/  FADD.FTZ R5, R6, R5 ;  /* 0x0000000506057221 */ /* 0x001fca0000010000 */
[----:B------:R-:W0:Y:S02]  /*8900*/  SHFL.BFLY PT, R8, R5, 0x1, 0x1f ;  /* 0x0c201f0005087f89 */ /* 0x000e2400000e0000 */
[----:B0-----:R-:W-:-:S05]  /*8910*/  FADD.FTZ R8, R5, R8 ;  /* 0x0000000805087221 */ /* 0x001fca0000010000 */
[----:B------:R-:W-:Y:S01]  /*8920*/  @!P0 STS [R3+0x8], R8 ;  /* 0x0000080803008388 */ /* 0x000fe20000000800 */
[----:B------:R-:W-:Y:S01]  /*8930*/  BAR.SYNC.DEFER_BLOCKING 0x0 ;  /* 0x0000000000007b1d */ /* 0x000fe20000010000 */
[----:B------:R-:W-:-:S05]  /*8940*/  ISETP.NE.AND P0, PT, RZ, UR4, PT ;  /* 0x00000004ff007c0c */ /* 0x000fca000bf05270 */
[----:B------:R-:W0:Y:S04]  /*8950*/  @!P3 LDS R8, [R10+0x8] ;  /* 0x000008000a08b984 */ /* 0x000e280000000800 */
[----:B0-----:R-:W0:Y:S02]  /*8960*/  SHFL.BFLY PT, R5, R8, 0x1, 0x1f ;  /* 0x0c201f0008057f89 */ /* 0x001e2400000e0000 */
[----:B0-----:R-:W-:Y:S01]  /*8970*/  FADD.FTZ R6, R5, R8 ;  /* 0x0000000805067221 */ /* 0x001fe20000010000 */
[----:B------:R-:W-:-:S05]  /*8980*/  CS2R R4, SRZ ;  /* 0x0000000000047805 */ /* 0x000fca000001ff00 */
        /* <DEDUP_REMOVED lines=10> */
.L_x_535:
        /* <DEDUP_REMOVED lines=10> */
.L_x_541:
[----:B01----:R-:W-:Y:S02]  /*8ad0*/  IMAD.IADD R7, R9, 0x1, -R0 ;  /* 0x0000000109077824 */ /* 0x003fe400078e0a00 */
[----:B------:R-:W-:-:S03]  /*8ae0*/  VIADD R3, R3, 0xffffffff ;  /* 0xffffffff03037836 */ /* 0x000fc60000000000 */
[C---:B------:R-:W-:Y:S02]  /*8af0*/  LEA R6, R7.reuse, UR38, 0x2 ;  /* 0x0000002607067c11 */ /* 0x040fe4000f8e10ff */
[----:B------:R-:W-:Y:S02]  /*8b00*/  LEA R7, R7, R16, 0x1 ;  /* 0x0000001007077211 */ /* 0x000fe400078e08ff */
[----:B------:R-:W-:Y:S02]  /*8b10*/  ISETP.NE.AND P3, PT, R3, RZ, PT ;  /* 0x000000ff0300720c */ /* 0x000fe40003f65270 */
[----:B------:R-:W1:Y:S02]  /*8b20*/  LDS R6, [R6] ;  /* 0x0000000006067984 */ /* 0x000e640000000800 */
[----:B-1----:R-:W-:-:S05]  /*8b30*/  FMUL.FTZ R11, R6, R13 ;  /* 0x0000000d060b7220 */ /* 0x002fca0000410000 */
[----:B------:R-:W-:-:S05]  /*8b40*/  F2FP.F16.F32.PACK_AB R8, RZ, R11 ;  /* 0x0000000bff08723e */ /* 0x000fca00000000ff */
[----:B------:R0:W-:Y:S01]  /*8b50*/  STS.U16 [R7], R8 ;  /* 0x0000000807007388 */ /* 0x0001e20000000400 */
[----:B------:R-:W-:Y:S05]  /*8b60*/  @!P0 BRA `(.L_x_540) ;  /* 0x0000000000148947 */ /* 0x000fea0003800000 */
[----:B0-----:R-:W-:-:S04]  /*8b70*/  IADD3 R7, P1, R9, R4, RZ ;  /* 0x0000000409077210 */ /* 0x001fc80007f3e0ff */
[----:B------:R-:W-:Y:S02]  /*8b80*/  LEA.HI.X.SX32 R8, R9, R5, 0x1, P1 ;  /* 0x0000000509087211 */ /* 0x000fe400008f0eff */
[----:B------:R-:W-:-:S04]  /*8b90*/  LEA R6, P1, R7, UR6, 0x2 ;  /* 0x0000000607067c11 */ /* 0x000fc8000f8210ff */
[----:B------:R-:W-:-:S05]  /*8ba0*/  LEA.HI.X R7, R7, UR7, R8, 0x2, P1 ;  /* 0x0000000707077c11 */ /* 0x000fca00088f1408 */
[----:B------:R1:W-:Y:S04]  /*8bb0*/  STG.E desc[UR36][R6.64], R11 ;  /* 0x0000000b06007986 */ /* 0x0003e8000c101924 */
.L_x_540:
[----:B------:R-:W-:Y:S01]  /*8bc0*/  IADD3 R9, R9, 0x40, RZ ;  /* 0x0000004009097810 */ /* 0x000fe20007ffe0ff */
[----:B------:R-:W-:Y:S06]  /*8bd0*/  @P3 BRA `(.L_x_541) ;  /* 0xfffffffc00bc3947 */ /* 0x000fec000383ffff */
.L_x_539:
[----:B------:R-:W-:Y:S05]  /*8be0*/  BSYNC B1 ;  /* 0x0000000000017941 */ /* 0x000fea0003800000 */
.L_x_538:
[----:B------:R-:W-:-:S13]  /*8bf0*/  ISETP.GE.U32.AND P0, PT, R10, 0xc0, PT ;  /* 0x000000c00a00780c */ /* 0x000fda0003f06070 */
[----:B------:R-:W-:Y:S05]  /*8c00*/  @!P0 BRA `(.L_x_537) ;  /* 0x0000000000a48947 */ /* 0x000fea0003800000 */
[C---:B------:R-:W-:Y:S01]  /*8c10*/  IMAD R3, R9.reuse, 0x2, R17 ;  /* 0x0000000209037824 */ /* 0x040fe200078e0211 */
[C---:B-1----:R-:W-:Y:S02]  /*8c20*/  SHF.L.U32 R6, R0.reuse, 0x2, RZ ;  /* 0x0000000200067819 */ /* 0x042fe400000006ff */
[----:B------:R-:W-:Y:S01]  /*8c30*/  ISETP.NE.AND P1, PT, RZ, UR4, PT ;  /* 0x00000004ff007c0c */ /* 0x000fe2000bf25270 */
[----:B------:R-:W-:Y:S02]  /*8c40*/  IMAD R3, R0, -0x2, R3 ;  /* 0xfffffffe00037824 */ /* 0x000fe400078e0203 */
[----:B------:R-:W-:-:S03]  /*8c50*/  IMAD R6, R9, 0x4, -R6 ;  /* 0x0000000409067824 */ /* 0x000fc600078e0a06 */
[----:B------:R-:W-:Y:S01]  /*8c60*/  IADD3 R3, R3, UR38, RZ ;  /* 0x0000002603037c10 */ /* 0x000fe2000fffe0ff */
[----:B0-----:R-:W-:-:S07]  /*8c70*/  VIADD R8, R6, UR38 ;  /* 0x0000002606087c36 */ /* 0x001fce0008000000 */
.L_x_542:
[----:B------:R-:W0:Y:S01]  /*8c80*/  LDS R6, [R8] ;  /* 0x0000000008067984 */ /* 0x000e220000000800 */
[----:B------:R-:W-:-:S04]  /*8c90*/  IADD3 R10, P0, R9, R4, RZ ;  /* 0x00000004090a7210 */ /* 0x000fc80007f1e0ff */
[C---:B------:R-:W-:Y:S02]  /*8ca0*/  LEA.HI.X.SX32 R11, R9.reuse, R5, 0x1, P0 ;  /* 0x00000005090b7211 */ /* 0x040fe400000f0eff */
[----:B------:R-:W-:Y:S01]  /*8cb0*/  IADD3 R9, R9, 0x100, RZ ;  /* 0x0000010009097810 */ /* 0x000fe20007ffe0ff */
[----:B0-----:R-:W-:-:S05]  /*8cc0*/  FMUL.FTZ R15, R6, R13 ;  /* 0x0000000d060f7220 */ /* 0x001fca0000410000 */
[----:B------:R-:W-:-:S04]  /*8cd0*/  F2FP.F16.F32.PACK_AB R6, RZ, R15 ;  /* 0x0000000fff06723e */ /* 0x000fc800000000ff */
[----:B------:R-:W-:-:S05]  /*8ce0*/  PRMT R7, R6, 0x7610, R7 ;  /* 0x0000761006077816 */ /* 0x000fca0000000007 */
[----:B------:R-:W-:Y:S04]  /*8cf0*/  STS.U16 [R3], R7 ;  /* 0x0000000703007388 */ /* 0x000fe80000000400 */
[----:B------:R-:W0:Y:S02]  /*8d00*/  LDS R6, [R8+0x100] ;  /* 0x0001000008067984 */ /* 0x000e240000000800 */
[----:B0-----:R-:W-:-:S05]  /*8d10*/  FMUL.FTZ R23, R6, R13 ;  /* 0x0000000d06177220 */ /* 0x001fca0000410000 */
[----:B------:R-:W-:-:S04]  /*8d20*/  F2FP.F16.F32.PACK_AB R6, RZ, R23 ;  /* 0x00000017ff06723e */ /* 0x000fc800000000ff */
[----:B------:R-:W-:-:S05]  /*8d30*/  PRMT R12, R6, 0x7610, R12 ;  /* 0x00007610060c7816 */ /* 0x000fca000000000c */
[----:B------:R-:W-:Y:S04]  /*8d40*/  STS.U16 [R3+0x80], R12 ;  /* 0x0000800c03007388 */ /* 0x000fe80000000400 */
[----:B------:R-:W0:Y:S02]  /*8d50*/  LDS R6, [R8+0x200] ;  /* 0x0002000008067984 */ /* 0x000e240000000800 */
[----:B0-----:R-:W-:-:S05]  /*8d60*/  FMUL.FTZ R29, R6, R13 ;  /* 0x0000000d061d7220 */ /* 0x001fca0000410000 */
[----:B------:R-:W-:-:S04]  /*8d70*/  F2FP.F16.F32.PACK_AB R6, RZ, R29 ;  /* 0x0000001dff06723e */ /* 0x000fc800000000ff */
[----:B------:R-:W-:Y:S02]  /*8d80*/  PRMT R14, R6, 0x7610, R14 ;  /* 0x00007610060e7816 */ /* 0x000fe4000000000e */
[----:B------:R-:W-:-:S03]  /*8d90*/  LEA R6, P0, R10, UR8, 0x2 ;  /* 0x000000080a067c11 */ /* 0x000fc6000f8010ff */
[----:B------:R-:W-:Y:S04]  /*8da0*/  STS.U16 [R3+0x100], R14 ;  /* 0x0001000e03007388 */ /* 0x000fe80000000400 */
[----:B------:R0:W1:Y:S02]  /*8db0*/  LDS R7, [R8+0x300] ;  /* 0x0003000008077984 */ /* 0x0000640000000800 */
[----:B0-----:R-:W-:Y:S01]  /*8dc0*/  IADD3 R8, R8, 0x400, RZ ;  /* 0x0000040008087810 */ /* 0x001fe20007ffe0ff */
[----:B-1----:R-:W-:Y:S01]  /*8dd0*/  FMUL.FTZ R31, R7, R13 ;  /* 0x0000000d071f7220 */ /* 0x002fe20000410000 */
[----:B------:R-:W-:Y:S02]  /*8de0*/  LEA.HI.X R7, R10, UR9, R11, 0x2, P0 ;  /* 0x000000090a077c11 */ /* 0x000fe400080f140b */
[----:B------:R-:W-:-:S02]  /*8df0*/  ISETP.GE.AND P0, PT, R9, R27, PT ;  /* 0x0000001b0900720c */ /* 0x000fc40003f06270 */
[----:B------:R-:W-:Y:S01]  /*8e00*/  F2FP.F16.F32.PACK_AB R10, RZ, R31 ;  /* 0x0000001fff0a723e */ /* 0x000fe200000000ff */
[----:B------:R-:W-:Y:S03]  /*8e10*/  @P1 STG.E desc[UR36][R6.64], R15 ;  /* 0x0000000f06001986 */ /* 0x000fe6000c101924 */
[----:B------:R-:W-:Y:S01]  /*8e20*/  PRMT R11, R10, 0x7610, R11 ;  /* 0x000076100a0b7816 */ /* 0x000fe2000000000b */
[----:B------:R-:W-:Y:S01]  /*8e30*/  @P1 STG.E desc[UR36][R6.64+0x100], R23 ;  /* 0x0001001706001986 */ /* 0x000fe2000c101924 */
[----:B------:R-:W-:-:S03]  /*8e40*/  VIADD R10, R3, 0x200 ;  /* 0x00000200030a7836 */ /* 0x000fc60000000000 */
[----:B------:R-:W-:Y:S04]  /*8e50*/  @P1 STG.E desc[UR36][R6.64+0x200], R29 ;  /* 0x0002001d06001986 */ /* 0x000fe8000c101924 */
[----:B------:R-:W-:Y:S04]  /*8e60*/  @P1 STG.E desc[UR36][R6.64+0x300], R31 ;  /* 0x0003001f06001986 */ /* 0x000fe8000c101924 */
[----:B------:R0:W-:Y:S02]  /*8e70*/  STS.U16 [R3+0x180], R11 ;  /* 0x0001800b03007388 */ /* 0x0001e40000000400 */
[----:B0-----:R-:W-:Y:S01]  /*8e80*/  IMAD.MOV.U32 R3, RZ, RZ, R10 ;  /* 0x000000ffff037224 */ /* 0x001fe200078e000a */
[----:B------:R-:W-:Y:S06]  /*8e90*/  @!P0 BRA `(.L_x_542) ;  /* 0xfffffffc00788947 */ /* 0x000fec000383ffff */
.L_x_537:
[----:B------:R-:W-:Y:S05]  /*8ea0*/  BSYNC B0 ;  /* 0x0000000000007941 */ /* 0x000fea0003800000 */
.L_x_536:
[----:B------:R-:W2:Y:S01]  /*8eb0*/  S2R R29, SR_CTAID.X ;  /* 0x00000000001d7919 */ /* 0x000ea20000002500 */
[----:B------:R-:W5:Y:S01]  /*8ec0*/  S2UR UR5, SR_CgaCtaId ;  /* 0x00000000000579c3 */ /* 0x000f620000008800 */
[----:B------:R-:W-:Y:S01]  /*8ed0*/  LEA.HI R3, R19, R19, RZ, 0x1 ;  /* 0x0000001313037211 */ /* 0x000fe200078f08ff */
[----:B------:R-:W-:Y:S01]  /*8ee0*/  ULDC UR4, c[0x0][0x288] ;  /* 0x0000a20000047ab9 */ /* 0x000fe20000000800 */
[----:B------:R-:W-:Y:S01]  /*8ef0*/  SHF.R.S32.HI R25, RZ, 0x5, R25 ;  /* 0x00000005ff197819 */ /* 0x000fe20000011419 */
[----:B------:R-:W-:Y:S01]  /*8f00*/  ULDC.64 UR6, c[0x0][0x280] ;  /* 0x0000a00000067ab9 */ /* 0x000fe20000000a00 */
[----:B------:R-:W-:Y:S01]  /*8f10*/  LOP3.LUT R4, R3, 0xfffffffe, RZ, 0xc0, !PT ;  /* 0xfffffffe03047812 */ /* 0x000fe200078ec0ff */
[C---:B------:R-:W-:Y:S01]  /*8f20*/  IMAD.SHL.U32 R23, R21.reuse, 0x8, RZ ;  /* 0x0000000815177824 */ /* 0x040fe200078e00ff */
[----:B------:R-:W-:Y:S01]  /*8f30*/  MOV R49, UR4 ;  /* 0x0000000400317c02 */ /* 0x000fe20008000f00 */
[----:B------:R-:W-:Y:S01]  /*8f40*/  UMOV UR4, 0x400 ;  /* 0x0000040000047882 */ /* 0x000fe20000000000 */
[----:B------:R-:W-:Y:S01]  /*8f50*/  ISETP.GT.OR P1, PT, R21, 0x1b, P2 ;  /* 0x0000001b1500780c */ /* 0x000fe20001724670 */
[----:B------:R-:W-:Y:S01]  /*8f60*/  IMAD.IADD R4, R19, 0x1, -R4 ;  /* 0x0000000113047824 */ /* 0x000fe200078e0a04 */
[----:B------:R-:W-:Y:S01]  /*8f70*/  UIADD3 UR4, UR4, 0x210, URZ ;  /* 0x0000021004047890 */ /* 0x000fe2000fffe03f */
[----:B------:R-:W-:Y:S01]  /*8f80*/  IMAD R28, R28, R49, RZ ;  /* 0x000000311c1c7224 */ /* 0x000fe200078e02ff */
[----:B------:R-:W-:Y:S01]  /*8f90*/  MOV R53, UR7 ;  /* 0x0000000700357c02 */ /* 0x000fe20008000f00 */
[----:B------:R-:W-:Y:S01]  /*8fa0*/  BSSY B0, `(.L_x_543) ;  /* 0x000001b000007945 */ /* 0x000fe20003800000 */
[----:B------:R-:W-:-:S02]  /*8fb0*/  ISETP.NE.OR P3, PT, R25, R4, P1 ;  /* 0x000000041900720c */ /* 0x000fc40000f65670 */
[----:B----4-:R-:W-:Y:S02]  /*8fc0*/  CS2R R34, SRZ ;  /* 0x0000000000227805 */ /* 0x010fe4000001ff00 */
[----:B------:R-:W-:Y:S02]  /*8fd0*/  ISETP.NE.AND P0, PT, R25, R4, PT ;  /* 0x000000041900720c */ /* 0x000fe40003f05270 */
[----:B------:R-:W-:Y:S02]  /*8fe0*/  CS2R R32, SRZ ;  /* 0x0000000000207805 */ /* 0x000fe4000001ff00 */
[----:B------:R-:W-:Y:S01]  /*8ff0*/  ISETP.GT.AND P1, PT, R21, 0x1b, PT ;  /* 0x0000001b1500780c */ /* 0x000fe20003f24270 */
[----:B-----5:R-:W-:-:S06]  /*9000*/  ULEA UR4, UR5, UR4, 0x18 ;  /* 0x0000000405047291 */ /* 0x020fcc000f8ec03f */
[----:B------:R-:W-:Y:S01]  /*9010*/  LEA R39, R21, UR4, 0x4 ;  /* 0x0000000415277c11 */ /* 0x000fe2000f8e20ff */
[--C-:B--2---:R-:W-:Y:S02]  /*9020*/  IMAD R3, R28, UR6, R29.reuse ;  /* 0x000000061c037c24 */ /* 0x104fe4000f8e021d */
[----:B------:R-:W-:Y:S02]  /*9030*/  IMAD R22, R30, R49, R29 ;  /* 0x000000311e167224 */ /* 0x000fe400078e021d */
[----:B------:R-:W-:Y:S02]  /*9040*/  IMAD R38, R3, 0xe0, RZ ;  /* 0x000000e003267824 */ /* 0x000fe400078e02ff */
[----:B------:R-:W-:Y:S02]  /*9050*/  IMAD R28, R22, 0xe0, RZ ;  /* 0x000000e0161c7824 */ /* 0x000fe400078e02ff */
[-CC-:B------:R-:W-:Y:S02]  /*9060*/  IMAD R38, R38, R53.reuse, R23.reuse ;  /* 0x0000003526267224 */ /* 0x180fe400078e0217 */
[----:B------:R-:W-:-:S03]  /*9070*/  IMAD R28, R28, R53, R23 ;  /* 0x000000351c1c7224 */ /* 0x000fc600078e0217 */
[----:B---3--:R-:W-:Y:S02]  /*9080*/  SHF.R.S32.HI R40, RZ, 0x1f, R38 ;  /* 0x0000001fff287819 */ /* 0x008fe40000011426 */
[----:B------:R-:W-:Y:S01]  /*9090*/  SHF.R.S32.HI R31, RZ, 0x1f, R28 ;  /* 0x0000001fff1f7819 */ /* 0x000fe2000001141c */
[----:B------:R-:W-:Y:S06]  /*90a0*/  @P3 BRA `(.L_x_544) ;  /* 0x0000000000283947 */ /* 0x000fec0003800000 */
[----:B------:R-:W-:Y:S01]  /*90b0*/  ULDC.64 UR4, c[0x0][0x240] ;  /* 0x0000900000047ab9 */ /* 0x000fe20000000a00 */
[----:B------:R-:W-:Y:S01]  /*90c0*/  HFMA2.MMA R35, -RZ, RZ, 0, 0 ;  /* 0x00000000ff237435 */ /* 0x000fe200000001ff */
[----:B------:R-:W-:-:S04]  /*90d0*/  ISETP.NE.U32.AND P3, PT, RZ, UR4, PT ;  /* 0x00000004ff007c0c */ /* 0x000fc8000bf65070 */
[----:B------:R-:W-:-:S13]  /*90e0*/  ISETP.NE.AND.EX P3, PT, RZ, UR5, PT, P3 ;  /* 0x00000005ff007c0c */ /* 0x000fda000bf65330 */
[----:B------:R-:W-:Y:S05]  /*90f0*/  @!P3 BRA `(.L_x_545) ;  /* 0x000000000010b947 */ /* 0x000fea0003800000 */
[----:B------:R-:W2:Y:S01]  /*9100*/  LDC.64 R32, c[0x0][0x240] ;  /* 0x00009000ff207b82 */ /* 0x000ea20000000a00 */
[----:B------:R-:W-:-:S04]  /*9110*/  IMAD R3, R29, 0xe0, R23 ;  /* 0x000000e01d037824 */ /* 0x000fc800078e0217 */
[----:B--2---:R-:W-:-:S06]  /*9120*/  IMAD.WIDE R32, R3, 0x2, R32 ;  /* 0x0000000203207825 */ /* 0x004fcc00078e0220 */
[----:B------:R-:W5:Y:S02]  /*9130*/  LDG.E.128 R32, desc[UR36][R32.64] ;  /* 0x0000002420207981 */ /* 0x000f64000c1e1d00 */
.L_x_545:
[----:B-----5:R2:W-:Y:S02]  /*9140*/  STS.128 [R39], R32 ;  /* 0x0000002027007388 */ /* 0x0205e40000000c00 */
.L_x_544:
[----:B------:R-:W-:Y:S05]  /*9150*/  BSYNC B0 ;  /* 0x0000000000007941 */ /* 0x000fea0003800000 */
.L_x_543:
[----:B------:R-:W-:Y:S01]  /*9160*/  BAR.SYNC.DEFER_BLOCKING 0x0 ;  /* 0x0000000000007b1d */ /* 0x000fe20000010000 */
[----:B------:R-:W-:Y:S01]  /*9170*/  HFMA2.MMA R41, -RZ, RZ, 0, 0 ;  /* 0x00000000ff297435 */ /* 0x000fe200000001ff */
[----:B------:R-:W-:Y:S01]  /*9180*/  IMAD.MOV.U32 R20, RZ, RZ, RZ ;  /* 0x000000ffff147224 */ /* 0x000fe200078e00ff */
[----:B------:R-:W-:Y:S02]  /*9190*/  CS2R R50, SRZ ;  /* 0x0000000000327805 */ /* 0x000fe4000001ff00 */
[----:B------:R-:W-:Y:S02]  /*91a0*/  CS2R R46, SRZ ;  /* 0x00000000002e7805 */ /* 0x000fe4000001ff00 */
[----:B------:R-:W-:Y:S01]  /*91b0*/  MOV R48, RZ ;  /* 0x000000ff00307202 */ /* 0x000fe20000000f00 */
[----:B------:R-:W-:Y:S01]  /*91c0*/  ULDC UR8, c[0x0][0x288] ;  /* 0x0000a20000087ab9 */ /* 0x000fe20000000800 */
[----:B------:R-:W-:Y:S01]  /*91d0*/  ULDC UR9, c[0x0][0x284] ;  /* 0x0000a10000097ab9 */ /* 0x000fe20000000800 */
[----:B------:R-:W-:Y:S01]  /*91e0*/  ULDC.64 UR6, c[0x0][0x258] ;  /* 0x0000960000067ab9 */ /* 0x000fe20000000a00 */
[----:B------:R-:W-:Y:S01]  /*91f0*/  ULDC.64 UR10, c[0x0][0x250] ;  /* 0x00009400000a7ab9 */ /* 0x000fe20000000a00 */
[----:B------:R-:W-:Y:S01]  /*9200*/  BSSY B0, `(.L_x_546) ;  /* 0x00001cc000007945 */ /* 0x000fe20003800000 */
[----:B------:R-:W-:-:S03]  /*9210*/  IMAD.MOV.U32 R45, RZ, RZ, RZ ;  /* 0x000000ffff2d7224 */ /* 0x000fc600078e00ff */
[----:B------:R-:W-:Y:S05]  /*9220*/  @P1 BRA `(.L_x_547) ;  /* 0x0000001c00241947 */ /* 0x000fea0003800000 */
[----:B------:R-:W-:Y:S01]  /*9230*/  IMAD.IADD R44, R25, 0x1, R0 ;  /* 0x00000001192c7824 */ /* 0x000fe200078e0200 */
[----:B------:R-:W-:Y:S01]  /*9240*/  VIMNMX R59, R19, R53, PT ;  /* 0x00000035133b7248 */ /* 0x000fe20003fe0100 */
[----:B------:R-:W-:Y:S01]  /*9250*/  ULDC.64 UR4, c[0x0][0x250] ;  /* 0x0000940000047ab9 */ /* 0x000fe20000000a00 */
[----:B------:R-:W-:Y:S01]  /*9260*/  BSSY B1, `(.L_x_548) ;  /* 0x00000bc000017945 */ /* 0x000fe20003800000 */
[----:B------:R-:W-:Y:S01]  /*9270*/  IMAD R3, R44, 0xe0, RZ ;  /* 0x000000e02c037824 */ /* 0x000fe200078e02ff */
[----:B------:R-:W-:Y:S01]  /*9280*/  MOV R55, UR4 ;  /* 0x0000000400377c02 */ /* 0x000fe20008000f00 */
[----:B------:R-:W-:Y:S01]  /*9290*/  IMAD.U32 R54, RZ, RZ, UR5 ;  /* 0x00000005ff367e24 */ /* 0x000fe2000f8e00ff */
[----:B------:R-:W-:Y:S01]  /*92a0*/  LEA R52, R25, R16, 0x1 ;  /* 0x0000001019347211 */ /* 0x000fe200078e08ff */
[----:B------:R-:W-:Y:S01]  /*92b0*/  IMAD.MOV.U32 R20, RZ, RZ, RZ ;  /* 0x000000ffff147224 */ /* 0x000fe200078e00ff */
[----:B------:R-:W-:-:S04]  /*92c0*/  IADD3 R4, P3, R28, R3, RZ ;  /* 0x000000031c047210 */ /* 0x000fc80007f7e0ff */
[----:B------:R-:W-:Y:S02]  /*92d0*/  LEA.HI.X.SX32 R3, R3, R31, 0x1, P3 ;  /* 0x0000001f03037211 */ /* 0x000fe400018f0eff */
[----:B------:R-:W-:Y:S02]  /*92e0*/  ISETP.GE.AND P3, PT, R44, R59, PT ;  /* 0x0000003b2c00720c */ /* 0x000fe40003f66270 */
[----:B------:R-:W-:-:S04]  /*92f0*/  LEA R36, P4, R4, R55, 0x1 ;  /* 0x0000003704247211 */ /* 0x000fc800078808ff */
[----:B------:R-:W-:-:S07]  /*9300*/  LEA.HI.X R37, R4, R54, R3, 0x1, P4 ;  /* 0x0000003604257211 */ /* 0x000fce00020f0c03 */
[----:B------:R-:W-:Y:S05]  /*9310*/  @P3 BRA `(.L_x_549) ;  /* 0x0000000800c03947 */ /* 0x000fea0003800000 */
[----:B------:R-:W-:Y:S01]  /*9320*/  LOP3.LUT R4, RZ, R53, RZ, 0x33, !PT ;  /* 0x00000035ff047212 */ /* 0x000fe200078e33ff */
[----:B------:R-:W3:Y:S01]  /*9330*/  LDC.64 R42, c[0x0][0x2e8] ;  /* 0x0000ba00ff2a7b82 */ /* 0x000ee20000000a00 */
[----:B------:R-:W-:Y:S01]  /*9340*/  IADD3 R5, -R27, RZ, RZ ;  /* 0x000000ff1b057210 */ /* 0x000fe20007ffe1ff */
[----:B-1----:R-:W-:Y:S01]  /*9350*/  IMAD R6, R26, R49, R29 ;  /* 0x000000311a067224 */ /* 0x002fe200078e021d */
[----:B------:R-:W-:Y:S01]  /*9360*/  BSSY B2, `(.L_x_550) ;  /* 0x0000042000027945 */ /* 0x000fe20003800000 */
[----:B------:R-:W-:Y:S01]  /*9370*/  HFMA2.MMA R45, -RZ, RZ, 0, 0 ;  /* 0x00000000ff2d7435 */ /* 0x000fe200000001ff */
[----:B------:R-:W-:Y:S01]  /*9380*/  VIMNMX R5, R4, R5, !PT ;  /* 0x0000000504057248 */ /* 0x000fe20007fe0100 */
[----:B------:R-:W-:Y:S01]  /*9390*/  IMAD R3, R6, 0xe0, R23 ;  /* 0x000000e006037824 */ /* 0x000fe200078e0217 */
[----:B------:R-:W-:Y:S01]  /*93a0*/  IADD3 R4, -R0, -0x2, -R25 ;  /* 0xfffffffe00047810 */ /* 0x000fe20007ffe919 */
[----:B------:R-:W-:Y:S01]  /*93b0*/  IMAD.MOV.U32 R58, RZ, RZ, R44 ;  /* 0x000000ffff3a7224 */ /* 0x000fe200078e002c */
[----:B------:R-:W-:-:S02]  /*93c0*/  MOV R41, RZ ;  /* 0x000000ff00297202 */ /* 0x000fc40000000f00 */
[----:B------:R-:W-:Y:S01]  /*93d0*/  CS2R R46, SRZ ;  /* 0x00000000002e7805 */ /* 0x000fe2000001ff00 */
[----:B------:R-:W-:Y:S01]  /*93e0*/  IMAD.MOV.U32 R48, RZ, RZ, RZ ;  /* 0x000000ffff307224 */ /* 0x000fe200078e00ff */
[----:B------:R-:W-:Y:S01]  /*93f0*/  CS2R R50, SRZ ;  /* 0x0000000000327805 */ /* 0x000fe2000001ff00 */
[----:B0-----:R-:W-:Y:S01]  /*9400*/  IMAD.IADD R7, R4, 0x1, -R5 ;  /* 0x0000000104077824 */ /* 0x001fe200078e0a05 */
[----:B------:R-:W-:-:S04]  /*9410*/  MOV R20, RZ ;  /* 0x000000ff00147202 */ /* 0x000fc80000000f00 */
[----:B------:R-:W-:Y:S01]  /*9420*/  LOP3.LUT P3, RZ, R7, 0x2, RZ, 0xc0, !PT ;  /* 0x0000000207ff7812 */ /* 0x000fe2000786c0ff */
[----:B---3--:R-:W-:-:S12]  /*9430*/  IMAD.WIDE R42, R3, 0x2, R42 ;  /* 0x00000002032a7825 */ /* 0x008fd800078e022a */
[----:B------:R-:W-:Y:S05]  /*9440*/  @P3 BRA `(.L_x_551) ;  /* 0x0000000000cc3947 */ /* 0x000fea0003800000 */
[----:B------:R-:W-:Y:S01]  /*9450*/  IMAD R6, R30, R53, RZ ;  /* 0x000000351e067224 */ /* 0x000fe200078e02ff */
[----:B------:R-:W-:Y:S01]  /*9460*/  SHF.R.S32.HI R3, RZ, 0x1f, R44 ;  /* 0x0000001fff037819 */ /* 0x000fe2000001142c */
[----:B------:R-:W-:-:S03]  /*9470*/  ULDC.64 UR4, c[0x0][0x258] ;  /* 0x0000960000047ab9 */ /* 0x000fc60000000a00 */
        /* <DEDUP_REMOVED lines=12> */
[----:B------:R-:W-:Y:S02]  /*9540*/  LEA.HI.X R13, R6, R54, R3, 0x1, P2 ;  /* 0x00000036060d7211 */ /* 0x000fe400010f0c03 */
[----:B------:R-:W0:Y:S04]  /*9550*/  LDS.U16 R3, [R52] ;  /* 0x0000000034037984 */ /* 0x000e280000000400 */
[----:B------:R-:W5:Y:S01]  /*9560*/  LDG.E.128 R12, desc[UR36][R12.64] ;  /* 0x000000240c0c7981 */ /* 0x000f62000c1e1d00 */
[----:B------:R-:W-:-:S06]  /*9570*/  UISETP.NE.AND UP0, UPT, UR4, URZ, UPT ;  /* 0x0000003f0400728c */ /* 0x000fcc000bf05270 */
[----:B------:R-:W-:Y:S01]  /*9580*/  PLOP3.LUT P2, PT, PT, PT, UP0, 0x80, 0x0 ;  /* 0x000000000000781c */ /* 0x000fe20003f4f008 */
[----:B0-----:R-:W-:-:S12]  /*9590*/  HADD2.F32 R3, -RZ, R3.H0_H0 ;  /* 0x20000003ff037230 */ /* 0x001fd80000004100 */
[----:B------:R-:W-:Y:S05]  /*95a0*/  @P2 BRA `(.L_x_552) ;  /* 0x0000000000302947 */ /* 0x000fea0003800000 */
[----:B------:R-:W-:Y:S01]  /*95b0*/  ISETP.NE.AND P5, PT, R2, RZ, PT ;  /* 0x000000ff0200720c */ /* 0x000fe20003fa5270 */
[----:B------:R-:W0:-:S12]  /*95c0*/  LDS.128 R8, [R39] ;  /* 0x0000000027087984 */ /* 0x000e180000000c00 */
[----:B------:R-:W3:Y:S01]  /*95d0*/  @P5 LDG.E.128 R60, desc[UR36][R42.64] ;  /* 0x000000242a3c5981 */ /* 0x000ee2000c1e1d00 */
[----:B0----5:R-:W-:Y:S01]  /*95e0*/  HFMA2.MMA R12, R12, 1, 1, R8 ;  /* 0x3c003c000c0c7835 */ /* 0x021fe20000000008 */
        /* <DEDUP_REMOVED lines=8> */
.L_x_552:
[--C-:B-----5:R-:W-:Y:S02]  /*9670*/  HADD2.F32 R46, -RZ, R12.reuse.H0_H0 ;  /* 0x2000000cff2e7230 */ /* 0x120fe40000004100 */
[----:B------:R-:W-:Y:S02]  /*9680*/  HADD2.F32 R4, -RZ, R12.H1_H1 ;  /* 0x3000000cff047230 */ /* 0x000fe40000004100 */
[--C-:B------:R-:W-:Y:S02]  /*9690*/  HADD2.F32 R10, -RZ, R14.reuse.H0_H0 ;  /* 0x2000000eff0a7230 */ /* 0x100fe40000004100 */
[C---:B------:R-:W-:Y:S01]  /*96a0*/  FFMA.FTZ R41, R3.reuse, R46, RZ ;  /* 0x0000002e03297223 */ /* 0x040fe200000100ff */
[----:B0-----:R-:W-:Y:S02]  /*96b0*/  HADD2.F32 R12, -RZ, R14.H1_H1 ;  /* 0x3000000eff0c7230 */ /* 0x001fe40000004100 */
        /* <DEDUP_REMOVED lines=8> */
[----:B------:R-:W-:Y:S01]  /*9740*/  FFMA.FTZ R48, R3, R8, RZ ;  /* 0x0000000803307223 */ /* 0x000fe200000100ff */
[----:B------:R-:W-:-:S02]  /*9750*/  VIADD R58, R44, 0x2 ;  /* 0x000000022c3a7836 */ /* 0x000fc40000000000 */
[C---:B------:R-:W-:Y:S01]  /*9760*/  FFMA.FTZ R51, R3.reuse, R14, RZ ;  /* 0x0000000e03337223 */ /* 0x040fe200000100ff */
[----:B------:R-:W-:-:S07]  /*9770*/  FFMA.FTZ R20, R3, R20, RZ ;  /* 0x0000001403147223 */ /* 0x000fce00000100ff */
.L_x_551:
[----:B------:R-:W-:Y:S05]  /*9780*/  BSYNC B2 ;  /* 0x0000000000027941 */ /* 0x000fea0003800000 */
.L_x_550:
[----:B------:R-:W-:-:S13]  /*9790*/  LOP3.LUT P3, RZ, R7, 0xfffffffe, RZ, 0xc0, !PT ;  /* 0xfffffffe07ff7812 */ /* 0x000fda000786c0ff */
[----:B------:R-:W-:Y:S05]  /*97a0*/  @!P3 BRA `(.L_x_549) ;  /* 0x00000004009cb947 */ /* 0x000fea0003800000 */
[----:B------:R-:W-:Y:S01]  /*97b0*/  ULDC UR4, c[0x0][0x29c] ;  /* 0x0000a70000047ab9 */ /* 0x000fe20000000800 */
[----:B------:R-:W-:Y:S01]  /*97c0*/  IMAD R64, R30, R53, RZ ;  /* 0x000000351e407224 */ /* 0x000fe200078e02ff */
[----:B------:R-:W-:-:S06]  /*97d0*/  UISETP.NE.AND UP0, UPT, UR4, URZ, UPT ;  /* 0x0000003f0400728c */ /* 0x000fcc000bf05270 */
[----:B------:R-:W-:-:S13]  /*97e0*/  PLOP3.LUT P2, PT, PT, PT, UP0, 0x80, 0x0 ;  /* 0x000000000000781c */ /* 0x000fda0003f4f008 */
.L_x_555:
[----:B------:R-:W-:Y:S02]  /*97f0*/  SHF.R.S32.HI R3, RZ, 0x1f, R58 ;  /* 0x0000001fff037819 */ /* 0x000fe4000001143a */
[----:B------:R-:W-:Y:S02]  /*9800*/  IADD3 R4, P3, R64, R58, RZ ;  /* 0x0000003a40047210 */ /* 0x000fe40007f7e0ff */
[----:B------:R-:W-:Y:S02]  /*9810*/  ISETP.NE.AND P5, PT, R2, RZ, PT ;  /* 0x000000ff0200720c */ /* 0x000fe40003fa5270 */
[----:B------:R-:W-:Y:S02]  /*9820*/  LEA.HI.X.SX32 R3, R64, R3, 0x1, P3 ;  /* 0x0000000340037211 */ /* 0x000fe400018f0eff */
[----:B------:R-:W-:-:S04]  /*9830*/  LEA R60, P3, R4, UR6, 0x2 ;  /* 0x00000006043c7c11 */ /* 0x000fc8000f8610ff */
[----:B------:R-:W-:-:S05]  /*9840*/  LEA.HI.X R61, R4, UR7, R3, 0x2, P3 ;  /* 0x00000007043d7c11 */ /* 0x000fca00098f1403 */
[----:B------:R-:W3:Y:S01]  /*9850*/  LDG.E R4, desc[UR36][R60.64] ;  /* 0x000000243c047981 */ /* 0x000ee2000c1e1900 */
[----:B------:R-:W-:Y:S01]  /*9860*/  MOV R49, UR8 ;  /* 0x0000000800317c02 */ /* 0x000fe20008000f00 */
[----:B------:R-:W-:Y:S01]  /*9870*/  IMAD.U32 R53, RZ, RZ, UR9 ;  /* 0x00000009ff357e24 */ /* 0x000fe2000f8e00ff */
[----:B------:R-:W-:Y:S01]  /*9880*/  MOV R55, UR10 ;  /* 0x0000000a00377c02 */ /* 0x000fe20008000f00 */
[----:B------:R-:W-:Y:S02]  /*9890*/  IMAD R5, R58, 0xe0, RZ ;  /* 0x000000e03a057824 */ /* 0x000fe400078e02ff */
[----:B------:R-:W-:-:S03]  /*98a0*/  IMAD.U32 R54, RZ, RZ, UR11 ;  /* 0x0000000bff367e24 */ /* 0x000fc6000f8e00ff */
[----:B------:R-:W-:-:S04]  /*98b0*/  IADD3 R6, P4, R28, R5, RZ ;  /* 0x000000051c067210 */ /* 0x000fc80007f9e0ff */
[----:B------:R-:W-:Y:S02]  /*98c0*/  LEA.HI.X.SX32 R5, R5, R31, 0x1, P4 ;  /* 0x0000001f05057211 */ /* 0x000fe400020f0eff */
[----:B------:R-:W-:-:S04]  /*98d0*/  LEA R56, P4, R6, R55, 0x1 ;  /* 0x0000003706387211 */ /* 0x000fc800078808ff */
[----:B------:R-:W-:Y:S01]  /*98e0*/  LEA.HI.X R57, R6, R54, R5, 0x1, P4 ;  /* 0x0000003606397211 */ /* 0x000fe200020f0c05 */
        /* <DEDUP_REMOVED lines=8> */
[----:B------:R-:W-:Y:S05]  /*9970*/  @P2 BRA `(.L_x_553) ;  /* 0x00000000002c2947 */ /* 0x000fea0003800000 */
[----:B------:R-:W3:Y:S04]  /*9980*/  @P5 LDG.E.128 R8, desc[UR36][R42.64] ;  /* 0x000000242a085981 */ /* 0x000ee8000c1e1d00 */
[----:B------:R-:W0:Y:S02]  /*9990*/  LDS.128 R12, [R39] ;  /* 0x00000000270c7984 */ /* 0x000e240000000c00 */
        /* <DEDUP_REMOVED lines=9> */
.L_x_553:
[----:B------:R-:W3:Y:S01]  /*9a30*/  LDG.E R60, desc[UR36][R60.64+0x8] ;  /* 0x000008243c3c7981 */ /* 0x000ee2000c1e1900 */
[----:B------:R-:W-:Y:S01]  /*9a40*/  MOV R8, 0xe0 ;  /* 0x000000e000087802 */ /* 0x000fe20000000f00 */
[----:B---3--:R-:W-:-:S04]  /*9a50*/  IMAD R3, R60, R49, RZ ;  /* 0x000000313c037224 */ /* 0x008fc800078e02ff */
[----:B------:R-:W-:-:S04]  /*9a60*/  IMAD R3, R3, R53, R58 ;  /* 0x0000003503037224 */ /* 0x000fc800078e023a */
[----:B------:R-:W-:-:S05]  /*9a70*/  IMAD R3, R3, R8, 0x1c0 ;  /* 0x000001c003037424 */ /* 0x000fca00078e0208 */
[----:B------:R-:W-:-:S04]  /*9a80*/  IADD3 R9, P3, R38, R3, RZ ;  /* 0x0000000326097210 */ /* 0x000fc80007f7e0ff */
[----:B------:R-:W-:Y:S02]  /*9a90*/  LEA.HI.X.SX32 R3, R3, R40, 0x1, P3 ;  /* 0x0000002803037211 */ /* 0x000fe400018f0eff */
[----:B------:R-:W-:-:S04]  /*9aa0*/  LEA R8, P3, R9, R55, 0x1 ;  /* 0x0000003709087211 */ /* 0x000fc800078608ff */
[----:B------:R-:W-:-:S06]  /*9ab0*/  LEA.HI.X R9, R9, R54, R3, 0x1, P3 ;  /* 0x0000003609097211 */ /* 0x000fcc00018f0c03 */
[----:B------:R-:W5:Y:S01]  /*9ac0*/  LDG.E.128 R8, desc[UR36][R8.64] ;  /* 0x0000002408087981 */ /* 0x000f62000c1e1d00 */
[----:B------:R-:W-:Y:S02]  /*9ad0*/  IMAD.IADD R3, R58, 0x1, -R0 ;  /* 0x000000013a037824 */ /* 0x000fe400078e0a00 */
[----:B-----5:R-:W-:Y:S02]  /*9ae0*/  HADD2.F32 R13, -RZ, R4.H1_H1 ;  /* 0x30000004ff0d7230 */ /* 0x020fe40000004100 */
[--C-:B------:R-:W-:Y:S01]  /*9af0*/  HADD2.F32 R14, -RZ, R6.reuse.H0_H0 ;  /* 0x20000006ff0e7230 */ /* 0x100fe20000004100 */
[----:B------:R-:W-:Y:S01]  /*9b00*/  LEA R60, R3, R16, 0x1 ;  /* 0x00000010033c7211 */ /* 0x000fe200078e08ff */
[----:B------:R-:W-:Y:S02]  /*9b10*/  HADD2.F32 R15, -RZ, R6.H1_H1 ;  /* 0x30000006ff0f7230 */ /* 0x000fe40000004100 */
[--C-:B0-----:R-:W-:Y:S02]  /*9b20*/  HADD2.F32 R6, -RZ, R7.reuse.H0_H0 ;  /* 0x20000007ff067230 */ /* 0x101fe40000004100 */
[----:B------:R-:W0:Y:S01]  /*9b30*/  LDS.U16 R3, [R60] ;  /* 0x000000003c037984 */ /* 0x000e220000000400 */
[----:B------:R-:W-:-:S02]  /*9b40*/  HADD2.F32 R7, -RZ, R7.H1_H1 ;  /* 0x30000007ff077230 */ /* 0x000fc40000004100 */
[----:B0-----:R-:W-:Y:S02]  /*9b50*/  HADD2.F32 R12, -RZ, R3.H0_H0 ;  /* 0x20000003ff0c7230 */ /* 0x001fe40000004100 */
[----:B------:R-:W-:Y:S02]  /*9b60*/  HADD2.F32 R3, -RZ, R4.H0_H0 ;  /* 0x20000004ff037230 */ /* 0x000fe40000004100 */
[--C-:B------:R-:W-:Y:S02]  /*9b70*/  HADD2.F32 R4, -RZ, R5.reuse.H0_H0 ;  /* 0x20000005ff047230 */ /* 0x100fe40000004100 */
[C---:B------:R-:W-:Y:S01]  /*9b80*/  FFMA.FTZ R61, R12.reuse, R13, R46 ;  /* 0x0000000d0c3d7223 */ /* 0x040fe2000001002e */
[----:B------:R-:W-:Y:S02]  /*9b90*/  HADD2.F32 R5, -RZ, R5.H1_H1 ;  /* 0x30000005ff057230 */ /* 0x000fe40000004100 */
        /* <DEDUP_REMOVED lines=8> */
[----:B------:R-:W3:Y:S04]  /*9c20*/  @P5 LDG.E.128 R4, desc[UR36][R42.64] ;  /* 0x000000242a045981 */ /* 0x000ee8000c1e1d00 */
[----:B------:R-:W0:Y:S02]  /*9c30*/  LDS.128 R12, [R39] ;  /* 0x00000000270c7984 */ /* 0x000e240000000c00 */
[----:B0-----:R-:W-:Y:S01]  /*9c40*/  HFMA2.MMA R8, R8, 1, 1, R12 ;  /* 0x3c003c0008087835 */ /* 0x001fe2000000000c */
        /* <DEDUP_REMOVED lines=8> */
.L_x_554:
[----:B------:R-:W1:Y:S01]  /*9cd0*/  LDS.U16 R3, [R60+0x4] ;  /* 0x000004003c037984 */ /* 0x000e620000000400 */
[----:B------:R-:W-:Y:S02]  /*9ce0*/  VIADD R58, R58, 0x4 ;  /* 0x000000043a3a7836 */ /* 0x000fe40000000000 */
[----:B------:R-:W-:Y:S02]  /*9cf0*/  HADD2.F32 R4, -RZ, R8.H0_H0 ;  /* 0x20000008ff047230 */ /* 0x000fe40000004100 */
[----:B------:R-:W-:Y:S01]  /*9d00*/  HADD2.F32 R12, -RZ, R10.H0_H0 ;  /* 0x2000000aff0c7230 */ /* 0x000fe20000004100 */
[----:B------:R-:W-:Y:S01]  /*9d10*/  ISETP.GE.AND P3, PT, R58, R59, PT ;  /* 0x0000003b3a00720c */ /* 0x000fe20003f66270 */
[----:B0-----:R-:W-:Y:S02]  /*9d20*/  HADD2.F32 R8, -RZ, R8.H1_H1 ;  /* 0x30000008ff087230 */ /* 0x001fe40000004100 */
[--C-:B------:R-:W-:Y:S02]  /*9d30*/  HADD2.F32 R6, -RZ, R9.reuse.H0_H0 ;  /* 0x20000009ff067230 */ /* 0x100fe40000004100 */
[----:B------:R-:W-:-:S02]  /*9d40*/  HADD2.F32 R48, -RZ, R9.H1_H1 ;  /* 0x30000009ff307230 */ /* 0x000fc40000004100 */
[----:B------:R-:W-:Y:S02]  /*9d50*/  HADD2.F32 R10, -RZ, R10.H1_H1 ;  /* 0x3000000aff0a7230 */ /* 0x000fe40000004100 */
[--C-:B------:R-:W-:Y:S02]  /*9d60*/  HADD2.F32 R14, -RZ, R11.reuse.H0_H0 ;  /* 0x2000000bff0e7230 */ /* 0x100fe40000004100 */
[----:B------:R-:W-:Y:S02]  /*9d70*/  HADD2.F32 R20, -RZ, R11.H1_H1 ;  /* 0x3000000bff147230 */ /* 0x000fe40000004100 */
[----:B-1----:R-:W-:-:S05]  /*9d80*/  HADD2.F32 R3, -RZ, R3.H0_H0 ;  /* 0x20000003ff037230 */ /* 0x002fca0000004100 */
        /* <DEDUP_REMOVED lines=9> */
.L_x_549:
[----:B------:R-:W-:Y:S05]  /*9e20*/  BSYNC B1 ;  /* 0x0000000000017941 */ /* 0x000fea0003800000 */
.L_x_548:
[----:B------:R-:W-:-:S13]  /*9e30*/  ISETP.GE.AND P3, PT, R44, R19, PT ;  /* 0x000000132c00720c */ /* 0x000fda0003f66270 */
[----:B------:R-:W-:Y:S05]  /*9e40*/  @P3 BRA `(.L_x_547) ;  /* 0x00000010001c3947 */ /* 0x000fea0003800000 */
[----:B0-----:R-:W0:Y:S01]  /*9e50*/  LDC.64 R8, c[0x0][0x2e8] ;  /* 0x0000ba00ff087b82 */ /* 0x001e220000000a00 */
[----:B------:R-:W-:Y:S01]  /*9e60*/  IADD3 R3, -R25, -0x2, R27 ;  /* 0xfffffffe19037810 */ /* 0x000fe20007ffe11b */
[----:B------:R-:W-:Y:S01]  /*9e70*/  IMAD R4, R26, R49, R29 ;  /* 0x000000311a047224 */ /* 0x000fe200078e021d */
[----:B------:R-:W-:Y:S02]  /*9e80*/  BSSY B1, `(.L_x_556) ;  /* 0x0000053000017945 */ /* 0x000fe40003800000 */
[----:B------:R-:W-:Y:S01]  /*9e90*/  IADD3 R3, R3, -R0, RZ ;  /* 0x8000000003037210 */ /* 0x000fe20007ffe0ff */
[----:B------:R-:W-:-:S03]  /*9ea0*/  IMAD R5, R4, 0xe0, R23 ;  /* 0x000000e004057824 */ /* 0x000fc600078e0217 */
[----:B------:R-:W-:Y:S01]  /*9eb0*/  LOP3.LUT P3, RZ, R3, 0x2, RZ, 0xc0, !PT ;  /* 0x0000000203ff7812 */ /* 0x000fe2000786c0ff */
[----:B0-----:R-:W-:-:S12]  /*9ec0*/  IMAD.WIDE R8, R5, 0x2, R8 ;  /* 0x0000000205087825 */ /* 0x001fd800078e0208 */
[----:B------:R-:W-:Y:S05]  /*9ed0*/  @P3 BRA `(.L_x_557) ;  /* 0x0000000400343947 */ /* 0x000fea0003800000 */
[----:B------:R-:W-:Y:S01]  /*9ee0*/  ISETP.GE.AND P3, PT, R44, R53, PT ;  /* 0x000000352c00720c */ /* 0x000fe20003f66270 */
[----:B------:R-:W-:-:S12]  /*9ef0*/  BSSY B2, `(.L_x_558) ;  /* 0x000004a000027945 */ /* 0x000fd80003800000 */
[----:B------:R-:W-:Y:S05]  /*9f00*/  @!P3 BRA `(.L_x_559) ;  /* 0x000000040020b947 */ /* 0x000fea0003800000 */
[----:B-1----:R-:W-:Y:S01]  /*9f10*/  IABS R7, R53 ;  /* 0x0000003500077213 */ /* 0x002fe20000000000 */
[----:B------:R-:W-:Y:S01]  /*9f20*/  ULDC.64 UR4, c[0x0][0x258] ;  /* 0x0000960000047ab9 */ /* 0x000fe20000000a00 */
[----:B------:R-:W-:Y:S01]  /*9f30*/  IABS R12, R44 ;  /* 0x0000002c000c7213 */ /* 0x000fe20000000000 */
[----:B------:R-:W0:Y:S01]  /*9f40*/  LDS.U16 R52, [R52] ;  /* 0x0000000034347984 */ /* 0x000e220000000400 */
[----:B------:R-:W1:Y:S01]  /*9f50*/  I2F.RP R6, R7 ;  /* 0x0000000700067306 */ /* 0x000e620000209400 */
[----:B------:R-:W-:Y:S02]  /*9f60*/  ISETP.GE.AND P3, PT, R44, RZ, PT ;  /* 0x000000ff2c00720c */ /* 0x000fe40003f66270 */
[----:B------:R-:W-:-:S05]  /*9f70*/  ISETP.NE.AND P4, PT, R53, RZ, PT ;  /* 0x000000ff3500720c */ /* 0x000fca0003f85270 */
[----:B-1----:R-:W1:Y:S02]  /*9f80*/  MUFU.RCP R6, R6 ;  /* 0x0000000600067308 */ /* 0x002e640000001000 */
[----:B-1----:R-:W-:-:S06]  /*9f90*/  VIADD R10, R6, 0xffffffe ;  /* 0x0ffffffe060a7836 */ /* 0x002fcc0000000000 */
[----:B------:R-:W1:Y:S02]  /*9fa0*/  F2I.FTZ.U32.TRUNC.NTZ R5, R10 ;  /* 0x0000000a00057305 */ /* 0x000e64000021f000 */
[----:B-1----:R-:W-:-:S05]  /*9fb0*/  IADD3 R4, RZ, -R5, RZ ;  /* 0x80000005ff047210 */ /* 0x002fca0007ffe0ff */
[----:B------:R-:W-:Y:S02]  /*9fc0*/  IMAD R11, R4, R7, RZ ;  /* 0x00000007040b7224 */ /* 0x000fe400078e02ff */
[----:B------:R-:W-:-:S04]  /*9fd0*/  IMAD.MOV.U32 R4, RZ, RZ, RZ ;  /* 0x000000ffff047224 */ /* 0x000fc800078e00ff */
[----:B------:R-:W-:Y:S01]  /*9fe0*/  IMAD.HI.U32 R4, R5, R11, R4 ;  /* 0x0000000b05047227 */ /* 0x000fe200078e0004 */
[----:B------:R-:W-:-:S05]  /*9ff0*/  MOV R5, R12 ;  /* 0x0000000c00057202 */ /* 0x000fca0000000f00 */
[----:B------:R-:W-:-:S04]  /*a000*/  IMAD.HI.U32 R4, R4, R5, RZ ;  /* 0x0000000504047227 */ /* 0x000fc800078e00ff */
[----:B------:R-:W-:-:S04]  /*a010*/  IMAD.MOV R4, RZ, RZ, -R4 ;  /* 0x000000ffff047224 */ /* 0x000fc800078e0a04 */
[----:B------:R-:W-:-:S05]  /*a020*/  IMAD R4, R7, R4, R5 ;  /* 0x0000000407047224 */ /* 0x000fca00078e0205 */
[----:B------:R-:W-:-:S13]  /*a030*/  ISETP.GT.U32.AND P2, PT, R7, R4, PT ;  /* 0x000000040700720c */ /* 0x000fda0003f44070 */
[----:B------:R-:W-:-:S04]  /*a040*/  @!P2 IADD3 R4, R4, -R7, RZ ;  /* 0x800000070404a210 */ /* 0x000fc80007ffe0ff */
[----:B------:R-:W-:-:S13]  /*a050*/  ISETP.GT.U32.AND P2, PT, R7, R4, PT ;  /* 0x000000040700720c */ /* 0x000fda0003f44070 */
[----:B------:R-:W-:Y:S02]  /*a060*/  @!P2 IMAD.IADD R4, R4, 0x1, -R7 ;  /* 0x000000010404a824 */ /* 0x000fe400078e0a07 */
        /* <DEDUP_REMOVED lines=34> */
.L_x_560:
[--C-:B-----5:R-:W-:Y:S02]  /*a290*/  HADD2.F32 R11, -RZ, R4.reuse.H0_H0 ;  /* 0x20000004ff0b7230 */ /* 0x120fe40000004100 */
[----:B------:R-:W-:Y:S02]  /*a2a0*/  HADD2.F32 R13, -RZ, R4.H1_H1 ;  /* 0x30000004ff0d7230 */ /* 0x000fe40000004100 */
[--C-:B------:R-:W-:Y:S02]  /*a2b0*/  HADD2.F32 R12, -RZ, R6.reuse.H0_H0 ;  /* 0x20000006ff0c7230 */ /* 0x100fe40000004100 */
[C---:B------:R-:W-:Y:S01]  /*a2c0*/  FFMA.FTZ R41, R10.reuse, R11, R41 ;  /* 0x0000000b0a297223 */ /* 0x040fe20000010029 */
[----:B------:R-:W-:Y:S02]  /*a2d0*/  HADD2.F32 R15, -RZ, R6.H1_H1 ;  /* 0x30000006ff0f7230 */ /* 0x000fe40000004100 */
[----:B------:R-:W-:Y:S01]  /*a2e0*/  FFMA.FTZ R46, R10, R13, R46 ;  /* 0x0000000d0a2e7223 */ /* 0x000fe2000001002e */
[----:B0-----:R-:W-:-:S02]  /*a2f0*/  HADD2.F32 R4, -RZ, R5.H0_H0 ;  /* 0x20000005ff047230 */ /* 0x001fc40000004100 */
[C---:B------:R-:W-:Y:S01]  /*a300*/  FFMA.FTZ R47, R10.reuse, R12, R47 ;  /* 0x0000000c0a2f7223 */ /* 0x040fe2000001002f */
[----:B------:R-:W-:Y:S02]  /*a310*/  HADD2.F32 R6, -RZ, R7.H0_H0 ;  /* 0x20000007ff067230 */ /* 0x000fe40000004100 */
[C---:B------:R-:W-:Y:S01]  /*a320*/  FFMA.FTZ R50, R10.reuse, R15, R50 ;  /* 0x0000000f0a327223 */ /* 0x040fe20000010032 */
[----:B------:R-:W-:Y:S02]  /*a330*/  HADD2.F32 R5, -RZ, R5.H1_H1 ;  /* 0x30000005ff057230 */ /* 0x000fe40000004100 */
[C---:B------:R-:W-:Y:S01]  /*a340*/  FFMA.FTZ R45, R10.reuse, R4, R45 ;  /* 0x000000040a2d7223 */ /* 0x040fe2000001002d */
[----:B------:R-:W-:Y:S02]  /*a350*/  HADD2.F32 R7, -RZ, R7.H1_H1 ;  /* 0x30000007ff077230 */ /* 0x000fe40000004100 */
[C---:B------:R-:W-:Y:S01]  /*a360*/  FFMA.FTZ R51, R10.reuse, R6, R51 ;  /* 0x000000060a337223 */ /* 0x040fe20000010033 */
[----:B------:R-:W-:-:S02]  /*a370*/  FFMA.FTZ R48, R10, R5, R48 ;  /* 0x000000050a307223 */ /* 0x000fc40000010030 */
[----:B------:R-:W-:-:S07]  /*a380*/  FFMA.FTZ R20, R10, R7, R20 ;  /* 0x000000070a147223 */ /* 0x000fce0000010014 */
.L_x_559:
[----:B------:R-:W-:Y:S05]  /*a390*/  BSYNC B2 ;  /* 0x0000000000027941 */ /* 0x000fea0003800000 */
.L_x_558:
[----:B------:R-:W-:-:S07]  /*a3a0*/  VIADD R44, R44, 0x2 ;  /* 0x000000022c2c7836 */ /* 0x000fce0000000000 */
.L_x_557:
[----:B------:R-:W-:Y:S05]  /*a3b0*/  BSYNC B1 ;  /* 0x0000000000017941 */ /* 0x000fea0003800000 */
.L_x_556:
[----:B------:R-:W-:-:S13]  /*a3c0*/  LOP3.LUT P3, RZ, R3, 0xfffffffe, RZ, 0xc0, !PT ;  /* 0xfffffffe03ff7812 */ /* 0x000fda000786c0ff */
[----:B------:R-:W-:Y:S05]  /*a3d0*/  @!P3 BRA `(.L_x_547) ;  /* 0x0000000800b8b947 */ /* 0x000fea0003800000 */
[----:B------:R-:W-:Y:S01]  /*a3e0*/  LEA R17, R44, R17, 0x1 ;  /* 0x000000112c117211 */ /* 0x000fe200078e08ff */
[----:B------:R-:W-:Y:S01]  /*a3f0*/  IMAD.MOV.U32 R3, RZ, RZ, 0xe0 ;  /* 0x000000e0ff037424 */ /* 0x000fe200078e00ff */
[----:B------:R-:W-:-:S03]  /*a400*/  MOV R36, RZ ;  /* 0x000000ff00247202 */ /* 0x000fc60000000f00 */
[----:B------:R-:W-:Y:S02]  /*a410*/  IMAD R17, R0, -0x2, R17 ;  /* 0xfffffffe00117824 */ /* 0x000fe400078e0211 */
[----:B------:R-:W-:Y:S02]  /*a420*/  IMAD R3, R44, R3, 0x1c0 ;  /* 0x000001c02c037424 */ /* 0x000fe400078e0203 */
[----:B------:R-:W-:-:S07]  /*a430*/  VIADD R43, R17, UR38 ;  /* 0x00000026112b7c36 */ /* 0x000fce0008000000 */
.L_x_567:
[----:B------:R-:W0:Y:S01]  /*a440*/  LDC R61, c[0x0][0x284] ;  /* 0x0000a100ff3d7b82 */ /* 0x000e220000000800 */
[----:B------:R-:W-:Y:S01]  /*a450*/  IADD3 R4, R3, -0x1c0, RZ ;  /* 0xfffffe4003047810 */ /* 0x000fe20007ffe0ff */
[----:B------:R-:W-:Y:S01]  /*a460*/  BSSY B1, `(.L_x_561) ;  /* 0x0000052000017945 */ /* 0x000fe20003800000 */
[----:B------:R-:W-:Y:S02]  /*a470*/  IMAD.IADD R49, R43, 0x1, R36 ;  /* 0x000000012b317824 */ /* 0x000fe400078e0224 */
[----:B------:R-:W-:-:S03]  /*a480*/  IADD3 R5, P3, R28, R4, RZ ;  /* 0x000000041c057210 */ /* 0x000fc60007f7e0ff */
[----:B-1----:R-:W1:Y:S01]  /*a490*/  LDC.64 R12, c[0x0][0x250] ;  /* 0x00009400ff0c7b82 */ /* 0x002e620000000a00 */
[----:B------:R-:W-:Y:S02]  /*a4a0*/  LEA.HI.X.SX32 R4, R4, R31, 0x1, P3 ;  /* 0x0000001f04047211 */ /* 0x000fe400018f0eff */
[----:B0-----:R-:W-:Y:S02]  /*a4b0*/  ISETP.GE.AND P3, PT, R44, R61, PT ;  /* 0x0000003d2c00720c */ /* 0x001fe40003f66270 */
[----:B-1----:R-:W-:-:S04]  /*a4c0*/  LEA R10, P4, R5, R12, 0x1 ;  /* 0x0000000c050a7211 */ /* 0x002fc800078808ff */
[----:B------:R-:W-:-:S07]  /*a4d0*/  LEA.HI.X R11, R5, R13, R4, 0x1, P4 ;  /* 0x0000000d050b7211 */ /* 0x000fce00020f0c04 */
[----:B------:R-:W-:Y:S05]  /*a4e0*/  @!P3 BRA `(.L_x_562) ;  /* 0x000000040024b947 */ /* 0x000fea0003800000 */
[----:B------:R-:W-:Y:S01]  /*a4f0*/  IABS R7, R61 ;  /* 0x0000003d00077213 */ /* 0x000fe20000000000 */
[----:B------:R-:W-:Y:S01]  /*a500*/  ULDC.64 UR4, c[0x0][0x258] ;  /* 0x0000960000047ab9 */ /* 0x000fe20000000a00 */
[----:B------:R-:W-:Y:S02]  /*a510*/  IABS R17, R44 ;  /* 0x0000002c00117213 */ /* 0x000fe40000000000 */
[----:B------:R-:W0:Y:S01]  /*a520*/  I2F.RP R6, R7 ;  /* 0x0000000700067306 */ /* 0x000e220000209400 */
[----:B------:R-:W-:Y:S02]  /*a530*/  ISETP.GE.AND P3, PT, R44, RZ, PT ;  /* 0x000000ff2c00720c */ /* 0x000fe40003f66270 */
[----:B------:R-:W-:-:S05]  /*a540*/  ISETP.NE.AND P4, PT, R61, RZ, PT ;  /* 0x000000ff3d00720c */ /* 0x000fca0003f85270 */
[----:B0-----:R-:W0:Y:S02]  /*a550*/  MUFU.RCP R6, R6 ;  /* 0x0000000600067308 */ /* 0x001e240000001000 */
[----:B0-----:R-:W-:-:S06]  /*a560*/  IADD3 R14, R6, 0xffffffe, RZ ;  /* 0x0ffffffe060e7810 */ /* 0x001fcc0007ffe0ff */
[----:B------:R-:W0:Y:S02]  /*a570*/  F2I.FTZ.U32.TRUNC.NTZ R5, R14 ;  /* 0x0000000e00057305 */ /* 0x000e24000021f000 */
[----:B0-----:R-:W-:-:S04]  /*a580*/  IMAD.MOV R4, RZ, RZ, -R5 ;  /* 0x000000ffff047224 */ /* 0x001fc800078e0a05 */
[----:B------:R-:W-:Y:S01]  /*a590*/  IMAD R15, R4, R7, RZ ;  /* 0x00000007040f7224 */ /* 0x000fe200078e02ff */
[----:B------:R-:W-:-:S10]  /*a5a0*/  HFMA2.MMA R4, -RZ, RZ, 0, 0 ;  /* 0x00000000ff047435 */ /* 0x000fd400000001ff */
[----:B------:R-:W-:-:S04]  /*a5b0*/  IMAD.HI.U32 R4, R5, R15, R4 ;  /* 0x0000000f05047227 */ /* 0x000fc800078e0004 */
[----:B------:R-:W-:Y:S02]  /*a5c0*/  IMAD.MOV.U32 R5, RZ, RZ, R17 ;  /* 0x000000ffff057224 */ /* 0x000fe400078e0011 */
[----:B------:R-:W0:Y:S02]  /*a5d0*/  LDS.U16 R17, [R49] ;  /* 0x0000000031117984 */ /* 0x000e240000000400 */
[----:B------:R-:W-:-:S05]  /*a5e0*/  IMAD.HI.U32 R4, R4, R5, RZ ;  /* 0x0000000504047227 */ /* 0x000fca00078e00ff */
[----:B------:R-:W-:-:S05]  /*a5f0*/  IADD3 R4, -R4, RZ, RZ ;  /* 0x000000ff04047210 */ /* 0x000fca0007ffe1ff */
[----:B------:R-:W-:-:S05]  /*a600*/  IMAD R4, R7, R4, R5 ;  /* 0x0000000407047224 */ /* 0x000fca00078e0205 */
[----:B------:R-:W-:-:S13]  /*a610*/  ISETP.GT.U32.AND P2, PT, R7, R4, PT ;  /* 0x000000040700720c */ /* 0x000fda0003f44070 */
[----:B------:R-:W-:-:S05]  /*a620*/  @!P2 IMAD.IADD R4, R4, 0x1, -R7 ;  /* 0x000000010404a824 */ /* 0x000fca00078e0a07 */
[----:B------:R-:W-:-:S13]  /*a630*/  ISETP.GT.U32.AND P2, PT, R7, R4, PT ;  /* 0x000000040700720c */ /* 0x000fda0003f44070 */
[----:B------:R-:W-:Y:S01]  /*a640*/  @!P2 IADD3 R4, R4, -R7, RZ ;  /* 0x800000070404a210 */ /* 0x000fe20007ffe0ff */
[----:B------:R-:W-:-:S04]  /*a650*/  IMAD R7, R30, R61, RZ ;  /* 0x0000003d1e077224 */ /* 0x000fc800078e02ff */
[----:B------:R-:W-:Y:S01]  /*a660*/  @!P3 IMAD.MOV R4, RZ, RZ, -R4 ;  /* 0x000000ffff04b224 */ /* 0x000fe200078e0a04 */
        /* <DEDUP_REMOVED lines=8> */
[----:B---3--:R-:W-:Y:S01]  /*a6f0*/  IMAD R5, R14, UR4, RZ ;  /* 0x000000040e057c24 */ /* 0x008fe2000f8e02ff */
[----:B------:R-:W-:-:S03]  /*a700*/  ULDC UR4, c[0x0][0x29c] ;  /* 0x0000a70000047ab9 */ /* 0x000fc60000000800 */
        /* <DEDUP_REMOVED lines=23> */
.L_x_563:
        /* <DEDUP_REMOVED lines=16> */
.L_x_562:
[----:B------:R-:W-:Y:S05]  /*a980*/  BSYNC B1 ;  /* 0x0000000000017941 */ /* 0x000fea0003800000 */
.L_x_561:
[----:B------:R-:W-:Y:S01]  /*a990*/  IADD3 R6, R44, 0x2, RZ ;  /* 0x000000022c067810 */ /* 0x000fe20007ffe0ff */
[----:B------:R-:W-:Y:S03]  /*a9a0*/  BSSY B1, `(.L_x_564) ;  /* 0x000004c000017945 */ /* 0x000fe60003800000 */
[----:B------:R-:W-:-:S13]  /*a9b0*/  ISETP.GE.AND P3, PT, R6, R61, PT ;  /* 0x0000003d0600720c */ /* 0x000fda0003f66270 */
        /* <DEDUP_REMOVED lines=8> */
[----:B0-----:R-:W-:-:S06]  /*aa40*/  VIADD R15, R14, 0xffffffe ;  /* 0x0ffffffe0e0f7836 */ /* 0x001fcc0000000000 */
[----:B------:R-:W0:Y:S02]  /*aa50*/  F2I.FTZ.U32.TRUNC.NTZ R5, R15 ;  /* 0x0000000f00057305 */ /* 0x000e24000021f000 */
[----:B0-----:R-:W-:-:S05]  /*aa60*/  IADD3 R4, RZ, -R5, RZ ;  /* 0x80000005ff047210 */ /* 0x001fca0007ffe0ff */
        /* <DEDUP_REMOVED lines=27> */
[C---:B------:R-:W-:Y:S02]  /*ac20*/  LEA R4, P2, R6.reuse, R12, 0x1 ;  /* 0x0000000c06047211 */ /* 0x040fe400078408ff */
[----:B------:R-:W0:Y:S02]  /*ac30*/  LDS.U16 R12, [R49+0x4] ;  /* 0x00000400310c7984 */ /* 0x000e240000000400 */
[----:B------:R-:W-:-:S06]  /*ac40*/  LEA.HI.X R5, R6, R13, R5, 0x1, P2 ;  /* 0x0000000d06057211 */ /* 0x000fcc00010f0c05 */
        /* <DEDUP_REMOVED lines=17> */
.L_x_566:
[--C-:B0----5:R-:W-:Y:S02]  /*ad60*/  HADD2.F32 R10, -RZ, R4.reuse.H0_H0 ;  /* 0x20000004ff0a7230 */ /* 0x121fe40000004100 */
[----:B------:R-:W-:Y:S02]  /*ad70*/  HADD2.F32 R11, -RZ, R4.H1_H1 ;  /* 0x30000004ff0b7230 */ /* 0x000fe40000004100 */
[--C-:B------:R-:W-:Y:S02]  /*ad80*/  HADD2.F32 R12, -RZ, R6.reuse.H0_H0 ;  /* 0x20000006ff0c7230 */ /* 0x100fe40000004100 */
[C---:B------:R-:W-:Y:S01]  /*ad90*/  FFMA.FTZ R41, R42.reuse, R10, R41 ;  /* 0x0000000a2a297223 */ /* 0x040fe20000010029 */
[----:B------:R-:W-:Y:S02]  /*ada0*/  HADD2.F32 R13, -RZ, R6.H1_H1 ;  /* 0x30000006ff0d7230 */ /* 0x000fe40000004100 */
[----:B------:R-:W-:Y:S01]  /*adb0*/  FFMA.FTZ R46, R42, R11, R46 ;  /* 0x0000000b2a2e7223 */ /* 0x000fe2000001002e */
[----:B------:R-:W-:-:S02]  /*adc0*/  HADD2.F32 R4, -RZ, R5.H0_H0 ;  /* 0x20000005ff047230 */ /* 0x000fc40000004100 */
        /* <DEDUP_REMOVED lines=9> */
.L_x_565:
[----:B------:R-:W-:Y:S05]  /*ae60*/  BSYNC B1 ;  /* 0x0000000000017941 */ /* 0x000fea0003800000 */
.L_x_564:
[----:B------:R-:W-:Y:S01]  /*ae70*/  VIADD R44, R44, 0x4 ;  /* 0x000000042c2c7836 */ /* 0x000fe20000000000 */
[----:B------:R-:W-:Y:S01]  /*ae80*/  IADD3 R36, R36, 0x8, RZ ;  /* 0x0000000824247810 */ /* 0x000fe20007ffe0ff */
[----:B------:R-:W-:-:S03]  /*ae90*/  VIADD R3, R3, 0x380 ;  /* 0x0000038003037836 */ /* 0x000fc60000000000 */
[----:B------:R-:W-:-:S13]  /*aea0*/  ISETP.GE.AND P3, PT, R44, R19, PT ;  /* 0x000000132c00720c */ /* 0x000fda0003f66270 */
[----:B------:R-:W-:Y:S05]  /*aeb0*/  @!P3 BRA `(.L_x_567) ;  /* 0xfffffff40060b947 */ /* 0x000fea000383ffff */
.L_x_547:
[----:B------:R-:W-:Y:S05]  /*aec0*/  BSYNC B0 ;  /* 0x0000000000007941 */ /* 0x000fea0003800000 */
.L_x_546:
[----:B------:R-:W-:Y:S01]  /*aed0*/  ISETP.GT.OR P0, PT, R21, 0x1b, P0 ;  /* 0x0000001b1500780c */ /* 0x000fe20000704670 */
[----:B------:R-:W-:-:S12]  /*aee0*/  BSSY B0, `(.L_x_568) ;  /* 0x0000036000007945 */ /* 0x000fd80003800000 */
[----:B------:R-:W-:Y:S05]  /*aef0*/  @P0 BRA `(.L_x_569) ;  /* 0x0000000000d00947 */ /* 0x000fea0003800000 */
[----:B-1----:R-:W1:Y:S01]  /*af00*/  LDC.64 R12, c[0x0][0x250] ;  /* 0x00009400ff0c7b82 */ /* 0x002e620000000a00 */
[----:B------:R-:W-:-:S05]  /*af10*/  MOV R4, 0xe0 ;  /* 0x000000e000047802 */ /* 0x000fca0000000f00 */
[----:B------:R-:W-:-:S05]  /*af20*/  IMAD R27, R27, R4, -0xe0 ;  /* 0xffffff201b1b7424 */ /* 0x000fca00078e0204 */
[----:B------:R-:W-:-:S04]  /*af30*/  IADD3 R3, P0, R28, R27, RZ ;  /* 0x0000001b1c037210 */ /* 0x000fc80007f1e0ff */
[----:B------:R-:W-:Y:S02]  /*af40*/  LEA.HI.X.SX32 R6, R27, R31, 0x1, P0 ;  /* 0x0000001f1b067211 */ /* 0x000fe400000f0eff */
[----:B-1----:R-:W-:-:S04]  /*af50*/  LEA R4, P0, R3, R12, 0x1 ;  /* 0x0000000c03047211 */ /* 0x002fc800078008ff */
[----:B------:R-:W-:-:S06]  /*af60*/  LEA.HI.X R5, R3, R13, R6, 0x1, P0 ;  /* 0x0000000d03057211 */ /* 0x000fcc00000f0c06 */
[----:B0-----:R-:W5:Y:S01]  /*af70*/  LDG.E.128 R4, desc[UR36][R4.64] ;  /* 0x0000002404047981 */ /* 0x001f62000c1e1d00 */
[----:B------:R-:W-:Y:S01]  /*af80*/  IMAD.IADD R19, R19, 0x1, -R0 ;  /* 0x0000000113137824 */ /* 0x000fe200078e0a00 */
[----:B------:R-:W-:Y:S04]  /*af90*/  BSSY B1, `(.L_x_570) ;  /* 0x000001a000017945 */ /* 0x000fe80003800000 */
[----:B------:R-:W-:-:S06]  /*afa0*/  LEA R16, R19, R16, 0x1 ;  /* 0x0000001013107211 */ /* 0x000fcc00078e08ff */
[----:B------:R-:W0:Y:S02]  /*afb0*/  LDS.U16 R16, [R16] ;  /* 0x0000000010107984 */ /* 0x000e240000000400 */
[----:B0-----:R-:W-:Y:S01]  /*afc0*/  HADD2.F32 R0, -RZ, R16.H0_H0 ;  /* 0x20000010ff007230 */ /* 0x001fe20000004100 */
[----:B------:R-:W-:Y:S06]  /*afd0*/  @P2 BRA `(.L_x_571) ;  /* 0x0000000000542947 */ /* 0x000fec0003800000 */
[----:B------:R-:W-:-:S13]  /*afe0*/  ISETP.NE.AND P3, PT, R2, RZ, PT ;  /* 0x000000ff0200720c */ /* 0x000fda0003f65270 */
[----:B------:R-:W0:Y:S08]  /*aff0*/  @P3 LDC R8, c[0x0][0x288] ;  /* 0x0000a200ff083b82 */ /* 0x000e300000000800 */
[----:B------:R-:W1:Y:S01]  /*b000*/  @P3 LDC.64 R2, c[0x0][0x2e8] ;  /* 0x0000ba00ff023b82 */ /* 0x000e620000000a00 */
[----:B0-----:R-:W-:-:S04]  /*b010*/  @P3 IMAD R8, R26, R8, R29 ;  /* 0x000000081a083224 */ /* 0x001fc800078e021d */
[----:B------:R-:W-:-:S04]  /*b020*/  @P3 IMAD R9, R8, 0xe0, R23 ;  /* 0x000000e008093824 */ /* 0x000fc800078e0217 */
[----:B-1----:R-:W-:-:S06]  /*b030*/  @P3 IMAD.WIDE R8, R9, 0x2, R2 ;  /* 0x0000000209083825 */ /* 0x002fcc00078e0202 */
[----:B------:R-:W3:Y:S01]  /*b040*/  @P3 LDG.E.128 R8, desc[UR36][R8.64] ;  /* 0x0000002408083981 */ /* 0x000ee2000c1e1d00 */
        /* <DEDUP_REMOVED lines=14> */
.L_x_571:
[----:B------:R-:W-:Y:S05]  /*b130*/  BSYNC B1 ;  /* 0x0000000000017941 */ /* 0x000fea0003800000 */
.L_x_570:
        /* <DEDUP_REMOVED lines=16> */
.L_x_569:
[----:B------:R-:W-:Y:S05]  /*b240*/  BSYNC B0 ;  /* 0x0000000000007941 */ /* 0x000fea0003800000 */
.L_x_568:
[----:B------:R-:W-:Y:S06]  /*b250*/  BAR.SYNC.DEFER_BLOCKING 0x0 ;  /* 0x0000000000007b1d */ /* 0x000fec0000010000 */
[----:B------:R-:W-:Y:S05]  /*b260*/  @P1 BRA `(.L_x_572) ;  /* 0x0000000000881947 */ /* 0x000fea0003800000 */
[C---:B------:R-:W-:Y:S01]  /*b270*/  LOP3.LUT R0, R24.reuse, 0xffffffe0, RZ, 0xc0, !PT ;  /* 0xffffffe018007812 */ /* 0x040fe200078ec0ff */
[----:B------:R-:W-:Y:S01]  /*b280*/  IMAD R25, R25, 0xe0, R23 ;  /* 0x000000e019197824 */ /* 0x000fe200078e0217 */
[----:B------:R-:W-:Y:S02]  /*b290*/  ISETP.GT.AND P2, PT, R24, 0x1f, PT ;  /* 0x0000001f1800780c */ /* 0x000fe40003f44270 */
[----:B------:R-:W-:Y:S02]  /*b2a0*/  ISETP.NE.AND P0, PT, R0, 0x20, PT ;  /* 0x000000200000780c */ /* 0x000fe40003f05270 */
[----:B------:R-:W-:-:S11]  /*b2b0*/  LEA R25, R25, UR38, 0x1 ;  /* 0x0000002619197c11 */ /* 0x000fd6000f8e08ff */
[----:B------:R-:W-:Y:S05]  /*b2c0*/  @P0 BRA `(.L_x_573) ;  /* 0x0000000000140947 */ /* 0x000fea0003800000 */
[----:B------:R-:W-:Y:S02]  /*b2d0*/  F2FP.F16.F32.PACK_AB R4, R46, R41 ;  /* 0x000000292e04723e */ /* 0x000fe400000000ff */
[----:B------:R-:W-:Y:S02]  /*b2e0*/  F2FP.F16.F32.PACK_AB R5, R48, R45 ;  /* 0x0000002d3005723e */ /* 0x000fe400000000ff */
[----:B-1----:R-:W-:Y:S02]  /*b2f0*/  F2FP.F16.F32.PACK_AB R6, R50, R47 ;  /* 0x0000002f3206723e */ /* 0x002fe400000000ff */
[----:B0-----:R-:W-:-:S05]  /*b300*/  F2FP.F16.F32.PACK_AB R7, R20, R51 ;  /* 0x000000331407723e */ /* 0x001fca00000000ff */
[----:B------:R3:W-:Y:S02]  /*b310*/  STS.128 [R25+-0x1c0], R4 ;  /* 0xfffe400419007388 */ /* 0x0007e40000000c00 */
.L_x_573:
[----:B------:R-:W-:Y:S05]  /*b320*/  WARPSYNC.ALL ;  /* 0x0000000000007948 */ /* 0x000fea0003800000 */
[----:B------:R-:W-:Y:S06]  /*b330*/  BAR.SYNC.DEFER_BLOCKING 0x0 ;  /* 0x0000000000007b1d */ /* 0x000fec0000010000 */
[----:B------:R-:W-:Y:S04]  /*b340*/  BSSY B0, `(.L_x_574) ;  /* 0x0000013000007945 */ /* 0x000fe80003800000 */
[----:B------:R-:W-:Y:S05]  /*b350*/  @P2 BRA `(.L_x_575) ;  /* 0x0000000000442947 */ /* 0x000fea0003800000 */
[----:B01-3--:R-:W0:Y:S02]  /*b360*/  LDS.128 R4, [R25] ;  /* 0x0000000019047984 */ /* 0x00be240000000c00 */
[--C-:B0-----:R-:W-:Y:S02]  /*b370*/  HADD2.F32 R0, -RZ, R4.reuse.H0_H0 ;  /* 0x20000004ff007230 */ /* 0x101fe40000004100 */
[----:B------:R-:W-:Y:S02]  /*b380*/  HADD2.F32 R3, -RZ, R4.H1_H1 ;  /* 0x30000004ff037230 */ /* 0x000fe40000004100 */
[--C-:B------:R-:W-:Y:S02]  /*b390*/  HADD2.F32 R4, -RZ, R6.reuse.H0_H0 ;  /* 0x20000006ff047230 */ /* 0x100fe40000004100 */
[----:B------:R-:W-:Y:S01]  /*b3a0*/  FADD.FTZ R41, R41, R0 ;  /* 0x0000000029297221 */ /* 0x000fe20000010000 */
[----:B------:R-:W-:Y:S02]  /*b3b0*/  HADD2.F32 R9, -RZ, R6.H1_H1 ;  /* 0x30000006ff097230 */ /* 0x000fe40000004100 */
[----:B------:R-:W-:Y:S01]  /*b3c0*/  FADD.FTZ R46, R46, R3 ;  /* 0x000000032e2e7221 */ /* 0x000fe20000010000 */
[----:B------:R-:W-:-:S02]  /*b3d0*/  HADD2.F32 R2, -RZ, R5.H0_H0 ;  /* 0x20000005ff027230 */ /* 0x000fc40000004100 */
[----:B------:R-:W-:Y:S01]  /*b3e0*/  FADD.FTZ R47, R47, R4 ;  /* 0x000000042f2f7221 */ /* 0x000fe20000010000 */
[----:B------:R-:W-:Y:S02]  /*b3f0*/  HADD2.F32 R6, -RZ, R7.H0_H0 ;  /* 0x20000007ff067230 */ /* 0x000fe40000004100 */
[----:B------:R-:W-:Y:S01]  /*b400*/  FADD.FTZ R50, R50, R9 ;  /* 0x0000000932327221 */ /* 0x000fe20000010000 */
[----:B------:R-:W-:Y:S02]  /*b410*/  HADD2.F32 R5, -RZ, R5.H1_H1 ;  /* 0x30000005ff057230 */ /* 0x000fe40000004100 */
[----:B------:R-:W-:Y:S01]  /*b420*/  FADD.FTZ R45, R45, R2 ;  /* 0x000000022d2d7221 */ /* 0x000fe20000010000 */
[----:B------:R-:W-:Y:S02]  /*b430*/  HADD2.F32 R7, -RZ, R7.H1_H1 ;  /* 0x30000007ff077230 */ /* 0x000fe40000004100 */
[----:B------:R-:W-:Y:S01]  /*b440*/  FADD.FTZ R51, R51, R6 ;  /* 0x0000000633337221 */ /* 0x000fe20000010000 */
[----:B------:R-:W-:-:S02]  /*b450*/  FADD.FTZ R48, R48, R5 ;  /* 0x0000000530307221 */ /* 0x000fc40000010000 */
[----:B------:R-:W-:-:S07]  /*b460*/  FADD.FTZ R20, R20, R7 ;  /* 0x0000000714147221 */ /* 0x000fce0000010000 */
.L_x_575:
[----:B------:R-:W-:Y:S05]  /*b470*/  BSYNC B0 ;  /* 0x0000000000007941 */ /* 0x000fea0003800000 */
.L_x_574:
[----:B------:R-:W-:Y:S06]  /*b480*/  BAR.SYNC.DEFER_BLOCKING 0x0 ;  /* 0x0000000000007b1d */ /* 0x000fec0000010000 */
.L_x_572:
[----:B------:R-:W-:-:S05]  /*b490*/  VIADD R24, R24, 0x1f ;  /* 0x0000001f18187836 */ /* 0x000fca0000000000 */
[----:B------:R-:W-:-:S13]  /*b4a0*/  ISETP.GT.U32.OR P1, PT, R24, 0x3e, P1 ;  /* 0x0000003e1800780c */ /* 0x000fda0000f24470 */
[----:B------:R-:W-:Y:S05]  /*b4b0*/  @P1 EXIT ;  /* 0x000000000000194d */ /* 0x000fea0003800000 */
[----:B------:R-:W4:Y:S02]  /*b4c0*/  LDC R0, c[0x0][0x308] ;  /* 0x0000c200ff007b82 */ /* 0x000f240000000800 */
[----:B----4-:R-:W-:-:S13]  /*b4d0*/  ISETP.NE.AND P0, PT, R0, 0x2, PT ;  /* 0x000000020000780c */ /* 0x010fda0003f05270 */
[----:B------:R-:W-:Y:S05]  /*b4e0*/  @!P0 BRA `(.L_x_576) ;  /* 0x0000000000308947 */ /* 0x000fea0003800000 */
[----:B------:R-:W4:Y:S01]  /*b4f0*/  LDC.64 R2, c[0x0][0x210] ;  /* 0x00008400ff027b82 */ /* 0x000f220000000a00 */
[----:B------:R-:W-:Y:S01]  /*b500*/  IMAD R23, R22, 0xe0, R23 ;  /* 0x000000e016177824 */ /* 0x000fe200078e0217 */
[----:B------:R-:W-:Y:S02]  /*b510*/  F2FP.F16.F32.PACK_AB R41, R46, R41 ;  /* 0x000000292e29723e */ /* 0x000fe400000000ff */
[----:B------:R-:W-:Y:S02]  /*b520*/  F2FP.F16.F32.PACK_AB R45, R48, R45 ;  /* 0x0000002d302d723e */ /* 0x000fe400000000ff */
[----:B------:R-:W-:Y:S02]  /*b530*/  F2FP.F16.F32.PACK_AB R47, R50, R47 ;  /* 0x0000002f322f723e */ /* 0x000fe400000000ff */
[----:B------:R-:W-:Y:S01]  /*b540*/  F2FP.F16.F32.PACK_AB R51, R20, R51 ;  /* 0x000000331433723e */ /* 0x000fe200000000ff */
[----:B----4-:R-:W-:-:S05]  /*b550*/  IMAD.WIDE R2, R23, 0x2, R2 ;  /* 0x0000000217027825 */ /* 0x010fca00078e0202 */
[----:B------:R-:W-:Y:S04]  /*b560*/  STG.E desc[UR36][R2.64], R41 ;  /* 0x0000002902007986 */ /* 0x000fe8000c101924 */
[----:B------:R-:W-:Y:S04]  /*b570*/  STG.E desc[UR36][R2.64+0x4], R45 ;  /* 0x0000042d02007986 */ /* 0x000fe8000c101924 */
[----:B------:R-:W-:Y:S04]  /*b580*/  STG.E desc[UR36][R2.64+0x8], R47 ;  /* 0x0000082f02007986 */ /* 0x000fe8000c101924 */
[----:B------:R-:W-:Y:S01]  /*b590*/  STG.E desc[UR36][R2.64+0xc], R51 ;  /* 0x00000c3302007986 */ /* 0x000fe2000c101924 */
[----:B------:R-:W-:Y:S05]  /*b5a0*/  EXIT ;  /* 0x000000000000794d */ /* 0x000fea0003800000 */
.L_x_576:
[----:B------:R-:W4:Y:S01]  /*b5b0*/  LDC.64 R2, c[0x0][0x300] ;  /* 0x0000c000ff027b82 */ /* 0x000f220000000a00 */
[----:B------:R-:W-:Y:S01]  /*b5c0*/  IMAD R22, R22, 0xe0, R23 ;  /* 0x000000e016167824 */ /* 0x000fe200078e0217 */
[----:B------:R-:W-:Y:S01]  /*b5d0*/  ULDC.64 UR4, c[0x0][0x210] ;  /* 0x0000840000047ab9 */ /* 0x000fe20000000a00 */
[----:B----4-:R-:W4:Y:S02]  /*b5e0*/  LDG.E R2, desc[UR36][R2.64] ;  /* 0x0000002402027981 */ /* 0x010f24000c1e1900 */
[C---:B----4-:R-:W-:Y:S01]  /*b5f0*/  FMUL.FTZ R46, R2.reuse, R46 ;  /* 0x0000002e022e7220 */ /* 0x050fe20000410000 */
[C---:B------:R-:W-:Y:S01]  /*b600*/  FMUL.FTZ R45, R2.reuse, R45 ;  /* 0x0000002d022d7220 */ /* 0x040fe20000410000 */
[C---:B------:R-:W-:Y:S01]  /*b610*/  FMUL.FTZ R48, R2.reuse, R48 ;  /* 0x0000003002307220 */ /* 0x040fe20000410000 */
[C---:B------:R-:W-:Y:S01]  /*b620*/  FMUL.FTZ R47, R2.reuse, R47 ;  /* 0x0000002f022f7220 */ /* 0x040fe20000410000 */
[C---:B------:R-:W-:Y:S01]  /*b630*/  FMUL.FTZ R41, R2.reuse, R41 ;  /* 0x0000002902297220 */ /* 0x040fe20000410000 */
[C---:B------:R-:W-:Y:S01]  /*b640*/  FMUL.FTZ R50, R2.reuse, R50 ;  /* 0x0000003202327220 */ /* 0x040fe20000410000 */
[----:B------:R-:W4:Y:S01]  /*b650*/  F2I.S8.NTZ R46, R46 ;  /* 0x0000002e002e7305 */ /* 0x000f220000202100 */
[C---:B------:R-:W-:Y:S01]  /*b660*/  FMUL.FTZ R51, R2.reuse, R51 ;  /* 0x0000003302337220 */ /* 0x040fe20000410000 */
[----:B------:R-:W-:-:S06]  /*b670*/  FMUL.FTZ R2, R2, R20 ;  /* 0x0000001402027220 */ /* 0x000fcc0000410000 */
[----:B------:R-:W5:Y:S01]  /*b680*/  F2I.S8.NTZ R45, R45 ;  /* 0x0000002d002d7305 */ /* 0x000f620000202100 */
[----:B----4-:R-:W-:-:S07]  /*b690*/  PRMT R0, R46, 0x8880, RZ ;  /* 0x000088802e007816 */ /* 0x010fce00000000ff */
[----:B------:R-:W3:Y:S01]  /*b6a0*/  F2I.S8.NTZ R48, R48 ;  /* 0x0000003000307305 */ /* 0x000ee20000202100 */
[----:B------:R-:W-:Y:S02]  /*b6b0*/  PRMT R0, R0, 0x7710, RZ ;  /* 0x0000771000007816 */ /* 0x000fe400000000ff */
[----:B-----5:R-:W-:-:S05]  /*b6c0*/  PRMT R3, R45, 0x8880, RZ ;  /* 0x000088802d037816 */ /* 0x020fca00000000ff */
[----:B------:R-:W4:Y:S01]  /*b6d0*/  F2I.S8.NTZ R47, R47 ;  /* 0x0000002f002f7305 */ /* 0x000f220000202100 */
[----:B------:R-:W-:Y:S02]  /*b6e0*/  LOP3.LUT R9, R0, 0xff, RZ, 0xc0, !PT ;  /* 0x000000ff00097812 */ /* 0x000fe400078ec0ff */
[----:B------:R-:W-:Y:S02]  /*b6f0*/  PRMT R3, R3, 0x7710, RZ ;  /* 0x0000771003037816 */ /* 0x000fe400000000ff */
[----:B------:R-:W-:Y:S02]  /*b700*/  SHF.L.U64.HI R0, R9, 0x8, RZ ;  /* 0x0000000809007819 */ /* 0x000fe400000102ff */
[----:B---3--:R-:W-:Y:S01]  /*b710*/  PRMT R4, R48, 0x8880, RZ ;  /* 0x0000888030047816 */ /* 0x008fe200000000ff */
[----:B------:R-:W3:Y:S01]  /*b720*/  F2I.S8.NTZ R41, R41 ;  /* 0x0000002900297305 */ /* 0x000ee20000202100 */
[----:B0-----:R-:W-:Y:S02]  /*b730*/  LOP3.LUT R8, R3, 0xff, RZ, 0xc0, !PT ;  /* 0x000000ff03087812 */ /* 0x001fe400078ec0ff */
[----:B------:R-:W-:-:S02]  /*b740*/  PRMT R4, R4, 0x7710, RZ ;  /* 0x0000771004047816 */ /* 0x000fc400000000ff */
[----:B-1----:R-:W-:Y:S02]  /*b750*/  SHF.L.U64.HI R7, R8, 0x10, RZ ;  /* 0x0000001008077819 */ /* 0x002fe400000102ff */
[----:B------:R-:W-:Y:S01]  /*b760*/  LOP3.LUT R6, R4, 0xff, RZ, 0xc0, !PT ;  /* 0x000000ff04067812 */ /* 0x000fe200078ec0ff */
[----:B------:R-:W0:Y:S01]  /*b770*/  F2I.S8.NTZ R50, R50 ;  /* 0x0000003200327305 */ /* 0x000e220000202100 */
[----:B----4-:R-:W-:Y:S02]  /*b780*/  PRMT R3, R47, 0x8880, RZ ;  /* 0x000088802f037816 */ /* 0x010fe400000000ff */
[----:B------:R-:W-:Y:S02]  /*b790*/  SHF.L.U64.HI R4, R6, 0x18, RZ ;  /* 0x0000001806047819 */ /* 0x000fe400000102ff */
[----:B------:R-:W-:Y:S02]  /*b7a0*/  PRMT R3, R3, 0x7710, RZ ;  /* 0x0000771003037816 */ /* 0x000fe400000000ff */
[----:B---3--:R-:W-:Y:S01]  /*b7b0*/  PRMT R41, R41, 0x8880, RZ ;  /* 0x0000888029297816 */ /* 0x008fe200000000ff */
[----:B------:R-:W1:Y:S01]  /*b7c0*/  F2I.S8.NTZ R51, R51 ;  /* 0x0000003300337305 */ /* 0x000e620000202100 */
[----:B------:R-:W-:-:S02]  /*b7d0*/  LOP3.LUT R4, R4, R7, R0, 0xfe, !PT ;  /* 0x0000000704047212 */ /* 0x000fc400078efe00 */
[----:B------:R-:W-:Y:S02]  /*b7e0*/  PRMT R0, R41, 0x7710, RZ ;  /* 0x0000771029007816 */ /* 0x000fe400000000ff */
[----:B------:R-:W-:Y:S02]  /*b7f0*/  LOP3.LUT R3, R3, 0xff, RZ, 0xc0, !PT ;  /* 0x000000ff03037812 */ /* 0x000fe400078ec0ff */
[----:B0-----:R-:W-:Y:S01]  /*b800*/  PRMT R50, R50, 0x8880, RZ ;  /* 0x0000888032327816 */ /* 0x001fe200000000ff */
[----:B------:R0:W3:Y:S01]  /*b810*/  F2I.S8.NTZ R5, R2 ;  /* 0x0000000200057305 */ /* 0x0000e20000202100 */
[----:B------:R-:W-:Y:S02]  /*b820*/  PRMT R10, R0, 0x6540, R9 ;  /* 0x00006540000a7816 */ /* 0x000fe40000000009 */
[----:B------:R-:W-:Y:S02]  /*b830*/  LOP3.LUT R3, R3, 0xffffff00, R4, 0xf8, !PT ;  /* 0xffffff0003037812 */ /* 0x000fe400078ef804 */
[----:B------:R-:W-:-:S02]  /*b840*/  SHF.L.U32 R7, R8, 0x10, RZ ;  /* 0x0000001008077819 */ /* 0x000fc400000006ff */
[----:B-1----:R-:W-:Y:S02]  /*b850*/  PRMT R51, R51, 0x8880, RZ ;  /* 0x0000888033337816 */ /* 0x002fe400000000ff */
[----:B0-----:R-:W-:Y:S02]  /*b860*/  PRMT R2, R50, 0x7710, RZ ;  /* 0x0000771032027816 */ /* 0x001fe400000000ff */
[----:B------:R-:W-:Y:S02]  /*b870*/  PRMT R0, R51, 0x7710, RZ ;  /* 0x0000771033007816 */ /* 0x000fe400000000ff */
[----:B------:R-:W-:Y:S02]  /*b880*/  PRMT R2, R2, 0x7604, RZ ;  /* 0x0000760402027816 */ /* 0x000fe400000000ff */
[----:B------:R-:W-:Y:S02]  /*b890*/  PRMT R0, R0, 0x7054, RZ ;  /* 0x0000705400007816 */ /* 0x000fe400000000ff */
[----:B------:R-:W-:-:S02]  /*b8a0*/  LOP3.LUT R3, R2, 0xffff00ff, R3, 0xf8, !PT ;  /* 0xffff00ff02037812 */ /* 0x000fc400078ef803 */
[----:B---3--:R-:W-:Y:S02]  /*b8b0*/  PRMT R5, R5, 0x8880, RZ ;  /* 0x0000888005057816 */ /* 0x008fe400000000ff */
[----:B------:R-:W-:Y:S02]  /*b8c0*/  LOP3.LUT R3, R0, 0xff00ffff, R3, 0xf8, !PT ;  /* 0xff00ffff00037812 */ /* 0x000fe400078ef803 */
[----:B------:R-:W-:Y:S02]  /*b8d0*/  LOP3.LUT R7, R7, 0xff00ffff, R10, 0xf8, !PT ;  /* 0xff00ffff07077812 */ /* 0x000fe400078ef80a */
[----:B------:R-:W-:Y:S02]  /*b8e0*/  IADD3 R4, P0, R22, UR4, RZ ;  /* 0x0000000416047c10 */ /* 0x000fe4000ff1e0ff */
[----:B------:R-:W-:Y:S02]  /*b8f0*/  PRMT R0, R5, 0x7710, RZ ;  /* 0x0000771005007816 */ /* 0x000fe400000000ff */
[----:B------:R-:W-:-:S02]  /*b900*/  PRMT R2, R7, 0x4210, R6 ;  /* 0x0000421007027816 */ /* 0x000fc40000000006 */
[----:B------:R-:W-:Y:S02]  /*b910*/  LEA.HI.X.SX32 R5, R22, UR5, 0x1, P0 ;  /* 0x0000000516057c11 */ /* 0x000fe400080f0eff */
[----:B------:R-:W-:-:S05]  /*b920*/  PRMT R3, R3, 0x4210, R0 ;  /* 0x0000421003037816 */ /* 0x000fca0000000000 */
[----:B------:R-:W-:Y:S01]  /*b930*/  STG.E.64 desc[UR36][R4.64], R2 ;  /* 0x0000000204007986 */ /* 0x000fe2000c101b24 */
[----:B------:R-:W-:Y:S05]  /*b940*/  EXIT ;  /* 0x000000000000794d */ /* 0x000fea0003800000 */
.L_x_376:
[----:B------:R-:W-:Y:S01]  /*b950*/  IMAD.MOV.U32 R12, RZ, RZ, 0x10 ;  /* 0x00000010ff0c7424 */ /* 0x000fe200078e00ff */
[----:B------:R-:W-:Y:S01]  /*b960*/  MOV R11, 0x1f ;  /* 0x0000001f000b7802 */ /* 0x000fe20000000f00 */
[----:B------:R-:W-:-:S07]  /*b970*/  IMAD.MOV.U32 R15, RZ, RZ, -0x1 ;  /* 0xffffffffff0f7424 */ /* 0x000fce00078e00ff */
[----:B-1----:R-:W-:Y:S05]  /*b980*/  WARPSYNC.COLLECTIVE R15, `(.L_x_577) ;  /* 0x000000000f087348 */ /* 0x002fea0003c00000 */
[----:B------:R0:W2:Y:S02]  /*b990*/  SHFL.BFLY P6, R14, R13, R12, R11 ;  /* 0x0c00000c0d0e7389 */ /* 0x0000a400000c000b */
[----:B012---:R-:W-:Y:S01]  /*b9a0*/  ENDCOLLECTIVE ;  /* 0x000000000000791b */ /* 0x007fe20003800000 */
.L_x_577:
[----:B------:R-:W-:Y:S02]  /*b9b0*/  IMAD.MOV.U32 R12, RZ, RZ, 0x8 ;  /* 0x00000008ff0c7424 */ /* 0x000fe400078e00ff */
[----:B------:R-:W-:-:S05]  /*b9c0*/  FADD.FTZ R0, R13, R14 ;  /* 0x0000000e0d007221 */ /* 0x000fca0000010000 */
[----:B------:R-:W-:-:S07]  /*b9d0*/  MOV R13, R0 ;  /* 0x00000000000d7202 */ /* 0x000fce0000000f00 */
[----:B------:R-:W-:Y:S05]  /*b9e0*/  WARPSYNC.COLLECTIVE R15, `(.L_x_578) ;  /* 0x000000000f087348 */ /* 0x000fea0003c00000 */
[----:B------:R0:W1:Y:S02]  /*b9f0*/  SHFL.BFLY P6, R14, R13, R12, R11 ;  /* 0x0c00000c0d0e7389 */ /* 0x00006400000c000b */
[----:B01----:R-:W-:Y:S01]  /*ba00*/  ENDCOLLECTIVE ;  /* 0x000000000000791b */ /* 0x003fe20003800000 */
.L_x_578:
[----:B------:R-:W-:Y:S02]  /*ba10*/  IMAD.MOV.U32 R12, RZ, RZ, 0x4 ;  /* 0x00000004ff0c7424 */ /* 0x000fe400078e00ff */
[----:B------:R-:W-:-:S05]  /*ba20*/  FADD.FTZ R3, R0, R14 ;  /* 0x0000000e00037221 */ /* 0x000fca0000010000 */
[----:B------:R-:W-:-:S07]  /*ba30*/  MOV R13, R3 ;  /* 0x00000003000d7202 */ /* 0x000fce0000000f00 */
[----:B------:R-:W-:Y:S05]  /*ba40*/  WARPSYNC.COLLECTIVE R15, `(.L_x_579) ;  /* 0x000000000f087348 */ /* 0x000fea0003c00000 */
[----:B------:R0:W1:Y:S02]  /*ba50*/  SHFL.BFLY P6, R14, R13, R12, R11 ;  /* 0x0c00000c0d0e7389 */ /* 0x00006400000c000b */
[----:B01----:R-:W-:Y:S01]  /*ba60*/  ENDCOLLECTIVE ;  /* 0x000000000000791b */ /* 0x003fe20003800000 */
.L_x_579:
[----:B------:R-:W-:Y:S02]  /*ba70*/  IMAD.MOV.U32 R12, RZ, RZ, 0x2 ;  /* 0x00000002ff0c7424 */ /* 0x000fe400078e00ff */
[----:B------:R-:W-:-:S05]  /*ba80*/  FADD.FTZ R4, R3, R14 ;  /* 0x0000000e03047221 */ /* 0x000fca0000010000 */
[----:B------:R-:W-:-:S07]  /*ba90*/  MOV R13, R4 ;  /* 0x00000004000d7202 */ /* 0x000fce0000000f00 */
[----:B------:R-:W-:Y:S05]  /*baa0*/  WARPSYNC.COLLECTIVE R15, `(.L_x_580) ;  /* 0x000000000f087348 */ /* 0x000fea0003c00000 */
[----:B------:R0:W1:Y:S02]  /*bab0*/  SHFL.BFLY P6, R14, R13, R12, R11 ;  /* 0x0c00000c0d0e7389 */ /* 0x00006400000c000b */
[----:B01----:R-:W-:Y:S01]  /*bac0*/  ENDCOLLECTIVE ;  /* 0x000000000000791b */ /* 0x003fe20003800000 */
.L_x_580:
[----:B------:R-:W-:Y:S02]  /*bad0*/  IMAD.MOV.U32 R12, RZ, RZ, 0x1 ;  /* 0x00000001ff0c7424 */ /* 0x000fe400078e00ff */
[----:B------:R-:W-:-:S05]  /*bae0*/  FADD.FTZ R5, R4, R14 ;  /* 0x0000000e04057221 */ /* 0x000fca0000010000 */
[----:B------:R-:W-:-:S07]  /*baf0*/  MOV R13, R5 ;  /* 0x00000005000d7202 */ /* 0x000fce0000000f00 */
[----:B------:R-:W-:Y:S05]  /*bb00*/  WARPSYNC.COLLECTIVE R15, `(.L_x_581) ;  /* 0x000000000f087348 */ /* 0x000fea0003c00000 */
[----:B------:R0:W1:Y:S02]  /*bb10*/  SHFL.BFLY P6, R14, R13, R12, R11 ;  /* 0x0c00000c0d0e7389 */ /* 0x00006400000c000b */
[----:B01----:R-:W-:Y:S01]  /*bb20*/  ENDCOLLECTIVE ;  /* 0x000000000000791b */ /* 0x003fe20003800000 */
.L_x_581:
[----:B------:R-:W-:Y:S05]  /*bb30*/  BRA `(.L_x_582) ;  /* 0xffffff7000c47947 */ /* 0x000fea000383ffff */
.L_x_509:
[----:B------:R-:W-:Y:S01]  /*bb40*/  BSSY B1, `(.L_x_583) ;  /* 0x0000007000017945 */ /* 0x000fe20003800000 */
[----:B------:R-:W-:Y:S01]  /*bb50*/  MOV R12, 0x2 ;  /* 0x00000002000c7802 */ /* 0x000fe20000000f00 */
[----:B------:R-:W-:Y:S01]  /*bb60*/  IMAD.MOV.U32 R11, RZ, RZ, 0x1f ;  /* 0x0000001fff0b7424 */ /* 0x000fe200078e00ff */
[----:B-12---:R-:W-:-:S07]  /*bb70*/  MOV R15, 0xffffffff ;  /* 0xffffffff000f7802 */ /* 0x006fce0000000f00 */
[----:B---34-:R-:W-:Y:S05]  /*bb80*/  WARPSYNC.COLLECTIVE R15, `(.L_x_584) ;  /* 0x000000000f087348 */ /* 0x018fea0003c00000 */
[----:B------:R0:W1:Y:S02]  /*bb90*/  SHFL.BFLY P6, R14, R13, R12, R11 ;  /* 0x0c00000c0d0e7389 */ /* 0x00006400000c000b */
[----:B01-34-:R-:W-:Y:S01]  /*bba0*/  ENDCOLLECTIVE ;  /* 0x000000000000791b */ /* 0x01bfe20003800000 */
.L_x_584:
[----:B------:R-:W-:Y:S05]  /*bbb0*/  BSYNC B1 ;  /* 0x0000000000017941 */ /* 0x000fea0003800000 */
.L_x_583:
[----:B------:R-:W-:Y:S01]  /*bbc0*/  HFMA2.MMA R11, -RZ, RZ, 0, 1.847743988037109375e-06 ;  /* 0x0000001fff0b7435 */ /* 0x000fe200000001ff */
[----:B------:R-:W-:Y:S01]  /*bbd0*/  FADD.FTZ R13, R13, R14 ;  /* 0x0000000e0d0d7221 */ /* 0x000fe20000010000 */
[----:B------:R-:W-:Y:S02]  /*bbe0*/  IMAD.MOV.U32 R12, RZ, RZ, 0x1 ;  /* 0x00000001ff0c7424 */ /* 0x000fe400078e00ff */
[----:B------:R-:W-:-:S07]  /*bbf0*/  IMAD.MOV.U32 R15, RZ, RZ, -0x1 ;  /* 0xffffffffff0f7424 */ /* 0x000fce00078e00ff */
[----:B------:R-:W-:Y:S05]  /*bc00*/  WARPSYNC.COLLECTIVE R15, `(.L_x_585) ;  /* 0x000000000f087348 */ /* 0x000fea0003c00000 */
[----:B------:R0:W1:Y:S02]  /*bc10*/  SHFL.BFLY P6, R14, R13, R12, R11 ;  /* 0x0c00000c0d0e7389 */ /* 0x00006400000c000b */
[----:B01----:R-:W-:Y:S01]  /*bc20*/  ENDCOLLECTIVE ;  /* 0x000000000000791b */ /* 0x003fe20003800000 */
.L_x_585:
[----:B------:R-:W-:Y:S05]  /*bc30*/  BRA `(.L_x_586) ;  /* 0xffffffbc00f87947 */ /* 0x000fea000383ffff */
.L_x_513:
[----:B-1----:R-:W-:Y:S01]  /*bc40*/  HFMA2.MMA R11, -RZ, RZ, 0, 1.847743988037109375e-06 ;  /* 0x0000001fff0b7435 */ /* 0x002fe200000001ff */
[----:B------:R-:W-:Y:S01]  /*bc50*/  BSSY B0, `(.L_x_587) ;  /* 0x0000007000007945 */ /* 0x000fe20003800000 */
[----:B0-----:R-:W-:Y:S01]  /*bc60*/  MOV R13, R127 ;  /* 0x0000007f000d7202 */ /* 0x001fe20000000f00 */
[----:B------:R-:W-:Y:S02]  /*bc70*/  IMAD.MOV.U32 R12, RZ, RZ, 0x10 ;  /* 0x00000010ff0c7424 */ /* 0x000fe400078e00ff */
[----:B------:R-:W-:-:S07]  /*bc80*/  IMAD.MOV.U32 R15, RZ, RZ, -0x1 ;  /* 0xffffffffff0f7424 */ /* 0x000fce00078e00ff */
[----:B---34-:R-:W-:Y:S05]  /*bc90*/  WARPSYNC.COLLECTIVE R15, `(.L_x_588) ;  /* 0x000000000f087348 */ /* 0x018fea0003c00000 */
[----:B------:R0:W1:Y:S02]  /*bca0*/  SHFL.BFLY P6, R14, R13, R12, R11 ;  /* 0x0c00000c0d0e7389 */ /* 0x00006400000c000b */
[----:B01-34-:R-:W-:Y:S01]  /*bcb0*/  ENDCOLLECTIVE ;  /* 0x000000000000791b */ /* 0x01bfe20003800000 */
.L_x_588:
[----:B------:R-:W-:Y:S05]  /*bcc0*/  BSYNC B0 ;  /* 0x0000000000007941 */ /* 0x000fea0003800000 */
.L_x_587:
[----:B------:R-:W-:Y:S01]  /*bcd0*/  FMNMX.FTZ R13, R14, R127, !PT ;  /* 0x0000007f0e0d7209 */ /* 0x000fe20007810000 */
[----:B------:R-:W-:Y:S01]  /*bce0*/  IMAD.MOV.U32 R11, RZ, RZ, 0x1f ;  /* 0x0000001fff0b7424 */ /* 0x000fe200078e00ff */
[----:B------:R-:W-:Y:S02]  /*bcf0*/  MOV R12, 0x8 ;  /* 0x00000008000c7802 */ /* 0x000fe40000000f00 */
[----:B------:R-:W-:-:S07]  /*bd00*/  MOV R15, 0xffffffff ;  /* 0xffffffff000f7802 */ /* 0x000fce0000000f00 */
[----:B------:R-:W-:Y:S05]  /*bd10*/  WARPSYNC.COLLECTIVE R15, `(.L_x_589) ;  /* 0x000000000f087348 */ /* 0x000fea0003c00000 */
[----:B------:R0:W1:Y:S02]  /*bd20*/  SHFL.BFLY P6, R14, R13, R12, R11 ;  /* 0x0c00000c0d0e7389 */ /* 0x00006400000c000b */
[----:B01----:R-:W-:Y:S01]  /*bd30*/  ENDCOLLECTIVE ;  /* 0x000000000000791b */ /* 0x003fe20003800000 */
.L_x_589:
[----:B------:R-:W-:Y:S01]  /*bd40*/  HFMA2.MMA R12, -RZ, RZ, 0, 2.384185791015625e-07 ;  /* 0x00000004ff0c7435 */ /* 0x000fe200000001ff */
[----:B------:R-:W-:-:S05]  /*bd50*/  FMNMX.FTZ R3, R13, R14, !PT ;  /* 0x0000000e0d037209 */ /* 0x000fca0007810000 */
[----:B------:R-:W-:-:S07]  /*bd60*/  IMAD.MOV.U32 R13, RZ, RZ, R3 ;  /* 0x000000ffff0d7224 */ /* 0x000fce00078e0003 */
[----:B------:R-:W-:Y:S05]  /*bd70*/  WARPSYNC.COLLECTIVE R15, `(.L_x_590) ;  /* 0x000000000f087348 */ /* 0x000fea0003c00000 */
[----:B------:R0:W1:Y:S02]  /*bd80*/  SHFL.BFLY P6, R14, R13, R12, R11 ;  /* 0x0c00000c0d0e7389 */ /* 0x00006400000c000b */
[----:B01----:R-:W-:Y:S01]  /*bd90*/  ENDCOLLECTIVE ;  /* 0x000000000000791b */ /* 0x003fe20003800000 */
.L_x_590:
[----:B------:R-:W-:Y:S05]  /*bda0*/  BRA `(.L_x_591) ;  /* 0xffffffc000547947 */ /* 0x000fea000383ffff */
.L_x_592:
        /* <DEDUP_REMOVED lines=13> */
.L_x_4240:


//--------------------- .text._ZN4mmha33masked_multihead_attention_kernelItLi224ELi256ELi1ELi32ELi256ELb1ELb0EEEv26Multihead_attention_paramsIT_XT5_EE --------------------------
	.section	.text._ZN4mmha33masked_multihead_attention_kernelItLi224ELi256ELi1ELi32ELi256ELb1ELb0EEEv26Multihead_attention_paramsIT_XT5_EE,"ax",@progbits
	.align	128
        .global         _ZN4mmha33masked_multihead_attention_kernelItLi224ELi256ELi1ELi32ELi256ELb1ELb0EEEv26Multihead_attention_paramsIT_XT5_EE
        .type           _ZN4mmha33masked_multihead_attention_kernelItLi224ELi256ELi1ELi32ELi256ELb1ELb0EEEv26Multihead_attention_paramsIT_XT5_EE,@function
        .size           _ZN4mmha33masked_multihead_attention_kernelItLi224ELi256ELi1ELi32ELi256ELb1ELb0EEEv26Multihead_attention_paramsIT_XT5_EE,(.L_x_4241 - _ZN4mmha33masked_multihead_attention_kernelItLi224ELi256ELi1ELi32ELi256ELb1ELb0EEEv26Multihead_attention_paramsIT_XT5_EE)
        .other          _ZN4mmha33masked_multihead_attention_kernelItLi224ELi256ELi1ELi32ELi256ELb1ELb0EEEv26Multihead_attention_paramsIT_XT5_EE,@"STO_CUDA_ENTRY STV_DEFAULT"
_ZN4mmha33masked_multihead_attention_kernelItLi224ELi256ELi1ELi32ELi256ELb1ELb0EEEv26Multihead_attention_paramsIT_XT5_EE:
.text._ZN4mmha33masked_multihead_attention_kernelItLi224ELi256ELi1ELi32ELi256ELb1ELb0EEEv26Multihead_attention_paramsIT_XT5_EE:
        /* <DEDUP_REMOVED lines=13> */
.L_x_593:
[----:B------:R-:W0:Y:S01]  /*00d0*/  LDC R7, c[0x0][0x280] ;  /* 0x0000a000ff077b82 */ /* 0x000e220000000800 */
[----:B------:R-:W-:Y:S01]  /*00e0*/  IABS R10, R15 ;  /* 0x0000000f000a7213 */ /* 0x000fe20000000000 */
[----:B------:R-:W-:Y:S01]  /*00f0*/  IMAD.MOV.U32 R246, RZ, RZ, RZ ;  /* 0x000000fffff67224 */ /* 0x000fe200078e00ff */
        /* <DEDUP_REMOVED lines=25> */
[----:B0-----:R-:W-:-:S04]  /*0290*/  IMAD.MOV R3, RZ, RZ, -R5 ;  /* 0x000000ffff037224 */ /* 0x001fc800078e0a05 */
[----:B------:R-:W-:-:S05]  /*02a0*/  IMAD R3, R3, R6, RZ ;  /* 0x0000000603037224 */ /* 0x000fca00078e02ff */
[----:B------:R-:W-:Y:S01]  /*02b0*/  IMAD.HI.U32 R5, R5, R3, R4 ;  /* 0x0000000305057227 */ /* 0x000fe200078e0004 */
[----:B------:R-:W-:-:S05]  /*02c0*/  MOV R3, R10 ;  /* 0x0000000a00037202 */ /* 0x000fca0000000f00 */
[----:B------:R-:W-:-:S04]  /*02d0*/  IMAD.HI.U32 R0, R5, R3, RZ ;  /* 0x0000000305007227 */ /* 0x000fc800078e00ff */
[----:B------:R-:W-:-:S04]  /*02e0*/  IMAD.MOV R4, RZ, RZ, -R0 ;  /* 0x000000ffff047224 */ /* 0x000fc800078e0a00 */
[C---:B------:R-:W-:Y:S02]  /*02f0*/  IMAD R3, R6.reuse, R4, R3 ;  /* 0x0000000406037224 */ /* 0x040fe400078e0203 */
[----:B------:R-:W0:Y:S03]  /*0300*/  @P3 LDC.64 R4, c[0x0][0x2f0] ;  /* 0x0000bc00ff043b82 */ /* 0x000e260000000a00 */
[----:B------:R-:W-:-:S13]  /*0310*/  ISETP.GT.U32.AND P1, PT, R6, R3, PT ;  /* 0x000000030600720c */ /* 0x000fda0003f24070 */
[-C--:B------:R-:W-:Y:S02]  /*0320*/  @!P1 IADD3 R3, R3, -R6.reuse, RZ ;  /* 0x8000000603039210 */ /* 0x080fe40007ffe0ff */
[----:B------:R-:W-:Y:S02]  /*0330*/  @!P1 IADD3 R0, R0, 0x1, RZ ;  /* 0x0000000100009810 */ /* 0x000fe40007ffe0ff */
[----:B------:R-:W-:Y:S02]  /*0340*/  ISETP.GE.U32.AND P0, PT, R3, R6, PT ;  /* 0x000000060300720c */ /* 0x000fe40003f06070 */
[----:B------:R-:W-:Y:S02]  /*0350*/  LOP3.LUT R3, R15, R7, RZ, 0x3c, !PT ;  /* 0x000000070f037212 */ /* 0x000fe400078e3cff */
[----:B------:R-:W-:Y:S02]  /*0360*/  ISETP.NE.AND P1, PT, R7, RZ, PT ;  /* 0x000000ff0700720c */ /* 0x000fe40003f25270 */
[----:B------:R-:W-:-:S02]  /*0370*/  ISETP.GE.AND P2, PT, R3, RZ, PT ;  /* 0x000000ff0300720c */ /* 0x000fc40003f46270 */
[----:B------:R-:W4:Y:S05]  /*0380*/  LDC R3, c[0x0][0x278] ;  /* 0x00009e00ff037b82 */ /* 0x000f2a0000000800 */
[----:B------:R-:W-:-:S05]  /*0390*/  @P0 VIADD R0, R0, 0x1 ;  /* 0x0000000100000836 */ /* 0x000fca0000000000 */
[----:B------:R-:W-:-:S04]  /*03a0*/  MOV R40, R0 ;  /* 0x0000000000287202 */ /* 0x000fc80000000f00 */
[----:B------:R-:W-:Y:S02]  /*03b0*/  @!P2 IADD3 R40, -R40, RZ, RZ ;  /* 0x000000ff2828a210 */ /* 0x000fe40007ffe1ff */
[----:B------:R-:W-:-:S05]  /*03c0*/  @!P1 LOP3.LUT R40, RZ, R7, RZ, 0x33, !PT ;  /* 0x00000007ff289212 */ /* 0x000fca00078e33ff */
[----:B0-----:R-:W-:Y:S01]  /*03d0*/  @P3 IMAD.WIDE R4, R40, 0x4, R4 ;  /* 0x0000000428043825 */ /* 0x001fe200078e0204 */
[----:B------:R3:W-:Y:S04]  /*03e0*/  STL [R1+0x270], R40 ;  /* 0x0002702801007387 */ /* 0x0007e80000100800 */
[----:B------:R3:W5:Y:S01]  /*03f0*/  @P3 LDG.E R246, desc[UR36][R4.64] ;  /* 0x0000002404f63981 */ /* 0x000762000c1e1900 */
[----:B------:R-:W-:Y:S01]  /*0400*/  ISETP.GT.AND P1, PT, R16, 0x1b, PT ;  /* 0x0000001b1000780c */ /* 0x000fe20003f24270 */
[----:B-1----:R-:W-:Y:S02]  /*0410*/  IMAD R104, R15, UR5, R106 ;  /* 0x000000050f687c24 */ /* 0x002fe4000f8e026a */
[----:B------:R-:W-:Y:S01]  /*0420*/  IMAD R0, R106, 0xe0, RZ ;  /* 0x000000e06a007824 */ /* 0x000fe200078e02ff */
[----:B------:R-:W-:Y:S01]  /*0430*/  UIADD3 UR4, UR4, 0x440, URZ ;  /* 0x0000044004047890 */ /* 0x000fe2000fffe03f */
[----:B----4-:R-:W-:Y:S01]  /*0440*/  ISETP.NE.AND P0, PT, R3, RZ, PT ;  /* 0x000000ff0300720c */ /* 0x010fe20003f05270 */
[----:B------:R-:W-:-:S02]  /*0450*/  IMAD R104, R104, 0xe0, RZ ;  /* 0x000000e068687824 */ /* 0x000fc400078e02ff */
        /* <DEDUP_REMOVED lines=47> */
.L_x_595:
[----:B------:R-:W-:Y:S05]  /*0750*/  BSYNC B0 ;  /* 0x0000000000007941 */ /* 0x000fea0003800000 */
.L_x_594:
[----:B------:R-:W-:Y:S01]  /*0760*/  ISETP.LT.AND P2, PT, R16, 0x20, P3 ;  /* 0x000000201000780c */ /* 0x000fe20001f41270 */
[----:B------:R-:W-:Y:S01]  /*0770*/  IMAD.MOV.U32 R44, RZ, RZ, RZ ;  /* 0x000000ffff2c7224 */ /* 0x000fe200078e00ff */
[----:B------:R-:W-:Y:S01]  /*0780*/  ISETP.NE.U32.AND P3, PT, R20, RZ, PT ;  /* 0x000000ff1400720c */ /* 0x000fe20003f65070 */
[----:B------:R-:W0:Y:S01]  /*0790*/  LDC R12, c[0x0][0x284] ;  /* 0x0000a100ff0c7b82 */ /* 0x000e220000000800 */
[----:B------:R-:W-:Y:S01]  /*07a0*/  SHF.R.S32.HI R4, RZ, 0x1f, R15 ;  /* 0x0000001fff047819 */ /* 0x000fe2000001140f */
[----:B------:R-:W-:Y:S01]  /*07b0*/  ULDC.64 UR6, c[0x0][0x220] ;  /* 0x0000880000067ab9 */ /* 0x000fe20000000a00 */
[----:B------:R-:W-:Y:S02]  /*07c0*/  ISETP.NE.AND.EX P3, PT, R21, RZ, PT, P3 ;  /* 0x000000ff1500720c */ /* 0x000fe40003f65330 */
[----:B------:R-:W-:Y:S02]  /*07d0*/  CS2R R22, SRZ ;  /* 0x0000000000167805 */ /* 0x000fe4000001ff00 */
[----:B------:R-:W-:-:S02]  /*07e0*/  ISETP.EQ.U32.AND P0, PT, RZ, UR6, PT ;  /* 0x00000006ff007c0c */ /* 0x000fc4000bf02070 */
[----:B------:R-:W-:Y:S02]  /*07f0*/  IADD3 R3, R0, R13, RZ ;  /* 0x0000000d00037210 */ /* 0x000fe40007ffe0ff */
[----:B------:R-:W-:Y:S01]  /*0800*/  ISETP.EQ.OR.EX P0, PT, RZ, UR7, P1, P0 ;  /* 0x00000007ff007c0c */ /* 0x000fe20008f02700 */
[----:B------:R-:W1:Y:S04]  /*0810*/  @P2 LDC.64 R8, c[0x0][0x2e0] ;  /* 0x0000b800ff082b82 */ /* 0x000e680000000a00 */
[----:B------:R-:W-:-:S04]  /*0820*/  @P3 LEA R10, P4, R15, R20, 0x2 ;  /* 0x000000140f0a3211 */ /* 0x000fc800078810ff */
[----:B------:R-:W-:Y:S01]  /*0830*/  @P3 LEA.HI.X R11, R15, R21, R4, 0x2, P4 ;  /* 0x000000150f0b3211 */ /* 0x000fe200020f1404 */
[----:B-----5:R-:W-:-:S03]  /*0840*/  @P2 IMAD R4, R246, UR5, R106 ;  /* 0x00000005f6042c24 */ /* 0x020fc6000f8e026a */
[----:B------:R-:W2:Y:S01]  /*0850*/  @!P0 LDC.64 R6, c[0x0][0x220] ;  /* 0x00008800ff068b82 */ /* 0x000ea20000000a00 */
[----:B------:R-:W-:Y:S01]  /*0860*/  CS2R R20, SRZ ;  /* 0x0000000000147805 */ /* 0x000fe2000001ff00 */
[----:B------:R-:W3:Y:S01]  /*0870*/  @P3 LDG.E R44, desc[UR36][R10.64] ;  /* 0x000000240a2c3981 */ /* 0x000ee2000c1e1900 */
[----:B------:R-:W-:-:S05]  /*0880*/  @P2 IMAD R15, R4, 0xe0, R13 ;  /* 0x000000e0040f2824 */ /* 0x000fca00078e020d */
[----:B------:R-:W4:Y:S01]  /*0890*/  @!P1 LDC.64 R4, c[0x0][0x248] ;  /* 0x00009200ff049b82 */ /* 0x000f220000000a00 */
[----:B-1----:R-:W-:-:S05]  /*08a0*/  @P2 IMAD.WIDE R8, R15, 0x2, R8 ;  /* 0x000000020f082825 */ /* 0x002fca00078e0208 */
[----:B------:R0:W5:Y:S01]  /*08b0*/  @P2 LDG.E.128 R36, desc[UR36][R8.64] ;  /* 0x0000002408242981 */ /* 0x000162000c1e1d00 */
[----:B--2---:R-:W-:Y:S01]  /*08c0*/  @!P0 IMAD.WIDE R6, R3, 0x2, R6 ;  /* 0x0000000203068825 */ /* 0x004fe200078e0206 */
[----:B0-----:R-:W-:-:S04]  /*08d0*/  IABS R9, R12 ;  /* 0x0000000c00097213 */ /* 0x001fc80000000000 */
[----:B------:R0:W5:Y:S01]  /*08e0*/  @!P0 LDG.E.128 R20, desc[UR36][R6.64] ;  /* 0x0000002406148981 */ /* 0x000162000c1e1d00 */
[----:B------:R-:W1:Y:S08]  /*08f0*/  I2F.RP R0, R9 ;  /* 0x0000000900007306 */ /* 0x000e700000209400 */
[----:B-1----:R-:W0:Y:S01]  /*0900*/  MUFU.RCP R0, R0 ;  /* 0x0000000000007308 */ /* 0x002e220000001000 */
[----:B------:R-:W-:Y:S01]  /*0910*/  IADD3 R17, R244, -0x1, RZ ;  /* 0xfffffffff4117810 */ /* 0x000fe20007ffe0ff */
[----:B------:R-:W-:Y:S01]  /*0920*/  IMAD.IADD R18, R104, 0x1, R13 ;  /* 0x0000000168127824 */ /* 0x000fe200078e020d */
[----:B0-----:R-:W-:-:S05]  /*0930*/  IADD3 R6, R0, 0xffffffe, RZ ;  /* 0x0ffffffe00067810 */ /* 0x001fca0007ffe0ff */
[----:B------:R0:W1:Y:S01]  /*0940*/  F2I.FTZ.U32.TRUNC.NTZ R7, R6 ;  /* 0x0000000600077305 */ /* 0x000062000021f000 */
[----:B------:R-:W-:Y:S02]  /*0950*/  @!P1 SHF.L.U32 R15, R17, 0x3, RZ ;  /* 0x00000003110f9819 */ /* 0x000fe400000006ff */
[----:B------:R-:W-:Y:S02]  /*0960*/  CS2R R24, SRZ ;  /* 0x0000000000187805 */ /* 0x000fe4000001ff00 */
[----:B------:R-:W-:Y:S01]  /*0970*/  CS2R R26, SRZ ;  /* 0x00000000001a7805 */ /* 0x000fe2000001ff00 */
[----:B------:R-:W-:Y:S01]  /*0980*/  @!P1 IMAD R15, R18, R12, R15 ;  /* 0x0000000c120f9224 */ /* 0x000fe200078e020f */
[----:B0-----:R-:W-:-:S03]  /*0990*/  HFMA2.MMA R6, -RZ, RZ, 0, 0 ;  /* 0x00000000ff067435 */ /* 0x001fc600000001ff */
[----:B----4-:R-:W-:-:S04]  /*09a0*/  @!P1 IMAD.WIDE R4, R15, 0x2, R4 ;  /* 0x000000020f049825 */ /* 0x010fc800078e0204 */
[----:B-1----:R-:W-:Y:S01]  /*09b0*/  IMAD.MOV R8, RZ, RZ, -R7 ;  /* 0x000000ffff087224 */ /* 0x002fe200078e0a07 */
[----:B------:R0:W5:Y:S03]  /*09c0*/  @!P1 LDG.E.128 R24, desc[UR36][R4.64] ;  /* 0x0000002404189981 */ /* 0x000166000c1e1d00 */
[----:B------:R-:W-:-:S04]  /*09d0*/  IMAD R11, R8, R9, RZ ;  /* 0x00000009080b7224 */ /* 0x000fc800078e02ff */
[----:B------:R-:W-:Y:S01]  /*09e0*/  IMAD.HI.U32 R7, R7, R11, R6 ;  /* 0x0000000b07077227 */ /* 0x000fe200078e0006 */
[----:B------:R-:W-:Y:S01]  /*09f0*/  ISETP.GE.AND P4, PT, R17, RZ, PT ;  /* 0x000000ff1100720c */ /* 0x000fe20003f86270 */
[----:B------:R-:W1:Y:S01]  /*0a00*/  LDC R6, c[0x0][0x290] ;  /* 0x0000a400ff067b82 */ /* 0x000e620000000800 */
[----:B0-----:R-:W-:-:S05]  /*0a10*/  IABS R4, R17 ;  /* 0x0000001100047213 */ /* 0x001fca0000000000 */
        /* <DEDUP_REMOVED lines=8> */
[----:B------:R-:W-:-:S05]  /*0aa0*/  MOV R46, R0 ;  /* 0x00000000002e7202 */ /* 0x000fca0000000f00 */
[----:B------:R-:W-:Y:S01]  /*0ab0*/  @!P4 IMAD.MOV R46, RZ, RZ, -R46 ;  /* 0x000000ffff2ec224 */ /* 0x000fe200078e0a2e */
[----:B------:R-:W-:Y:S02]  /*0ac0*/  @!P0 LOP3.LUT R46, RZ, R12, RZ, 0x33, !PT ;  /* 0x0000000cff2e8212 */ /* 0x000fe400078e33ff */
[C---:B------:R-:W-:Y:S02]  /*0ad0*/  ISETP.NE.AND P5, PT, R19.reuse, RZ, PT ;  /* 0x000000ff1300720c */ /* 0x040fe40003fa5270 */
[----:B------:R-:W-:Y:S02]  /*0ae0*/  CS2R R30, SRZ ;  /* 0x00000000001e7805 */ /* 0x000fe4000001ff00 */
[----:B------:R-:W-:Y:S02]  /*0af0*/  ISETP.GE.AND P0, PT, R16, 0x20, PT ;  /* 0x000000201000780c */ /* 0x000fe40003f06270 */
[----:B------:R-:W-:Y:S02]  /*0b00*/  CS2R R28, SRZ ;  /* 0x00000000001c7805 */ /* 0x000fe4000001ff00 */
[----:B------:R-:W-:Y:S01]  /*0b10*/  ISETP.NE.AND P3, PT, R19, RZ, PT ;  /* 0x000000ff1300720c */ /* 0x000fe20003f65270 */
[----:B---3--:R0:W-:Y:S04]  /*0b20*/  STL [R1+0x260], R44 ;  /* 0x0002602c01007387 */ /* 0x0081e80000100800 */
[----:B------:R0:W-:Y:S01]  /*0b30*/  STL [R1+0x274], R46 ;  /* 0x0002742e01007387 */ /* 0x0001e20000100800 */
[----:B-1----:R-:W-:Y:S07]  /*0b40*/  @P5 BRA `(.L_x_596) ;  /* 0x00000000002c5947 */ /* 0x002fee0003800000 */
        /* <DEDUP_REMOVED lines=10> */
.L_x_597:
[----:B------:R-:W-:Y:S05]  /*0bf0*/  BSYNC B0 ;  /* 0x0000000000007941 */ /* 0x000fea0003800000 */
.L_x_596:
        /* <DEDUP_REMOVED lines=8> */
.L_x_598:
        /* <DEDUP_REMOVED lines=17> */
[----:B------:R-:W1:Y:S08]  /*0d90*/  I2F.RP R0, R3 ;  /* 0x0000000300007306 */ /* 0x000e700000209400 */
[----:B-1----:R-:W1:Y:S02]  /*0da0*/  MUFU.RCP R0, R0 ;  /* 0x0000000000007308 */ /* 0x002e640000001000 */
[----:B-1----:R-:W-:-:S02]  /*0db0*/  IADD3 R4, R0, 0xffffffe, RZ ;  /* 0x0ffffffe00047810 */ /* 0x002fc40007ffe0ff */
[----:B------:R-:W-:-:S04]  /*0dc0*/  IADD3 R0, RZ, -R10, RZ ;  /* 0x8000000aff007210 */ /* 0x000fc80007ffe0ff */
[----:B------:R1:W2:Y:S02]  /*0dd0*/  F2I.FTZ.U32.TRUNC.NTZ R5, R4 ;  /* 0x0000000400057305 */ /* 0x0002a4000021f000 */
[----:B-1----:R-:W-:Y:S02]  /*0de0*/  MOV R4, RZ ;  /* 0x000000ff00047202 */ /* 0x002fe40000000f00 */
[----:B--2---:R-:W-:-:S05]  /*0df0*/  IADD3 R8, RZ, -R5, RZ ;  /* 0x80000005ff087210 */ /* 0x004fca0007ffe0ff */
[----:B------:R-:W-:Y:S02]  /*0e00*/  IMAD R7, R8, R3, RZ ;  /* 0x0000000308077224 */ /* 0x000fe400078e02ff */
[----:B------:R-:W-:Y:S02]  /*0e10*/  IMAD.MOV.U32 R8, RZ, RZ, R9 ;  /* 0x000000ffff087224 */ /* 0x000fe400078e0009 */
        /* <DEDUP_REMOVED lines=10> */
[----:B------:R-:W-:Y:S02]  /*0ec0*/  @P1 IADD3 R5, R5, 0x1, RZ ;  /* 0x0000000105051810 */ /* 0x000fe40007ffe0ff */
[----:B------:R-:W-:Y:S02]  /*0ed0*/  ISETP.LT.AND P1, PT, R13, R6, !P0 ;  /* 0x000000060d00720c */ /* 0x000fe40004721270 */
[----:B------:R-:W-:Y:S01]  /*0ee0*/  LOP3.LUT P0, RZ, R22, 0x7, RZ, 0xc0, !PT ;  /* 0x0000000716ff7812 */ /* 0x000fe2000780c0ff */
[----:B------:R-:W-:Y:S01]  /*0ef0*/  IMAD.MOV.U32 R23, RZ, RZ, R5 ;  /* 0x000000ffff177224 */ /* 0x000fe200078e0005 */
[----:B------:R-:W-:-:S04]  /*0f00*/  P2R R37, PR, RZ, 0x2 ;  /* 0x00000002ff257803 */ /* 0x000fc80000000000 */
[----:B------:R-:W-:Y:S02]  /*0f10*/  @!P2 IADD3 R23, -R23, RZ, RZ ;  /* 0x000000ff1717a210 */ /* 0x000fe40007ffe1ff */
        /* <DEDUP_REMOVED lines=8> */
[----:B------:R1:W2:Y:S01]  /*0fa0*/  LDC.64 R14, c[0x4][R0] ;  /* 0x01000000000e7b82 */ /* 0x0002a20000000a00 */
[----:B------:R-:W-:Y:S01]  /*0fb0*/  MOV R5, UR5 ;  /* 0x0000000500057c02 */ /* 0x000fe20008000f00 */
[----:B------:R-:W-:Y:S01]  /*0fc0*/  ULDC.64 UR4, c[0x4][0xd0] ;  /* 0x0100340000047ab9 */ /* 0x000fe20000000a00 */
[----:B------:R-:W-:Y:S01]  /*0fd0*/  HFMA2.MMA R12, -RZ, RZ, 0, 5.9604644775390625e-08 ;  /* 0x00000001ff0c7435 */ /* 0x000fe200000001ff */
[----:B------:R-:W-:Y:S01]  /*0fe0*/  MOV R6, UR4 ;  /* 0x0000000400067c02 */ /* 0x000fe20008000f00 */
[----:B------:R-:W-:Y:S01]  /*0ff0*/  IMAD.U32 R7, RZ, RZ, UR5 ;  /* 0x00000005ff077e24 */ /* 0x000fe2000f8e00ff */
[----:B------:R-:W-:Y:S01]  /*1000*/  MOV R10, UR6 ;  /* 0x00000006000a7c02 */ /* 0x000fe20008000f00 */
[----:B------:R-:W-:Y:S01]  /*1010*/  IMAD.MOV.U32 R8, RZ, RZ, 0x53f ;  /* 0x0000053fff087424 */ /* 0x000fe200078e00ff */
[----:B------:R-:W-:-:S02]  /*1020*/  MOV R11, UR7 ;  /* 0x00000007000b7c02 */ /* 0x000fc40008000f00 */
[----:B-1----:R-:W-:-:S07]  /*1030*/  MOV R13, RZ ;  /* 0x000000ff000d7202 */ /* 0x002fce0000000f00 */
[----:B------:R-:W-:-:S07]  /*1040*/  LEPC R20, `(.L_x_601) ;  /* 0x000000001014794e */ /* 0x000fce0000000000 */
[----:B0-2---:R-:W-:Y:S05]  /*1050*/  CALL.ABS.NOINC R14 ;  /* 0x000000000e007343 */ /* 0x005fea0003c00000 */
.L_x_601:
[----:B------:R-:W1:Y:S01]  /*1060*/  LDC R7, c[0x0][0x290] ;  /* 0x0000a400ff077b82 */ /* 0x000e620000000800 */
[----:B------:R-:W-:Y:S01]  /*1070*/  ISETP.NE.AND P6, PT, R37, RZ, PT ;  /* 0x000000ff2500720c */ /* 0x000fe20003fc5270 */
[----:B------:R-:W-:-:S05]  /*1080*/  IMAD R0, R22, R23, R36 ;  /* 0x0000001716007224 */ /* 0x000fca00078e0224 */
[----:B------:R-:W-:-:S05]  /*1090*/  LEA R0, R0, UR38, 0x1 ;  /* 0x0000002600007c11 */ /* 0x000fca000f8e08ff */
[----:B-1----:R-:W-:Y:S02]  /*10a0*/  IMAD R3, R7, 0x2, R0 ;  /* 0x0000000207037824 */ /* 0x002fe400078e0200 */
[----:B------:R-:W-:Y:S05]  /*10b0*/  @!P6 BRA `(.L_x_602) ;  /* 0x00000000000ce947 */ /* 0x000fea0003800000 */
[----:B------:R-:W-:Y:S01]  /*10c0*/  ISETP.NE.AND P5, PT, R19, RZ, PT ;  /* 0x000000ff1300720c */ /* 0x000fe20003fa5270 */
[----:B------:R1:W-:-:S12]  /*10d0*/  STS.128 [R0], R32 ;  /* 0x0000002000007388 */ /* 0x0003d80000000c00 */
[----:B------:R1:W-:Y:S02]  /*10e0*/  @!P5 STS.128 [R3], R24 ;  /* 0x000000180300d388 */ /* 0x0003e40000000c00 */
.L_x_602:
        /* <DEDUP_REMOVED lines=16> */
[----:B------:R-:W1:Y:S01]  /*11f0*/  LDS.64 R10, [R39] ;  /* 0x00000000270a7984 */ /* 0x000e620000000a00 */
[----:B--2---:R-:W-:-:S02]  /*1200*/  SHF.R.U64 R6, R8, 0x10, R9 ;  /* 0x0000001008067819 */ /* 0x004fc40000001209 */
[----:B------:R-:W-:Y:S02]  /*1210*/  SHF.R.U32.HI R4, RZ, 0x10, R9 ;  /* 0x00000010ff047819 */ /* 0x000fe40000011609 */
[--C-:B-1----:R-:W-:Y:S02]  /*1220*/  SHF.R.U64 R33, R10, 0x10, R11.reuse ;  /* 0x000000100a217819 */ /* 0x102fe4000000120b */
        /* <DEDUP_REMOVED lines=16> */
[----:B------:R1:W2:Y:S01]  /*1330*/  MUFU.RCP R9, R4 ;  /* 0x0000000400097308 */ /* 0x0002a20000001000 */
[----:B------:R-:W-:Y:S02]  /*1340*/  I2FP.F32.S32 R5, R8 ;  /* 0x0000000800057245 */ /* 0x000fe40000201400 */
[----:B------:R-:W-:Y:S02]  /*1350*/  I2FP.F32.S32 R7, R7 ;  /* 0x0000000700077245 */ /* 0x000fe40000201400 */
[----:B------:R-:W-:Y:S02]  /*1360*/  I2FP.F32.S32 R6, R6 ;  /* 0x0000000600067245 */ /* 0x000fe40000201400 */
[----:B-1----:R-:W-:-:S04]  /*1370*/  IADD3 R4, R8, 0x6, RZ ;  /* 0x0000000608047810 */ /* 0x002fc80007ffe0ff */
        /* <DEDUP_REMOVED lines=11> */
[----:B------:R-:W1:Y:S08]  /*1430*/  MUFU.EX2 R13, -R6 ;  /* 0x80000006000d7308 */ /* 0x000e700000000800 */
[----:B------:R-:W2:Y:S08]  /*1440*/  MUFU.EX2 R5, -R5 ;  /* 0x8000000500057308 */ /* 0x000eb00000000800 */
[----:B------:R-:W3:Y:S01]  /*1450*/  MUFU.EX2 R11, -R11 ;  /* 0x8000000b000b7308 */ /* 0x000ee20000000800 */
[----:B-1----:R-:W-:-:S04]  /*1460*/  FMUL.FTZ R7, R4, R13 ;  /* 0x0000000d04077220 */ /* 0x002fc80000410000 */
        /* <DEDUP_REMOVED lines=15> */
[----:B-1----:R-:W-:-:S02]  /*1560*/  HADD2.F32 R14, -RZ, R34.H1_H1 ;  /* 0x30000022ff0e7230 */ /* 0x002fc40000004100 */
[----:B------:R-:W-:-:S05]  /*1570*/  HADD2.F32 R34, -RZ, R34.H0_H0 ;  /* 0x20000022ff227230 */ /* 0x000fca0000004100 */
[----:B------:R-:W-:Y:S01]  /*1580*/  MUFU.SIN R20, R22 ;  /* 0x0000001600147308 */ /* 0x000fe20000000400 */
[----:B--2---:R-:W-:-:S04]  /*1590*/  FMUL.FTZ R8, R6, R4 ;  /* 0x0000000406087220 */ /* 0x004fc80000410000 */
[----:B------:R-:W-:-:S03]  /*15a0*/  FFMA.FTZ R8, R5, R32, -R8 ;  /* 0x0000002005087223 */ /* 0x000fc60000010808 */
[----:B------:R1:W2:Y:S08]  /*15b0*/  MUFU.COS R9, R21 ;  /* 0x0000001500097308 */ /* 0x0002b00000000000 */
[----:B------:R4:W5:Y:S01]  /*15c0*/  MUFU.COS R12, R7 ;  /* 0x00000007000c7308 */ /* 0x0009620000000000 */
[--C-:B-1----:R-:W-:Y:S02]  /*15d0*/  HADD2.F32 R21, -RZ, R35.reuse.H1_H1 ;  /* 0x30000023ff157230 */ /* 0x102fe40000004100 */
[----:B------:R-:W-:-:S05]  /*15e0*/  HADD2.F32 R35, -RZ, R35.H0_H0 ;  /* 0x20000023ff237230 */ /* 0x000fca0000004100 */
[----:B------:R-:W1:Y:S01]  /*15f0*/  MUFU.COS R15, R22 ;  /* 0x00000016000f7308 */ /* 0x000e620000000000 */
        /* <DEDUP_REMOVED lines=13> */
[C---:B-1----:R-:W-:Y:S01]  /*16d0*/  FMUL.FTZ R21, R15.reuse, R21 ;  /* 0x000000150f157220 */ /* 0x042fe20000410000 */
[----:B------:R-:W-:Y:S02]  /*16e0*/  FFMA.FTZ R6, R15, R35, -R6 ;  /* 0x000000230f067223 */ /* 0x000fe40000010806 */
[----:B------:R-:W-:Y:S01]  /*16f0*/  F2FP.F16.F32.PACK_AB R34, R34, R5 ;  /* 0x000000052222723e */ /* 0x000fe200000000ff */
[----:B------:R-:W-:-:S05]  /*1700*/  FFMA.FTZ R35, R20, R35, R21 ;  /* 0x0000002314237223 */ /* 0x000fca0000010015 */
[----:B------:R-:W-:Y:S01]  /*1710*/  F2FP.F16.F32.PACK_AB R35, R35, R6 ;  /* 0x000000062323723e */ /* 0x000fe200000000ff */
[----:B------:R-:W-:Y:S06]  /*1720*/  BRA `(.L_x_607) ;  /* 0x0000000800107947 */ /* 0x000fec0003800000 */
.L_x_606:
[C---:B------:R-:W-:Y:S01]  /*1730*/  IMAD R41, R7.reuse, 0x2, R37 ;  /* 0x0000000207297824 */ /* 0x040fe200078e0225 */
[----:B------:R-:W-:Y:S01]  /*1740*/  LEA R43, R7, R39, 0x1 ;  /* 0x00000027072b7211 */ /* 0x000fe200078e08ff */
[----:B------:R-:W-:Y:S01]  /*1750*/  BSSY B2, `(.L_x_608) ;  /* 0x0000071000027945 */ /* 0x000fe20003800000 */
[----:B------:R-:W-:Y:S02]  /*1760*/  SHF.R.S32.HI R4, RZ, 0x1f, R5 ;  /* 0x0000001fff047819 */ /* 0x000fe40000011405 */
[----:B------:R-:W1:Y:S02]  /*1770*/  LDS.64 R10, [R41] ;  /* 0x00000000290a7984 */ /* 0x000e640000000a00 */
[----:B------:R-:W-:Y:S02]  /*1780*/  LEA.HI R4, R4, R5, RZ, 0x2 ;  /* 0x0000000504047211 */ /* 0x000fe400078f10ff */
[----:B------:R-:W2:Y:S02]  /*1790*/  LDS.64 R12, [R43] ;  /* 0x000000002b0c7984 */ /* 0x000ea40000000a00 */
[----:B------:R-:W-:-:S04]  /*17a0*/  SHF.L.U32 R4, R4, 0x1, RZ ;  /* 0x0000000104047819 */ /* 0x000fc800000006ff */
[----:B------:R-:W-:-:S04]  /*17b0*/  LOP3.LUT R8, R4, 0xfffffff8, RZ, 0xc0, !PT ;  /* 0xfffffff804087812 */ /* 0x000fc800078ec0ff */
[----:B------:R-:W-:Y:S02]  /*17c0*/  ISETP.GE.AND P0, PT, R8, R7, PT ;  /* 0x000000070800720c */ /* 0x000fe40003f06270 */
[--C-:B-1----:R-:W-:Y:S02]  /*17d0*/  SHF.R.U64 R6, R10, 0x10, R11.reuse ;  /* 0x000000100a067819 */ /* 0x102fe4000000120b */
        /* <DEDUP_REMOVED lines=9> */
[C---:B------:R-:W-:Y:S01]  /*1870*/  VIADD R5, R8.reuse, 0x2 ;  /* 0x0000000208057836 */ /* 0x040fe20000000000 */
[----:B------:R-:W-:Y:S01]  /*1880*/  I2FP.F32.S32 R4, R8 ;  /* 0x0000000800047245 */ /* 0x000fe20000201400 */
[----:B------:R-:W-:Y:S01]  /*1890*/  ULDC UR4, c[0x0][0x29c] ;  /* 0x0000a70000047ab9 */ /* 0x000fe20000000800 */
[----:B------:R1:W2:Y:S01]  /*18a0*/  MUFU.RCP R9, R7 ;  /* 0x0000000700097308 */ /* 0x0002a20000001000 */
[--C-:B------:R-:W-:Y:S01]  /*18b0*/  HADD2.F32 R36, -RZ, R32.reuse.H1_H1 ;  /* 0x30000020ff247230 */ /* 0x100fe20000004100 */
[----:B------:R-:W-:Y:S01]  /*18c0*/  I2FP.F32.S32 R6, R5 ;  /* 0x0000000500067245 */ /* 0x000fe20000201400 */
[----:B------:R-:W-:Y:S02]  /*18d0*/  HADD2.F32 R45, -RZ, R32.H0_H0 ;  /* 0x20000020ff2d7230 */ /* 0x000fe40000004100 */
[--C-:B------:R-:W-:Y:S02]  /*18e0*/  HADD2.F32 R38, -RZ, R33.reuse.H1_H1 ;  /* 0x30000021ff267230 */ /* 0x100fe40000004100 */
[----:B------:R-:W-:Y:S01]  /*18f0*/  HADD2.F32 R20, -RZ, R26.H1_H1 ;  /* 0x3000001aff147230 */ /* 0x000fe20000004100 */
[----:B-1----:R-:W-:Y:S01]  /*1900*/  IADD3 R7, R8, 0x6, RZ ;  /* 0x0000000608077810 */ /* 0x002fe20007ffe0ff */
[----:B------:R-:W-:-:S02]  /*1910*/  HADD2.F32 R33, -RZ, R33.H0_H0 ;  /* 0x20000021ff217230 */ /* 0x000fc40000004100 */
[----:B------:R-:W-:Y:S01]  /*1920*/  HADD2.F32 R40, -RZ, R34.H1_H1 ;  /* 0x30000022ff287230 */ /* 0x000fe20000004100 */
[----:B------:R-:W-:Y:S01]  /*1930*/  I2FP.F32.S32 R7, R7 ;  /* 0x0000000700077245 */ /* 0x000fe20000201400 */
[----:B------:R-:W-:Y:S02]  /*1940*/  HADD2.F32 R26, -RZ, R26.H0_H0 ;  /* 0x2000001aff1a7230 */ /* 0x000fe40000004100 */
[----:B------:R-:W-:Y:S02]  /*1950*/  HADD2.F32 R34, -RZ, R34.H0_H0 ;  /* 0x20000022ff227230 */ /* 0x000fe40000004100 */
[-C--:B--2---:R-:W-:Y:S01]  /*1960*/  FMUL.FTZ R4, R4, R9.reuse ;  /* 0x0000000904047220 */ /* 0x084fe20000410000 */
[-C--:B------:R-:W-:Y:S01]  /*1970*/  FMUL.FTZ R6, R6, R9.reuse ;  /* 0x0000000906067220 */ /* 0x080fe20000410000 */
[----:B------:R-:W-:Y:S01]  /*1980*/  FMUL.FTZ R7, R7, R9 ;  /* 0x0000000907077220 */ /* 0x000fe20000410000 */
[----:B------:R-:W-:Y:S02]  /*1990*/  HADD2.F32 R23, -RZ, R27.H1_H1 ;  /* 0x3000001bff177230 */ /* 0x000fe40000004100 */
[----:B------:R-:W-:Y:S01]  /*19a0*/  FMUL.FTZ R5, R4, 13.28771209716796875 ;  /* 0x41549a7804057820 */ /* 0x000fe20000410000 */
[----:B------:R-:W-:Y:S01]  /*19b0*/  IADD3 R4, R8, 0x4, RZ ;  /* 0x0000000408047810 */ /* 0x000fe20007ffe0ff */
[----:B------:R-:W-:Y:S01]  /*19c0*/  FMUL.FTZ R6, R6, 13.28771209716796875 ;  /* 0x41549a7806067820 */ /* 0x000fe20000410000 */
[----:B------:R-:W-:-:S02]  /*19d0*/  HADD2.F32 R42, -RZ, R35.H1_H1 ;  /* 0x30000023ff2a7230 */ /* 0x000fc40000004100 */
[----:B------:R-:W-:Y:S01]  /*19e0*/  I2FP.F32.S32 R4, R4 ;  /* 0x0000000400047245 */ /* 0x000fe20000201400 */
[----:B------:R-:W1:Y:S01]  /*19f0*/  MUFU.EX2 R5, -R5 ;  /* 0x8000000500057308 */ /* 0x000e620000000800 */
[----:B------:R-:W-:Y:S02]  /*1a00*/  HADD2.F32 R27, -RZ, R27.H0_H0 ;  /* 0x2000001bff1b7230 */ /* 0x000fe40000004100 */
[----:B------:R-:W-:Y:S02]  /*1a10*/  HADD2.F32 R35, -RZ, R35.H0_H0 ;  /* 0x20000023ff237230 */ /* 0x000fe40000004100 */
[----:B------:R-:W-:Y:S01]  /*1a20*/  FMUL.FTZ R4, R4, R9 ;  /* 0x0000000904047220 */ /* 0x000fe20000410000 */
[----:B------:R-:W-:Y:S02]  /*1a30*/  FMUL.FTZ R9, R7, 13.28771209716796875 ;  /* 0x41549a7807097820 */ /* 0x000fe40000410000 */
[----:B------:R-:W2:Y:S01]  /*1a40*/  MUFU.EX2 R11, -R6 ;  /* 0x80000006000b7308 */ /* 0x000ea20000000800 */
[----:B------:R-:W-:Y:S01]  /*1a50*/  FMUL.FTZ R8, R4, 13.28771209716796875 ;  /* 0x41549a7804087820 */ /* 0x000fe20000410000 */
[----:B------:R-:W-:-:S04]  /*1a60*/  IADD3 R4, -R44, UR4, RZ ;  /* 0x000000042c047c10 */ /* 0x000fc8000fffe1ff */
[----:B------:R-:W-:Y:S02]  /*1a70*/  I2FP.F32.S32 R4, R4 ;  /* 0x0000000400047245 */ /* 0x000fe40000201400 */
[----:B------:R3:W4:Y:S03]  /*1a80*/  MUFU.EX2 R13, -R8 ;  /* 0x80000008000d7308 */ /* 0x0007260000000800 */
[----:B-1----:R-:W-:-:S04]  /*1a90*/  FMUL.FTZ R5, R4, R5 ;  /* 0x0000000504057220 */ /* 0x002fc80000410000 */
[----:B------:R-:W-:Y:S01]  /*1aa0*/  FMUL.RZ R10, R5, 0.15915493667125701904 ;  /* 0x3e22f983050a7820 */ /* 0x000fe2000040c000 */
[----:B------:R-:W1:Y:S01]  /*1ab0*/  MUFU.EX2 R9, -R9 ;  /* 0x8000000900097308 */ /* 0x000e620000000800 */
        /* <DEDUP_REMOVED lines=10> */
[----:B-1----:R-:W-:-:S04]  /*1b60*/  FMUL.FTZ R4, R4, R9 ;  /* 0x0000000904047220 */ /* 0x002fc80000410000 */
[----:B------:R-:W-:-:S03]  /*1b70*/  FMUL.RZ R32, R4, 0.15915493667125701904 ;  /* 0x3e22f98304207820 */ /* 0x000fc6000040c000 */
[----:B------:R-:W1:Y:S01]  /*1b80*/  MUFU.SIN R12, R15 ;  /* 0x0000000f000c7308 */ /* 0x000e620000000400 */
        /* <DEDUP_REMOVED lines=10> */
[----:B-1----:R-:W-:Y:S01]  /*1c30*/  FMUL.FTZ R8, R12, R13 ;  /* 0x0000000d0c087220 */ /* 0x002fe20000410000 */
[----:B------:R-:W-:Y:S01]  /*1c40*/  FMUL.FTZ R6, R38, R12 ;  /* 0x0000000c26067220 */ /* 0x000fe20000410000 */
[----:B------:R-:W-:-:S05]  /*1c50*/  F2FP.F16.F32.PACK_AB R24, R9, R10 ;  /* 0x0000000a0918723e */ /* 0x000fca00000000ff */
[----:B------:R-:W1:Y:S01]  /*1c60*/  MUFU.COS R14, R22 ;  /* 0x00000016000e7308 */ /* 0x000e620000000000 */
[C---:B--2---:R-:W-:Y:S01]  /*1c70*/  FMUL.FTZ R13, R11.reuse, R13 ;  /* 0x0000000d0b0d7220 */ /* 0x044fe20000410000 */
[----:B------:R-:W-:Y:S01]  /*1c80*/  FMUL.FTZ R5, R38, R11 ;  /* 0x0000000b26057220 */ /* 0x000fe20000410000 */
[----:B------:R-:W-:Y:S01]  /*1c90*/  FFMA.FTZ R8, R11, R25, -R8 ;  /* 0x000000190b087223 */ /* 0x000fe20000010808 */
[C---:B------:R-:W-:Y:S01]  /*1ca0*/  FFMA.FTZ R6, R33.reuse, R11, -R6 ;  /* 0x0000000b21067223 */ /* 0x040fe20000010806 */
[----:B------:R-:W-:Y:S01]  /*1cb0*/  FFMA.FTZ R25, R12, R25, R13 ;  /* 0x000000190c197223 */ /* 0x000fe2000001000d */
[----:B------:R-:W-:Y:S02]  /*1cc0*/  FFMA.FTZ R5, R33, R12, R5 ;  /* 0x0000000c21057223 */ /* 0x000fe40000010005 */
[----:B------:R-:W2:Y:S01]  /*1cd0*/  MUFU.SIN R22, R32 ;  /* 0x0000002000167308 */ /* 0x000ea20000000400 */
[----:B---3--:R-:W-:Y:S01]  /*1ce0*/  FMUL.FTZ R13, R15, R20 ;  /* 0x000000140f0d7220 */ /* 0x008fe20000410000 */
[----:B------:R-:W-:Y:S01]  /*1cf0*/  FMUL.FTZ R11, R40, R15 ;  /* 0x0000000f280b7220 */ /* 0x000fe20000410000 */
[----:B------:R-:W-:-:S02]  /*1d00*/  F2FP.F16.F32.PACK_AB R33, R5, R6 ;  /* 0x000000060521723e */ /* 0x000fc400000000ff */
[----:B------:R-:W-:-:S03]  /*1d10*/  F2FP.F16.F32.PACK_AB R25, R25, R8 ;  /* 0x000000081919723e */ /* 0x000fc600000000ff */
[----:B------:R3:W4:Y:S01]  /*1d20*/  MUFU.COS R21, R32 ;  /* 0x0000002000157308 */ /* 0x0007220000000000 */
[----:B-1----:R-:W-:Y:S01]  /*1d30*/  FMUL.FTZ R20, R14, R20 ;  /* 0x000000140e147220 */ /* 0x002fe20000410000 */
[----:B------:R-:W-:Y:S01]  /*1d40*/  FMUL.FTZ R12, R40, R14 ;  /* 0x0000000e280c7220 */ /* 0x000fe20000410000 */
[----:B------:R-:W-:Y:S01]  /*1d50*/  FFMA.FTZ R13, R14, R26, -R13 ;  /* 0x0000001a0e0d7223 */ /* 0x000fe2000001080d */
[C---:B------:R-:W-:Y:S01]  /*1d60*/  FFMA.FTZ R11, R34.reuse, R14, -R11 ;  /* 0x0000000e220b7223 */ /* 0x040fe2000001080b */
[----:B------:R-:W-:Y:S01]  /*1d70*/  FFMA.FTZ R26, R15, R26, R20 ;  /* 0x0000001a0f1a7223 */ /* 0x000fe20000010014 */
[----:B------:R-:W-:Y:S01]  /*1d80*/  FFMA.FTZ R12, R34, R15, R12 ;  /* 0x0000000f220c7223 */ /* 0x000fe2000001000c */
[----:B--2---:R-:W-:Y:S01]  /*1d90*/  FMUL.FTZ R20, R22, R23 ;  /* 0x0000001716147220 */ /* 0x004fe20000410000 */
[----:B------:R-:W-:Y:S01]  /*1da0*/  FMUL.FTZ R14, R42, R22 ;  /* 0x000000162a0e7220 */ /* 0x000fe20000410000 */
[----:B---3--:R-:W-:Y:S02]  /*1db0*/  F2FP.F16.F32.PACK_AB R32, R7, R4 ;  /* 0x000000040720723e */ /* 0x008fe400000000ff */
[----:B------:R-:W-:-:S02]  /*1dc0*/  F2FP.F16.F32.PACK_AB R34, R12, R11 ;  /* 0x0000000b0c22723e */ /* 0x000fc400000000ff */
[----:B------:R-:W-:Y:S01]  /*1dd0*/  F2FP.F16.F32.PACK_AB R26, R26, R13 ;  /* 0x0000000d1a1a723e */ /* 0x000fe200000000ff */
[----:B----4-:R-:W-:Y:S01]  /*1de0*/  FMUL.FTZ R15, R42, R21 ;  /* 0x000000152a0f7220 */ /* 0x010fe20000410000 */
[C---:B------:R-:W-:Y:S01]  /*1df0*/  FMUL.FTZ R23, R21.reuse, R23 ;  /* 0x0000001715177220 */ /* 0x040fe20000410000 */
[----:B------:R-:W-:Y:S01]  /*1e00*/  FFMA.FTZ R20, R21, R27, -R20 ;  /* 0x0000001b15147223 */ /* 0x000fe20000010814 */
[C---:B------:R-:W-:Y:S01]  /*1e10*/  FFMA.FTZ R14, R35.reuse, R21, -R14 ;  /* 0x00000015230e7223 */ /* 0x040fe2000001080e */
[----:B------:R-:W-:Y:S01]  /*1e20*/  FFMA.FTZ R15, R35, R22, R15 ;  /* 0x00000016230f7223 */ /* 0x000fe2000001000f */
[----:B------:R-:W-:-:S04]  /*1e30*/  FFMA.FTZ R27, R22, R27, R23 ;  /* 0x0000001b161b7223 */ /* 0x000fc80000010017 */
[----:B------:R-:W-:Y:S02]  /*1e40*/  F2FP.F16.F32.PACK_AB R35, R15, R14 ;  /* 0x0000000e0f23723e */ /* 0x000fe400000000ff */
[----:B------:R-:W-:-:S07]  /*1e50*/  F2FP.F16.F32.PACK_AB R27, R27, R20 ;  /* 0x000000141b1b723e */ /* 0x000fce00000000ff */
.L_x_609:
[----:B------:R-:W-:Y:S05]  /*1e60*/  BSYNC B2 ;  /* 0x0000000000027941 */ /* 0x000fea0003800000 */
.L_x_608:
        /* <DEDUP_REMOVED lines=16> */
.L_x_607:
[----:B------:R-:W-:Y:S05]  /*1f70*/  BSYNC B1 ;  /* 0x0000000000017941 */ /* 0x000fea0003800000 */
.L_x_605:
[C---:B-1----:R-:W-:Y:S02]  /*1f80*/  LOP3.LUT R4, R33.reuse, 0xffff, RZ, 0xc0, !PT ;  /* 0x0000ffff21047812 */ /* 0x042fe400078ec0ff */
        /* <DEDUP_REMOVED lines=15> */
.L_x_604:
[----:B------:R-:W-:Y:S05]  /*2080*/  BSYNC B0 ;  /* 0x0000000000007941 */ /* 0x000fea0003800000 */
.L_x_603:
[----:B------:R-:W-:Y:S06]  /*2090*/  BAR.SYNC.DEFER_BLOCKING 0x0 ;  /* 0x0000000000007b1d */ /* 0x000fec0000010000 */
[----:B------:R-:W-:Y:S04]  /*20a0*/  BSSY B0, `(.L_x_610) ;  /* 0x0000005000007945 */ /* 0x000fe80003800000 */
[----:B------:R-:W-:Y:S05]  /*20b0*/  @!P6 BRA `(.L_x_611) ;  /* 0x00000000000ce947 */ /* 0x000fea0003800000 */
[----:B------:R-:W-:Y:S01]  /*20c0*/  ISETP.NE.AND P0, PT, R19, RZ, PT ;  /* 0x000000ff1300720c */ /* 0x000fe20003f05270 */
[----:B-1----:R3:W4:-:S12]  /*20d0*/  LDS.128 R32, [R0] ;  /* 0x0000000000207984 */ /* 0x0027180000000c00 */
[----:B------:R3:W1:Y:S02]  /*20e0*/  @!P0 LDS.128 R24, [R3] ;  /* 0x0000000003188984 */ /* 0x0006640000000c00 */
.L_x_611:
[----:B------:R-:W-:Y:S05]  /*20f0*/  BSYNC B0 ;  /* 0x0000000000007941 */ /* 0x000fea0003800000 */
.L_x_610:
[----:B------:R-:W-:Y:S06]  /*2100*/  BAR.SYNC.DEFER_BLOCKING 0x0 ;  /* 0x0000000000007b1d */ /* 0x000fec0000010000 */
[----:B------:R-:W-:Y:S05]  /*2110*/  BRA `(.L_x_600) ;  /* 0x0000000800a87947 */ /* 0x000fea0003800000 */
.L_x_599:
        /* <DEDUP_REMOVED lines=10> */
[----:B------:R-:W1:Y:S01]  /*21c0*/  MUFU.RCP R9, R6 ;  /* 0x0000000600097308 */ /* 0x000e620000001000 */
[----:B------:R-:W-:Y:S01]  /*21d0*/  HADD2.F32 R33, -RZ, R33.H0_H0 ;  /* 0x20000021ff217230 */ /* 0x000fe20000004100 */
[----:B------:R-:W-:Y:S01]  /*21e0*/  I2FP.F32.S32 R4, R3 ;  /* 0x0000000300047245 */ /* 0x000fe20000201400 */
[--C-:B------:R-:W-:Y:S02]  /*21f0*/  HADD2.F32 R20, -RZ, R35.reuse.H1_H1 ;  /* 0x30000023ff147230 */ /* 0x100fe40000004100 */
[----:B------:R-:W-:Y:S02]  /*2200*/  HADD2.F32 R35, -RZ, R35.H0_H0 ;  /* 0x20000023ff237230 */ /* 0x000fe40000004100 */
[-C--:B-1----:R-:W-:Y:S01]  /*2210*/  FMUL.FTZ R0, R0, R9.reuse ;  /* 0x0000000900007220 */ /* 0x082fe20000410000 */
[----:B------:R-:W-:-:S03]  /*2220*/  FMUL.FTZ R4, R4, R9 ;  /* 0x0000000904047220 */ /* 0x000fc60000410000 */
[----:B------:R-:W-:Y:S01]  /*2230*/  FMUL.FTZ R3, R0, 13.28771209716796875 ;  /* 0x41549a7800037820 */ /* 0x000fe20000410000 */
[C---:B------:R-:W-:Y:S01]  /*2240*/  IADD3 R0, R13.reuse, 0x4, RZ ;  /* 0x000000040d007810 */ /* 0x040fe20007ffe0ff */
[----:B------:R-:W-:Y:S01]  /*2250*/  FMUL.FTZ R4, R4, 13.28771209716796875 ;  /* 0x41549a7804047820 */ /* 0x000fe20000410000 */
[----:B------:R-:W-:Y:S02]  /*2260*/  IADD3 R13, R13, 0x6, RZ ;  /* 0x000000060d0d7810 */ /* 0x000fe40007ffe0ff */
[----:B------:R-:W-:Y:S01]  /*2270*/  I2FP.F32.S32 R0, R0 ;  /* 0x0000000000007245 */ /* 0x000fe20000201400 */
[----:B------:R-:W1:Y:S01]  /*2280*/  MUFU.EX2 R3, -R3 ;  /* 0x8000000300037308 */ /* 0x000e620000000800 */
[----:B------:R-:W-:-:S03]  /*2290*/  I2FP.F32.S32 R13, R13 ;  /* 0x0000000d000d7245 */ /* 0x000fc60000201400 */
[-C--:B------:R-:W-:Y:S02]  /*22a0*/  FMUL.FTZ R0, R0, R9.reuse ;  /* 0x0000000900007220 */ /* 0x080fe40000410000 */
[----:B------:R-:W-:Y:S02]  /*22b0*/  FMUL.FTZ R13, R13, R9 ;  /* 0x000000090d0d7220 */ /* 0x000fe40000410000 */
[----:B------:R-:W-:Y:S01]  /*22c0*/  FMUL.FTZ R7, R0, 13.28771209716796875 ;  /* 0x41549a7800077820 */ /* 0x000fe20000410000 */
[----:B------:R-:W2:Y:S01]  /*22d0*/  MUFU.EX2 R5, -R4 ;  /* 0x8000000400057308 */ /* 0x000ea20000000800 */
[----:B------:R-:W-:Y:S01]  /*22e0*/  FMUL.FTZ R13, R13, 13.28771209716796875 ;  /* 0x41549a780d0d7820 */ /* 0x000fe20000410000 */
[----:B------:R-:W-:Y:S01]  /*22f0*/  I2FP.F32.S32 R0, R19 ;  /* 0x0000001300007245 */ /* 0x000fe20000201400 */
[--C-:B------:R-:W-:Y:S02]  /*2300*/  HADD2.F32 R19, -RZ, R34.reuse.H1_H1 ;  /* 0x30000022ff137230 */ /* 0x100fe40000004100 */
[----:B------:R-:W-:-:S03]  /*2310*/  HADD2.F32 R34, -RZ, R34.H0_H0 ;  /* 0x20000022ff227230 */ /* 0x000fc60000004100 */
[----:B------:R-:W3:Y:S01]  /*2320*/  MUFU.EX2 R7, -R7 ;  /* 0x8000000700077308 */ /* 0x000ee20000000800 */
[----:B-1----:R-:W-:-:S04]  /*2330*/  FMUL.FTZ R3, R0, R3 ;  /* 0x0000000300037220 */ /* 0x002fc80000410000 */
[----:B------:R-:W-:-:S03]  /*2340*/  FMUL.RZ R8, R3, 0.15915493667125701904 ;  /* 0x3e22f98303087820 */ /* 0x000fc6000040c000 */
[----:B------:R-:W1:Y:S01]  /*2350*/  MUFU.EX2 R13, -R13 ;  /* 0x8000000d000d7308 */ /* 0x000e620000000800 */
[----:B--2---:R-:W-:-:S04]  /*2360*/  FMUL.FTZ R5, R0, R5 ;  /* 0x0000000500057220 */ /* 0x004fc80000410000 */
[----:B------:R-:W-:-:S03]  /*2370*/  FMUL.RZ R9, R5, 0.15915493667125701904 ;  /* 0x3e22f98305097820 */ /* 0x000fc6000040c000 */
[----:B------:R-:W-:Y:S01]  /*2380*/  MUFU.COS R3, R8 ;  /* 0x0000000800037308 */ /* 0x000fe20000000000 */
[----:B---3--:R-:W-:-:S04]  /*2390*/  FMUL.FTZ R5, R0, R7 ;  /* 0x0000000700057220 */ /* 0x008fc80000410000 */
[----:B------:R-:W-:-:S03]  /*23a0*/  FMUL.RZ R5, R5, 0.15915493667125701904 ;  /* 0x3e22f98305057820 */ /* 0x000fc6000040c000 */
[----:B------:R2:W3:Y:S01]  /*23b0*/  MUFU.SIN R4, R8 ;  /* 0x0000000800047308 */ /* 0x0004e20000000400 */
[----:B-1----:R-:W-:-:S04]  /*23c0*/  FMUL.FTZ R0, R0, R13 ;  /* 0x0000000d00007220 */ /* 0x002fc80000410000 */
[----:B------:R-:W-:-:S03]  /*23d0*/  FMUL.RZ R14, R0, 0.15915493667125701904 ;  /* 0x3e22f983000e7820 */ /* 0x000fc6000040c000 */
[----:B------:R-:W-:Y:S01]  /*23e0*/  MUFU.COS R6, R9 ;  /* 0x0000000900067308 */ /* 0x000fe20000000000 */
[--C-:B--2---:R-:W-:Y:S02]  /*23f0*/  HADD2.F32 R8, -RZ, R32.reuse.H1_H1 ;  /* 0x30000020ff087230 */ /* 0x104fe40000004100 */
[----:B------:R-:W-:-:S05]  /*2400*/  HADD2.F32 R32, -RZ, R32.H0_H0 ;  /* 0x20000020ff207230 */ /* 0x000fca0000004100 */
[----:B------:R-:W1:Y:S01]  /*2410*/  MUFU.SIN R7, R9 ;  /* 0x0000000900077308 */ /* 0x000e620000000400 */
[----:B---3--:R-:W-:-:S04]  /*2420*/  FMUL.FTZ R0, R4, R8 ;  /* 0x0000000804007220 */ /* 0x008fc80000410000 */
[----:B------:R-:W-:-:S03]  /*2430*/  FFMA.FTZ R0, R3, R32, -R0 ;  /* 0x0000002003007223 */ /* 0x000fc60000010800 */
[----:B------:R-:W2:Y:S08]  /*2440*/  MUFU.COS R10, R5 ;  /* 0x00000005000a7308 */ /* 0x000eb00000000000 */
[----:B------:R3:W4:Y:S01]  /*2450*/  MUFU.SIN R11, R5 ;  /* 0x00000005000b7308 */ /* 0x0007220000000400 */
[----:B-1----:R-:W-:-:S04]  /*2460*/  FMUL.FTZ R9, R7, R15 ;  /* 0x0000000f07097220 */ /* 0x002fc80000410000 */
[----:B------:R-:W-:-:S03]  /*2470*/  FFMA.FTZ R9, R6, R33, -R9 ;  /* 0x0000002106097223 */ /* 0x000fc60000010809 */
[----:B------:R-:W1:Y:S01]  /*2480*/  MUFU.SIN R13, R14 ;  /* 0x0000000e000d7308 */ /* 0x000e620000000400 */
        /* <DEDUP_REMOVED lines=11> */
[----:B-1----:R-:W-:-:S04]  /*2540*/  FMUL.FTZ R7, R13, R20 ;  /* 0x000000140d077220 */ /* 0x002fc80000410000 */
[----:B------:R-:W-:Y:S01]  /*2550*/  F2FP.F16.F32.PACK_AB R34, R4, R3 ;  /* 0x000000030422723e */ /* 0x000fe200000000ff */
[C---:B--2---:R-:W-:Y:S01]  /*2560*/  FMUL.FTZ R6, R12.reuse, R20 ;  /* 0x000000140c067220 */ /* 0x044fe20000410000 */
[----:B------:R-:W-:-:S03]  /*2570*/  FFMA.FTZ R7, R12, R35, -R7 ;  /* 0x000000230c077223 */ /* 0x000fc60000010807 */
[----:B------:R-:W-:-:S05]  /*2580*/  FFMA.FTZ R6, R13, R35, R6 ;  /* 0x000000230d067223 */ /* 0x000fca0000010006 */
[----:B------:R-:W-:Y:S01]  /*2590*/  F2FP.F16.F32.PACK_AB R35, R6, R7 ;  /* 0x000000070623723e */ /* 0x000fe200000000ff */
[----:B------:R-:W-:Y:S06]  /*25a0*/  BRA `(.L_x_613) ;  /* 0x0000000400807947 */ /* 0x000fec0003800000 */
.L_x_612:
[----:B------:R-:W-:-:S13]  /*25b0*/  ISETP.GE.AND P0, PT, R13, R6, PT ;  /* 0x000000060d00720c */ /* 0x000fda0003f06270 */
[----:B------:R-:W-:Y:S05]  /*25c0*/  @P0 BRA `(.L_x_613) ;  /* 0x0000000400780947 */ /* 0x000fea0003800000 */
[----:B------:R-:W-:Y:S01]  /*25d0*/  I2FP.F32.S32 R6, R6 ;  /* 0x0000000600067245 */ /* 0x000fe20000201400 */
[C---:B------:R-:W-:Y:S01]  /*25e0*/  VIADD R4, R13.reuse, 0x2 ;  /* 0x000000020d047836 */ /* 0x040fe20000000000 */
[----:B------:R-:W-:Y:S01]  /*25f0*/  I2FP.F32.S32 R0, R13 ;  /* 0x0000000d00007245 */ /* 0x000fe20000201400 */
[----:B------:R-:W-:Y:S01]  /*2600*/  HADD2.F32 R9, -RZ, R24.H0_H0 ;  /* 0x20000018ff097230 */ /* 0x000fe20000004100 */
[----:B------:R1:W2:Y:S01]  /*2610*/  MUFU.RCP R3, R6 ;  /* 0x0000000600037308 */ /* 0x0002a20000001000 */
[C---:B------:R-:W-:Y:S01]  /*2620*/  IADD3 R5, R13.reuse, 0x4, RZ ;  /* 0x000000040d057810 */ /* 0x040fe20007ffe0ff */
[----:B------:R-:W-:Y:S01]  /*2630*/  HADD2.F32 R23, -RZ, R26.H1_H1 ;  /* 0x3000001aff177230 */ /* 0x000fe20000004100 */
[----:B------:R-:W-:Y:S01]  /*2640*/  I2FP.F32.S32 R4, R4 ;  /* 0x0000000400047245 */ /* 0x000fe20000201400 */
[--C-:B------:R-:W-:Y:S01]  /*2650*/  HADD2.F32 R38, -RZ, R27.reuse.H1_H1 ;  /* 0x3000001bff267230 */ /* 0x100fe20000004100 */
[----:B------:R-:W-:Y:S01]  /*2660*/  I2FP.F32.S32 R8, R5 ;  /* 0x0000000500087245 */ /* 0x000fe20000201400 */
[----:B------:R-:W-:Y:S01]  /*2670*/  HADD2.F32 R37, -RZ, R27.H0_H0 ;  /* 0x2000001bff257230 */ /* 0x000fe20000004100 */
[----:B------:R-:W-:Y:S01]  /*2680*/  IADD3 R13, R13, 0x6, RZ ;  /* 0x000000060d0d7810 */ /* 0x000fe20007ffe0ff */
[--C-:B------:R-:W-:Y:S01]  /*2690*/  HADD2.F32 R14, -RZ, R33.reuse.H1_H1 ;  /* 0x30000021ff0e7230 */ /* 0x100fe20000004100 */
[----:B------:R-:W-:Y:S01]  /*26a0*/  I2FP.F32.S32 R19, R19 ;  /* 0x0000001300137245 */ /* 0x000fe20000201400 */
[----:B------:R-:W-:Y:S01]  /*26b0*/  HADD2.F32 R33, -RZ, R33.H0_H0 ;  /* 0x20000021ff217230 */ /* 0x000fe20000004100 */
[----:B-1----:R-:W-:Y:S01]  /*26c0*/  I2FP.F32.S32 R6, R13 ;  /* 0x0000000d00067245 */ /* 0x002fe20000201400 */
[----:B------:R-:W-:-:S02]  /*26d0*/  HADD2.F32 R15, -RZ, R25.H1_H1 ;  /* 0x30000019ff0f7230 */ /* 0x000fc40000004100 */
[--C-:B------:R-:W-:Y:S02]  /*26e0*/  HADD2.F32 R22, -RZ, R34.reuse.H1_H1 ;  /* 0x30000022ff167230 */ /* 0x100fe40000004100 */
[----:B------:R-:W-:Y:S02]  /*26f0*/  HADD2.F32 R25, -RZ, R25.H0_H0 ;  /* 0x20000019ff197230 */ /* 0x000fe40000004100 */
        /* <DEDUP_REMOVED lines=9> */
[----:B------:R-:W1:Y:S01]  /*2790*/  MUFU.EX2 R0, -R0 ;  /* 0x8000000000007308 */ /* 0x000e620000000800 */
[--C-:B------:R-:W-:Y:S02]  /*27a0*/  HADD2.F32 R36, -RZ, R35.reuse.H1_H1 ;  /* 0x30000023ff247230 */ /* 0x100fe40000004100 */
[----:B------:R-:W-:-:S05]  /*27b0*/  HADD2.F32 R35, -RZ, R35.H0_H0 ;  /* 0x20000023ff237230 */ /* 0x000fca0000004100 */
[----:B------:R-:W2:Y:S08]  /*27c0*/  MUFU.EX2 R4, -R4 ;  /* 0x8000000400047308 */ /* 0x000eb00000000800 */
[----:B------:R-:W3:Y:S01]  /*27d0*/  MUFU.EX2 R8, -R8 ;  /* 0x8000000800087308 */ /* 0x000ee20000000800 */
[----:B-1----:R-:W-:-:S04]  /*27e0*/  FMUL.FTZ R0, R19, R0 ;  /* 0x0000000013007220 */ /* 0x002fc80000410000 */
[----:B------:R-:W-:-:S03]  /*27f0*/  FMUL.RZ R0, R0, 0.15915493667125701904 ;  /* 0x3e22f98300007820 */ /* 0x000fc6000040c000 */
[----:B------:R-:W1:Y:S01]  /*2800*/  MUFU.EX2 R20, -R7 ;  /* 0x8000000700147308 */ /* 0x000e620000000800 */
[----:B--2---:R-:W-:-:S04]  /*2810*/  FMUL.FTZ R3, R19, R4 ;  /* 0x0000000413037220 */ /* 0x004fc80000410000 */
[----:B------:R-:W-:Y:S01]  /*2820*/  FMUL.RZ R6, R3, 0.15915493667125701904 ;  /* 0x3e22f98303067820 */ /* 0x000fe2000040c000 */
[--C-:B------:R-:W-:Y:S02]  /*2830*/  HADD2.F32 R3, -RZ, R32.reuse.H1_H1 ;  /* 0x30000020ff037230 */ /* 0x100fe40000004100 */
[----:B------:R-:W2:Y:S01]  /*2840*/  MUFU.SIN R4, R0 ;  /* 0x0000000000047308 */ /* 0x000ea20000000400 */
[----:B---3--:R-:W-:Y:S01]  /*2850*/  FMUL.FTZ R8, R19, R8 ;  /* 0x0000000813087220 */ /* 0x008fe20000410000 */
[----:B------:R-:W-:-:S03]  /*2860*/  HADD2.F32 R32, -RZ, R32.H0_H0 ;  /* 0x20000020ff207230 */ /* 0x000fc60000004100 */
[----:B------:R-:W-:Y:S01]  /*2870*/  FMUL.RZ R10, R8, 0.15915493667125701904 ;  /* 0x3e22f983080a7820 */ /* 0x000fe2000040c000 */
[----:B------:R-:W-:Y:S02]  /*2880*/  HADD2.F32 R8, -RZ, R24.H1_H1 ;  /* 0x30000018ff087230 */ /* 0x000fe40000004100 */
[----:B------:R2:W3:Y:S01]  /*2890*/  MUFU.COS R5, R0 ;  /* 0x0000000000057308 */ /* 0x0004e20000000000 */
[----:B-1----:R-:W-:-:S04]  /*28a0*/  FMUL.FTZ R19, R19, R20 ;  /* 0x0000001413137220 */ /* 0x002fc80000410000 */
[----:B------:R-:W-:Y:S01]  /*28b0*/  FMUL.RZ R24, R19, 0.15915493667125701904 ;  /* 0x3e22f98313187820 */ /* 0x000fe2000040c000 */
[----:B------:R-:W-:Y:S02]  /*28c0*/  HADD2.F32 R19, -RZ, R26.H0_H0 ;  /* 0x2000001aff137230 */ /* 0x000fe40000004100 */
[----:B------:R-:W1:Y:S01]  /*28d0*/  MUFU.SIN R12, R6 ;  /* 0x00000006000c7308 */ /* 0x000e620000000400 */
[----:B--2---:R-:W-:-:S07]  /*28e0*/  FMUL.FTZ R0, R4, R8 ;  /* 0x0000000804007220 */ /* 0x004fce0000410000 */
[----:B------:R2:W4:Y:S01]  /*28f0*/  MUFU.COS R13, R6 ;  /* 0x00000006000d7308 */ /* 0x0005220000000000 */
[C---:B---3--:R-:W-:Y:S01]  /*2900*/  FMUL.FTZ R7, R5.reuse, R3 ;  /* 0x0000000305077220 */ /* 0x048fe20000410000 */
[----:B------:R-:W-:-:S03]  /*2910*/  FFMA.FTZ R0, R5, R9, -R0 ;  /* 0x0000000905007223 */ /* 0x000fc60000010800 */
[----:B------:R-:W-:-:S03]  /*2920*/  FFMA.FTZ R11, R4, R32, R7 ;  /* 0x00000020040b7223 */ /* 0x000fc60000010007 */
[----:B------:R-:W3:Y:S01]  /*2930*/  MUFU.COS R21, R10 ;  /* 0x0000000a00157308 */ /* 0x000ee20000000000 */
[----:B--2---:R-:W-:Y:S01]  /*2940*/  FMUL.FTZ R6, R4, R3 ;  /* 0x0000000304067220 */ /* 0x004fe20000410000 */
[----:B------:R-:W-:-:S04]  /*2950*/  FMUL.FTZ R3, R5, R8 ;  /* 0x0000000805037220 */ /* 0x000fc80000410000 */
[----:B------:R-:W-:Y:S01]  /*2960*/  FFMA.FTZ R3, R4, R9, R3 ;  /* 0x0000000904037223 */ /* 0x000fe20000010003 */
[----:B-1----:R-:W-:Y:S01]  /*2970*/  FMUL.FTZ R4, R12, R15 ;  /* 0x0000000f0c047220 */ /* 0x002fe20000410000 */
[----:B------:R1:W2:Y:S01]  /*2980*/  MUFU.SIN R20, R10 ;  /* 0x0000000a00147308 */ /* 0x0002a20000000400 */
[C---:B----4-:R-:W-:Y:S02]  /*2990*/  FMUL.FTZ R7, R13.reuse, R14 ;  /* 0x0000000e0d077220 */ /* 0x050fe40000410000 */
[----:B------:R-:W-:-:S05]  /*29a0*/  FFMA.FTZ R4, R13, R25, -R4 ;  /* 0x000000190d047223 */ /* 0x000fca0000010804 */
[----:B------:R-:W4:Y:S01]  /*29b0*/  MUFU.SIN R26, R24 ;  /* 0x00000018001a7308 */ /* 0x000f220000000400 */
[----:B-1----:R-:W-:Y:S01]  /*29c0*/  FFMA.FTZ R10, R5, R32, -R6 ;  /* 0x00000020050a7223 */ /* 0x002fe20000010806 */
[C---:B------:R-:W-:Y:S01]  /*29d0*/  FMUL.FTZ R6, R12.reuse, R14 ;  /* 0x0000000e0c067220 */ /* 0x040fe20000410000 */
[----:B------:R-:W-:Y:S01]  /*29e0*/  FMUL.FTZ R5, R13, R15 ;  /* 0x0000000f0d057220 */ /* 0x000fe20000410000 */
[-C--:B---3--:R-:W-:Y:S02]  /*29f0*/  FMUL.FTZ R9, R21, R22.reuse ;  /* 0x0000001615097220 */ /* 0x088fe40000410000 */
[-C--:B------:R-:W-:Y:S01]  /*2a00*/  FFMA.FTZ R14, R13, R33.reuse, -R6 ;  /* 0x000000210d0e7223 */ /* 0x080fe20000010806 */
[----:B------:R-:W-:Y:S01]  /*2a10*/  FFMA.FTZ R33, R12, R33, R7 ;  /* 0x000000210c217223 */ /* 0x000fe20000010007 */
[----:B------:R1:W3:Y:S01]  /*2a20*/  MUFU.COS R27, R24 ;  /* 0x00000018001b7308 */ /* 0x0002e20000000000 */
[C---:B------:R-:W-:Y:S01]  /*2a30*/  FMUL.FTZ R7, R21.reuse, R23 ;  /* 0x0000001715077220 */ /* 0x040fe20000410000 */
[----:B--2---:R-:W-:Y:S01]  /*2a40*/  FMUL.FTZ R8, R20, R22 ;  /* 0x0000001614087220 */ /* 0x004fe20000410000 */
[----:B------:R-:W-:Y:S01]  /*2a50*/  FFMA.FTZ R5, R12, R25, R5 ;  /* 0x000000190c057223 */ /* 0x000fe20000010005 */
[C---:B------:R-:W-:Y:S01]  /*2a60*/  FMUL.FTZ R6, R20.reuse, R23 ;  /* 0x0000001714067220 */ /* 0x040fe20000410000 */
[CC--:B------:R-:W-:Y:S01]  /*2a70*/  FFMA.FTZ R13, R20.reuse, R34.reuse, R9 ;  /* 0x00000022140d7223 */ /* 0x0c0fe20000010009 */
[-C--:B------:R-:W-:Y:S01]  /*2a80*/  FFMA.FTZ R7, R20, R19.reuse, R7 ;  /* 0x0000001314077223 */ /* 0x080fe20000010007 */
[C---:B------:R-:W-:Y:S01]  /*2a90*/  FFMA.FTZ R12, R21.reuse, R34, -R8 ;  /* 0x00000022150c7223 */ /* 0x040fe20000010808 */
[----:B------:R-:W-:Y:S01]  /*2aa0*/  FFMA.FTZ R6, R21, R19, -R6 ;  /* 0x0000001315067223 */ /* 0x000fe20000010806 */
[C---:B----4-:R-:W-:Y:S01]  /*2ab0*/  FMUL.FTZ R20, R26.reuse, R36 ;  /* 0x000000241a147220 */ /* 0x050fe20000410000 */
[----:B------:R-:W-:Y:S01]  /*2ac0*/  FMUL.FTZ R8, R26, R38 ;  /* 0x000000261a087220 */ /* 0x000fe20000410000 */
[----:B------:R-:W-:-:S02]  /*2ad0*/  F2FP.F16.F32.PACK_AB R32, R11, R10 ;  /* 0x0000000a0b20723e */ /* 0x000fc400000000ff */
[----:B-1----:R-:W-:Y:S02]  /*2ae0*/  F2FP.F16.F32.PACK_AB R24, R3, R0 ;  /* 0x000000000318723e */ /* 0x002fe400000000ff */
[----:B------:R-:W-:Y:S01]  /*2af0*/  F2FP.F16.F32.PACK_AB R33, R33, R14 ;  /* 0x0000000e2121723e */ /* 0x000fe200000000ff */
[C---:B---3--:R-:W-:Y:S01]  /*2b00*/  FMUL.FTZ R15, R27.reuse, R36 ;  /* 0x000000241b0f7220 */ /* 0x048fe20000410000 */
        /* <DEDUP_REMOVED lines=8> */
[----:B------:R-:W-:Y:S02]  /*2b90*/  F2FP.F16.F32.PACK_AB R35, R35, R20 ;  /* 0x000000142323723e */ /* 0x000fe400000000ff */
[----:B------:R-:W-:-:S07]  /*2ba0*/  F2FP.F16.F32.PACK_AB R27, R9, R8 ;  /* 0x00000008091b723e */ /* 0x000fce00000000ff */
.L_x_613:
[----:B------:R-:W-:Y:S05]  /*2bb0*/  BSYNC B0 ;  /* 0x0000000000007941 */ /* 0x000fea0003800000 */
.L_x_600:
[----:B------:R-:W-:Y:S01]  /*2bc0*/  ISETP.GT.AND P0, PT, R16, 0x1f, PT ;  /* 0x0000001f1000780c */ /* 0x000fe20003f04270 */
[----:B------:R-:W-:Y:S01]  /*2bd0*/  BSSY B0, `(.L_x_614) ;  /* 0x0000029000007945 */ /* 0x000fe20003800000 */
[----:B------:R-:W-:-:S11]  /*2be0*/  IMAD.MOV.U32 R14, RZ, RZ, RZ ;  /* 0x000000ffff0e7224 */ /* 0x000fd600078e00ff */
[----:B------:R-:W-:Y:S05]  /*2bf0*/  @P0 BRA `(.L_x_615) ;  /* 0x0000000000980947 */ /* 0x000fea0003800000 */
[----:B-1-3--:R-:W1:Y:S01]  /*2c00*/  LDC R0, c[0x0][0x29c] ;  /* 0x0000a700ff007b82 */ /* 0x00ae620000000800 */
[----:B--2---:R-:W2:Y:S01]  /*2c10*/  S2R R7, SR_CgaCtaId ;  /* 0x0000000000077919 */ /* 0x004ea20000008800 */
[----:B------:R-:W-:Y:S01]  /*2c20*/  MOV R6, 0x400 ;  /* 0x0000040000067802 */ /* 0x000fe20000000f00 */
[----:B----4-:R-:W-:Y:S01]  /*2c30*/  HMUL2 R12, R33, R25 ;  /* 0x00000019210c7232 */ /* 0x010fe20000000000 */
[----:B------:R-:W-:-:S05]  /*2c40*/  UMOV UR4, 0xffffffff ;  /* 0xffffffff00047882 */ /* 0x000fca0000000000 */
[----:B------:R-:W-:-:S10]  /*2c50*/  HFMA2.MMA R13, R32, R24, R12 ;  /* 0x00000018200d7235 */ /* 0x000fd4000000000c */
[----:B------:R-:W-:Y:S01]  /*2c60*/  HFMA2 R13, R34, R26, R13 ;  /* 0x0000001a220d7231 */ /* 0x000fe2000000000d */
[----:B-1----:R-:W-:-:S05]  /*2c70*/  ISETP.NE.AND P1, PT, R0, RZ, PT ;  /* 0x000000ff0000720c */ /* 0x002fca0003f25270 */
        /* <DEDUP_REMOVED lines=8> */
[----:B------:R-:W1:Y:S01]  /*2d00*/  @!P0 LDC R8, c[0x0][0x284] ;  /* 0x0000a100ff088b82 */ /* 0x000e620000000800 */
[----:B------:R-:W-:Y:S01]  /*2d10*/  @!P0 IMAD.SHL.U32 R9, R46, 0x8, RZ ;  /* 0x000000082e098824 */ /* 0x000fe200078e00ff */
[----:B------:R-:W-:Y:S01]  /*2d20*/  @!P1 LEA R7, R7, R6, 0x18 ;  /* 0x0000000607079211 */ /* 0x000fe200078ec0ff */
[----:B------:R2:W-:Y:S01]  /*2d30*/  STS.128 [R3], R32 ;  /* 0x0000002003007388 */ /* 0x0005e20000000c00 */
[----:B------:R-:W-:Y:S02]  /*2d40*/  FADD.FTZ R13, R0, R13 ;  /* 0x0000000d000d7221 */ /* 0x000fe40000010000 */
[----:B------:R-:W-:Y:S02]  /*2d50*/  @!P1 LEA R7, R16, R7, 0x4 ;  /* 0x0000000710079211 */ /* 0x000fe400078e20ff */
[----:B------:R-:W3:Y:S03]  /*2d60*/  @!P0 LDC.64 R4, c[0x0][0x248] ;  /* 0x00009200ff048b82 */ /* 0x000ee60000000a00 */
[----:B------:R2:W-:Y:S01]  /*2d70*/  @!P1 STS.128 [R7], R28 ;  /* 0x0000001c07009388 */ /* 0x0005e20000000c00 */
[----:B-1----:R-:W-:-:S04]  /*2d80*/  @!P0 IMAD R9, R18, R8, R9 ;  /* 0x0000000812098224 */ /* 0x002fc800078e0209 */
[----:B---3--:R-:W-:-:S05]  /*2d90*/  @!P0 IMAD.WIDE R4, R9, 0x2, R4 ;  /* 0x0000000209048825 */ /* 0x008fca00078e0204 */
[----:B------:R2:W-:Y:S01]  /*2da0*/  @!P0 STG.E.128 desc[UR36][R4.64], R24 ;  /* 0x0000001804008986 */ /* 0x0005e2000c101d24 */
[----:B------:R-:W-:Y:S05]  /*2db0*/  BRA.DIV UR4, `(.L_x_616) ;  /* 0x000000aa04607947 */ /* 0x000fea000b800000 */
[----:B------:R-:W1:Y:S02]  /*2dc0*/  SHFL.BFLY PT, R14, R13, 0x10, 0x1f ;  /* 0x0e001f000d0e7f89 */ /* 0x000e6400000e0000 */
[----:B-1----:R-:W-:-:S05]  /*2dd0*/  FADD.FTZ R0, R13, R14 ;  /* 0x0000000e0d007221 */ /* 0x002fca0000010000 */
[----:B------:R-:W2:Y:S02]  /*2de0*/  SHFL.BFLY PT, R14, R0, 0x8, 0x1f ;  /* 0x0d001f00000e7f89 */ /* 0x000ea400000e0000 */
[----:B--2---:R-:W-:-:S05]  /*2df0*/  FADD.FTZ R3, R0, R14 ;  /* 0x0000000e00037221 */ /* 0x004fca0000010000 */
[----:B------:R-:W1:Y:S02]  /*2e00*/  SHFL.BFLY PT, R14, R3, 0x4, 0x1f ;  /* 0x0c801f00030e7f89 */ /* 0x000e6400000e0000 */
[----:B-1----:R-:W-:-:S05]  /*2e10*/  FADD.FTZ R4, R3, R14 ;  /* 0x0000000e03047221 */ /* 0x002fca0000010000 */
[----:B------:R-:W1:Y:S02]  /*2e20*/  SHFL.BFLY PT, R14, R4, 0x2, 0x1f ;  /* 0x0c401f00040e7f89 */ /* 0x000e6400000e0000 */
[----:B-1----:R-:W-:-:S05]  /*2e30*/  FADD.FTZ R5, R4, R14 ;  /* 0x0000000e04057221 */ /* 0x002fca0000010000 */
[----:B------:R1:W2:Y:S02]  /*2e40*/  SHFL.BFLY PT, R14, R5, 0x1, 0x1f ;  /* 0x0c201f00050e7f89 */ /* 0x0002a400000e0000 */
.L_x_764:
[----:B--2---:R-:W-:-:S07]  /*2e50*/  FADD.FTZ R14, R5, R14 ;  /* 0x0000000e050e7221 */ /* 0x004fce0000010000 */
.L_x_615:
[----:B------:R-:W-:Y:S05]  /*2e60*/  BSYNC B0 ;  /* 0x0000000000007941 */ /* 0x000fea0003800000 */
.L_x_614:
[----:B------:R-:W5:Y:S01]  /*2e70*/  LDC R247, c[0x0][0x284] ;  /* 0x0000a100fff77b82 */ /* 0x000f620000000800 */
[----:B------:R-:W-:Y:S01]  /*2e80*/  ISETP.NE.AND P0, PT, R16, RZ, PT ;  /* 0x000000ff1000720c */ /* 0x000fe20003f05270 */
[----:B------:R-:W-:Y:S01]  /*2e90*/  IMAD.MOV.U32 R245, RZ, RZ, -0x800001 ;  /* 0xff7ffffffff57424 */ /* 0x000fe200078e00ff */
[----:B-----5:R-:W-:-:S05]  /*2ea0*/  VIADDMNMX R8, R244, -R247, RZ, !PT ;  /* 0x800000f7f4087246 */ /* 0x020fca00078001ff */
[----:B------:R0:W-:Y:S06]  /*2eb0*/  STL [R1+0x26c], R8 ;  /* 0x00026c0801007387 */ /* 0x0001ec0000100800 */
[----:B------:R-:W-:Y:S05]  /*2ec0*/  @P0 BRA `(.L_x_617) ;  /* 0x0000000000440947 */ /* 0x000fea0003800000 */
[----:B------:R-:W-:Y:S02]  /*2ed0*/  ULDC.64 UR4, c[0x0][0x2c8] ;  /* 0x0000b20000047ab9 */ /* 0x000fe40000000a00 */
[----:B------:R-:W-:Y:S01]  /*2ee0*/  ISETP.NE.U32.AND P0, PT, RZ, UR4, PT ;  /* 0x00000004ff007c0c */ /* 0x000fe2000bf05070 */
[----:B------:R-:W-:-:S03]  /*2ef0*/  ULDC UR4, c[0x0][0x2a0] ;  /* 0x0000a80000047ab9 */ /* 0x000fc60000000800 */
[----:B------:R-:W-:-:S13]  /*2f00*/  ISETP.NE.AND.EX P0, PT, RZ, UR5, PT, P0 ;  /* 0x00000005ff007c0c */ /* 0x000fda000bf05300 */
[----:B--2---:R-:W2:Y:S01]  /*2f10*/  @P0 LDC R7, c[0x0][0x2d0] ;  /* 0x0000b400ff070b82 */ /* 0x004ea20000000800 */
[----:B-1-3--:R-:W-:-:S07]  /*2f20*/  @P0 IADD3 R0, R17, -R44, RZ ;  /* 0x8000002c11000210 */ /* 0x00afce0007ffe0ff */
[----:B------:R-:W1:Y:S01]  /*2f30*/  @P0 LDC.64 R4, c[0x0][0x2c8] ;  /* 0x0000b200ff040b82 */ /* 0x000e620000000a00 */
[----:B--2---:R-:W-:-:S04]  /*2f40*/  @P0 IMAD R3, R106, R7, R0 ;  /* 0x000000076a030224 */ /* 0x004fc800078e0200 */
[----:B------:R-:W-:-:S04]  /*2f50*/  @P0 IMAD R3, R3, R7, R0 ;  /* 0x0000000703030224 */ /* 0x000fc800078e0200 */
[----:B-1----:R-:W-:-:S06]  /*2f60*/  @P0 IMAD.WIDE R4, R3, 0x2, R4 ;  /* 0x0000000203040825 */ /* 0x002fcc00078e0204 */
[----:B------:R-:W2:Y:S01]  /*2f70*/  @P0 LDG.E.U16 R4, desc[UR36][R4.64] ;  /* 0x0000002404040981 */ /* 0x000ea2000c1e1500 */
[----:B------:R-:W-:Y:S01]  /*2f80*/  IADD3 R3, R17, -R8, RZ ;  /* 0x8000000811037210 */ /* 0x000fe20007ffe0ff */
[----:B------:R-:W-:-:S03]  /*2f90*/  FMUL.FTZ R245, R14, UR4 ;  /* 0x000000040ef57c20 */ /* 0x000fc60008410000 */
[----:B------:R-:W-:Y:S01]  /*2fa0*/  LEA R6, R3, UR38, 0x2 ;  /* 0x0000002603067c11 */ /* 0x000fe2000f8e10ff */
[----:B--2---:R-:W-:-:S05]  /*2fb0*/  @P0 HADD2.F32 R0, -RZ, R4.H0_H0 ;  /* 0x20000004ff000230 */ /* 0x004fca0000004100 */
[----:B------:R-:W-:-:S05]  /*2fc0*/  @P0 FADD.FTZ R245, R245, R0 ;  /* 0x00000000f5f50221 */ /* 0x000fca0000010000 */
[----:B------:R1:W-:Y:S02]  /*2fd0*/  STS [R6], R245 ;  /* 0x000000f506007388 */ /* 0x0003e40000000800 */
.L_x_617:
[----:B------:R-:W-:Y:S05]  /*2fe0*/  WARPSYNC.ALL ;  /* 0x0000000000007948 */ /* 0x000fea0003800000 */
[----:B------:R-:W5:Y:S08]  /*2ff0*/  S2UR UR5, SR_CgaCtaId ;  /* 0x00000000000579c3 */ /* 0x000f700000008800 */
[----:B------:R-:W-:Y:S01]  /*3000*/  BAR.SYNC.DEFER_BLOCKING 0x0 ;  /* 0x0000000000007b1d */ /* 0x000fe20000010000 */
[----:B------:R-:W-:-:S04]  /*3010*/  IADD3 R17, R17, 0x1f, -R8 ;  /* 0x0000001f11117810 */ /* 0x000fc80007ffe808 */
[----:B-1-3--:R-:W-:Y:S01]  /*3020*/  SHF.R.S32.HI R0, RZ, 0x1f, R17 ;  /* 0x0000001fff007819 */ /* 0x00afe20000011411 */
[----:B------:R-:W-:Y:S01]  /*3030*/  UMOV UR4, 0x400 ;  /* 0x0000040000047882 */ /* 0x000fe20000000000 */
[----:B------:R-:W-:Y:S02]  /*3040*/  ULDC UR8, c[0x0][0x29c] ;  /* 0x0000a70000087ab9 */ /* 0x000fe40000000800 */
[----:B------:R-:W-:-:S04]  /*3050*/  LEA.HI R0, R0, R17, RZ, 0x5 ;  /* 0x0000001100007211 */ /* 0x000fc800078f28ff */
[----:B------:R-:W-:-:S04]  /*3060*/  LOP3.LUT R0, R0, 0xffffffe0, RZ, 0xc0, !PT ;  /* 0xffffffe000007812 */ /* 0x000fc800078ec0ff */
[----:B------:R-:W-:Y:S01]  /*3070*/  IADD3 R0, R0, R8, RZ ;  /* 0x0000000800007210 */ /* 0x000fe20007ffe0ff */
[----:B-----5:R-:W-:-:S03]  /*3080*/  ULEA UR4, UR5, UR4, 0x18 ;  /* 0x0000000405047291 */ /* 0x020fc6000f8ec03f */
[----:B------:R-:W-:Y:S02]  /*3090*/  ULDC UR5, c[0x0][0x29c] ;  /* 0x0000a70000057ab9 */ /* 0x000fe40000000800 */
[----:B------:R-:W-:-:S03]  /*30a0*/  UISETP.NE.AND UP0, UPT, UR5, URZ, UPT ;  /* 0x0000003f0500728c */ /* 0x000fc6000bf05270 */
[----:B------:R-:W-:Y:S01]  /*30b0*/  ULDC UR5, c[0x0][0x280] ;  /* 0x0000a00000057ab9 */ /* 0x000fe20000000800 */
[----:B------:R-:W1:Y:S02]  /*30c0*/  LDS.128 R12, [UR4+0x40] ;  /* 0x00004004ff0c7984 */ /* 0x000e640008000c00 */
[----:B------:R-:W-:Y:S02]  /*30d0*/  PLOP3.LUT P2, PT, PT, PT, UP0, 0x80, 0x0 ;  /* 0x000000000000781c */ /* 0x000fe40003f4f008 */
[----:B--2---:R-:W2:Y:S04]  /*30e0*/  LDS.128 R4, [UR4+0x50] ;  /* 0x00005004ff047984 */ /* 0x004ea80008000c00 */
[----:B------:R-:W3:Y:S04]  /*30f0*/  LDS.128 R20, [UR4+0x60] ;  /* 0x00006004ff147984 */ /* 0x000ee80008000c00 */
[----:B-1----:R-:W-:Y:S04]  /*3100*/  STL.64 [R1+0x250], R12 ;  /* 0x0002500c01007387 */ /* 0x002fe80000100a00 */
[----:B------:R-:W-:Y:S04]  /*3110*/  STL.64 [R1+0x258], R14 ;  /* 0x0002580e01007387 */ /* 0x000fe80000100a00 */
[----:B------:R-:W1:Y:S04]  /*3120*/  LDS.128 R12, [UR4+0x70] ;  /* 0x00007004ff0c7984 */ /* 0x000e680008000c00 */
[----:B--2---:R-:W-:Y:S04]  /*3130*/  STL.64 [R1+0x240], R4 ;  /* 0x0002400401007387 */ /* 0x004fe80000100a00 */
[----:B------:R-:W-:Y:S04]  /*3140*/  STL.64 [R1+0x248], R6 ;  /* 0x0002480601007387 */ /* 0x000fe80000100a00 */
[----:B------:R-:W2:Y:S04]  /*3150*/  LDS.128 R4, [UR4+0x80] ;  /* 0x00008004ff047984 */ /* 0x000ea80008000c00 */
[----:B---3--:R-:W-:Y:S04]  /*3160*/  STL.64 [R1+0x230], R20 ;  /* 0x0002301401007387 */ /* 0x008fe80000100a00 */
[----:B------:R-:W-:Y:S04]  /*3170*/  STL.64 [R1+0x238], R22 ;  /* 0x0002381601007387 */ /* 0x000fe80000100a00 */
        /* <DEDUP_REMOVED lines=81> */
[----:B-1----:R-:W-:Y:S04]  /*3690*/  STL.64 [R1+0x70], R12 ;  /* 0x0000700c01007387 */ /* 0x002fe80000100a00 */
[----:B------:R-:W-:Y:S04]  /*36a0*/  STL.64 [R1+0x78], R14 ;  /* 0x0000780e01007387 */ /* 0x000fe80000100a00 */
[----:B--2---:R-:W-:Y:S04]  /*36b0*/  STL.64 [R1+0x60], R4 ;  /* 0x0000600401007387 */ /* 0x004fe80000100a00 */
[----:B------:R1:W-:Y:S04]  /*36c0*/  STL.64 [R1+0x68], R6 ;  /* 0x0000680601007387 */ /* 0x0003e80000100a00 */
[----:B------:R2:W-:Y:S01]  /*36d0*/  STL [R1+0x264], R0 ;  /* 0x0002640001007387 */ /* 0x0005e20000100800 */
[----:B-1----:R-:W-:-:S05]  /*36e0*/  IMAD.IADD R6, R16, 0x1, R8 ;  /* 0x0000000110067824 */ /* 0x002fca00078e0208 */
[----:B------:R-:W-:Y:S01]  /*36f0*/  ISETP.GE.AND P0, PT, R6, R0, PT ;  /* 0x000000000600720c */ /* 0x000fe20003f06270 */
[----:B--2---:R-:W-:-:S12]  /*3700*/  @P2 BRA `(.L_x_618) ;  /* 0x0000000000b02947 */ /* 0x004fd80003800000 */
[----:B------:R-:W1:Y:S04]  /*3710*/  LDS.128 R16, [UR4+0x240] ;  /* 0x00024004ff107984 */ /* 0x000e680008000c00 */
[----:B------:R-:W2:Y:S04]  /*3720*/  LDS.128 R12, [UR4+0x250] ;  /* 0x00025004ff0c7984 */ /* 0x000ea80008000c00 */
[----:B0-----:R-:W0:Y:S04]  /*3730*/  LDS.128 R8, [UR4+0x260] ;  /* 0x00026004ff087984 */ /* 0x001e280008000c00 */
[----:B------:R-:W-:Y:S04]  /*3740*/  LDS.128 R248, [UR4+0x2a0] ;  /* 0x0002a004fff87984 */ /* 0x000fe80008000c00 */
[----:B------:R-:W-:Y:S04]  /*3750*/  LDS.128 R240, [UR4+0x2b0] ;  /* 0x0002b004fff07984 */ /* 0x000fe80008000c00 */
[----:B------:R-:W-:Y:S04]  /*3760*/  LDS.128 R236, [UR4+0x2c0] ;  /* 0x0002c004ffec7984 */ /* 0x000fe80008000c00 */
[----:B------:R-:W-:Y:S04]  /*3770*/  LDS.128 R232, [UR4+0x2d0] ;  /* 0x0002d004ffe87984 */ /* 0x000fe80008000c00 */
[----:B------:R-:W-:Y:S04]  /*3780*/  LDS.128 R20, [UR4+0x2f0] ;  /* 0x0002f004ff147984 */ /* 0x000fe80008000c00 */
[----:B------:R-:W-:Y:S04]  /*3790*/  LDS.128 R24, [UR4+0x300] ;  /* 0x00030004ff187984 */ /* 0x000fe80008000c00 */
[----:B------:R-:W-:Y:S04]  /*37a0*/  LDS.128 R28, [UR4+0x310] ;  /* 0x00031004ff1c7984 */ /* 0x000fe80008000c00 */
[----:B-1----:R-:W-:Y:S04]  /*37b0*/  STL.64 [R1+0x50], R16 ;  /* 0x0000501001007387 */ /* 0x002fe80000100a00 */
[----:B------:R-:W-:Y:S04]  /*37c0*/  STL.64 [R1+0x58], R18 ;  /* 0x0000581201007387 */ /* 0x000fe80000100a00 */
[----:B------:R-:W1:Y:S04]  /*37d0*/  LDS.128 R16, [UR4+0x270] ;  /* 0x00027004ff107984 */ /* 0x000e680008000c00 */
[----:B--2---:R-:W-:Y:S04]  /*37e0*/  STL.64 [R1+0x40], R12 ;  /* 0x0000400c01007387 */ /* 0x004fe80000100a00 */
[----:B------:R-:W-:Y:S04]  /*37f0*/  STL.64 [R1+0x48], R14 ;  /* 0x0000480e01007387 */ /* 0x000fe80000100a00 */
[----:B------:R-:W2:Y:S04]  /*3800*/  LDS.128 R12, [UR4+0x280] ;  /* 0x00028004ff0c7984 */ /* 0x000ea80008000c00 */
[----:B0-----:R-:W-:Y:S04]  /*3810*/  STL.64 [R1+0x30], R8 ;  /* 0x0000300801007387 */ /* 0x001fe80000100a00 */
[----:B------:R-:W-:Y:S04]  /*3820*/  STL.64 [R1+0x38], R10 ;  /* 0x0000380a01007387 */ /* 0x000fe80000100a00 */
[----:B------:R-:W0:Y:S04]  /*3830*/  LDS.128 R8, [UR4+0x290] ;  /* 0x00029004ff087984 */ /* 0x000e280008000c00 */
[----:B----4-:R-:W3:Y:S04]  /*3840*/  LDS.128 R32, [UR4+0x320] ;  /* 0x00032004ff207984 */ /* 0x010ee80008000c00 */
[----:B------:R-:W4:Y:S04]  /*3850*/  LDS.128 R36, [UR4+0x330] ;  /* 0x00033004ff247984 */ /* 0x000f280008000c00 */
[----:B------:R-:W0:Y:S04]  /*3860*/  LDS.128 R40, [UR4+0x340] ;  /* 0x00034004ff287984 */ /* 0x000e280008000c00 */
[----:B-1----:R1:W-:Y:S04]  /*3870*/  STL.64 [R1+0x20], R16 ;  /* 0x0000201001007387 */ /* 0x0023e80000100a00 */
        /* <DEDUP_REMOVED lines=10> */
[----:B------:R-:W1:Y:S04]  /*3920*/  LDS.128 R76, [UR4+0x3d0] ;  /* 0x0003d004ff4c7984 */ /* 0x000e680008000c00 */
[----:B------:R-:W1:Y:S04]  /*3930*/  LDS.128 R80, [UR4+0x3e0] ;  /* 0x0003e004ff507984 */ /* 0x000e680008000c00 */
[----:B------:R-:W1:Y:S04]  /*3940*/  LDS.128 R84, [UR4+0x3f0] ;  /* 0x0003f004ff547984 */ /* 0x000e680008000c00 */
[----:B------:R-:W1:Y:S04]  /*3950*/  LDS.128 R88, [UR4+0x400] ;  /* 0x00040004ff587984 */ /* 0x000e680008000c00 */
[----:B------:R-:W1:Y:S04]  /*3960*/  LDS.128 R92, [UR4+0x410] ;  /* 0x00041004ff5c7984 */ /* 0x000e680008000c00 */
[----:B------:R-:W1:Y:S04]  /*3970*/  LDS.128 R96, [UR4+0x420] ;  /* 0x00042004ff607984 */ /* 0x000e680008000c00 */
[----:B------:R-:W1:Y:S04]  /*3980*/  LDS.128 R100, [UR4+0x430] ;  /* 0x00043004ff647984 */ /* 0x000e680008000c00 */
[----:B--2---:R2:W-:Y:S04]  /*3990*/  STL.64 [R1+0x10], R12 ;  /* 0x0000100c01007387 */ /* 0x0045e80000100a00 */
[----:B------:R2:W-:Y:S04]  /*39a0*/  STL.64 [R1+0x18], R14 ;  /* 0x0000180e01007387 */ /* 0x0005e80000100a00 */
[----:B0-----:R2:W-:Y:S04]  /*39b0*/  STL.64 [R1], R8 ;  /* 0x0000000801007387 */ /* 0x0015e80000100a00 */
[----:B---34-:R2:W-:Y:S02]  /*39c0*/  STL.64 [R1+0x8], R10 ;  /* 0x0000080a01007387 */ /* 0x0185e40000100a00 */
.L_x_618:
[----:B------:R-:W-:Y:S01]  /*39d0*/  ULDC UR9, c[0x0][0x2a0] ;  /* 0x0000a80000097ab9 */ /* 0x000fe20000000800 */
[----:B------:R-:W-:Y:S01]  /*39e0*/  IMAD R3, R105, UR5, R106 ;  /* 0x0000000569037c24 */ /* 0x000fe2000f8e026a */
[----:B------:R-:W-:Y:S01]  /*39f0*/  ULDC.64 UR6, c[0x0][0x2b0] ;  /* 0x0000ac0000067ab9 */ /* 0x000fe20000000a00 */
[----:B------:R-:W-:Y:S01]  /*3a00*/  ULDC.64 UR10, c[0x0][0x2c8] ;  /* 0x0000b200000a7ab9 */ /* 0x000fe20000000a00 */
[----:B------:R-:W-:Y:S04]  /*3a10*/  BSSY B0, `(.L_x_619) ;  /* 0x00005fc000007945 */ /* 0x000fe80003800000 */
[----:B------:R-:W-:Y:S05]  /*3a20*/  @P0 BRA `(.L_x_620) ;  /* 0x0000005c00e80947 */ /* 0x000fea0003800000 */
[-C--:B------:R-:W-:Y:S01]  /*3a30*/  IABS R0, R247.reuse ;  /* 0x000000f700007213 */ /* 0x080fe20000000000 */
[----:B------:R-:W-:Y:S01]  /*3a40*/  IMAD R3, R3, 0xe0, RZ ;  /* 0x000000e003037824 */ /* 0x000fe200078e02ff */
[----:B------:R-:W-:Y:S02]  /*3a50*/  ULDC UR4, c[0x0][0x298] ;  /* 0x0000a60000047ab9 */ /* 0x000fe40000000800 */
[----:B------:R-:W-:Y:S01]  /*3a60*/  MOV R7, R0 ;  /* 0x0000000000077202 */ /* 0x000fe20000000f00 */
[----:B------:R-:W-:-:S03]  /*3a70*/  IMAD R3, R3, R247, RZ ;  /* 0x000000f703037224 */ /* 0x000fc600078e02ff */
[----:B------:R-:W3:Y:S08]  /*3a80*/  I2F.RP R4, R7 ;  /* 0x0000000700047306 */ /* 0x000ef00000209400 */
[----:B---3--:R-:W3:Y:S02]  /*3a90*/  MUFU.RCP R4, R4 ;  /* 0x0000000400047308 */ /* 0x008ee40000001000 */
[----:B---3--:R-:W-:-:S06]  /*3aa0*/  VIADD R4, R4, 0xffffffe ;  /* 0x0ffffffe04047836 */ /* 0x008fcc0000000000 */
[----:B------:R3:W5:Y:S02]  /*3ab0*/  F2I.FTZ.U32.TRUNC.NTZ R5, R4 ;  /* 0x0000000400057305 */ /* 0x000764000021f000 */
[----:B---3--:R-:W-:Y:S01]  /*3ac0*/  HFMA2.MMA R4, -RZ, RZ, 0, 0 ;  /* 0x00000000ff047435 */ /* 0x008fe200000001ff */
[----:B-----5:R-:W-:-:S05]  /*3ad0*/  IADD3 R0, RZ, -R5, RZ ;  /* 0x80000005ff007210 */ /* 0x020fca0007ffe0ff */
[----:B------:R-:W-:-:S04]  /*3ae0*/  IMAD R0, R0, R7, RZ ;  /* 0x0000000700007224 */ /* 0x000fc800078e02ff */
[----:B------:R-:W-:Y:S02]  /*3af0*/  IMAD.HI.U32 R0, R5, R0, R4 ;  /* 0x0000000005007227 */ /* 0x000fe400078e0004 */
[----:B------:R-:W3:Y:S02]  /*3b00*/  LDC R5, c[0x0][0x2c0] ;  /* 0x0000b000ff057b82 */ /* 0x000ee40000000800 */
[----:B------:R-:W-:Y:S01]  /*3b10*/  IMAD.MOV.U32 R4, RZ, RZ, R6 ;  /* 0x000000ffff047224 */ /* 0x000fe200078e0006 */
[----:B------:R5:W-:Y:S02]  /*3b20*/  STL [R1+0x268], R0 ;  /* 0x0002680001007387 */ /* 0x000be40000100800 */
[----:B-----5:R-:W-:Y:S02]  /*3b30*/  IMAD R0, R104, R247, RZ ;  /* 0x000000f768007224 */ /* 0x020fe400078e02ff */
[----:B------:R-:W-:-:S03]  /*3b40*/  IMAD R247, R247, 0xe0, RZ ;  /* 0x000000e0f7f77824 */ /* 0x000fc600078e02ff */
[----:B------:R-:W-:Y:S02]  /*3b50*/  SHF.R.S32.HI R6, RZ, 0x1f, R0 ;  /* 0x0000001fff067819 */ /* 0x000fe40000011400 */
[----:B---3--:R-:W-:Y:S02]  /*3b60*/  IADD3 R7, R5, UR4, RZ ;  /* 0x0000000405077c10 */ /* 0x008fe4000fffe0ff */
[----:B------:R-:W-:-:S07]  /*3b70*/  SHF.R.S32.HI R5, RZ, 0x1f, R3 ;  /* 0x0000001fff057819 */ /* 0x000fce0000011403 */
.L_x_687:
[----:B---3--:R-:W3:Y:S01]  /*3b80*/  S2R R6, SR_CTAID.Y ;  /* 0x0000000000067919 */ /* 0x008ee20000002600 */
[----:B------:R-:W3:Y:S01]  /*3b90*/  LDC R252, c[0x0][0x284] ;  /* 0x0000a100fffc7b82 */ /* 0x000ee20000000800 */
[----:B------:R-:W-:Y:S01]  /*3ba0*/  ISETP.NE.U32.AND P0, PT, RZ, UR6, PT ;  /* 0x00000006ff007c0c */ /* 0x000fe2000bf05070 */
[----:B--2---:R-:W2:Y:S03]  /*3bb0*/  LDL R9, [R1+0x268] ;  /* 0x0002680001097983 */ /* 0x004ea60000100800 */
[----:B------:R-:W-:-:S13]  /*3bc0*/  ISETP.NE.AND.EX P0, PT, RZ, UR7, PT, P0 ;  /* 0x00000007ff007c0c */ /* 0x000fda000bf05300 */
[----:B0-----:R-:W-:Y:S01]  /*3bd0*/  @P0 SHF.R.S32.HI R8, RZ, 0x1f, R4 ;  /* 0x0000001fff080819 */ /* 0x001fe20000011404 */
[----:B---3--:R-:W-:-:S05]  /*3be0*/  @P0 IMAD R6, R6, R252, RZ ;  /* 0x000000fc06060224 */ /* 0x008fca00078e02ff */
[--C-:B------:R-:W-:Y:S02]  /*3bf0*/  @P0 SHF.R.S32.HI R7, RZ, 0x1f, R6.reuse ;  /* 0x0000001fff070819 */ /* 0x100fe40000011406 */
[----:B------:R-:W-:-:S04]  /*3c00*/  @P0 IADD3 R6, P1, P3, R4, UR6, R6 ;  /* 0x0000000604060c10 */ /* 0x000fc8000fb3e006 */
[----:B------:R-:W-:-:S05]  /*3c10*/  @P0 IADD3.X R7, R8, UR7, R7, P1, P3 ;  /* 0x0000000708070c10 */ /* 0x000fca0008fe6407 */
[----:B------:R0:W3:Y:S01]  /*3c20*/  @P0 LDG.E.U8 R6, desc[UR36][R6.64] ;  /* 0x0000002406060981 */ /* 0x0000e2000c1e1100 */
[----:B------:R-:W-:Y:S01]  /*3c30*/  IABS R8, R252 ;  /* 0x000000fc00087213 */ /* 0x000fe20000000000 */
[----:B------:R-:W-:Y:S01]  /*3c40*/  BSSY B1, `(.L_x_621) ;  /* 0x000003d000017945 */ /* 0x000fe20003800000 */
[----:B------:R-:W-:Y:S01]  /*3c50*/  ISETP.GE.AND P3, PT, R4, RZ, PT ;  /* 0x000000ff0400720c */ /* 0x000fe20003f66270 */
[----:B-1----:R-:W1:Y:S01]  /*3c60*/  S2R R228, SR_CTAID.X ;  /* 0x0000000000e47919 */ /* 0x002e620000002500 */
[----:B------:R-:W-:Y:S02]  /*3c70*/  ISETP.NE.AND P4, PT, R252, RZ, PT ;  /* 0x000000fffc00720c */ /* 0x000fe40003f85270 */
[----:B0-----:R-:W-:Y:S02]  /*3c80*/  IABS R7, R4 ;  /* 0x0000000400077213 */ /* 0x001fe40000000000 */
[----:B---3--:R-:W-:-:S03]  /*3c90*/  ISETP.NE.AND P0, PT, R6, RZ, P0 ;  /* 0x000000ff0600720c */ /* 0x008fc60000705270 */
[----:B--2---:R-:W-:Y:S02]  /*3ca0*/  IMAD.HI.U32 R6, R9, R7, RZ ;  /* 0x0000000709067227 */ /* 0x004fe400078e00ff */
[----:B------:R-:W0:Y:S03]  /*3cb0*/  LDC R9, c[0x0][0x284] ;  /* 0x0000a100ff097b82 */ /* 0x000e260000000800 */
[----:B------:R-:W-:-:S05]  /*3cc0*/  IADD3 R6, -R6, RZ, RZ ;  /* 0x000000ff06067210 */ /* 0x000fca0007ffe1ff */
[----:B------:R-:W-:Y:S01]  /*3cd0*/  IMAD R6, R8, R6, R7 ;  /* 0x0000000608067224 */ /* 0x000fe200078e0207 */
[----:B------:R-:W-:Y:S02]  /*3ce0*/  IADD3 R7, R244, -0x1, RZ ;  /* 0xfffffffff4077810 */ /* 0x000fe40007ffe0ff */
[----:B0-----:R-:W-:-:S04]  /*3cf0*/  IABS R9, R9 ;  /* 0x0000000900097213 */ /* 0x001fc80000000000 */
[----:B------:R-:W-:-:S13]  /*3d00*/  ISETP.GT.U32.AND P1, PT, R9, R6, PT ;  /* 0x000000060900720c */ /* 0x000fda0003f24070 */
[----:B------:R-:W-:-:S05]  /*3d10*/  @!P1 IMAD.IADD R6, R6, 0x1, -R8 ;  /* 0x0000000106069824 */ /* 0x000fca00078e0a08 */
[----:B------:R-:W-:-:S13]  /*3d20*/  ISETP.GT.U32.AND P1, PT, R9, R6, PT ;  /* 0x000000060900720c */ /* 0x000fda0003f24070 */
[----:B------:R-:W-:Y:S02]  /*3d30*/  @!P1 IADD3 R6, R6, -R8, RZ ;  /* 0x8000000806069210 */ /* 0x000fe40007ffe0ff */
[----:B------:R-:W-:-:S03]  /*3d40*/  ISETP.GE.AND P1, PT, R4, R7, PT ;  /* 0x000000070400720c */ /* 0x000fc60003f26270 */
[----:B------:R-:W-:Y:S01]  /*3d50*/  @!P3 IMAD.MOV R6, RZ, RZ, -R6 ;  /* 0x000000ffff06b224 */ /* 0x000fe200078e0a06 */
[----:B------:R-:W-:-:S09]  /*3d60*/  @!P4 LOP3.LUT R6, RZ, R252, RZ, 0x33, !PT ;  /* 0x000000fcff06c212 */ /* 0x000fd200078e33ff */
[----:B-1---5:R-:W-:Y:S05]  /*3d70*/  @P1 BRA `(.L_x_622) ;  /* 0x0000000000a41947 */ /* 0x022fea0003800000 */
[----:B------:R-:W-:Y:S02]  /*3d80*/  SHF.L.U32 R7, R6, 0x3, RZ ;  /* 0x0000000306077819 */ /* 0x000fe400000006ff */
[----:B------:R-:W-:Y:S02]  /*3d90*/  CS2R R106, SRZ ;  /* 0x00000000006a7805 */ /* 0x000fe4000001ff00 */
[----:B------:R-:W-:Y:S02]  /*3da0*/  CS2R R104, SRZ ;  /* 0x0000000000687805 */ /* 0x000fe4000001ff00 */
[----:B------:R-:W-:-:S13]  /*3db0*/  ISETP.GE.AND P3, PT, R7, R247, PT ;  /* 0x000000f70700720c */ /* 0x000fda0003f66270 */
[----:B------:R-:W0:Y:S01]  /*3dc0*/  @!P3 LDC.64 R8, c[0x0][0x248] ;  /* 0x00009200ff08bb82 */ /* 0x000e220000000a00 */
[----:B------:R-:W-:-:S04]  /*3dd0*/  @!P3 IADD3 R10, P2, R3, R7, RZ ;  /* 0x00000007030ab210 */ /* 0x000fc80007f5e0ff */
[----:B------:R-:W-:Y:S02]  /*3de0*/  @!P3 LEA.HI.X.SX32 R11, R7, R5, 0x1, P2 ;  /* 0x00000005070bb211 */ /* 0x000fe400010f0eff */
[----:B0-----:R-:W-:-:S04]  /*3df0*/  @!P3 LEA R8, P4, R10, R8, 0x1 ;  /* 0x000000080a08b211 */ /* 0x001fc800078808ff */
[----:B------:R-:W-:-:S05]  /*3e00*/  @!P3 LEA.HI.X R9, R10, R9, R11, 0x1, P4 ;  /* 0x000000090a09b211 */ /* 0x000fca00020f0c0b */
[----:B------:R0:W5:Y:S01]  /*3e10*/  @!P3 LDG.E.128 R104, desc[UR36][R8.64] ;  /* 0x000000240868b981 */ /* 0x000162000c1e1d00 */
[----:B------:R-:W-:-:S06]  /*3e20*/  UISETP.NE.AND UP0, UPT, UR8, URZ, UPT ;  /* 0x0000003f0800728c */ /* 0x000fcc000bf05270 */
[----:B------:R-:W-:-:S13]  /*3e30*/  PLOP3.LUT P2, PT, PT, PT, UP0, 0x80, 0x0 ;  /* 0x000000000000781c */ /* 0x000fda0003f4f008 */
[----:B0-----:R-:W-:Y:S05]  /*3e40*/  @P2 BRA `(.L_x_622) ;  /* 0x0000000000702947 */ /* 0x001fea0003800000 */
[----:B------:R-:W-:Y:S01]  /*3e50*/  LOP3.LUT P5, RZ, R2, 0x8, RZ, 0xc0, !PT ;  /* 0x0000000802ff7812 */ /* 0x000fe200078ac0ff */
[----:B------:R-:W2:Y:S04]  /*3e60*/  LDL R231, [R1+0x54] ;  /* 0x0000540001e77983 */ /* 0x000ea80000100800 */
[----:B------:R-:W3:Y:S04]  /*3e70*/  LDL R247, [R1+0x50] ;  /* 0x0000500001f77983 */ /* 0x000ee80000100800 */
[----:B------:R-:W4:Y:S04]  /*3e80*/  LDL R229, [R1+0x58] ;  /* 0x0000580001e57983 */ /* 0x000f280000100800 */
[----:B------:R-:W0:Y:S01]  /*3e90*/  @P5 LDC R10, c[0x0][0x288] ;  /* 0x0000a200ff0a5b82 */ /* 0x000e220000000800 */
[----:B------:R-:W4:Y:S07]  /*3ea0*/  LDL R230, [R1+0x5c] ;  /* 0x00005c0001e67983 */ /* 0x000f2e0000100800 */
[----:B------:R-:W1:Y:S01]  /*3eb0*/  @P5 LDC.64 R8, c[0x0][0x2e0] ;  /* 0x0000b800ff085b82 */ /* 0x000e620000000a00 */
[----:B0-----:R-:W-:-:S04]  /*3ec0*/  @P5 IMAD R10, R246, R10, R228 ;  /* 0x0000000af60a5224 */ /* 0x001fc800078e02e4 */
[----:B------:R-:W-:-:S04]  /*3ed0*/  @P5 IMAD R10, R10, 0xe0, RZ ;  /* 0x000000e00a0a5824 */ /* 0x000fc800078e02ff */
[----:B-1----:R-:W-:-:S06]  /*3ee0*/  @P5 IMAD.WIDE R8, R10, 0x2, R8 ;  /* 0x000000020a085825 */ /* 0x002fcc00078e0208 */
[----:B------:R-:W4:Y:S01]  /*3ef0*/  @P5 LDG.E.128 R8, desc[UR36][R8.64] ;  /* 0x0000002408085981 */ /* 0x000f22000c1e1d00 */
[----:B--2--5:R-:W-:Y:S01]  /*3f00*/  HFMA2.MMA R105, R105, 1, 1, R231 ;  /* 0x3c003c0069697835 */ /* 0x024fe200000000e7 */
[----:B---3--:R-:W-:Y:S02]  /*3f10*/  HADD2 R104, R104, R247 ;  /* 0x000000f768687230 */ /* 0x008fe40000000000 */
[----:B------:R-:W0:Y:S01]  /*3f20*/  LDC R247, c[0x0][0x284] ;  /* 0x0000a100fff77b82 */ /* 0x000e220000000800 */
[----:B----4-:R-:W-:Y:S01]  /*3f30*/  HADD2 R106, R106, R229 ;  /* 0x000000e56a6a7230 */ /* 0x010fe20000000000 */
[----:B------:R-:W-:Y:S01]  /*3f40*/  SHF.R.S32.HI R229, RZ, 0x1f, R0 ;  /* 0x0000001fffe57819 */ /* 0x000fe20000011400 */
[----:B------:R-:W-:Y:S02]  /*3f50*/  HADD2 R107, R107, R230 ;  /* 0x000000e66b6b7230 */ /* 0x000fe40000000000 */
[----:B------:R-:W-:Y:S01]  /*3f60*/  @P5 HMUL2 R104, R104, R8 ;  /* 0x0000000868685232 */ /* 0x000fe20000000000 */
[----:B------:R-:W-:-:S02]  /*3f70*/  @P5 HFMA2.MMA R105, R105, R9, -RZ ;  /* 0x0000000969695235 */ /* 0x000fc400001000ff */
[----:B------:R-:W1:Y:S01]  /*3f80*/  @!P3 LDC.64 R8, c[0x0][0x248] ;  /* 0x00009200ff08bb82 */ /* 0x000e620000000a00 */
[----:B------:R-:W-:Y:S01]  /*3f90*/  @P5 HMUL2 R106, R106, R10 ;  /* 0x0000000a6a6a5232 */ /* 0x000fe20000000000 */
[----:B------:R-:W-:Y:S01]  /*3fa0*/  @!P3 IADD3 R10, P4, R0, R7, RZ ;  /* 0x00000007000ab210 */ /* 0x000fe20007f9e0ff */
[----:B------:R-:W-:-:S03]  /*3fb0*/  @P5 HFMA2.MMA R107, R107, R11, -RZ ;  /* 0x0000000b6b6b5235 */ /* 0x000fc600001000ff */
[----:B------:R-:W-:Y:S02]  /*3fc0*/  @!P3 LEA.HI.X.SX32 R7, R7, R229, 0x1, P4 ;  /* 0x000000e50707b211 */ /* 0x000fe400020f0eff */
[----:B-1----:R-:W-:-:S04]  /*3fd0*/  @!P3 LEA R8, P4, R10, R8, 0x1 ;  /* 0x000000080a08b211 */ /* 0x002fc800078808ff */
[----:B------:R-:W-:-:S05]  /*3fe0*/  @!P3 LEA.HI.X R9, R10, R9, R7, 0x1, P4 ;  /* 0x000000090a09b211 */ /* 0x000fca00020f0c07 */
[----:B------:R1:W-:Y:S01]  /*3ff0*/  @!P3 STG.E.128 desc[UR36][R8.64], R104 ;  /* 0x000000680800b986 */ /* 0x0003e2000c101d24 */
[----:B0-----:R-:W-:-:S07]  /*4000*/  IMAD R247, R247, 0xe0, RZ ;  /* 0x000000e0f7f77824 */ /* 0x001fce00078e02ff */
.L_x_622:
[----:B------:R-:W-:Y:S05]  /*4010*/  BSYNC B1 ;  /* 0x0000000000017941 */ /* 0x000fea0003800000 */
.L_x_621:
[----:B------:R-:W0:Y:S01]  /*4020*/  LDC R7, c[0x0][0x288] ;  /* 0x0000a200ff077b82 */ /* 0x000e220000000800 */
[----:B-1----:R-:W-:Y:S01]  /*4030*/  MOV R8, 0xe0 ;  /* 0x000000e000087802 */ /* 0x002fe20000000f00 */
[----:B------:R-:W-:Y:S01]  /*4040*/  BSSY B1, `(.L_x_623) ;  /* 0x000002b000017945 */ /* 0x000fe20003800000 */
[----:B0-----:R-:W-:-:S04]  /*4050*/  IMAD R7, R246, R7, R228 ;  /* 0x00000007f6077224 */ /* 0x001fc800078e02e4 */
[----:B------:R-:W-:Y:S02]  /*4060*/  IMAD R7, R7, R8, 0x8 ;  /* 0x0000000807077424 */ /* 0x000fe400078e0208 */
[----:B------:R-:W0:Y:S02]  /*4070*/  LDC.64 R8, c[0x0][0x2e0] ;  /* 0x0000b800ff087b82 */ /* 0x000e240000000a00 */
[----:B0-----:R-:W-:Y:S01]  /*4080*/  IMAD.WIDE R8, R7, 0x2, R8 ;  /* 0x0000000207087825 */ /* 0x001fe200078e0208 */
[----:B------:R-:W-:Y:S06]  /*4090*/  @P1 BRA `(.L_x_624) ;  /* 0x0000000000941947 */ /* 0x000fec0003800000 */
[----:B------:R-:W-:Y:S01]  /*40a0*/  IMAD.IADD R7, R6, 0x1, R252 ;  /* 0x0000000106077824 */ /* 0x000fe200078e02fc */
[----:B------:R-:W-:-:S04]  /*40b0*/  CS2R R110, SRZ ;  /* 0x00000000006e7805 */ /* 0x000fc8000001ff00 */
[----:B------:R-:W-:-:S04]  /*40c0*/  SHF.L.U32 R7, R7, 0x3, RZ ;  /* 0x0000000307077819 */ /* 0x000fc800000006ff */
[----:B------:R-:W-:-:S13]  /*40d0*/  ISETP.GE.AND P3, PT, R7, R247, PT ;  /* 0x000000f70700720c */ /* 0x000fda0003f66270 */
[----:B------:R-:W0:Y:S01]  /*40e0*/  @!P3 LDC.64 R10, c[0x0][0x248] ;  /* 0x00009200ff0abb82 */ /* 0x000e220000000a00 */
[----:B------:R-:W-:-:S04]  /*40f0*/  @!P3 IADD3 R108, P2, R3, R7, RZ ;  /* 0x00000007036cb210 */ /* 0x000fc80007f5e0ff */
[----:B------:R-:W-:Y:S02]  /*4100*/  @!P3 LEA.HI.X.SX32 R109, R7, R5, 0x1, P2 ;  /* 0x00000005076db211 */ /* 0x000fe400010f0eff */
[----:B0-----:R-:W-:-:S04]  /*4110*/  @!P3 LEA R10, P4, R108, R10, 0x1 ;  /* 0x0000000a6c0ab211 */ /* 0x001fc800078808ff */
[----:B------:R-:W-:Y:S02]  /*4120*/  @!P3 LEA.HI.X R11, R108, R11, R109, 0x1, P4 ;  /* 0x0000000b6c0bb211 */ /* 0x000fe400020f0c6d */
[----:B------:R-:W-:-:S06]  /*4130*/  CS2R R108, SRZ ;  /* 0x00000000006c7805 */ /* 0x000fcc000001ff00 */
[----:B------:R0:W5:Y:S01]  /*4140*/  @!P3 LDG.E.128 R108, desc[UR36][R10.64] ;  /* 0x000000240a6cb981 */ /* 0x000162000c1e1d00 */
[----:B------:R-:W-:-:S06]  /*4150*/  UISETP.NE.AND UP0, UPT, UR8, URZ, UPT ;  /* 0x0000003f0800728c */ /* 0x000fcc000bf05270 */
[----:B------:R-:W-:-:S13]  /*4160*/  PLOP3.LUT P2, PT, PT, PT, UP0, 0x80, 0x0 ;  /* 0x000000000000781c */ /* 0x000fda0003f4f008 */
[----:B0-----:R-:W-:Y:S05]  /*4170*/  @P2 BRA `(.L_x_624) ;  /* 0x00000000005c2947 */ /* 0x001fea0003800000 */
[----:B------:R-:W2:Y:S01]  /*4180*/  LDL R11, [R1+0x40] ;  /* 0x00004000010b7983 */ /* 0x000ea20000100800 */
[----:B------:R-:W-:-:S03]  /*4190*/  LOP3.LUT P5, RZ, R2, 0x8, RZ, 0xc0, !PT ;  /* 0x0000000802ff7812 */ /* 0x000fc600078ac0ff */
[----:B------:R-:W3:Y:S10]  /*41a0*/  LDL R247, [R1+0x44] ;  /* 0x0000440001f77983 */ /* 0x000ef40000100800 */
[----:B------:R-:W4:Y:S01]  /*41b0*/  @P5 LDG.E.128 R228, desc[UR36][R8.64] ;  /* 0x0000002408e45981 */ /* 0x000f22000c1e1d00 */
[----:B--2--5:R-:W-:-:S02]  /*41c0*/  HADD2 R108, R108, R11 ;  /* 0x0000000b6c6c7230 */ /* 0x024fc40000000000 */
[----:B------:R-:W0:Y:S01]  /*41d0*/  @!P3 LDC.64 R10, c[0x0][0x248] ;  /* 0x00009200ff0abb82 */ /* 0x000e220000000a00 */
[----:B---3--:R-:W-:Y:S01]  /*41e0*/  HFMA2.MMA R109, R109, 1, 1, R247 ;  /* 0x3c003c006d6d7835 */ /* 0x008fe200000000f7 */
[----:B------:R-:W-:Y:S01]  /*41f0*/  SHF.R.S32.HI R247, RZ, 0x1f, R0 ;  /* 0x0000001ffff77819 */ /* 0x000fe20000011400 */
[----:B----4-:R-:W-:Y:S01]  /*4200*/  @P5 HMUL2 R108, R108, R228 ;  /* 0x000000e46c6c5232 */ /* 0x010fe20000000000 */
[----:B------:R-:W-:-:S07]  /*4210*/  @!P3 IADD3 R228, P4, R0, R7, RZ ;  /* 0x0000000700e4b210 */ /* 0x000fce0007f9e0ff */
[----:B------:R-:W-:Y:S02]  /*4220*/  @P5 HMUL2 R109, R109, R229 ;  /* 0x000000e56d6d5232 */ /* 0x000fe40000000000 */
[----:B------:R-:W2:Y:S01]  /*4230*/  LDL R229, [R1+0x4c] ;  /* 0x00004c0001e57983 */ /* 0x000ea20000100800 */
[----:B------:R-:W-:Y:S02]  /*4240*/  @!P3 LEA.HI.X.SX32 R7, R7, R247, 0x1, P4 ;  /* 0x000000f70707b211 */ /* 0x000fe400020f0eff */
[----:B------:R-:W1:Y:S01]  /*4250*/  LDC R247, c[0x0][0x284] ;  /* 0x0000a100fff77b82 */ /* 0x000e620000000800 */
[----:B0-----:R-:W-:-:S04]  /*4260*/  @!P3 LEA R10, P4, R228, R10, 0x1 ;  /* 0x0000000ae40ab211 */ /* 0x001fc800078808ff */
[----:B------:R-:W-:Y:S02]  /*4270*/  @!P3 LEA.HI.X R11, R228, R11, R7, 0x1, P4 ;  /* 0x0000000be40bb211 */ /* 0x000fe400020f0c07 */
[----:B------:R-:W3:Y:S01]  /*4280*/  LDL R7, [R1+0x48] ;  /* 0x0000480001077983 */ /* 0x000ee20000100800 */
[----:B-1----:R-:W-:Y:S01]  /*4290*/  IMAD R247, R247, 0xe0, RZ ;  /* 0x000000e0f7f77824 */ /* 0x002fe200078e02ff */
[----:B--2---:R-:W-:-:S08]  /*42a0*/  HFMA2.MMA R111, R111, 1, 1, R229 ;  /* 0x3c003c006f6f7835 */ /* 0x004fd000000000e5 */
[----:B------:R-:W-:Y:S01]  /*42b0*/  @P5 HFMA2.MMA R111, R111, R231, -RZ ;  /* 0x000000e76f6f5235 */ /* 0x000fe200001000ff */
[----:B---3--:R-:W-:-:S04]  /*42c0*/  HADD2 R110, R110, R7 ;  /* 0x000000076e6e7230 */ /* 0x008fc80000000000 */
[----:B------:R-:W-:-:S05]  /*42d0*/  @P5 HMUL2 R110, R110, R230 ;  /* 0x000000e66e6e5232 */ /* 0x000fca0000000000 */
[----:B------:R0:W-:Y:S02]  /*42e0*/  @!P3 STG.E.128 desc[UR36][R10.64], R108 ;  /* 0x0000006c0a00b986 */ /* 0x0001e4000c101d24 */
.L_x_624:
[----:B------:R-:W-:Y:S05]  /*42f0*/  BSYNC B1 ;  /* 0x0000000000017941 */ /* 0x000fea0003800000 */
.L_x_623:
[----:B------:R-:W-:Y:S04]  /*4300*/  BSSY B1, `(.L_x_625) ;  /* 0x0000027000017945 */ /* 0x000fe80003800000 */
[----:B------:R-:W-:Y:S05]  /*4310*/  @P1 BRA `(.L_x_626) ;  /* 0x0000000000941947 */ /* 0x000fea0003800000 */
[----:B------:R-:W-:Y:S02]  /*4320*/  LEA R7, R252, R6, 0x1 ;  /* 0x00000006fc077211 */ /* 0x000fe400078e08ff */
[----:B------:R-:W-:-:S03]  /*4330*/  CS2R R14, SRZ ;  /* 0x00000000000e7805 */ /* 0x000fc6000001ff00 */
[----:B------:R-:W-:-:S05]  /*4340*/  IMAD.SHL.U32 R7, R7, 0x8, RZ ;  /* 0x0000000807077824 */ /* 0x000fca00078e00ff */
[----:B------:R-:W-:-:S13]  /*4350*/  ISETP.GE.AND P3, PT, R7, R247, PT ;  /* 0x000000f70700720c */ /* 0x000fda0003f66270 */
[----:B0-----:R-:W0:Y:S01]  /*4360*/  @!P3 LDC.64 R10, c[0x0][0x248] ;  /* 0x00009200ff0abb82 */ /* 0x001e220000000a00 */
        /* <DEDUP_REMOVED lines=8> */
[----:B-1----:R-:W-:Y:S05]  /*43f0*/  @P2 BRA `(.L_x_626) ;  /* 0x00000000005c2947 */ /* 0x002fea0003800000 */
        /* <DEDUP_REMOVED lines=23> */
.L_x_626:
[----:B------:R-:W-:Y:S05]  /*4570*/  BSYNC B1 ;  /* 0x0000000000017941 */ /* 0x000fea0003800000 */
.L_x_625:
[----:B------:R-:W-:Y:S04]  /*4580*/  BSSY B1, `(.L_x_627) ;  /* 0x0000027000017945 */ /* 0x000fe80003800000 */
[----:B------:R-:W-:Y:S05]  /*4590*/  @P1 BRA `(.L_x_628) ;  /* 0x0000000000941947 */ /* 0x000fea0003800000 */
[----:B------:R-:W-:Y:S01]  /*45a0*/  IMAD R7, R252, 0x3, R6 ;  /* 0x00000003fc077824 */ /* 0x000fe200078e0206 */
[----:B------:R-:W-:-:S04]  /*45b0*/  CS2R R114, SRZ ;  /* 0x0000000000727805 */ /* 0x000fc8000001ff00 */
[----:B------:R-:W-:-:S04]  /*45c0*/  SHF.L.U32 R7, R7, 0x3, RZ ;  /* 0x0000000307077819 */ /* 0x000fc800000006ff */
[----:B------:R-:W-:-:S13]  /*45d0*/  ISETP.GE.AND P3, PT, R7, R247, PT ;  /* 0x000000f70700720c */ /* 0x000fda0003f66270 */
[----:B01----:R-:W0:Y:S01]  /*45e0*/  @!P3 LDC.64 R10, c[0x0][0x248] ;  /* 0x00009200ff0abb82 */ /* 0x003e220000000a00 */
        /* <DEDUP_REMOVED lines=8> */
[----:B--2---:R-:W-:Y:S05]  /*4670*/  @P2 BRA `(.L_x_628) ;  /* 0x00000000005c2947 */ /* 0x004fea0003800000 */
        /* <DEDUP_REMOVED lines=23> */
.L_x_628:
[----:B------:R-:W-:Y:S05]  /*47f0*/  BSYNC B1 ;  /* 0x0000000000017941 */ /* 0x000fea0003800000 */
.L_x_627:
[----:B------:R-:W-:Y:S04]  /*4800*/  BSSY B1, `(.L_x_629) ;  /* 0x0000027000017945 */ /* 0x000fe80003800000 */
[----:B------:R-:W-:Y:S05]  /*4810*/  @P1 BRA `(.L_x_630) ;  /* 0x0000000000941947 */ /* 0x000fea0003800000 */
[----:B------:R-:W-:Y:S02]  /*4820*/  LEA R7, R252, R6, 0x2 ;  /* 0x00000006fc077211 */ /* 0x000fe400078e10ff */
[----:B------:R-:W-:-:S03]  /*4830*/  CS2R R118, SRZ ;  /* 0x0000000000767805 */ /* 0x000fc6000001ff00 */
[----:B------:R-:W-:-:S05]  /*4840*/  IMAD.SHL.U32 R7, R7, 0x8, RZ ;  /* 0x0000000807077824 */ /* 0x000fca00078e00ff */
[----:B------:R-:W-:-:S13]  /*4850*/  ISETP.GE.AND P3, PT, R7, R247, PT ;  /* 0x000000f70700720c */ /* 0x000fda0003f66270 */
[----:B012---:R-:W0:Y:S01]  /*4860*/  @!P3 LDC.64 R10, c[0x0][0x248] ;  /* 0x00009200ff0abb82 */ /* 0x007e220000000a00 */
        /* <DEDUP_REMOVED lines=8> */
[----:B---3--:R-:W-:Y:S05]  /*48f0*/  @P2 BRA `(.L_x_630) ;  /* 0x00000000005c2947 */ /* 0x008fea0003800000 */
        /* <DEDUP_REMOVED lines=23> */
.L_x_630:
[----:B------:R-:W-:Y:S05]  /*4a70*/  BSYNC B1 ;  /* 0x0000000000017941 */ /* 0x000fea0003800000 */
.L_x_629:
[----:B------:R-:W-:Y:S04]  /*4a80*/  BSSY B1, `(.L_x_631) ;  /* 0x0000027000017945 */ /* 0x000fe80003800000 */
[----:B------:R-:W-:Y:S05]  /*4a90*/  @P1 BRA `(.L_x_632) ;  /* 0x0000000000941947 */ /* 0x000fea0003800000 */
[----:B------:R-:W-:Y:S01]  /*4aa0*/  IMAD R7, R252, 0x5, R6 ;  /* 0x00000005fc077824 */ /* 0x000fe200078e0206 */
[----:B------:R-:W-:-:S04]  /*4ab0*/  CS2R R122, SRZ ;  /* 0x00000000007a7805 */ /* 0x000fc8000001ff00 */
[----:B------:R-:W-:-:S04]  /*4ac0*/  SHF.L.U32 R7, R7, 0x3, RZ ;  /* 0x0000000307077819 */ /* 0x000fc800000006ff */
[----:B------:R-:W-:-:S13]  /*4ad0*/  ISETP.GE.AND P3, PT, R7, R247, PT ;  /* 0x000000f70700720c */ /* 0x000fda0003f66270 */
[----:B0123--:R-:W0:Y:S01]  /*4ae0*/  @!P3 LDC.64 R10, c[0x0][0x248] ;  /* 0x00009200ff0abb82 */ /* 0x00fe220000000a00 */
        /* <DEDUP_REMOVED lines=9> */
[----:B------:R-:W2:Y:S01]  /*4b80*/  LDL R11, [R1] ;  /* 0x00000000010b7983 */ /* 0x000ea20000100800 */
        /* <DEDUP_REMOVED lines=22> */
.L_x_632:
[----:B------:R-:W-:Y:S05]  /*4cf0*/  BSYNC B1 ;  /* 0x0000000000017941 */ /* 0x000fea0003800000 */
.L_x_631:
        /* <DEDUP_REMOVED lines=33> */
.L_x_634:
[----:B------:R-:W-:Y:S05]  /*4f10*/  BSYNC B1 ;  /* 0x0000000000017941 */ /* 0x000fea0003800000 */
.L_x_633:
[----:B------:R-:W-:Y:S04]  /*4f20*/  BSSY B1, `(.L_x_635) ;  /* 0x0000021000017945 */ /* 0x000fe80003800000 */
[----:B------:R-:W-:Y:S05]  /*4f30*/  @P1 BRA `(.L_x_636) ;  /* 0x00000000007c1947 */ /* 0x000fea0003800000 */
[----:B------:R-:W-:Y:S01]  /*4f40*/  IMAD R7, R252, 0x7, R6 ;  /* 0x00000007fc077824 */ /* 0x000fe200078e0206 */
[----:B------:R-:W-:-:S03]  /*4f50*/  CS2R R130, SRZ ;  /* 0x0000000000827805 */ /* 0x000fc6000001ff00 */
[----:B------:R-:W-:-:S05]  /*4f60*/  IMAD.SHL.U32 R7, R7, 0x8, RZ ;  /* 0x0000000807077824 */ /* 0x000fca00078e00ff */
        /* <DEDUP_REMOVED lines=28> */
.L_x_636:
[----:B------:R-:W-:Y:S05]  /*5130*/  BSYNC B1 ;  /* 0x0000000000017941 */ /* 0x000fea0003800000 */
.L_x_635:
[----:B------:R-:W-:Y:S04]  /*5140*/  BSSY B1, `(.L_x_637) ;  /* 0x0000021000017945 */ /* 0x000fe80003800000 */
[----:B------:R-:W-:Y:S05]  /*5150*/  @P1 BRA `(.L_x_638) ;  /* 0x00000000007c1947 */ /* 0x000fea0003800000 */
[----:B------:R-:W-:Y:S02]  /*5160*/  LEA R7, R252, R6, 0x3 ;  /* 0x00000006fc077211 */ /* 0x000fe400078e18ff */
[----:B------:R-:W-:Y:S02]  /*5170*/  CS2R R134, SRZ ;  /* 0x0000000000867805 */ /* 0x000fe4000001ff00 */
        /* <DEDUP_REMOVED lines=29> */
.L_x_638:
[----:B------:R-:W-:Y:S05]  /*5350*/  BSYNC B1 ;  /* 0x0000000000017941 */ /* 0x000fea0003800000 */
.L_x_637:
        /* <DEDUP_REMOVED lines=33> */
.L_x_640:
[----:B------:R-:W-:Y:S05]  /*5570*/  BSYNC B1 ;  /* 0x0000000000017941 */ /* 0x000fea0003800000 */
.L_x_639:
        /* <DEDUP_REMOVED lines=33> */
.L_x_642:
[----:B------:R-:W-:Y:S05]  /*5790*/  BSYNC B1 ;  /* 0x0000000000017941 */ /* 0x000fea0003800000 */
.L_x_641:
        /* <DEDUP_REMOVED lines=33> */
.L_x_644:
[----:B------:R-:W-:Y:S05]  /*59b0*/  BSYNC B1 ;  /* 0x0000000000017941 */ /* 0x000fea0003800000 */
.L_x_643:
        /* <DEDUP_REMOVED lines=33> */
.L_x_646:
[----:B------:R-:W-:Y:S05]  /*5bd0*/  BSYNC B1 ;  /* 0x0000000000017941 */ /* 0x000fea0003800000 */
.L_x_645:
        /* <DEDUP_REMOVED lines=33> */
.L_x_648:
[----:B------:R-:W-:Y:S05]  /*5df0*/  BSYNC B1 ;  /* 0x0000000000017941 */ /* 0x000fea0003800000 */
.L_x_647:
        /* <DEDUP_REMOVED lines=33> */
.L_x_650:
[----:B------:R-:W-:Y:S05]  /*6010*/  BSYNC B1 ;  /* 0x0000000000017941 */ /* 0x000fea0003800000 */
.L_x_649:
        /* <DEDUP_REMOVED lines=33> */
.L_x_652:
[----:B------:R-:W-:Y:S05]  /*6230*/  BSYNC B1 ;  /* 0x0000000000017941 */ /* 0x000fea0003800000 */
.L_x_651:
        /* <DEDUP_REMOVED lines=33> */
.L_x_654:
[----:B------:R-:W-:Y:S05]  /*6450*/  BSYNC B1 ;  /* 0x0000000000017941 */ /* 0x000fea0003800000 */
.L_x_653:
        /* <DEDUP_REMOVED lines=33> */
.L_x_656:
[----:B------:R-:W-:Y:S05]  /*6670*/  BSYNC B1 ;  /* 0x0000000000017941 */ /* 0x000fea0003800000 */
.L_x_655:
        /* <DEDUP_REMOVED lines=33> */
.L_x_658:
[----:B------:R-:W-:Y:S05]  /*6890*/  BSYNC B1 ;  /* 0x0000000000017941 */ /* 0x000fea0003800000 */
.L_x_657:
        /* <DEDUP_REMOVED lines=33> */
.L_x_660:
[----:B------:R-:W-:Y:S05]  /*6ab0*/  BSYNC B1 ;  /* 0x0000000000017941 */ /* 0x000fea0003800000 */
.L_x_659:
        /* <DEDUP_REMOVED lines=33> */
.L_x_662:
[----:B------:R-:W-:Y:S05]  /*6cd0*/  BSYNC B1 ;  /* 0x0000000000017941 */ /* 0x000fea0003800000 */
.L_x_661:
        /* <DEDUP_REMOVED lines=33> */
.L_x_664:
[----:B------:R-:W-:Y:S05]  /*6ef0*/  BSYNC B1 ;  /* 0x0000000000017941 */ /* 0x000fea0003800000 */
.L_x_663:
        /* <DEDUP_REMOVED lines=33> */
.L_x_666:
[----:B------:R-:W-:Y:S05]  /*7110*/  BSYNC B1 ;  /* 0x0000000000017941 */ /* 0x000fea0003800000 */
.L_x_665:
        /* <DEDUP_REMOVED lines=33> */
.L_x_668:
[----:B------:R-:W-:Y:S05]  /*7330*/  BSYNC B1 ;  /* 0x0000000000017941 */ /* 0x000fea0003800000 */
.L_x_667:
        /* <DEDUP_REMOVED lines=33> */
.L_x_670:
[----:B------:R-:W-:Y:S05]  /*7550*/  BSYNC B1 ;  /* 0x0000000000017941 */ /* 0x000fea0003800000 */
.L_x_669:
        /* <DEDUP_REMOVED lines=33> */
.L_x_672:
[----:B------:R-:W-:Y:S05]  /*7770*/  BSYNC B1 ;  /* 0x0000000000017941 */ /* 0x000fea0003800000 */
.L_x_671:
        /* <DEDUP_REMOVED lines=33> */
.L_x_674:
[----:B------:R-:W-:Y:S05]  /*7990*/  BSYNC B1 ;  /* 0x0000000000017941 */ /* 0x000fea0003800000 */
.L_x_673:
        /* <DEDUP_REMOVED lines=33> */
.L_x_676:
[----:B------:R-:W-:Y:S05]  /*7bb0*/  BSYNC B1 ;  /* 0x0000000000017941 */ /* 0x000fea0003800000 */
.L_x_675:
        /* <DEDUP_REMOVED lines=33> */
.L_x_678:
[----:B------:R-:W-:Y:S05]  /*7dd0*/  BSYNC B1 ;  /* 0x0000000000017941 */ /* 0x000fea0003800000 */
.L_x_677:
        /* <DEDUP_REMOVED lines=33> */
.L_x_680:
[----:B------:R-:W-:Y:S05]  /*7ff0*/  BSYNC B1 ;  /* 0x0000000000017941 */ /* 0x000fea0003800000 */
.L_x_679:
        /* <DEDUP_REMOVED lines=33> */
.L_x_682:
[----:B------:R-:W-:Y:S05]  /*8210*/  BSYNC B1 ;  /* 0x0000000000017941 */ /* 0x000fea0003800000 */
.L_x_681:
[----:B------:R-:W-:Y:S01]  /*8220*/  BSSY B1, `(.L_x_683) ;  /* 0x0000021000017945 */ /* 0x000fe20003800000 */
[----:B------:R-:W-:-:S03]  /*8230*/  IMAD R6, R252, 0x1f, R6 ;  /* 0x0000001ffc067824 */ /* 0x000fc600078e0206 */
[----:B------:R-:W-:Y:S05]  /*8240*/  @P1 BRA `(.L_x_684) ;  /* 0x0000000000781947 */ /* 0x000fea0003800000 */
[----:B------:R-:W-:Y:S02]  /*8250*/  SHF.L.U32 R6, R6, 0x3, RZ ;  /* 0x0000000306067819 */ /* 0x000fe400000006ff */
[----:B------:R-:W-:Y:S02]  /*8260*/  CS2R R226, SRZ ;  /* 0x0000000000e27805 */ /* 0x000fe4000001ff00 */
        /* <DEDUP_REMOVED lines=11> */
[----:B------:R-:W-:-:S13]  /*8320*/  LOP3.LUT P5, RZ, R2, 0x8, RZ, 0xc0, !PT ;  /* 0x0000000802ff7812 */ /* 0x000fda00078ac0ff */
[----:B------:R-:W2:Y:S01]  /*8330*/  @P5 LDG.E.128 R8, desc[UR36][R8.64+0x1e0] ;  /* 0x0001e02408085981 */ /* 0x000ea2000c1e1d00 */
[----:B-----5:R-:W-:Y:S01]  /*8340*/  HFMA2.MMA R225, R225, 1, 1, R101 ;  /* 0x3c003c00e1e17835 */ /* 0x020fe20000000065 */
[----:B------:R-:W-:Y:S01]  /*8350*/  HADD2 R224, R224, R100 ;  /* 0x00000064e0e07230 */ /* 0x000fe20000000000 */
[----:B------:R-:W-:Y:S01]  /*8360*/  SHF.R.S32.HI R228, RZ, 0x1f, R0 ;  /* 0x0000001fffe47819 */ /* 0x000fe20000011400 */
[----:B------:R-:W-:Y:S01]  /*8370*/  HADD2 R226, R226, R102 ;  /* 0x00000066e2e27230 */ /* 0x000fe20000000000 */
[----:B------:R-:W-:Y:S01]  /*8380*/  @!P3 IADD3 R7, P4, R0, R6, RZ ;  /* 0x000000060007b210 */ /* 0x000fe20007f9e0ff */
[----:B------:R-:W-:Y:S02]  /*8390*/  HADD2 R227, R227, R103 ;  /* 0x00000067e3e37230 */ /* 0x000fe40000000000 */
[----:B--2---:R-:W-:Y:S01]  /*83a0*/  @P5 HMUL2 R224, R224, R8 ;  /* 0x00000008e0e05232 */ /* 0x004fe20000000000 */
[----:B------:R-:W-:Y:S01]  /*83b0*/  @P5 HFMA2.MMA R225, R225, R9, -RZ ;  /* 0x00000009e1e15235 */ /* 0x000fe200001000ff */
[----:B------:R-:W-:Y:S01]  /*83c0*/  @P5 HMUL2 R226, R226, R10 ;  /* 0x0000000ae2e25232 */ /* 0x000fe20000000000 */
[----:B------:R-:W0:Y:S01]  /*83d0*/  @!P3 LDC.64 R8, c[0x0][0x248] ;  /* 0x00009200ff08bb82 */ /* 0x000e220000000a00 */
[----:B------:R-:W-:Y:S01]  /*83e0*/  @!P3 LEA.HI.X.SX32 R10, R6, R228, 0x1, P4 ;  /* 0x000000e4060ab211 */ /* 0x000fe200020f0eff */
[----:B------:R-:W-:Y:S01]  /*83f0*/  @P5 HFMA2.MMA R227, R227, R11, -RZ ;  /* 0x0000000be3e35235 */ /* 0x000fe200001000ff */
[----:B0-----:R-:W-:-:S04]  /*8400*/  @!P3 LEA R6, P4, R7, R8, 0x1 ;  /* 0x000000080706b211 */ /* 0x001fc800078808ff */
[----:B------:R-:W-:-:S05]  /*8410*/  @!P3 LEA.HI.X R7, R7, R9, R10, 0x1, P4 ;  /* 0x000000090707b211 */ /* 0x000fca00020f0c0a */
[----:B------:R0:W-:Y:S04]  /*8420*/  @!P3 STG.E.128 desc[UR36][R6.64], R224 ;  /* 0x000000e00600b986 */ /* 0x0001e8000c101d24 */
.L_x_684:
[----:B------:R-:W-:Y:S05]  /*8430*/  BSYNC B1 ;  /* 0x0000000000017941 */ /* 0x000fea0003800000 */
.L_x_683:
[----:B------:R-:W-:Y:S04]  /*8440*/  BSSY B1, `(.L_x_685) ;  /* 0x0000154000017945 */ /* 0x000fe80003800000 */
[----:B------:R-:W-:Y:S05]  /*8450*/  @P1 BRA `(.L_x_686) ;  /* 0x0000001400481947 */ /* 0x000fea0003800000 */
[----:B------:R-:W4:Y:S04]  /*8460*/  LDL R247, [R1+0x1e4] ;  /* 0x0001e40001f77983 */ /* 0x000f280000100800 */
[----:B------:R-:W4:Y:S04]  /*8470*/  LDL R252, [R1+0x1d0] ;  /* 0x0001d00001fc7983 */ /* 0x000f280000100800 */
[----:B------:R-:W4:Y:S04]  /*8480*/  LDL R231, [R1+0x1d4] ;  /* 0x0001d40001e77983 */ /* 0x000f280000100800 */
[----:B------:R-:W4:Y:S04]  /*8490*/  LDL R230, [R1+0x1c0] ;  /* 0x0001c00001e67983 */ /* 0x000f280000100800 */
[----:B------:R-:W4:Y:S04]  /*84a0*/  LDL R229, [R1+0x1c4] ;  /* 0x0001c40001e57983 */ /* 0x000f280000100800 */
[----:B------:R-:W4:Y:S04]  /*84b0*/  LDL R228, [R1+0x1b0] ;  /* 0x0001b00001e47983 */ /* 0x000f280000100800 */
[----:B0123--:R-:W2:Y:S04]  /*84c0*/  LDL R11, [R1+0x1b4] ;  /* 0x0001b400010b7983 */ /* 0x00fea80000100800 */
[----:B------:R-:W3:Y:S04]  /*84d0*/  LDL R10, [R1+0x1a0] ;  /* 0x0001a000010a7983 */ /* 0x000ee80000100800 */
        /* <DEDUP_REMOVED lines=42> */
[----:B------:R-:W4:Y:S01]  /*8780*/  LDL R17, [R1+0xe4] ;  /* 0x0000e40001117983 */ /* 0x000f220000100800 */
[----:B--2---:R-:W-:-:S06]  /*8790*/  HMUL2 R7, R16, R104 ;  /* 0x0000006810077232 */ /* 0x004fcc0000000000 */
[----:B------:R-:W-:Y:S01]  /*87a0*/  HFMA2 R6, R19, R109, R6 ;  /* 0x0000006d13067231 */ /* 0x000fe20000000006 */
[----:B------:R-:W2:Y:S01]  /*87b0*/  LDL R16, [R1+0xd0] ;  /* 0x0000d00001107983 */ /* 0x000ea20000100800 */
[----:B---3--:R-:W-:-:S03]  /*87c0*/  HFMA2.MMA R7, R18, R108, R7 ;  /* 0x0000006c12077235 */ /* 0x008fc60000000007 */
[----:B------:R-:W3:Y:S01]  /*87d0*/  LDL R19, [R1+0x184] ;  /* 0x0001840001137983 */ /* 0x000ee20000100800 */
[----:B------:R-:W-:-:S03]  /*87e0*/  HFMA2 R6, R21, R13, R6 ;  /* 0x0000000d15067231 */ /* 0x000fc60000000006 */
[----:B------:R-:W4:Y:S01]  /*87f0*/  LDL R18, [R1+0xe0] ;  /* 0x0000e00001127983 */ /* 0x000f220000100800 */
[----:B------:R-:W-:-:S03]  /*8800*/  HFMA2.MMA R7, R20, R12, R7 ;  /* 0x0000000c14077235 */ /* 0x000fc60000000007 */
[----:B------:R-:W2:Y:S04]  /*8810*/  LDL R21, [R1+0x104] ;  /* 0x0001040001157983 */ /* 0x000ea80000100800 */
[----:B------:R-:W3:Y:S01]  /*8820*/  LDL R20, [R1+0x180] ;  /* 0x0001800001147983 */ /* 0x000ee20000100800 */
[----:B------:R-:W-:Y:S01]  /*8830*/  HFMA2.MMA R7, R22, R112, R7 ;  /* 0x0000007016077235 */ /* 0x000fe20000000007 */
[----:B------:R-:W-:Y:S02]  /*8840*/  HFMA2 R6, R23, R113, R6 ;  /* 0x0000007117067231 */ /* 0x000fe40000000006 */
[----:B------:R-:W4:Y:S05]  /*8850*/  LDL R22, [R1+0x100] ;  /* 0x0001000001167983 */ /* 0x000f2a0000100800 */
[----:B------:R-:W-:Y:S01]  /*8860*/  HFMA2.MMA R7, R24, R116, R7 ;  /* 0x0000007418077235 */ /* 0x000fe20000000007 */
[----:B------:R-:W-:Y:S01]  /*8870*/  HFMA2 R6, R25, R117, R6 ;  /* 0x0000007519067231 */ /* 0x000fe20000000006 */
[----:B------:R-:W2:Y:S04]  /*8880*/  LDL R24, [R1+0x140] ;  /* 0x0001400001187983 */ /* 0x000ea80000100800 */
[----:B------:R-:W4:Y:S02]  /*8890*/  LDL R23, [R1+0x144] ;  /* 0x0001440001177983 */ /* 0x000f240000100800 */
[----:B------:R-:W-:-:S02]  /*88a0*/  HFMA2.MMA R7, R26, R120, R7 ;  /* 0x000000781a077235 */ /* 0x000fc40000000007 */
[----:B------:R-:W2:Y:S04]  /*88b0*/  LDL R26, [R1+0x150] ;  /* 0x00015000011a7983 */ /* 0x000ea80000100800 */
[----:B------:R-:W4:Y:S02]  /*88c0*/  LDL R25, [R1+0x154] ;  /* 0x0001540001197983 */ /* 0x000f240000100800 */
[----:B------:R-:W-:Y:S02]  /*88d0*/  HFMA2.MMA R7, R28, R124, R7 ;  /* 0x0000007c1c077235 */ /* 0x000fe40000000007 */
[----:B------:R-:W2:Y:S06]  /*88e0*/  LDL R28, [R1+0x160] ;  /* 0x00016000011c7983 */ /* 0x000eac0000100800 */
[----:B------:R-:W-:-:S02]  /*88f0*/  HFMA2.MMA R7, R30, R128, R7 ;  /* 0x000000801e077235 */ /* 0x000fc40000000007 */
[----:B------:R-:W4:Y:S01]  /*8900*/  LDL R30, [R1+0x170] ;  /* 0x00017000011e7983 */ /* 0x000f220000100800 */
[----:B------:R-:W-:-:S03]  /*8910*/  HFMA2 R6, R27, R121, R6 ;  /* 0x000000791b067231 */ /* 0x000fc60000000006 */
[----:B------:R-:W2:Y:S02]  /*8920*/  LDL R27, [R1+0x164] ;  /* 0x00016400011b7983 */ /* 0x000ea40000100800 */
[----:B------:R-:W-:Y:S01]  /*8930*/  HFMA2.MMA R7, R252, R132, R7 ;  /* 0x00000084fc077235 */ /* 0x000fe20000000007 */
[----:B------:R-:W-:Y:S01]  /*8940*/  HFMA2 R6, R29, R125, R6 ;  /* 0x0000007d1d067231 */ /* 0x000fe20000000006 */
[----:B------:R-:W2:Y:S06]  /*8950*/  LDL R252, [R1+0x130] ;  /* 0x0001300001fc7983 */ /* 0x000eac0000100800 */
[----:B------:R-:W-:Y:S01]  /*8960*/  HFMA2.MMA R7, R230, R136, R7 ;  /* 0x00000088e6077235 */ /* 0x000fe20000000007 */
[----:B------:R-:W-:Y:S01]  /*8970*/  HFMA2 R6, R247, R129, R6 ;  /* 0x00000081f7067231 */ /* 0x000fe20000000006 */
[----:B------:R-:W2:Y:S03]  /*8980*/  LDL R29, [R1+0x174] ;  /* 0x00017400011d7983 */ /* 0x000ea60000100800 */
[----:B------:R-:W-:Y:S01]  /*8990*/  HFMA2 R6, R231, R133, R6 ;  /* 0x00000085e7067231 */ /* 0x000fe20000000006 */
[----:B------:R-:W2:Y:S02]  /*89a0*/  LDL R247, [R1+0x134] ;  /* 0x0001340001f77983 */ /* 0x000ea40000100800 */
[----:B------:R-:W-:-:S02]  /*89b0*/  HFMA2.MMA R7, R228, R140, R7 ;  /* 0x0000008ce4077235 */ /* 0x000fc40000000007 */
[----:B------:R-:W2:Y:S01]  /*89c0*/  LDL R231, [R1+0x120] ;  /* 0x0001200001e77983 */ /* 0x000ea20000100800 */
[----:B------:R-:W-:-:S03]  /*89d0*/  HFMA2 R6, R229, R137, R6 ;  /* 0x00000089e5067231 */ /* 0x000fc60000000006 */
[----:B------:R-:W2:Y:S02]  /*89e0*/  LDL R229, [R1+0x110] ;  /* 0x0001100001e57983 */ /* 0x000ea40000100800 */
[----:B------:R-:W-:Y:S02]  /*89f0*/  HFMA2.MMA R7, R10, R144, R7 ;  /* 0x000000900a077235 */ /* 0x000fe40000000007 */
[----:B------:R-:W2:Y:S04]  /*8a00*/  LDL R10, [R1+0xc0] ;  /* 0x0000c000010a7983 */ /* 0x000ea80000100800 */
[----:B------:R-:W2:Y:S02]  /*8a10*/  LDL R230, [R1+0x124] ;  /* 0x0001240001e67983 */ /* 0x000ea40000100800 */
[----:B------:R-:W-:Y:S01]  /*8a20*/  HFMA2.MMA R7, R3, R148, R7 ;  /* 0x0000009403077235 */ /* 0x000fe20000000007 */
[----:B------:R-:W-:Y:S01]  /*8a30*/  HFMA2 R6, R11, R141, R6 ;  /* 0x0000008d0b067231 */ /* 0x000fe20000000006 */
[----:B------:R-:W2:Y:S03]  /*8a40*/  LDL R228, [R1+0x114] ;  /* 0x0001140001e47983 */ /* 0x000ea60000100800 */
[----:B------:R-:W-:Y:S01]  /*8a50*/  HFMA2 R6, R9, R145, R6 ;  /* 0x0000009109067231 */ /* 0x000fe20000000006 */
[----:B------:R-:W2:Y:S03]  /*8a60*/  LDL R11, [R1+0xd4] ;  /* 0x0000d400010b7983 */ /* 0x000ea60000100800 */
[----:B------:R-:W-:Y:S01]  /*8a70*/  HFMA2 R6, R2, R149, R6 ;  /* 0x0000009502067231 */ /* 0x000fe20000000006 */
[----:B------:R-:W2:Y:S04]  /*8a80*/  LDL R9, [R1+0xc4] ;  /* 0x0000c40001097983 */ /* 0x000ea80000100800 */
[----:B------:R-:W2:Y:S04]  /*8a90*/  LDL R3, [R1+0xa0] ;  /* 0x0000a00001037983 */ /* 0x000ea80000100800 */
[----:B------:R-:W2:Y:S01]  /*8aa0*/  LDL R2, [R1+0xa4] ;  /* 0x0000a40001027983 */ /* 0x000ea20000100800 */
[----:B---3--:R-:W-:-:S03]  /*8ab0*/  HFMA2.MMA R7, R20, R152, R7 ;  /* 0x0000009814077235 */ /* 0x008fc60000000007 */
[----:B------:R-:W3:Y:S01]  /*8ac0*/  LDL R20, [R1+0xf0] ;  /* 0x0000f00001147983 */ /* 0x000ee20000100800 */
[----:B------:R-:W-:-:S03]  /*8ad0*/  HFMA2 R6, R19, R153, R6 ;  /* 0x0000009913067231 */ /* 0x000fc60000000006 */
[----:B------:R-:W3:Y:S01]  /*8ae0*/  LDL R19, [R1+0xf4] ;  /* 0x0000f40001137983 */ /* 0x000ee20000100800 */
[----:B----4-:R-:W-:-:S03]  /*8af0*/  HFMA2.MMA R7, R30, R156, R7 ;  /* 0x0000009c1e077235 */ /* 0x010fc60000000007 */
[----:B------:R-:W5:Y:S05]  /*8b00*/  LDL.LU R30, [R1+0x2c0] ;  /* 0x0002c000011e7983 */ /* 0x000f6a0000300800 */
[----:B--2---:R-:W-:-:S08]  /*8b10*/  HFMA2.MMA R7, R28, R160, R7 ;  /* 0x000000a01c077235 */ /* 0x004fd00000000007 */
        /* <DEDUP_REMOVED lines=13> */
[----:B------:R-:W5:Y:S02]  /*8bf0*/  LDL.LU R26, [R1+0x2b0] ;  /* 0x0002b000011a7983 */ /* 0x000f640000300800 */
[----:B------:R-:W-:Y:S02]  /*8c00*/  HFMA2 R6, R247, R173, R6 ;  /* 0x000000adf7067231 */ /* 0x000fe40000000006 */
[----:B------:R-:W5:Y:S02]  /*8c10*/  LDL.LU R25, [R1+0x2ac] ;  /* 0x0002ac0001197983 */ /* 0x000f640000300800 */
[----:B------:R-:W-:Y:S02]  /*8c20*/  HFMA2 R6, R230, R177, R6 ;  /* 0x000000b1e6067231 */ /* 0x000fe40000000006 */
[----:B------:R-:W5:Y:S02]  /*8c30*/  LDL.LU R24, [R1+0x2a8] ;  /* 0x0002a80001187983 */ /* 0x000f640000300800 */
[----:B------:R-:W-:-:S02]  /*8c40*/  HFMA2 R6, R228, R181, R6 ;  /* 0x000000b5e4067231 */ /* 0x000fc40000000006 */
[----:B------:R-:W5:Y:S04]  /*8c50*/  LDL.LU R23, [R1+0x2a4] ;  /* 0x0002a40001177983 */ /* 0x000f680000300800 */
[----:B------:R-:W2:Y:S01]  /*8c60*/  LDL R22, [R1+0x90] ;  /* 0x0000900001167983 */ /* 0x000ea20000100800 */
[----:B------:R-:W-:-:S03]  /*8c70*/  HFMA2 R6, R21, R185, R6 ;  /* 0x000000b915067231 */ /* 0x000fc60000000006 */
[----:B------:R-:W4:Y:S04]  /*8c80*/  LDL R21, [R1+0x80] ;  /* 0x0000800001157983 */ /* 0x000f280000100800 */
[----:B------:R-:W4:Y:S04]  /*8c90*/  LDL R252, [R1+0x74] ;  /* 0x0000740001fc7983 */ /* 0x000f280000100800 */
[----:B------:R-:W4:Y:S04]  /*8ca0*/  LDL R247, [R1+0x248] ;  /* 0x0002480001f77983 */ /* 0x000f280000100800 */
[----:B------:R-:W4:Y:S04]  /*8cb0*/  LDL R230, [R1+0x64] ;  /* 0x0000640001e67983 */ /* 0x000f280000100800 */
[----:B------:R-:W4:Y:S04]  /*8cc0*/  LDL R229, [R1+0x238] ;  /* 0x0002380001e57983 */ /* 0x000f280000100800 */
[----:B------:R-:W4:Y:S04]  /*8cd0*/  LDL R231, [R1+0x60] ;  /* 0x0000600001e77983 */ /* 0x000f280000100800 */
[----:B------:R-:W4:Y:S01]  /*8ce0*/  LDL R228, [R1+0x228] ;  /* 0x0002280001e47983 */ /* 0x000f220000100800 */
[----:B---3--:R-:W-:-:S03]  /*8cf0*/  HFMA2.MMA R7, R20, R188, R7 ;  /* 0x000000bc14077235 */ /* 0x008fc60000000007 */
[----:B------:R-:W3:Y:S05]  /*8d00*/  LDL R20, [R1+0x84] ;  /* 0x0000840001147983 */ /* 0x000eea0000100800 */
[----:B------:R-:W-:Y:S01]  /*8d10*/  HFMA2.MMA R7, R18, R192, R7 ;  /* 0x000000c012077235 */ /* 0x000fe20000000007 */
[----:B------:R-:W-:Y:S01]  /*8d20*/  HFMA2 R6, R19, R189, R6 ;  /* 0x000000bd13067231 */ /* 0x000fe20000000006 */
[----:B------:R-:W3:Y:S04]  /*8d30*/  LDL R18, [R1+0x70] ;  /* 0x0000700001127983 */ /* 0x000ee80000100800 */
[----:B------:R-:W3:Y:S02]  /*8d40*/  LDL R19, [R1+0x258] ;  /* 0x0002580001137983 */ /* 0x000ee40000100800 */
[----:B------:R-:W-:Y:S01]  /*8d50*/  HFMA2.MMA R7, R16, R196, R7 ;  /* 0x000000c410077235 */ /* 0x000fe20000000007 */
[----:B------:R-:W-:Y:S01]  /*8d60*/  HFMA2 R6, R17, R193, R6 ;  /* 0x000000c111067231 */ /* 0x000fe20000000006 */
[----:B------:R-:W3:Y:S06]  /*8d70*/  LDL R16, [R1+0x218] ;  /* 0x0002180001107983 */ /* 0x000eec0000100800 */
[----:B------:R-:W-:Y:S01]  /*8d80*/  HFMA2.MMA R7, R10, R200, R7 ;  /* 0x000000c80a077235 */ /* 0x000fe20000000007 */
[----:B------:R-:W-:Y:S01]  /*8d90*/  HFMA2 R6, R11, R197, R6 ;  /* 0x000000c50b067231 */ /* 0x000fe20000000006 */
[----:B------:R-:W3:Y:S04]  /*8da0*/  LDL R10, [R1+0x208] ;  /* 0x00020800010a7983 */ /* 0x000ee80000100800 */
[----:B------:R-:W3:Y:S02]  /*8db0*/  LDL R17, [R1+0x25c] ;  /* 0x00025c0001117983 */ /* 0x000ee40000100800 */
[----:B------:R-:W-:-:S02]  /*8dc0*/  HFMA2.MMA R7, R5, R204, R7 ;  /* 0x000000cc05077235 */ /* 0x000fc40000000007 */
[----:B------:R-:W3:Y:S01]  /*8dd0*/  LDL R5, [R1+0x94] ;  /* 0x0000940001057983 */ /* 0x000ee20000100800 */
[----:B------:R-:W-:-:S03]  /*8de0*/  HFMA2 R6, R9, R201, R6 ;  /* 0x000000c909067231 */ /* 0x000fc60000000006 */
[----:B------:R-:W3:Y:S01]  /*8df0*/  LDL R11, [R1+0x24c] ;  /* 0x00024c00010b7983 */ /* 0x000ee20000100800 */
[----:B------:R-:W-:-:S03]  /*8e00*/  HFMA2 R6, R0, R205, R6 ;  /* 0x000000cd00067231 */ /* 0x000fc60000000006 */
[----:B------:R-:W3:Y:S04]  /*8e10*/  LDL R0, [R1+0x1f8] ;  /* 0x0001f80001007983 */ /* 0x000ee80000100800 */
[----:B------:R-:W3:Y:S01]  /*8e20*/  LDL R9, [R1+0x23c] ;  /* 0x00023c0001097983 */ /* 0x000ee20000100800 */
[----:B------:R-:W-:Y:S01]  /*8e30*/  HFMA2.MMA R7, R3, R208, R7 ;  /* 0x000000d003077235 */ /* 0x000fe20000000007 */
[----:B------:R-:W-:Y:S02]  /*8e40*/  HFMA2 R6, R2, R209, R6 ;  /* 0x000000d102067231 */ /* 0x000fe40000000006 */
[----:B------:R-:W3:Y:S04]  /*8e50*/  LDL R3, [R1+0x1e8] ;  /* 0x0001e80001037983 */ /* 0x000ee80000100800 */
[----:B------:R-:W3:Y:S01]  /*8e60*/  LDL R2, [R1+0x21c] ;  /* 0x00021c0001027983 */ /* 0x000ee20000100800 */
[----:B--2---:R-:W-:-:S03]  /*8e70*/  HFMA2.MMA R7, R22, R212, R7 ;  /* 0x000000d416077235 */ /* 0x004fc60000000007 */
[----:B------:R-:W5:Y:S05]  /*8e80*/  LDL.LU R22, [R1+0x2a0] ;  /* 0x0002a00001167983 */ /* 0x000f6a0000300800 */
[----:B----4-:R-:W-:-:S08]  /*8e90*/  HFMA2.MMA R7, R21, R216, R7 ;  /* 0x000000d815077235 */ /* 0x010fd00000000007 */
[----:B---3--:R-:W-:Y:S01]  /*8ea0*/  HFMA2.MMA R7, R18, R220, R7 ;  /* 0x000000dc12077235 */ /* 0x008fe20000000007 */
[----:B------:R-:W-:Y:S02]  /*8eb0*/  HFMA2 R6, R5, R213, R6 ;  /* 0x000000d505067231 */ /* 0x000fe40000000006 */
[----:B------:R-:W2:Y:S02]  /*8ec0*/  LDL R5, [R1+0x22c] ;  /* 0x00022c0001057983 */ /* 0x000ea40000100800 */
[----:B------:R-:W-:Y:S02]  /*8ed0*/  HFMA2 R8, R20, R217, R6 ;  /* 0x000000d914087231 */ /* 0x000fe40000000006 */
[----:B------:R-:W-:Y:S01]  /*8ee0*/  HMUL2 R6, R19, R106 ;  /* 0x0000006a13067232 */ /* 0x000fe20000000000 */
[----:B------:R-:W5:Y:S01]  /*8ef0*/  LDL.LU R21, [R1+0x29c] ;  /* 0x00029c0001157983 */ /* 0x000f620000300800 */
[----:B------:R-:W-:Y:S02]  /*8f00*/  HFMA2 R8, R252, R221, R8 ;  /* 0x000000ddfc087231 */ /* 0x000fe40000000008 */
[----:B------:R-:W-:Y:S01]  /*8f10*/  HFMA2 R7, R231, R224, R7 ;  /* 0x000000e0e7077231 */ /* 0x000fe20000000007 */
[----:B------:R-:W5:Y:S01]  /*8f20*/  LDL.LU R20, [R1+0x298] ;  /* 0x0002980001147983 */ /* 0x000f620000300800 */
[----:B------:R-:W-:-:S02]  /*8f30*/  HFMA2.MMA R6, R247, R110, R6 ;  /* 0x0000006ef7067235 */ /* 0x000fc40000000006 */
[----:B------:R-:W-:Y:S01]  /*8f40*/  HFMA2.MMA R8, R230, R225, R8 ;  /* 0x000000e1e6087235 */ /* 0x000fe20000000008 */
[----:B------:R-:W5:Y:S04]  /*8f50*/  LDL.LU R19, [R1+0x294] ;  /* 0x0002940001137983 */ /* 0x000f680000300800 */
[----:B------:R-:W5:Y:S03]  /*8f60*/  LDL.LU R18, [R1+0x290] ;  /* 0x0002900001127983 */ /* 0x000f660000300800 */
[----:B------:R-:W-:Y:S01]  /*8f70*/  HFMA2 R6, R229, R14, R6 ;  /* 0x0000000ee5067231 */ /* 0x000fe20000000006 */
[----:B------:R-:W3:Y:S01]  /*8f80*/  LDL R247, [R1+0x1ec] ;  /* 0x0001ec0001f77983 */ /* 0x000ee20000100800 */
[----:B------:R-:W-:-:S03]  /*8f90*/  HADD2 R7, R7, R8 ;  /* 0x0000000807077230 */ /* 0x000fc60000000000 */
[----:B------:R-:W4:Y:S01]  /*8fa0*/  LDL R230, [R1+0x1dc] ;  /* 0x0001dc0001e67983 */ /* 0x000f220000100800 */
[----:B------:R-:W-:-:S03]  /*8fb0*/  HFMA2.MMA R8, R228, R114, R6 ;  /* 0x00000072e4087235 */ /* 0x000fc60000000006 */
[----:B------:R-:W3:Y:S04]  /*8fc0*/  LDL R252, [R1+0x1b8] ;  /* 0x0001b80001fc7983 */ /* 0x000ee80000100800 */
[----:B------:R-:W4:Y:S03]  /*8fd0*/  LDL R228, [R1+0x1cc] ;  /* 0x0001cc0001e47983 */ /* 0x000f260000100800 */
[----:B------:R-:W-:Y:S01]  /*8fe0*/  HFMA2 R8, R16, R118, R8 ;  /* 0x0000007610087231 */ /* 0x000fe20000000008 */
[----:B------:R-:W4:Y:S03]  /*8ff0*/  LDL R231, [R1+0x1a8] ;  /* 0x0001a80001e77983 */ /* 0x000f260000100800 */
[----:B------:R-:W-:Y:S01]  /*9000*/  HFMA2 R8, R10, R122, R8 ;  /* 0x0000007a0a087231 */ /* 0x000fe20000000008 */
[----:B------:R-:W4:Y:S03]  /*9010*/  LDL R229, [R1+0x198] ;  /* 0x0001980001e57983 */ /* 0x000f260000100800 */
[----:B------:R-:W-:Y:S01]  /*9020*/  HFMA2 R8, R0, R126, R8 ;  /* 0x0000007e00087231 */ /* 0x000fe20000000008 */
[----:B------:R-:W4:Y:S04]  /*9030*/  LDL R16, [R1+0x188] ;  /* 0x0001880001107983 */ /* 0x000f280000100800 */
[----:B------:R-:W3:Y:S01]  /*9040*/  LDL R0, [R1+0x20c] ;  /* 0x00020c0001007983 */ /* 0x000ee20000100800 */
[----:B------:R-:W-:-:S03]  /*9050*/  HMUL2 R6, R17, R107 ;  /* 0x0000006b11067232 */ /* 0x000fc60000000000 */
[----:B------:R-:W4:Y:S03]  /*9060*/  LDL R17, [R1+0x1c8] ;  /* 0x0001c80001117983 */ /* 0x000f260000100800 */
[----:B------:R-:W-:Y:S01]  /*9070*/  HFMA2.MMA R6, R11, R111, R6 ;  /* 0x0000006f0b067235 */ /* 0x000fe20000000006 */
[----:B------:R-:W4:Y:S04]  /*9080*/  LDL R10, [R1+0x168] ;  /* 0x00016800010a7983 */ /* 0x000f280000100800 */
[----:B------:R-:W4:Y:S03]  /*9090*/  LDL R11, [R1+0x1bc] ;  /* 0x0001bc00010b7983 */ /* 0x000f260000100800 */
[----:B------:R-:W-:-:S02]  /*90a0*/  HFMA2.MMA R6, R9, R15, R6 ;  /* 0x0000000f09067235 */ /* 0x000fc40000000006 */
[----:B------:R-:W4:Y:S01]  /*90b0*/  LDL R9, [R1+0x1d8] ;  /* 0x0001d80001097983 */ /* 0x000f220000100800 */
[----:B------:R-:W-:-:S03]  /*90c0*/  HFMA2 R8, R3, R130, R8 ;  /* 0x0000008203087231 */ /* 0x000fc60000000008 */
[----:B------:R-:W4:Y:S02]  /*90d0*/  LDL R3, [R1+0x178] ;  /* 0x0001780001037983 */ /* 0x000f240000100800 */
[----:B--2---:R-:W-:Y:S02]  /*90e0*/  HFMA2.MMA R6, R5, R115, R6 ;  /* 0x0000007305067235 */ /* 0x004fe40000000006 */
[----:B------:R-:W2:Y:S06]  /*90f0*/  LDL R5, [R1+0x1fc] ;  /* 0x0001fc0001057983 */ /* 0x000eac0000100800 */
[----:B------:R-:W-:-:S02]  /*9100*/  HFMA2.MMA R6, R2, R119, R6 ;  /* 0x0000007702067235 */ /* 0x000fc40000000006 */
[----:B------:R-:W2:Y:S06]  /*9110*/  LDL R2, [R1+0x1ac] ;  /* 0x0001ac0001027983 */ /* 0x000eac0000100800 */
[----:B---3--:R-:W-:Y:S02]  /*9120*/  HFMA2.MMA R6, R0, R123, R6 ;  /* 0x0000007b00067235 */ /* 0x008fe40000000006 */
[----:B------:R-:W3:Y:S01]  /*9130*/  LDL R0, [R1+0x158] ;  /* 0x0001580001007983 */ /* 0x000ee20000100800 */
[----:B----4-:R-:W-:-:S03]  /*9140*/  HFMA2 R8, R9, R134, R8 ;  /* 0x0000008609087231 */ /* 0x010fc60000000008 */
[----:B------:R-:W4:Y:S01]  /*9150*/  LDL R9, [R1+0x19c] ;  /* 0x00019c0001097983 */ /* 0x000f220000100800 */
[----:B------:R-:W-:-:S03]  /*9160*/  HFMA2 R8, R17, R138, R8 ;  /* 0x0000008a11087231 */ /* 0x000fc60000000008 */
[----:B------:R-:W5:Y:S01]  /*9170*/  LDL.LU R17, [R1+0x28c] ;  /* 0x00028c0001117983 */ /* 0x000f620000300800 */
[----:B------:R-:W-:-:S03]  /*9180*/  HFMA2 R8, R252, R142, R8 ;  /* 0x0000008efc087231 */ /* 0x000fc60000000008 */
        /* <DEDUP_REMOVED lines=11> */
[----:B--2---:R-:W-:-:S03]  /*9240*/  HFMA2.MMA R6, R5, R127, R6 ;  /* 0x0000007f05067235 */ /* 0x004fc60000000006 */
[----:B------:R-:W2:Y:S05]  /*9250*/  LDL R5, [R1+0x18c] ;  /* 0x00018c0001057983 */ /* 0x000eaa0000100800 */
[----:B------:R-:W-:Y:S02]  /*9260*/  HFMA2.MMA R6, R247, R131, R6 ;  /* 0x00000083f7067235 */ /* 0x000fe40000000006 */
[----:B------:R-:W2:Y:S06]  /*9270*/  LDL R247, [R1+0x118] ;  /* 0x0001180001f77983 */ /* 0x000eac0000100800 */
[----:B------:R-:W-:-:S02]  /*9280*/  HFMA2.MMA R6, R230, R135, R6 ;  /* 0x00000087e6067235 */ /* 0x000fc40000000006 */
[----:B------:R-:W2:Y:S06]  /*9290*/  LDL R230, [R1+0x108] ;  /* 0x0001080001e67983 */ /* 0x000eac0000100800 */
[----:B------:R-:W-:Y:S02]  /*92a0*/  HFMA2.MMA R6, R228, R139, R6 ;  /* 0x0000008be4067235 */ /* 0x000fe40000000006 */
[----:B------:R-:W2:Y:S06]  /*92b0*/  LDL R228, [R1+0xf8] ;  /* 0x0000f80001e47983 */ /* 0x000eac0000100800 */
[----:B------:R-:W-:-:S02]  /*92c0*/  HFMA2.MMA R6, R11, R143, R6 ;  /* 0x0000008f0b067235 */ /* 0x000fc40000000006 */
[----:B------:R-:W2:Y:S06]  /*92d0*/  LDL R11, [R1+0x15c] ;  /* 0x00015c00010b7983 */ /* 0x000eac0000100800 */
[----:B------:R-:W-:Y:S02]  /*92e0*/  HFMA2.MMA R6, R2, R147, R6 ;  /* 0x0000009302067235 */ /* 0x000fe40000000006 */
[----:B------:R-:W2:Y:S01]  /*92f0*/  LDL R2, [R1+0x17c] ;  /* 0x00017c0001027983 */ /* 0x000ea20000100800 */
[----:B---3--:R-:W-:-:S03]  /*9300*/  HFMA2 R8, R0, R166, R8 ;  /* 0x000000a600087231 */ /* 0x008fc60000000008 */
[----:B------:R-:W3:Y:S02]  /*9310*/  LDL R0, [R1+0x16c] ;  /* 0x00016c0001007983 */ /* 0x000ee40000100800 */
[----:B----4-:R-:W-:Y:S02]  /*9320*/  HFMA2.MMA R6, R9, R151, R6 ;  /* 0x0000009709067235 */ /* 0x010fe40000000006 */
[----:B------:R-:W4:Y:S01]  /*9330*/  LDL R9, [R1+0xe8] ;  /* 0x0000e80001097983 */ /* 0x000f220000100800 */
[----:B------:R-:W-:-:S03]  /*9340*/  HFMA2 R8, R3, R170, R8 ;  /* 0x000000aa03087231 */ /* 0x000fc60000000008 */
[----:B------:R-:W4:Y:S01]  /*9350*/  LDL R3, [R1+0xd8] ;  /* 0x0000d80001037983 */ /* 0x000f220000100800 */
[----:B------:R-:W-:-:S04]  /*9360*/  HFMA2 R8, R16, R174, R8 ;  /* 0x000000ae10087231 */ /* 0x000fc80000000008 */
[----:B------:R-:W-:Y:S01]  /*9370*/  HFMA2 R8, R252, R178, R8 ;  /* 0x000000b2fc087231 */ /* 0x000fe20000000008 */
[----:B--2---:R-:W-:Y:S02]  /*9380*/  HFMA2.MMA R6, R5, R155, R6 ;  /* 0x0000009b05067235 */ /* 0x004fe40000000006 */
[----:B------:R-:W2:Y:S06]  /*9390*/  LDL R5, [R1+0x11c] ;  /* 0x00011c0001057983 */ /* 0x000eac0000100800 */
[----:B------:R-:W-:Y:S02]  /*93a0*/  HFMA2.MMA R6, R2, R159, R6 ;  /* 0x0000009f02067235 */ /* 0x000fe40000000006 */
[----:B------:R-:W2:Y:S04]  /*93b0*/  LDL R2, [R1+0x10c] ;  /* 0x00010c0001027983 */ /* 0x000ea80000100800 */
[----:B------:R-:W5:Y:S02]  /*93c0*/  LDL.LU R16, [R1+0x288] ;  /* 0x0002880001107983 */ /* 0x000f640000300800 */
[----:B---3--:R-:W-:Y:S01]  /*93d0*/  HFMA2.MMA R6, R0, R163, R6 ;  /* 0x000000a300067235 */ /* 0x008fe20000000006 */
[----:B------:R-:W-:Y:S01]  /*93e0*/  HFMA2 R8, R247, R182, R8 ;  /* 0x000000b6f7087231 */ /* 0x000fe20000000008 */
[----:B------:R-:W3:Y:S04]  /*93f0*/  LDL R0, [R1+0xc8] ;  /* 0x0000c80001007983 */ /* 0x000ee80000100800 */
[----:B------:R-:W3:Y:S02]  /*9400*/  LDL R252, [R1+0xbc] ;  /* 0x0000bc0001fc7983 */ /* 0x000ee40000100800 */
[----:B------:R-:W-:-:S02]  /*9410*/  HFMA2.MMA R6, R11, R167, R6 ;  /* 0x000000a70b067235 */ /* 0x000fc40000000006 */
        /* <DEDUP_REMOVED lines=11> */
[----:B----4-:R-:W-:-:S03]  /*94d0*/  HFMA2 R8, R9, R194, R8 ;  /* 0x000000c209087231 */ /* 0x010fc60000000008 */
[----:B------:R-:W4:Y:S01]  /*94e0*/  LDL R9, [R1+0xec] ;  /* 0x0000ec0001097983 */ /* 0x000f220000100800 */
[----:B------:R-:W-:-:S03]  /*94f0*/  HFMA2 R8, R3, R198, R8 ;  /* 0x000000c603087231 */ /* 0x000fc60000000008 */
[----:B------:R-:W4:Y:S04]  /*9500*/  LDL R228, [R1+0x8c] ;  /* 0x00008c0001e47983 */ /* 0x000f280000100800 */
[----:B------:R-:W4:Y:S01]  /*9510*/  LDL R3, [R1+0xdc] ;  /* 0x0000dc0001037983 */ /* 0x000f220000100800 */
[----:B--2---:R-:W-:-:S03]  /*9520*/  HFMA2.MMA R6, R5, R183, R6 ;  /* 0x000000b705067235 */ /* 0x004fc60000000006 */
[----:B------:R-:W2:Y:S05]  /*9530*/  LDL R5, [R1+0xa8] ;  /* 0x0000a80001057983 */ /* 0x000eaa0000100800 */
[----:B------:R-:W-:Y:S02]  /*9540*/  HFMA2.MMA R6, R2, R187, R6 ;  /* 0x000000bb02067235 */ /* 0x000fe40000000006 */
[----:B------:R-:W2:Y:S01]  /*9550*/  LDL R2, [R1+0x98] ;  /* 0x0000980001027983 */ /* 0x000ea20000100800 */
[----:B---3--:R-:W-:-:S03]  /*9560*/  HFMA2 R8, R0, R202, R8 ;  /* 0x000000ca00087231 */ /* 0x008fc60000000008 */
[----:B------:R-:W3:Y:S02]  /*9570*/  LDL R0, [R1+0xcc] ;  /* 0x0000cc0001007983 */ /* 0x000ee40000100800 */
[----:B------:R-:W-:Y:S02]  /*9580*/  HFMA2.MMA R6, R11, R191, R6 ;  /* 0x000000bf0b067235 */ /* 0x000fe40000000006 */
[----:B------:R-:W3:Y:S01]  /*9590*/  LDL R11, [R1+0xac] ;  /* 0x0000ac00010b7983 */ /* 0x000ee20000100800 */
[----:B------:R-:W-:-:S03]  /*95a0*/  HFMA2 R8, R10, R206, R8 ;  /* 0x000000ce0a087231 */ /* 0x000fc60000000008 */
[----:B------:R-:W3:Y:S02]  /*95b0*/  LDL R10, [R1+0x7c] ;  /* 0x00007c00010a7983 */ /* 0x000ee40000100800 */
[----:B----4-:R-:W-:Y:S02]  /*95c0*/  HFMA2.MMA R6, R9, R195, R6 ;  /* 0x000000c309067235 */ /* 0x010fe40000000006 */
[----:B------:R-:W4:Y:S06]  /*95d0*/  LDL R9, [R1+0x6c] ;  /* 0x00006c0001097983 */ /* 0x000f2c0000100800 */
[----:B------:R-:W-:Y:S01]  /*95e0*/  HFMA2.MMA R6, R3, R199, R6 ;  /* 0x000000c703067235 */ /* 0x000fe20000000006 */
[----:B------:R-:W-:Y:S01]  /*95f0*/  ISETP.NE.AND.EX P1, PT, RZ, UR11, PT, P1 ;  /* 0x0000000bff007c0c */ /* 0x000fe2000bf25310 */
[----:B--2---:R-:W-:-:S02]  /*9600*/  HFMA2 R8, R5, R210, R8 ;  /* 0x000000d205087231 */ /* 0x004fc40000000008 */
[----:B------:R-:W5:Y:S04]  /*9610*/  LDL.LU R5, [R1+0x284] ;  /* 0x0002840001057983 */ /* 0x000f680000300800 */
[----:B------:R-:W5:Y:S01]  /*9620*/  LDL.LU R3, [R1+0x280] ;  /* 0x0002800001037983 */ /* 0x000f620000300800 */
[----:B---3--:R-:W-:-:S08]  /*9630*/  HFMA2.MMA R6, R0, R203, R6 ;  /* 0x000000cb00067235 */ /* 0x008fd00000000006 */
[----:B------:R-:W-:Y:S01]  /*9640*/  HFMA2.MMA R6, R252, R207, R6 ;  /* 0x000000cffc067235 */ /* 0x000fe20000000006 */
[----:B------:R-:W-:Y:S02]  /*9650*/  HFMA2 R8, R2, R214, R8 ;  /* 0x000000d602087231 */ /* 0x000fe40000000008 */
[----:B------:R-:W5:Y:S05]  /*9660*/  LDL.LU R2, [R1+0x27c] ;  /* 0x00027c0001027983 */ /* 0x000f6a0000300800 */
[----:B------:R-:W-:Y:S01]  /*9670*/  HFMA2.MMA R6, R11, R211, R6 ;  /* 0x000000d30b067235 */ /* 0x000fe20000000006 */
[----:B------:R-:W-:Y:S01]  /*9680*/  HFMA2 R8, R247, R218, R8 ;  /* 0x000000daf7087231 */ /* 0x000fe20000000008 */
[----:B------:R-:W5:Y:S01]  /*9690*/  LDL.LU R0, [R1+0x278] ;  /* 0x0002780001007983 */ /* 0x000f620000300800 */
[----:B------:R-:W0:Y:S02]  /*96a0*/  LDC R247, c[0x0][0x284] ;  /* 0x0000a100fff77b82 */ /* 0x000e240000000800 */
[----:B------:R-:W-:Y:S01]  /*96b0*/  HFMA2 R8, R231, R222, R8 ;  /* 0x000000dee7087231 */ /* 0x000fe20000000008 */
[----:B------:R-:W2:Y:S02]  /*96c0*/  LDL R11, [R1+0x260] ;  /* 0x00026000010b7983 */ /* 0x000ea40000100800 */
[----:B------:R-:W-:Y:S01]  /*96d0*/  HFMA2.MMA R6, R229, R215, R6 ;  /* 0x000000d7e5067235 */ /* 0x000fe20000000006 */
[----:B------:R-:W-:-:S04]  /*96e0*/  HFMA2 R8, R230, R226, R8 ;  /* 0x000000e2e6087231 */ /* 0x000fc80000000008 */
[----:B------:R-:W-:-:S05]  /*96f0*/  HADD2 R7, R7, R8 ;  /* 0x0000000807077230 */ /* 0x000fca0000000000 */
[----:B------:R-:W-:Y:S02]  /*9700*/  HFMA2 R8, R228, R219, R6 ;  /* 0x000000dbe4087231 */ /* 0x000fe40000000006 */
[----:B------:R-:W1:Y:S04]  /*9710*/  @P1 LDC R6, c[0x0][0x2d0] ;  /* 0x0000b400ff061b82 */ /* 0x000e680000000800 */
[----:B------:R-:W-:Y:S02]  /*9720*/  HFMA2.MMA R8, R10, R223, R8 ;  /* 0x000000df0a087235 */ /* 0x000fe40000000008 */
[----:B------:R-:W1:Y:S02]  /*9730*/  S2R R10, SR_CTAID.X ;  /* 0x00000000000a7919 */ /* 0x000e640000002500 */
[----:B------:R-:W3:Y:S06]  /*9740*/  LDC R228, c[0x0][0x2c0] ;  /* 0x0000b000ffe47b82 */ /* 0x000eec0000000800 */
[----:B----4-:R-:W-:-:S04]  /*9750*/  HFMA2 R8, R9, R227, R8 ;  /* 0x000000e309087231 */ /* 0x010fc80000000008 */
[----:B------:R-:W-:-:S05]  /*9760*/  HADD2 R7, R7, R8 ;  /* 0x0000000807077230 */ /* 0x000fca0000000000 */
[--C-:B------:R-:W-:Y:S02]  /*9770*/  HADD2.F32 R9, -RZ, R7.reuse.H0_H0 ;  /* 0x20000007ff097230 */ /* 0x100fe40000004100 */
[----:B------:R-:W-:-:S05]  /*9780*/  HADD2.F32 R7, -RZ, R7.H1_H1 ;  /* 0x30000007ff077230 */ /* 0x000fca0000004100 */
[----:B------:R-:W-:Y:S01]  /*9790*/  FADD.FTZ R9, R9, R7 ;  /* 0x0000000709097221 */ /* 0x000fe20000010000 */
[----:B-1----:R-:W-:-:S04]  /*97a0*/  @P1 IMAD R7, R10, R6, R244 ;  /* 0x000000060a071224 */ /* 0x002fc800078e02f4 */
[----:B------:R-:W-:-:S04]  /*97b0*/  @P1 VIADD R7, R7, 0xffffffff ;  /* 0xffffffff07071836 */ /* 0x000fc80000000000 */
[----:B------:R-:W-:Y:S02]  /*97c0*/  @P1 IMAD R8, R7, R6, R4 ;  /* 0x0000000607081224 */ /* 0x000fe400078e0204 */
[----:B------:R-:W1:Y:S02]  /*97d0*/  @P1 LDC.64 R6, c[0x0][0x2c8] ;  /* 0x0000b200ff061b82 */ /* 0x000e640000000a00 */
[----:B-1----:R-:W-:-:S06]  /*97e0*/  @P1 IMAD.WIDE R6, R8, 0x2, R6 ;  /* 0x0000000208061825 */ /* 0x002fcc00078e0206 */
[----:B------:R-:W4:Y:S01]  /*97f0*/  @P1 LDG.E.U16 R6, desc[UR36][R6.64] ;  /* 0x0000002406061981 */ /* 0x000f22000c1e1500 */
[----:B------:R-:W-:Y:S01]  /*9800*/  FMUL.FTZ R8, R9, UR9 ;  /* 0x0000000909087c20 */ /* 0x000fe20008410000 */
[----:B---3--:R-:W-:Y:S01]  /*9810*/  IADD3 R228, R228, UR4, RZ ;  /* 0x00000004e4e47c10 */ /* 0x008fe2000fffe0ff */
[----:B----4-:R-:W-:-:S05]  /*9820*/  @P1 HADD2.F32 R6, -RZ, R6.H0_H0 ;  /* 0x20000006ff061230 */ /* 0x010fca0000004100 */
[----:B------:R-:W-:Y:S02]  /*9830*/  @P1 FADD.FTZ R8, R8, R6 ;  /* 0x0000000608081221 */ /* 0x000fe40000010000 */
[----:B------:R-:W1:Y:S02]  /*9840*/  LDC.64 R6, c[0x0][0x2d8] ;  /* 0x0000b600ff067b82 */ /* 0x000e640000000a00 */
[----:B-1----:R-:W-:-:S04]  /*9850*/  ISETP.NE.U32.AND P1, PT, R6, RZ, PT ;  /* 0x000000ff0600720c */ /* 0x002fc80003f25070 */
[----:B------:R-:W-:-:S13]  /*9860*/  ISETP.NE.AND.EX P1, PT, R7, RZ, PT, P1 ;  /* 0x000000ff0700720c */ /* 0x000fda0003f25310 */
[C---:B------:R-:W-:Y:S02]  /*9870*/  @P1 ISETP.GE.AND P3, PT, R4.reuse, R228, PT ;  /* 0x000000e40400120c */ /* 0x040fe40003f66270 */
[----:B------:R-:W-:Y:S02]  /*9880*/  @P1 IADD3 R6, R4, 0x1, -R244 ;  /* 0x0000000104061810 */ /* 0x000fe40007ffe8f4 */
[----:B--2---:R-:W-:-:S04]  /*9890*/  @P1 SEL R7, R11, RZ, !P3 ;  /* 0x000000ff0b071207 */ /* 0x004fc80005800000 */
[----:B------:R-:W-:Y:S02]  /*98a0*/  @P1 IADD3 R9, R7, R6, RZ ;  /* 0x0000000607091210 */ /* 0x000fe40007ffe0ff */
[----:B------:R-:W1:Y:S02]  /*98b0*/  @P1 LDC.64 R6, c[0x0][0x2d8] ;  /* 0x0000b600ff061b82 */ /* 0x000e640000000a00 */
[----:B-1----:R-:W-:-:S06]  /*98c0*/  @P1 IMAD.WIDE R6, R10, 0x2, R6 ;  /* 0x000000020a061825 */ /* 0x002fcc00078e0206 */
[----:B------:R-:W1:Y:S01]  /*98d0*/  LDC R10, c[0x0][0x284] ;  /* 0x0000a100ff0a7b82 */ /* 0x000e620000000800 */
[----:B------:R2:W3:Y:S02]  /*98e0*/  @P1 LDG.E.U16 R6, desc[UR36][R6.64] ;  /* 0x0000002406061981 */ /* 0x0004e4000c1e1500 */
[----:B--2---:R-:W-:Y:S02]  /*98f0*/  @P1 I2FP.F32.S32 R7, R9 ;  /* 0x0000000900071245 */ /* 0x004fe40000201400 */
[----:B-1----:R-:W-:Y:S01]  /*9900*/  VIADDMNMX R10, R244, -R10, RZ, !PT ;  /* 0x8000000af40a7246 */ /* 0x002fe200078001ff */
[----:B0-----:R-:W-:Y:S02]  /*9910*/  IMAD R247, R247, 0xe0, RZ ;  /* 0x000000e0f7f77824 */ /* 0x001fe400078e02ff */
[----:B---3--:R-:W-:-:S05]  /*9920*/  @P1 HADD2.F32 R6, -RZ, R6.H0_H0 ;  /* 0x20000006ff061230 */ /* 0x008fca0000004100 */
[----:B------:R-:W-:Y:S01]  /*9930*/  @P1 FFMA.FTZ R8, R7, R6, R8 ;  /* 0x0000000607081223 */ /* 0x000fe20000010008 */
[----:B------:R-:W-:-:S05]  /*9940*/  IMAD.IADD R6, R4, 0x1, -R10 ;  /* 0x0000000104067824 */ /* 0x000fca00078e0a0a */
[----:B------:R-:W-:-:S05]  /*9950*/  LEA R6, R6, UR38, 0x2 ;  /* 0x0000002606067c11 */ /* 0x000fca000f8e10ff */
[----:B------:R0:W-:Y:S01]  /*9960*/  STS [R6], R8 ;  /* 0x0000000806007388 */ /* 0x0001e20000000800 */
[----:B------:R-:W-:-:S07]  /*9970*/  @!P0 FMNMX.FTZ R245, R245, R8, !PT ;  /* 0x00000008f5f58209 */ /* 0x000fce0007810000 */
.L_x_686:
[----:B------:R-:W-:Y:S05]  /*9980*/  BSYNC B1 ;  /* 0x0000000000017941 */ /* 0x000fea0003800000 */
.L_x_685:
[----:B0-----:R-:W2:Y:S01]  /*9990*/  LDL R6, [R1+0x264] ;  /* 0x0002640001067983 */ /* 0x001ea20000100800 */
[----:B------:R-:W-:-:S04]  /*99a0*/  IADD3 R4, R4, 0x100, RZ ;  /* 0x0000010004047810 */ /* 0x000fc80007ffe0ff */
[----:B--2---:R-:W-:-:S13]  /*99b0*/  ISETP.GE.AND P0, PT, R4, R6, PT ;  /* 0x000000060400720c */ /* 0x004fda0003f06270 */
[----:B------:R-:W-:Y:S05]  /*99c0*/  @!P0 BRA `(.L_x_687) ;  /* 0xffffffa0006c8947 */ /* 0x000fea000383ffff */
.L_x_620:
[----:B------:R-:W-:Y:S05]  /*99d0*/  BSYNC B0 ;  /* 0x0000000000007941 */ /* 0x000fea0003800000 */
.L_x_619:
[----:B-----5:R-:W0:Y:S01]  /*99e0*/  SHFL.BFLY PT, R0, R245, 0x10, 0x1f ;  /* 0x0e001f00f5007f89 */ /* 0x020e2200000e0000 */
[----:B-123--:R-:W1:Y:S01]  /*99f0*/  LDC R10, c[0x0][0x284] ;  /* 0x0000a100ff0a7b82 */ /* 0x00ee620000000800 */
[----:B------:R-:W-:Y:S01]  /*9a00*/  ULDC UR6, c[0x0][0x284] ;  /* 0x0000a10000067ab9 */ /* 0x000fe20000000800 */
[----:B------:R-:W-:Y:S01]  /*9a10*/  ULDC.64 UR8, c[0x0][0x2b0] ;  /* 0x0000ac0000087ab9 */ /* 0x000fe20000000a00 */
[----:B------:R-:W2:Y:S01]  /*9a20*/  S2R R21, SR_TID.X ;  /* 0x0000000000157919 */ /* 0x000ea20000002100 */
[----:B------:R-:W-:Y:S01]  /*9a30*/  ULDC.64 UR10, c[0x0][0x2b0] ;  /* 0x0000ac00000a7ab9 */ /* 0x000fe20000000a00 */
[----:B------:R-:W-:Y:S01]  /*9a40*/  BSSY B0, `(.L_x_688) ;  /* 0x0000097000007945 */ /* 0x000fe20003800000 */
[----:B0-----:R-:W-:Y:S02]  /*9a50*/  FMNMX.FTZ R0, R0, R245, !PT ;  /* 0x000000f500007209 */ /* 0x001fe40007810000 */
[----:B-1----:R-:W-:-:S03]  /*9a60*/  VIADDMNMX R10, R244, -R10, RZ, !PT ;  /* 0x8000000af40a7246 */ /* 0x002fc600078001ff */
[----:B------:R-:W0:Y:S01]  /*9a70*/  SHFL.BFLY PT, R3, R0, 0x8, 0x1f ;  /* 0x0d001f0000037f89 */ /* 0x000e2200000e0000 */
[----:B--2---:R-:W-:-:S04]  /*9a80*/  SHF.R.S32.HI R6, RZ, 0x1f, R21 ;  /* 0x0000001fff067819 */ /* 0x004fc80000011415 */
[----:B------:R-:W-:-:S04]  /*9a90*/  LEA.HI R25, R6, R21, RZ, 0x5 ;  /* 0x0000001506197211 */ /* 0x000fc800078f28ff */
[----:B------:R-:W-:Y:S02]  /*9aa0*/  LOP3.LUT R6, R25, 0xffffffe0, RZ, 0xc0, !PT ;  /* 0xffffffe019067812 */ /* 0x000fe400078ec0ff */
[----:B0-----:R-:W-:-:S05]  /*9ab0*/  FMNMX.FTZ R3, R0, R3, !PT ;  /* 0x0000000300037209 */ /* 0x001fca0007810000 */
[----:B------:R-:W0:Y:S02]  /*9ac0*/  SHFL.BFLY PT, R4, R3, 0x4, 0x1f ;  /* 0x0c801f0003047f89 */ /* 0x000e2400000e0000 */
[----:B0-----:R-:W-:Y:S02]  /*9ad0*/  FMNMX.FTZ R5, R3, R4, !PT ;  /* 0x0000000403057209 */ /* 0x001fe40007810000 */
[----:B------:R-:W-:-:S03]  /*9ae0*/  IADD3 R4, -R6, R21, RZ ;  /* 0x0000001506047210 */ /* 0x000fc60007ffe1ff */
[----:B------:R-:W0:Y:S01]  /*9af0*/  SHFL.BFLY PT, R6, R5, 0x2, 0x1f ;  /* 0x0c401f0005067f89 */ /* 0x000e2200000e0000 */
[C---:B------:R-:W-:Y:S02]  /*9b00*/  ISETP.NE.AND P0, PT, R4.reuse, RZ, PT ;  /* 0x000000ff0400720c */ /* 0x040fe40003f05270 */
[----:B------:R-:W-:-:S11]  /*9b10*/  ISETP.GT.AND P1, PT, R4, 0x7, PT ;  /* 0x000000070400780c */ /* 0x000fd60003f24270 */
[----:B------:R-:W1:Y:S01]  /*9b20*/  @!P0 S2R R7, SR_CgaCtaId ;  /* 0x0000000000078919 */ /* 0x000e620000008800 */
[----:B------:R-:W-:Y:S02]  /*9b30*/  @!P0 MOV R0, 0x400 ;  /* 0x0000040000008802 */ /* 0x000fe40000000f00 */
[----:B------:R-:W-:Y:S01]  /*9b40*/  @!P1 MOV R8, 0x400 ;  /* 0x0000040000089802 */ /* 0x000fe20000000f00 */
[----:B------:R-:W2:Y:S01]  /*9b50*/  @!P1 S2R R9, SR_CgaCtaId ;  /* 0x0000000000099919 */ /* 0x000ea20000008800 */
[----:B0-----:R-:W-:-:S05]  /*9b60*/  FMNMX.FTZ R6, R5, R6, !PT ;  /* 0x0000000605067209 */ /* 0x001fca0007810000 */
[----:B------:R-:W0:Y:S01]  /*9b70*/  SHFL.BFLY PT, R3, R6, 0x1, 0x1f ;  /* 0x0c201f0006037f89 */ /* 0x000e2200000e0000 */
[----:B-1----:R-:W-:Y:S02]  /*9b80*/  @!P0 LEA R7, R7, R0, 0x18 ;  /* 0x0000000007078211 */ /* 0x002fe400078ec0ff */
[----:B------:R-:W-:Y:S02]  /*9b90*/  @!P0 SHF.R.S32.HI R0, RZ, 0x5, R25 ;  /* 0x00000005ff008819 */ /* 0x000fe40000011419 */
[----:B--2---:R-:W-:-:S03]  /*9ba0*/  @!P1 LEA R5, R9, R8, 0x18 ;  /* 0x0000000809059211 */ /* 0x004fc600078ec0ff */
[----:B------:R-:W-:Y:S01]  /*9bb0*/  @!P0 IMAD R0, R0, 0x4, R7 ;  /* 0x0000000400008824 */ /* 0x000fe200078e0207 */
[----:B0-----:R-:W-:Y:S02]  /*9bc0*/  FMNMX.FTZ R9, R6, R3, !PT ;  /* 0x0000000306097209 */ /* 0x001fe40007810000 */
[----:B------:R-:W-:Y:S02]  /*9bd0*/  MOV R3, 0xff7fffff ;  /* 0xff7fffff00037802 */ /* 0x000fe40000000f00 */
[----:B------:R-:W-:Y:S01]  /*9be0*/  @!P1 LEA R5, R4, R5, 0x2 ;  /* 0x0000000504059211 */ /* 0x000fe200078e10ff */
[----:B------:R0:W-:Y:S01]  /*9bf0*/  @!P0 STS [R0], R9 ;  /* 0x0000000900008388 */ /* 0x0001e20000000800 */
[----:B------:R-:W-:Y:S01]  /*9c00*/  BAR.SYNC.DEFER_BLOCKING 0x0 ;  /* 0x0000000000007b1d */ /* 0x000fe20000010000 */
[----:B0-----:R-:W-:Y:S01]  /*9c10*/  IMAD.IADD R9, R21, 0x1, R10 ;  /* 0x0000000115097824 */ /* 0x001fe200078e020a */
[----:B------:R-:W-:-:S04]  /*9c20*/  HFMA2.MMA R0, -RZ, RZ, 0, 0 ;  /* 0x00000000ff007435 */ /* 0x000fc800000001ff */
[----:B------:R-:W0:Y:S01]  /*9c30*/  @!P1 LDS R3, [R5] ;  /* 0x0000000005039984 */ /* 0x000e220000000800 */
[----:B------:R-:W-:-:S03]  /*9c40*/  ISETP.GE.AND P1, PT, R9, R244, PT ;  /* 0x000000f40900720c */ /* 0x000fc60003f26270 */
[----:B0-----:R-:W0:Y:S02]  /*9c50*/  SHFL.BFLY PT, R6, R3, 0x4, 0x1f ;  /* 0x0c801f0003067f89 */ /* 0x001e2400000e0000 */
[----:B0-----:R-:W-:-:S05]  /*9c60*/  FMNMX.FTZ R6, R6, R3, !PT ;  /* 0x0000000306067209 */ /* 0x001fca0007810000 */
[----:B------:R-:W0:Y:S02]  /*9c70*/  SHFL.BFLY PT, R7, R6, 0x2, 0x1f ;  /* 0x0c401f0006077f89 */ /* 0x000e2400000e0000 */
[----:B0-----:R-:W-:-:S05]  /*9c80*/  FMNMX.FTZ R7, R6, R7, !PT ;  /* 0x0000000706077209 */ /* 0x001fca0007810000 */
[----:B------:R-:W0:Y:S02]  /*9c90*/  SHFL.BFLY PT, R8, R7, 0x1, 0x1f ;  /* 0x0c201f0007087f89 */ /* 0x000e2400000e0000 */
[----:B0-----:R-:W-:-:S05]  /*9ca0*/  FMNMX.FTZ R8, R7, R8, !PT ;  /* 0x0000000807087209 */ /* 0x001fca0007810000 */
[----:B------:R0:W1:Y:S01]  /*9cb0*/  SHFL.IDX PT, R13, R8, RZ, 0x1f ;  /* 0x00001fff080d7589 */ /* 0x00006200000e0000 */
[----:B------:R-:W-:Y:S05]  /*9cc0*/  @P1 BRA `(.L_x_689) ;  /* 0x0000000400b81947 */ /* 0x000fea0003800000 */
[----:B------:R-:W-:Y:S01]  /*9cd0*/  LOP3.LUT R0, RZ, R10, RZ, 0x33, !PT ;  /* 0x0000000aff007212 */ /* 0x000fe200078e33ff */
[----:B------:R-:W-:Y:S03]  /*9ce0*/  BSSY B1, `(.L_x_690) ;  /* 0x0000025000017945 */ /* 0x000fe60003800000 */
[----:B------:R-:W-:-:S04]  /*9cf0*/  IADD3 R3, -R21, R244, R0 ;  /* 0x000000f415037210 */ /* 0x000fc80007ffe100 */
[----:B------:R-:W-:-:S04]  /*9d00*/  LEA.HI R0, R3, 0x1, RZ, 0x18 ;  /* 0x0000000103007811 */ /* 0x000fc800078fc0ff */
[----:B------:R-:W-:Y:S02]  /*9d10*/  LOP3.LUT P0, R5, R0, 0x3, RZ, 0xc0, !PT ;  /* 0x0000000300057812 */ /* 0x000fe4000780c0ff */
[----:B------:R-:W-:-:S11]  /*9d20*/  MOV R0, RZ ;  /* 0x000000ff00007202 */ /* 0x000fd60000000f00 */
[----:B------:R-:W-:Y:S05]  /*9d30*/  @!P0 BRA `(.L_x_691) ;  /* 0x00000000007c8947 */ /* 0x000fea0003800000 */
[----:B------:R-:W-:Y:S01]  /*9d40*/  ULDC.64 UR4, c[0x0][0x2b0] ;  /* 0x0000ac0000047ab9 */ /* 0x000fe20000000a00 */
[----:B------:R-:W-:Y:S01]  /*9d50*/  IMAD.MOV.U32 R0, RZ, RZ, RZ ;  /* 0x000000ffff007224 */ /* 0x000fe200078e00ff */
[----:B------:R-:W-:-:S04]  /*9d60*/  ISETP.NE.U32.AND P0, PT, RZ, UR4, PT ;  /* 0x00000004ff007c0c */ /* 0x000fc8000bf05070 */
[----:B------:R-:W-:-:S13]  /*9d70*/  ISETP.NE.AND.EX P0, PT, RZ, UR5, PT, P0 ;  /* 0x00000005ff007c0c */ /* 0x000fda000bf05300 */
.L_x_695:
[----:B0-2---:R-:W2:Y:S01]  /*9d80*/  LDC R6, c[0x0][0x284] ;  /* 0x0000a100ff067b82 */ /* 0x005ea20000000800 */
[----:B------:R-:W-:Y:S01]  /*9d90*/  IADD3 R5, R5, -0x1, RZ ;  /* 0xffffffff05057810 */ /* 0x000fe20007ffe0ff */
[----:B------:R-:W-:Y:S03]  /*9da0*/  BSSY B2, `(.L_x_692) ;  /* 0x0000014000027945 */ /* 0x000fe60003800000 */
[----:B------:R-:W-:Y:S02]  /*9db0*/  ISETP.NE.AND P3, PT, R5, RZ, PT ;  /* 0x000000ff0500720c */ /* 0x000fe40003f65270 */
[----:B--2---:R-:W-:-:S04]  /*9dc0*/  VIADDMNMX R6, R244, -R6, RZ, !PT ;  /* 0x80000006f4067246 */ /* 0x004fc800078001ff */
[----:B------:R-:W-:-:S04]  /*9dd0*/  IADD3 R6, R9, -R6, RZ ;  /* 0x8000000609067210 */ /* 0x000fc80007ffe0ff */
[----:B0-----:R-:W-:Y:S01]  /*9de0*/  LEA R8, R6, UR38, 0x2 ;  /* 0x0000002606087c11 */ /* 0x001fe2000f8e10ff */
[----:B------:R-:W-:Y:S06]  /*9df0*/  @!P0 BRA `(.L_x_693) ;  /* 0x0000000000288947 */ /* 0x000fec0003800000 */
[----:B------:R-:W0:Y:S02]  /*9e00*/  S2R R7, SR_CTAID.Y ;  /* 0x0000000000077919 */ /* 0x000e240000002600 */
[----:B0-----:R-:W-:Y:S01]  /*9e10*/  IMAD R6, R7, UR6, RZ ;  /* 0x0000000607067c24 */ /* 0x001fe2000f8e02ff */
[----:B------:R-:W-:-:S04]  /*9e20*/  SHF.R.S32.HI R7, RZ, 0x1f, R9 ;  /* 0x0000001fff077819 */ /* 0x000fc80000011409 */
[--C-:B------:R-:W-:Y:S02]  /*9e30*/  SHF.R.S32.HI R10, RZ, 0x1f, R6.reuse ;  /* 0x0000001fff0a7819 */ /* 0x100fe40000011406 */
[----:B------:R-:W-:-:S04]  /*9e40*/  IADD3 R6, P4, P5, R9, UR8, R6 ;  /* 0x0000000809067c10 */ /* 0x000fc8000fd9e006 */
[----:B------:R-:W-:-:S05]  /*9e50*/  IADD3.X R7, R7, UR9, R10, P4, P5 ;  /* 0x0000000907077c10 */ /* 0x000fca000a7ea40a */
[----:B------:R-:W2:Y:S02]  /*9e60*/  LDG.E.U8 R6, desc[UR36][R6.64] ;  /* 0x0000002406067981 */ /* 0x000ea4000c1e1100 */
[----:B--2---:R-:W-:-:S13]  /*9e70*/  ISETP.NE.AND P4, PT, R6, RZ, PT ;  /* 0x000000ff0600720c */ /* 0x004fda0003f85270 */
[----:B------:R-:W-:Y:S01]  /*9e80*/  @P4 IMAD.MOV.U32 R11, RZ, RZ, RZ ;  /* 0x000000ffff0b4224 */ /* 0x000fe200078e00ff */
[----:B------:R-:W-:Y:S06]  /*9e90*/  @P4 BRA `(.L_x_694) ;  /* 0x0000000000104947 */ /* 0x000fec0003800000 */
.L_x_693:
[----:B------:R-:W1:Y:S02]  /*9ea0*/  LDS R6, [R8] ;  /* 0x0000000008067984 */ /* 0x000e640000000800 */
[----:B-1----:R-:W-:-:S04]  /*9eb0*/  FADD.FTZ R6, -R13, R6 ;  /* 0x000000060d067221 */ /* 0x002fc80000010100 */
[----:B------:R-:W-:-:S04]  /*9ec0*/  FMUL.FTZ R6, R6, 1.4426950216293334961 ;  /* 0x3fb8aa3b06067820 */ /* 0x000fc80000410000 */
[----:B------:R0:W2:Y:S03]  /*9ed0*/  MUFU.EX2 R11, R6 ;  /* 0x00000006000b7308 */ /* 0x0000a60000000800 */
.L_x_694:
[----:B------:R-:W-:Y:S05]  /*9ee0*/  BSYNC B2 ;  /* 0x0000000000027941 */ /* 0x000fea0003800000 */
.L_x_692:
[----:B--2---:R2:W-:Y:S01]  /*9ef0*/  STS [R8], R11 ;  /* 0x0000000b08007388 */ /* 0x0045e20000000800 */
[----:B------:R-:W-:Y:S01]  /*9f00*/  FADD.FTZ R0, R11, R0 ;  /* 0x000000000b007221 */ /* 0x000fe20000010000 */
[----:B------:R-:W-:Y:S01]  /*9f10*/  IADD3 R9, R9, 0x100, RZ ;  /* 0x0000010009097810 */ /* 0x000fe20007ffe0ff */
[----:B------:R-:W-:Y:S06]  /*9f20*/  @P3 BRA `(.L_x_695) ;  /* 0xfffffffc00943947 */ /* 0x000fec000383ffff */
.L_x_691:
[----:B------:R-:W-:Y:S05]  /*9f30*/  BSYNC B1 ;  /* 0x0000000000017941 */ /* 0x000fea0003800000 */
.L_x_690:
[----:B------:R-:W-:-:S13]  /*9f40*/  ISETP.GE.U32.AND P0, PT, R3, 0x300, PT ;  /* 0x000003000300780c */ /* 0x000fda0003f06070 */
[----:B------:R-:W-:Y:S05]  /*9f50*/  @!P0 BRA `(.L_x_689) ;  /* 0x0000000400148947 */ /* 0x000fea0003800000 */
[----:B0-----:R-:W0:Y:S01]  /*9f60*/  S2R R6, SR_CTAID.Y ;  /* 0x0000000000067919 */ /* 0x001e220000002600 */
[----:B------:R-:W-:Y:S02]  /*9f70*/  ULDC.64 UR4, c[0x0][0x2b0] ;  /* 0x0000ac0000047ab9 */ /* 0x000fe40000000a00 */
[----:B------:R-:W-:Y:S01]  /*9f80*/  ISETP.NE.U32.AND P0, PT, RZ, UR4, PT ;  /* 0x00000004ff007c0c */ /* 0x000fe2000bf05070 */
[----:B------:R-:W-:-:S03]  /*9f90*/  ULDC UR4, c[0x0][0x284] ;  /* 0x0000a10000047ab9 */ /* 0x000fc60000000800 */
[----:B------:R-:W-:Y:S01]  /*9fa0*/  ISETP.NE.AND.EX P0, PT, RZ, UR5, PT, P0 ;  /* 0x00000005ff007c0c */ /* 0x000fe2000bf05300 */
[----:B0-----:R-:W-:-:S05]  /*9fb0*/  IMAD R10, R6, UR4, RZ ;  /* 0x00000004060a7c24 */ /* 0x001fca000f8e02ff */
[----:B------:R-:W-:-:S07]  /*9fc0*/  SHF.R.S32.HI R12, RZ, 0x1f, R10 ;  /* 0x0000001fff0c7819 */ /* 0x000fce000001140a */
.L_x_708:
[----:B---3--:R-:W0:Y:S01]  /*9fd0*/  LDC R3, c[0x0][0x284] ;  /* 0x0000a100ff037b82 */ /* 0x008e220000000800 */
[----:B------:R-:W-:Y:S01]  /*9fe0*/  SHF.R.S32.HI R5, RZ, 0x1f, R9 ;  /* 0x0000001fff057819 */ /* 0x000fe20000011409 */
[----:B------:R-:W-:Y:S01]  /*9ff0*/  BSSY B1, `(.L_x_696) ;  /* 0x0000011000017945 */ /* 0x000fe20003800000 */
[----:B------:R-:W-:-:S04]  /*a000*/  IADD3 R6, P4, P5, R9, UR10, R10 ;  /* 0x0000000a09067c10 */ /* 0x000fc8000fd9e00a */
[----:B------:R-:W-:Y:S02]  /*a010*/  IADD3.X R7, R5, UR11, R12, P4, P5 ;  /* 0x0000000b05077c10 */ /* 0x000fe4000a7ea40c */
[----:B0-----:R-:W-:-:S04]  /*a020*/  VIADDMNMX R3, R244, -R3, RZ, !PT ;  /* 0x80000003f4037246 */ /* 0x001fc800078001ff */
[----:B------:R-:W-:Y:S01]  /*a030*/  IADD3 R3, -R3, R9, RZ ;  /* 0x0000000903037210 */ /* 0x000fe20007ffe1ff */
[----:B------:R-:W-:-:S03]  /*a040*/  VIADD R9, R9, 0x400 ;  /* 0x0000040009097836 */ /* 0x000fc60000000000 */
[----:B------:R-:W-:Y:S02]  /*a050*/  LEA R5, R3, UR38, 0x2 ;  /* 0x0000002603057c11 */ /* 0x000fe4000f8e10ff */
[----:B------:R-:W-:Y:S01]  /*a060*/  ISETP.GE.AND P3, PT, R9, R244, PT ;  /* 0x000000f40900720c */ /* 0x000fe20003f66270 */
[----:B------:R-:W-:-:S12]  /*a070*/  @!P0 BRA `(.L_x_697) ;  /* 0x0000000000108947 */ /* 0x000fd80003800000 */
[----:B------:R-:W3:Y:S02]  /*a080*/  LDG.E.U8 R3, desc[UR36][R6.64] ;  /* 0x0000002406037981 */ /* 0x000ee4000c1e1100 */
[----:B---3--:R-:W-:-:S13]  /*a090*/  ISETP.NE.AND P4, PT, R3, RZ, PT ;  /* 0x000000ff0300720c */ /* 0x008fda0003f85270 */
[----:B------:R-:W-:Y:S01]  /*a0a0*/  @P4 MOV R3, RZ ;  /* 0x000000ff00034202 */ /* 0x000fe20000000f00 */
[----:B------:R-:W-:Y:S06]  /*a0b0*/  @P4 BRA `(.L_x_698) ;  /* 0x0000000000104947 */ /* 0x000fec0003800000 */
.L_x_697:
[----:B------:R-:W1:Y:S02]  /*a0c0*/  LDS R3, [R5] ;  /* 0x0000000005037984 */ /* 0x000e640000000800 */
[----:B-1----:R-:W-:-:S04]  /*a0d0*/  FADD.FTZ R3, -R13, R3 ;  /* 0x000000030d037221 */ /* 0x002fc80000010100 */
[----:B------:R-:W-:-:S06]  /*a0e0*/  FMUL.FTZ R3, R3, 1.4426950216293334961 ;  /* 0x3fb8aa3b03037820 */ /* 0x000fcc0000410000 */
[----:B------:R-:W0:Y:S02]  /*a0f0*/  MUFU.EX2 R3, R3 ;  /* 0x0000000300037308 */ /* 0x000e240000000800 */
.L_x_698:
[----:B------:R-:W-:Y:S05]  /*a100*/  BSYNC B1 ;  /* 0x0000000000017941 */ /* 0x000fea0003800000 */
.L_x_696:
[----:B0-----:R0:W-:Y:S01]  /*a110*/  STS [R5], R3 ;  /* 0x0000000305007388 */ /* 0x0011e20000000800 */
[----:B------:R-:W-:Y:S01]  /*a120*/  BSSY B1, `(.L_x_699) ;  /* 0x000000b000017945 */ /* 0x000fe20003800000 */
[----:B--2---:R-:W-:-:S03]  /*a130*/  FADD.FTZ R11, R3, R0 ;  /* 0x00000000030b7221 */ /* 0x004fc60000010000 */
[----:B------:R-:W-:Y:S05]  /*a140*/  @!P0 BRA `(.L_x_700) ;  /* 0x0000000000108947 */ /* 0x000fea0003800000 */
[----:B------:R-:W2:Y:S02]  /*a150*/  LDG.E.U8 R0, desc[UR36][R6.64+0x100] ;  /* 0x0001002406007981 */ /* 0x000ea4000c1e1100 */
[----:B--2---:R-:W-:-:S13]  /*a160*/  ISETP.NE.AND P4, PT, R0, RZ, PT ;  /* 0x000000ff0000720c */ /* 0x004fda0003f85270 */
[----:B------:R-:W-:Y:S01]  /*a170*/  @P4 MOV R0, RZ ;  /* 0x000000ff00004202 */ /* 0x000fe20000000f00 */
[----:B------:R-:W-:Y:S06]  /*a180*/  @P4 BRA `(.L_x_701) ;  /* 0x0000000000104947 */ /* 0x000fec0003800000 */
.L_x_700:
[----:B------:R-:W1:Y:S02]  /*a190*/  LDS R0, [R5+0x400] ;  /* 0x0004000005007984 */ /* 0x000e640000000800 */
[----:B-1----:R-:W-:-:S04]  /*a1a0*/  FADD.FTZ R0, -R13, R0 ;  /* 0x000000000d007221 */ /* 0x002fc80000010100 */
[----:B------:R-:W-:-:S06]  /*a1b0*/  FMUL.FTZ R0, R0, 1.4426950216293334961 ;  /* 0x3fb8aa3b00007820 */ /* 0x000fcc0000410000 */
[----:B------:R-:W2:Y:S02]  /*a1c0*/  MUFU.EX2 R0, R0 ;  /* 0x0000000000007308 */ /* 0x000ea40000000800 */
.L_x_701:
[----:B------:R-:W-:Y:S05]  /*a1d0*/  BSYNC B1 ;  /* 0x0000000000017941 */ /* 0x000fea0003800000 */
.L_x_699:
[----:B--2---:R2:W-:Y:S01]  /*a1e0*/  STS [R5+0x400], R0 ;  /* 0x0004000005007388 */ /* 0x0045e20000000800 */
[----:B------:R-:W-:Y:S01]  /*a1f0*/  BSSY B1, `(.L_x_702) ;  /* 0x000000b000017945 */ /* 0x000fe20003800000 */
[----:B------:R-:W-:-:S03]  /*a200*/  FADD.FTZ R11, R11, R0 ;  /* 0x000000000b0b7221 */ /* 0x000fc60000010000 */
[----:B------:R-:W-:Y:S05]  /*a210*/  @!P0 BRA `(.L_x_703) ;  /* 0x0000000000108947 */ /* 0x000fea0003800000 */
[----:B--2---:R-:W2:Y:S02]  /*a220*/  LDG.E.U8 R0, desc[UR36][R6.64+0x200] ;  /* 0x0002002406007981 */ /* 0x004ea4000c1e1100 */
[----:B--2---:R-:W-:-:S13]  /*a230*/  ISETP.NE.AND P4, PT, R0, RZ, PT ;  /* 0x000000ff0000720c */ /* 0x004fda0003f85270 */
[----:B------:R-:W-:Y:S01]  /*a240*/  @P4 IMAD.MOV.U32 R0, RZ, RZ, RZ ;  /* 0x000000ffff004224 */ /* 0x000fe200078e00ff */
[----:B------:R-:W-:Y:S06]  /*a250*/  @P4 BRA `(.L_x_704) ;  /* 0x0000000000104947 */ /* 0x000fec0003800000 */
.L_x_703:
[----:B--2---:R-:W1:Y:S02]  /*a260*/  LDS R0, [R5+0x800] ;  /* 0x0008000005007984 */ /* 0x004e640000000800 */
[----:B-1----:R-:W-:-:S04]  /*a270*/  FADD.FTZ R0, -R13, R0 ;  /* 0x000000000d007221 */ /* 0x002fc80000010100 */
[----:B------:R-:W-:-:S06]  /*a280*/  FMUL.FTZ R0, R0, 1.4426950216293334961 ;  /* 0x3fb8aa3b00007820 */ /* 0x000fcc0000410000 */
[----:B------:R-:W2:Y:S02]  /*a290*/  MUFU.EX2 R0, R0 ;  /* 0x0000000000007308 */ /* 0x000ea40000000800 */
.L_x_704:
[----:B------:R-:W-:Y:S05]  /*a2a0*/  BSYNC B1 ;  /* 0x0000000000017941 */ /* 0x000fea0003800000 */
.L_x_702:
[----:B--2---:R2:W-:Y:S01]  /*a2b0*/  STS [R5+0x800], R0 ;  /* 0x0008000005007388 */ /* 0x0045e20000000800 */
[----:B------:R-:W-:Y:S01]  /*a2c0*/  BSSY B1, `(.L_x_705) ;  /* 0x000000b000017945 */ /* 0x000fe20003800000 */
[----:B------:R-:W-:-:S03]  /*a2d0*/  FADD.FTZ R8, R11, R0 ;  /* 0x000000000b087221 */ /* 0x000fc60000010000 */
[----:B------:R-:W-:Y:S05]  /*a2e0*/  @!P0 BRA `(.L_x_706) ;  /* 0x0000000000108947 */ /* 0x000fea0003800000 */
[----:B------:R-:W3:Y:S02]  /*a2f0*/  LDG.E.U8 R6, desc[UR36][R6.64+0x300] ;  /* 0x0003002406067981 */ /* 0x000ee4000c1e1100 */
[----:B---3--:R-:W-:-:S13]  /*a300*/  ISETP.NE.AND P4, PT, R6, RZ, PT ;  /* 0x000000ff0600720c */ /* 0x008fda0003f85270 */
[----:B0-----:R-:W-:Y:S01]  /*a310*/  @P4 MOV R3, RZ ;  /* 0x000000ff00034202 */ /* 0x001fe20000000f00 */
[----:B------:R-:W-:Y:S06]  /*a320*/  @P4 BRA `(.L_x_707) ;  /* 0x0000000000104947 */ /* 0x000fec0003800000 */
.L_x_706:
[----:B--2---:R-:W1:Y:S02]  /*a330*/  LDS R0, [R5+0xc00] ;  /* 0x000c000005007984 */ /* 0x004e640000000800 */
[----:B-1----:R-:W-:-:S04]  /*a340*/  FADD.FTZ R0, -R13, R0 ;  /* 0x000000000d007221 */ /* 0x002fc80000010100 */
[----:B------:R-:W-:-:S04]  /*a350*/  FMUL.FTZ R0, R0, 1.4426950216293334961 ;  /* 0x3fb8aa3b00007820 */ /* 0x000fc80000410000 */
[----:B0-----:R0:W3:Y:S03]  /*a360*/  MUFU.EX2 R3, R0 ;  /* 0x0000000000037308 */ /* 0x0010e60000000800 */
.L_x_707:
[----:B------:R-:W-:Y:S05]  /*a370*/  BSYNC B1 ;  /* 0x0000000000017941 */ /* 0x000fea0003800000 */
.L_x_705:
[----:B---3--:R3:W-:Y:S01]  /*a380*/  STS [R5+0xc00], R3 ;  /* 0x000c000305007388 */ /* 0x0087e20000000800 */
[----:B0-2---:R-:W-:Y:S01]  /*a390*/  FADD.FTZ R0, R8, R3 ;  /* 0x0000000308007221 */ /* 0x005fe20000010000 */
[----:B------:R-:W-:Y:S06]  /*a3a0*/  @!P3 BRA `(.L_x_708) ;  /* 0xfffffffc0008b947 */ /* 0x000fec000383ffff */
.L_x_689:
[----:B------:R-:W-:Y:S05]  /*a3b0*/  BSYNC B0 ;  /* 0x0000000000007941 */ /* 0x000fea0003800000 */
.L_x_688:
[----:B---3--:R-:W3:Y:S01]  /*a3c0*/  SHFL.BFLY PT, R3, R0, 0x10, 0x1f ;  /* 0x0e001f0000037f89 */ /* 0x008ee200000e0000 */
[----:B------:R-:W-:Y:S01]  /*a3d0*/  LOP3.LUT P0, R9, R21, 0x1f, RZ, 0xc0, !PT ;  /* 0x0000001f15097812 */ /* 0x000fe2000780c0ff */
[----:B------:R-:W-:Y:S02]  /*a3e0*/  ULDC UR4, c[0x0][0x284] ;  /* 0x0000a10000047ab9 */ /* 0x000fe40000000800 */
[----:B------:R-:W-:Y:S01]  /*a3f0*/  UIADD3 UR4, UR4, 0x4, URZ ;  /* 0x0000000404047890 */ /* 0x000fe2000fffe03f */
[----:B------:R-:W-:-:S03]  /*a400*/  ISETP.GT.U32.AND P3, PT, R9, 0x7, PT ;  /* 0x000000070900780c */ /* 0x000fc60003f64070 */
[----:B------:R-:W-:-:S04]  /*a410*/  USHF.R.S32.HI UR5, URZ, 0x1f, UR4 ;  /* 0x0000001f3f057899 */ /* 0x000fc80008011404 */
[----:B------:R-:W-:Y:S02]  /*a420*/  ULEA.HI UR5, UR5, UR4, URZ, 0x2 ;  /* 0x0000000405057291 */ /* 0x000fe4000f8f103f */
[----:B------:R-:W5:Y:S01]  /*a430*/  @!P0 S2R R10, SR_CgaCtaId ;  /* 0x00000000000a8919 */ /* 0x000f620000008800 */
[----:B------:R-:W-:Y:S01]  /*a440*/  ULDC.U8 UR4, c[0x0][0x31c] ;  /* 0x0000c70000047ab9 */ /* 0x000fe20000000000 */
[----:B------:R-:W-:Y:S02]  /*a450*/  USHF.L.U32 UR5, UR5, 0x2, URZ ;  /* 0x0000000205057899 */ /* 0x000fe4000800063f */
[----:B--2---:R-:W2:Y:S02]  /*a460*/  @!P3 S2R R11, SR_CgaCtaId ;  /* 0x00000000000bb919 */ /* 0x004ea40000008800 */
[----:B------:R-:W-:Y:S01]  /*a470*/  ULOP3.LUT UR5, UR5, 0xfffffff0, URZ, 0xc0, !UPT ;  /* 0xfffffff005057892 */ /* 0x000fe2000f8ec03f */
[----:B---3--:R-:W-:Y:S01]  /*a480*/  FADD.FTZ R3, R3, R0 ;  /* 0x0000000003037221 */ /* 0x008fe20000010000 */
[----:B------:R-:W-:-:S02]  /*a490*/  @!P0 SHF.R.U32.HI R0, RZ, 0x3, R21 ;  /* 0x00000003ff008819 */ /* 0x000fc40000011615 */
[----:B------:R-:W-:Y:S02]  /*a4a0*/  UIADD3 UR6, UR5, UR38, URZ ;  /* 0x0000002605067290 */ /* 0x000fe4000fffe03f */
[----:B0-----:R-:W0:Y:S01]  /*a4b0*/  SHFL.BFLY PT, R6, R3, 0x8, 0x1f ;  /* 0x0d001f0003067f89 */ /* 0x001e2200000e0000 */
[----:B------:R-:W-:Y:S01]  /*a4c0*/  @!P0 LOP3.LUT R0, R0, 0x1ffffffc, RZ, 0xc0, !PT ;  /* 0x1ffffffc00008812 */ /* 0x000fe200078ec0ff */
[----:B0-----:R-:W-:Y:S01]  /*a4d0*/  FADD.FTZ R6, R3, R6 ;  /* 0x0000000603067221 */ /* 0x001fe20000010000 */
[----:B------:R-:W-:-:S04]  /*a4e0*/  @!P0 MOV R3, 0x400 ;  /* 0x0000040000038802 */ /* 0x000fc80000000f00 */
[----:B------:R-:W0:Y:S01]  /*a4f0*/  SHFL.BFLY PT, R5, R6, 0x4, 0x1f ;  /* 0x0c801f0006057f89 */ /* 0x000e2200000e0000 */
[----:B-----5:R-:W-:-:S04]  /*a500*/  @!P0 LEA R3, R10, R3, 0x18 ;  /* 0x000000030a038211 */ /* 0x020fc800078ec0ff */
[----:B------:R-:W-:Y:S01]  /*a510*/  @!P0 IADD3 R0, R0, R3, RZ ;  /* 0x0000000300008210 */ /* 0x000fe20007ffe0ff */
[----:B0-----:R-:W-:Y:S01]  /*a520*/  FADD.FTZ R5, R6, R5 ;  /* 0x0000000506057221 */ /* 0x001fe20000010000 */
[----:B------:R-:W-:-:S04]  /*a530*/  @!P3 MOV R6, 0x400 ;  /* 0x000004000006b802 */ /* 0x000fc80000000f00 */
[----:B------:R-:W0:Y:S01]  /*a540*/  SHFL.BFLY PT, R8, R5, 0x2, 0x1f ;  /* 0x0c401f0005087f89 */ /* 0x000e2200000e0000 */
[----:B--2---:R-:W-:-:S05]  /*a550*/  @!P3 LEA R6, R11, R6, 0x18 ;  /* 0x000000060b06b211 */ /* 0x004fca00078ec0ff */
[----:B------:R-:W-:Y:S02]  /*a560*/  @!P3 IMAD R9, R9, 0x4, R6 ;  /* 0x000000040909b824 */ /* 0x000fe400078e0206 */
        /* <DEDUP_REMOVED lines=8> */
[----:B0-----:R-:W-:-:S05]  /*a5f0*/  FADD.FTZ R6, R6, R7 ;  /* 0x0000000706067221 */ /* 0x001fca0000010000 */
[----:B------:R-:W0:Y:S02]  /*a600*/  SHFL.BFLY PT, R3, R6, 0x2, 0x1f ;  /* 0x0c401f0006037f89 */ /* 0x000e2400000e0000 */
[----:B0-----:R-:W-:Y:S01]  /*a610*/  FADD.FTZ R3, R6, R3 ;  /* 0x0000000306037221 */ /* 0x001fe20000010000 */
[----:B------:R-:W-:-:S04]  /*a620*/  CS2R R6, SRZ ;  /* 0x0000000000067805 */ /* 0x000fc8000001ff00 */
[----:B------:R-:W0:Y:S02]  /*a630*/  SHFL.BFLY PT, R8, R3, 0x1, 0x1f ;  /* 0x0c201f0003087f89 */ /* 0x000e2400000e0000 */
[----:B0-----:R-:W-:-:S06]  /*a640*/  FADD.FTZ R8, R3, R8 ;  /* 0x0000000803087221 */ /* 0x001fcc0000010000 */
[----:B------:R-:W0:Y:S02]  /*a650*/  SHFL.IDX PT, R8, R8, RZ, 0x1f ;  /* 0x00001fff08087589 */ /* 0x000e2400000e0000 */
[----:B0-----:R-:W-:-:S04]  /*a660*/  FADD.FTZ R0, R8, 9.9999999747524270788e-07 ;  /* 0x358637bd08007421 */ /* 0x001fc80000010000 */
[----:B------:R0:W2:Y:S01]  /*a670*/  MUFU.RCP R11, R0 ;  /* 0x00000000000b7308 */ /* 0x0000a20000001000 */
[----:B------:R-:W-:Y:S05]  /*a680*/  @!P0 BRA `(.L_x_709) ;  /* 0x0000000000288947 */ /* 0x000fea0003800000 */
[----:B------:R-:W3:Y:S01]  /*a690*/  S2R R14, SR_CTAID.Y ;  /* 0x00000000000e7919 */ /* 0x000ee20000002600 */
[----:B0-----:R-:W0:Y:S01]  /*a6a0*/  LDC R0, c[0x0][0x318] ;  /* 0x0000c600ff007b82 */ /* 0x001e220000000800 */
[----:B------:R-:W-:Y:S01]  /*a6b0*/  ULDC UR5, c[0x0][0x288] ;  /* 0x0000a20000057ab9 */ /* 0x000fe20000000800 */
[----:B------:R-:W3:Y:S06]  /*a6c0*/  S2R R15, SR_CTAID.X ;  /* 0x00000000000f7919 */ /* 0x000eec0000002500 */
[----:B------:R-:W0:Y:S08]  /*a6d0*/  LDC R3, c[0x0][0x29c] ;  /* 0x0000a700ff037b82 */ /* 0x000e300000000800 */
[----:B------:R-:W5:Y:S01]  /*a6e0*/  LDC R5, c[0x0][0x284] ;  /* 0x0000a100ff057b82 */ /* 0x000f620000000800 */
[----:B---3--:R-:W-:-:S04]  /*a6f0*/  IMAD R6, R14, UR5, R15 ;  /* 0x000000050e067c24 */ /* 0x008fc8000f8e020f */
[----:B0-----:R-:W-:-:S04]  /*a700*/  IMAD R0, R6, R0, R3 ;  /* 0x0000000006007224 */ /* 0x001fc800078e0203 */
[----:B-----5:R-:W-:-:S05]  /*a710*/  IMAD R6, R0, R5, RZ ;  /* 0x0000000500067224 */ /* 0x020fca00078e02ff */
[----:B------:R-:W-:-:S07]  /*a720*/  SHF.R.S32.HI R7, RZ, 0x1f, R6 ;  /* 0x0000001fff077819 */ /* 0x000fce0000011406 */
.L_x_709:
[----:B------:R-:W-:Y:S01]  /*a730*/  ULDC.64 UR8, c[0x0][0x310] ;  /* 0x0000c40000087ab9 */ /* 0x000fe20000000a00 */
[----:B------:R-:W-:Y:S01]  /*a740*/  ULDC.64 UR10, c[0x0][0x310] ;  /* 0x0000c400000a7ab9 */ /* 0x000fe20000000a00 */
[----:B------:R-:W-:Y:S04]  /*a750*/  BSSY B0, `(.L_x_710) ;  /* 0x0000045000007945 */ /* 0x000fe80003800000 */
[----:B------:R-:W-:Y:S05]  /*a760*/  @P1 BRA `(.L_x_711) ;  /* 0x00000004000c1947 */ /* 0x000fea0003800000 */
[----:B------:R-:W3:Y:S01]  /*a770*/  LDC R3, c[0x0][0x284] ;  /* 0x0000a100ff037b82 */ /* 0x000ee20000000800 */
[----:B------:R-:W-:Y:S01]  /*a780*/  BSSY B1, `(.L_x_712) ;  /* 0x000001b000017945 */ /* 0x000fe20003800000 */
[----:B---3--:R-:W-:-:S04]  /*a790*/  VIADDMNMX R3, R244, -R3, RZ, !PT ;  /* 0x80000003f4037246 */ /* 0x008fc800078001ff */
[-C--:B0-----:R-:W-:Y:S02]  /*a7a0*/  LOP3.LUT R0, RZ, R3.reuse, RZ, 0x33, !PT ;  /* 0x00000003ff007212 */ /* 0x081fe400078e33ff */
[C---:B------:R-:W-:Y:S02]  /*a7b0*/  IADD3 R3, R21.reuse, R3, RZ ;  /* 0x0000000315037210 */ /* 0x040fe40007ffe0ff */
[----:B------:R-:W-:-:S04]  /*a7c0*/  IADD3 R12, -R21, R244, R0 ;  /* 0x000000f4150c7210 */ /* 0x000fc80007ffe100 */
[----:B------:R-:W-:-:S04]  /*a7d0*/  LEA.HI R0, R12, 0x1, RZ, 0x18 ;  /* 0x000000010c007811 */ /* 0x000fc800078fc0ff */
[----:B------:R-:W-:-:S13]  /*a7e0*/  LOP3.LUT P1, R0, R0, 0x3, RZ, 0xc0, !PT ;  /* 0x0000000300007812 */ /* 0x000fda000782c0ff */
[----:B------:R-:W-:Y:S05]  /*a7f0*/  @!P1 BRA `(.L_x_713) ;  /* 0x00000000004c9947 */ /* 0x000fea0003800000 */
.L_x_715:
[----:B0-----:R-:W0:Y:S01]  /*a800*/  LDC R5, c[0x0][0x284] ;  /* 0x0000a100ff057b82 */ /* 0x001e220000000800 */
[----:B------:R-:W-:-:S05]  /*a810*/  VIADD R0, R0, 0xffffffff ;  /* 0xffffffff00007836 */ /* 0x000fca0000000000 */
[----:B------:R-:W-:Y:S02]  /*a820*/  ISETP.NE.AND P3, PT, R0, RZ, PT ;  /* 0x000000ff0000720c */ /* 0x000fe40003f65270 */
[----:B0-----:R-:W-:-:S04]  /*a830*/  VIADDMNMX R5, R244, -R5, RZ, !PT ;  /* 0x80000005f4057246 */ /* 0x001fc800078001ff */
[----:B-1----:R-:W-:-:S04]  /*a840*/  IADD3 R8, R3, -R5, RZ ;  /* 0x8000000503087210 */ /* 0x002fc80007ffe0ff */
[C---:B------:R-:W-:Y:S02]  /*a850*/  LEA R5, R8.reuse, UR38, 0x2 ;  /* 0x0000002608057c11 */ /* 0x040fe4000f8e10ff */
[----:B------:R-:W-:-:S04]  /*a860*/  LEA R8, R8, UR6, 0x1 ;  /* 0x0000000608087c11 */ /* 0x000fc8000f8e08ff */
[----:B------:R-:W1:Y:S02]  /*a870*/  LDS R5, [R5] ;  /* 0x0000000005057984 */ /* 0x000e640000000800 */
[----:B-12---:R-:W-:-:S05]  /*a880*/  FMUL.FTZ R13, R5, R11 ;  /* 0x0000000b050d7220 */ /* 0x006fca0000410000 */
[----:B------:R-:W-:-:S05]  /*a890*/  F2FP.F16.F32.PACK_AB R9, RZ, R13 ;  /* 0x0000000dff09723e */ /* 0x000fca00000000ff */
[----:B------:R0:W-:Y:S01]  /*a8a0*/  STS.U16 [R8], R9 ;  /* 0x0000000908007388 */ /* 0x0001e20000000400 */
[----:B------:R-:W-:Y:S05]  /*a8b0*/  @!P0 BRA `(.L_x_714) ;  /* 0x0000000000148947 */ /* 0x000fea0003800000 */
[----:B------:R-:W-:-:S04]  /*a8c0*/  IADD3 R5, P1, R3, R6, RZ ;  /* 0x0000000603057210 */ /* 0x000fc80007f3e0ff */
[----:B------:R-:W-:Y:S02]  /*a8d0*/  LEA.HI.X.SX32 R10, R3, R7, 0x1, P1 ;  /* 0x00000007030a7211 */ /* 0x000fe400008f0eff */
[----:B0-----:R-:W-:-:S04]  /*a8e0*/  LEA R8, P1, R5, UR8, 0x2 ;  /* 0x0000000805087c11 */ /* 0x001fc8000f8210ff */
[----:B------:R-:W-:-:S05]  /*a8f0*/  LEA.HI.X R9, R5, UR9, R10, 0x2, P1 ;  /* 0x0000000905097c11 */ /* 0x000fca00088f140a */
[----:B------:R1:W-:Y:S04]  /*a900*/  STG.E desc[UR36][R8.64], R13 ;  /* 0x0000000d08007986 */ /* 0x0003e8000c101924 */
.L_x_714:
[----:B------:R-:W-:Y:S01]  /*a910*/  IADD3 R3, R3, 0x100, RZ ;  /* 0x0000010003037810 */ /* 0x000fe20007ffe0ff */
[----:B------:R-:W-:Y:S06]  /*a920*/  @P3 BRA `(.L_x_715) ;  /* 0xfffffffc00b43947 */ /* 0x000fec000383ffff */
.L_x_713:
[----:B------:R-:W-:Y:S05]  /*a930*/  BSYNC B1 ;  /* 0x0000000000017941 */ /* 0x000fea0003800000 */
.L_x_712:
[----:B------:R-:W-:-:S13]  /*a940*/  ISETP.GE.U32.AND P0, PT, R12, 0x300, PT ;  /* 0x000003000c00780c */ /* 0x000fda0003f06070 */
[----:B------:R-:W-:Y:S05]  /*a950*/  @!P0 BRA `(.L_x_711) ;  /* 0x0000000000908947 */ /* 0x000fea0003800000 */
[----:B------:R-:W-:-:S13]  /*a960*/  ISETP.NE.AND P1, PT, RZ, UR4, PT ;  /* 0x00000004ff007c0c */ /* 0x000fda000bf25270 */
.L_x_716:
[----:B---3--:R-:W3:Y:S02]  /*a970*/  LDC R0, c[0x0][0x284] ;  /* 0x0000a100ff007b82 */ /* 0x008ee40000000800 */
[----:B---3--:R-:W-:-:S04]  /*a980*/  VIADDMNMX R0, R244, -R0, RZ, !PT ;  /* 0x80000000f4007246 */ /* 0x008fc800078001ff */
[----:B------:R-:W-:-:S04]  /*a990*/  IADD3 R5, -R0, R3, RZ ;  /* 0x0000000300057210 */ /* 0x000fc80007ffe1ff */
[C---:B------:R-:W-:Y:S02]  /*a9a0*/  LEA R12, R5.reuse, UR38, 0x2 ;  /* 0x00000026050c7c11 */ /* 0x040fe4000f8e10ff */
[----:B------:R-:W-:-:S03]  /*a9b0*/  LEA R14, R5, UR6, 0x1 ;  /* 0x00000006050e7c11 */ /* 0x000fc6000f8e08ff */
[----:B------:R-:W1:Y:S02]  /*a9c0*/  LDS R0, [R12] ;  /* 0x000000000c007984 */ /* 0x000e640000000800 */
[----:B-12---:R-:W-:-:S05]  /*a9d0*/  FMUL.FTZ R13, R0, R11 ;  /* 0x0000000b000d7220 */ /* 0x006fca0000410000 */
[----:B------:R-:W-:-:S04]  /*a9e0*/  F2FP.F16.F32.PACK_AB R0, RZ, R13 ;  /* 0x0000000dff00723e */ /* 0x000fc800000000ff */
[----:B------:R-:W-:-:S05]  /*a9f0*/  PRMT R5, R0, 0x7610, R5 ;  /* 0x0000761000057816 */ /* 0x000fca0000000005 */
[----:B------:R1:W-:Y:S04]  /*aa00*/  STS.U16 [R14], R5 ;  /* 0x000000050e007388 */ /* 0x0003e80000000400 */
[----:B------:R-:W2:Y:S01]  /*aa10*/  LDS R0, [R12+0x400] ;  /* 0x000400000c007984 */ /* 0x000ea20000000800 */
[----:B-1----:R-:W-:-:S04]  /*aa20*/  IADD3 R5, P0, R6, R3, RZ ;  /* 0x0000000306057210 */ /* 0x002fc80007f1e0ff */
[C---:B------:R-:W-:Y:S01]  /*aa30*/  LEA.HI.X.SX32 R10, R3.reuse, R7, 0x1, P0 ;  /* 0x00000007030a7211 */ /* 0x040fe200000f0eff */
[----:B------:R-:W-:Y:S01]  /*aa40*/  VIADD R3, R3, 0x400 ;  /* 0x0000040003037836 */ /* 0x000fe20000000000 */
[----:B0-----:R-:W-:Y:S01]  /*aa50*/  LEA R8, P0, R5, UR10, 0x2 ;  /* 0x0000000a05087c11 */ /* 0x001fe2000f8010ff */
[----:B--2---:R-:W-:-:S05]  /*aa60*/  FMUL.FTZ R15, R0, R11 ;  /* 0x0000000b000f7220 */ /* 0x004fca0000410000 */
[----:B------:R-:W-:-:S04]  /*aa70*/  F2FP.F16.F32.PACK_AB R0, RZ, R15 ;  /* 0x0000000fff00723e */ /* 0x000fc800000000ff */
[----:B------:R-:W-:-:S05]  /*aa80*/  PRMT R9, R0, 0x7610, R9 ;  /* 0x0000761000097816 */ /* 0x000fca0000000009 */
[----:B------:R0:W-:Y:S04]  /*aa90*/  STS.U16 [R14+0x200], R9 ;  /* 0x000200090e007388 */ /* 0x0001e80000000400 */
[----:B------:R-:W1:Y:S01]  /*aaa0*/  LDS R0, [R12+0x800] ;  /* 0x000800000c007984 */ /* 0x000e620000000800 */
[----:B0-----:R-:W-:Y:S02]  /*aab0*/  LEA.HI.X R9, R5, UR11, R10, 0x2, P0 ;  /* 0x0000000b05097c11 */ /* 0x001fe400080f140a */
[----:B------:R-:W-:-:S03]  /*aac0*/  ISETP.GE.AND P0, PT, R3, R244, PT ;  /* 0x000000f40300720c */ /* 0x000fc60003f06270 */
[----:B------:R-:W-:Y:S04]  /*aad0*/  @P1 STG.E desc[UR36][R8.64], R13 ;  /* 0x0000000d08001986 */ /* 0x000fe8000c101924 */
        /* <DEDUP_REMOVED lines=12> */
.L_x_711:
[----:B------:R-:W-:Y:S05]  /*aba0*/  BSYNC B0 ;  /* 0x0000000000007941 */ /* 0x000fea0003800000 */
.L_x_710:
[----:B------:R-:W5:Y:S01]  /*abb0*/  LDL.LU R5, [R1+0x270] ;  /* 0x0002700001057983 */ /* 0x000f620000300800 */
[----:B----4-:R-:W5:Y:S01]  /*abc0*/  LDC R32, c[0x0][0x288] ;  /* 0x0000a200ff207b82 */ /* 0x010f620000000800 */
[----:B------:R-:W-:Y:S01]  /*abd0*/  IADD3 R22, R244, -0x1, RZ ;  /* 0xfffffffff4167810 */ /* 0x000fe20007ffe0ff */
[----:B------:R-:W-:Y:S01]  /*abe0*/  UMOV UR4, 0x400 ;  /* 0x0000040000047882 */ /* 0x000fe20000000000 */
[----:B------:R-:W4:Y:S01]  /*abf0*/  S2R R27, SR_CTAID.X ;  /* 0x00000000001b7919 */ /* 0x000f220000002500 */
[----:B------:R-:W-:Y:S01]  /*ac00*/  SHF.R.S32.HI R25, RZ, 0x5, R25 ;  /* 0x00000005ff197819 */ /* 0x000fe20000011419 */
[----:B------:R-:W-:Y:S01]  /*ac10*/  UIADD3 UR4, UR4, 0x240, URZ ;  /* 0x0000024004047890 */ /* 0x000fe2000fffe03f */
[----:B------:R-:W-:Y:S01]  /*ac20*/  SHF.R.S32.HI R3, RZ, 0x1f, R22 ;  /* 0x0000001fff037819 */ /* 0x000fe20000011416 */
[C---:B------:R-:W-:Y:S01]  /*ac30*/  IMAD.SHL.U32 R6, R4.reuse, 0x8, RZ ;  /* 0x0000000804067824 */ /* 0x040fe200078e00ff */
[----:B------:R-:W1:Y:S01]  /*ac40*/  LDC.64 R34, c[0x0][0x280] ;  /* 0x0000a000ff227b82 */ /* 0x000e620000000a00 */
[----:B------:R-:W-:Y:S01]  /*ac50*/  ISETP.GT.OR P1, PT, R4, 0x1b, P2 ;  /* 0x0000001b0400780c */ /* 0x000fe20001724670 */
[----:B------:R-:W-:Y:S01]  /*ac60*/  BSSY B0, `(.L_x_717) ;  /* 0x0000020000007945 */ /* 0x000fe20003800000 */
[----:B------:R-:W-:-:S02]  /*ac70*/  LEA.HI R3, R3, R22, RZ, 0x3 ;  /* 0x0000001603037211 */ /* 0x000fc400078f18ff */
[----:B---3--:R-:W-:Y:S02]  /*ac80*/  CS2R R18, SRZ ;  /* 0x0000000000127805 */ /* 0x008fe4000001ff00 */
[----:B------:R-:W-:Y:S02]  /*ac90*/  CS2R R16, SRZ ;  /* 0x0000000000107805 */ /* 0x000fe4000001ff00 */
[----:B------:R-:W-:Y:S01]  /*aca0*/  LOP3.LUT R3, R3, 0xfffffff8, RZ, 0xc0, !PT ;  /* 0xfffffff803037812 */ /* 0x000fe200078ec0ff */
[----:B------:R-:W3:Y:S03]  /*acb0*/  S2UR UR5, SR_CgaCtaId ;  /* 0x00000000000579c3 */ /* 0x000ee60000008800 */
[----:B0-----:R-:W-:-:S04]  /*acc0*/  IADD3 R0, R22, -R3, RZ ;  /* 0x8000000316007210 */ /* 0x001fc80007ffe0ff */
[CC--:B------:R-:W-:Y:S02]  /*acd0*/  ISETP.NE.OR P3, PT, R25.reuse, R0.reuse, P1 ;  /* 0x000000001900720c */ /* 0x0c0fe40000f65670 */
[----:B------:R-:W-:Y:S02]  /*ace0*/  ISETP.NE.AND P0, PT, R25, R0, PT ;  /* 0x000000001900720c */ /* 0x000fe40003f05270 */
[----:B------:R-:W-:Y:S01]  /*acf0*/  ISETP.GT.AND P1, PT, R4, 0x1b, PT ;  /* 0x0000001b0400780c */ /* 0x000fe20003f24270 */
[----:B-1----:R-:W-:Y:S01]  /*ad00*/  IMAD R20, R35, 0xe0, RZ ;  /* 0x000000e023147824 */ /* 0x002fe200078e02ff */
[----:B---3--:R-:W-:-:S06]  /*ad10*/  ULEA UR4, UR5, UR4, 0x18 ;  /* 0x0000000405047291 */ /* 0x008fcc000f8ec03f */
[----:B------:R-:W-:Y:S01]  /*ad20*/  LEA R26, R4, UR4, 0x4 ;  /* 0x00000004041a7c11 */ /* 0x000fe2000f8e20ff */
[----:B-----5:R-:W-:Y:S02]  /*ad30*/  IMAD R3, R5, R32, RZ ;  /* 0x0000002005037224 */ /* 0x020fe400078e02ff */
[----:B------:R-:W0:Y:S02]  /*ad40*/  S2R R5, SR_CTAID.Y ;  /* 0x0000000000057919 */ /* 0x000e240000002600 */
[----:B----4-:R-:W-:-:S04]  /*ad50*/  IMAD R3, R34, R3, R27 ;  /* 0x0000000322037224 */ /* 0x010fc800078e021b */
[----:B------:R-:W-:-:S05]  /*ad60*/  IMAD R30, R3, R20, R6 ;  /* 0x00000014031e7224 */ /* 0x000fca00078e0206 */
[----:B------:R-:W-:Y:S01]  /*ad70*/  SHF.R.S32.HI R24, RZ, 0x1f, R30 ;  /* 0x0000001fff187819 */ /* 0x000fe2000001141e */
[----:B0-----:R-:W-:-:S04]  /*ad80*/  IMAD R23, R5, R32, R27 ;  /* 0x0000002005177224 */ /* 0x001fc800078e021b */
        /* <DEDUP_REMOVED lines=12> */
.L_x_719:
[----:B-----5:R0:W-:Y:S02]  /*ae50*/  STS.128 [R26], R16 ;  /* 0x000000101a007388 */ /* 0x0201e40000000c00 */
.L_x_718:
[----:B------:R-:W-:Y:S05]  /*ae60*/  BSYNC B0 ;  /* 0x0000000000007941 */ /* 0x000fea0003800000 */
.L_x_717:
[----:B------:R-:W-:Y:S01]  /*ae70*/  BAR.SYNC.DEFER_BLOCKING 0x0 ;  /* 0x0000000000007b1d */ /* 0x000fe20000010000 */
[----:B------:R-:W-:Y:S01]  /*ae80*/  HFMA2.MMA R5, -RZ, RZ, 0, 0 ;  /* 0x00000000ff057435 */ /* 0x000fe200000001ff */
[----:B------:R-:W-:Y:S02]  /*ae90*/  MOV R0, RZ ;  /* 0x000000ff00007202 */ /* 0x000fe40000000f00 */
[----:B------:R-:W-:Y:S02]  /*aea0*/  CS2R R12, SRZ ;  /* 0x00000000000c7805 */ /* 0x000fe4000001ff00 */
[----:B------:R-:W-:Y:S01]  /*aeb0*/  CS2R R8, SRZ ;  /* 0x0000000000087805 */ /* 0x000fe2000001ff00 */
[----:B------:R-:W-:Y:S01]  /*aec0*/  IMAD.MOV.U32 R10, RZ, RZ, RZ ;  /* 0x000000ffff0a7224 */ /* 0x000fe200078e00ff */
[----:B------:R-:W-:Y:S01]  /*aed0*/  BSSY B0, `(.L_x_720) ;  /* 0x000019a000007945 */ /* 0x000fe20003800000 */
[----:B------:R-:W-:-:S03]  /*aee0*/  MOV R3, RZ ;  /* 0x000000ff00037202 */ /* 0x000fc60000000f00 */
[----:B------:R-:W-:Y:S05]  /*aef0*/  @P1 BRA `(.L_x_721) ;  /* 0x00000018005c1947 */ /* 0x000fea0003800000 */
[----:B------:R-:W1:Y:S01]  /*af00*/  LDC R33, c[0x0][0x284] ;  /* 0x0000a100ff217b82 */ /* 0x000e620000000800 */
[----:B------:R-:W-:Y:S01]  /*af10*/  VIMNMX R40, R22, R35, PT ;  /* 0x0000002316287248 */ /* 0x000fe20003fe0100 */
[----:B------:R-:W-:Y:S01]  /*af20*/  ULDC.64 UR4, c[0x0][0x250] ;  /* 0x0000940000047ab9 */ /* 0x000fe20000000a00 */
[----:B------:R-:W-:Y:S01]  /*af30*/  BSSY B1, `(.L_x_722) ;  /* 0x00000a1000017945 */ /* 0x000fe20003800000 */
[----:B------:R-:W-:Y:S02]  /*af40*/  MOV R56, UR4 ;  /* 0x0000000400387c02 */ /* 0x000fe40008000f00 */
[----:B------:R-:W-:Y:S02]  /*af50*/  MOV R57, UR5 ;  /* 0x0000000500397c02 */ /* 0x000fe40008000f00 */
[----:B------:R-:W-:Y:S02]  /*af60*/  LEA R41, R25, UR6, 0x1 ;  /* 0x0000000619297c11 */ /* 0x000fe4000f8e08ff */
[----:B-1----:R-:W-:-:S05]  /*af70*/  VIADDMNMX R33, R244, -R33, RZ, !PT ;  /* 0x80000021f4217246 */ /* 0x002fca00078001ff */
[----:B------:R-:W-:-:S04]  /*af80*/  IMAD.IADD R31, R25, 0x1, R33 ;  /* 0x00000001191f7824 */ /* 0x000fc800078e0221 */
[----:B------:R-:W-:-:S05]  /*af90*/  IMAD R7, R31, 0xe0, RZ ;  /* 0x000000e01f077824 */ /* 0x000fca00078e02ff */
[----:B------:R-:W-:Y:S02]  /*afa0*/  SHF.R.S32.HI R15, RZ, 0x1f, R7 ;  /* 0x0000001fff0f7819 */ /* 0x000fe40000011407 */
[----:B------:R-:W-:-:S04]  /*afb0*/  IADD3 R0, P3, R20, R7, RZ ;  /* 0x0000000714007210 */ /* 0x000fc80007f7e0ff */
[----:B------:R-:W-:Y:S01]  /*afc0*/  LEA R28, P4, R0, R56, 0x1 ;  /* 0x00000038001c7211 */ /* 0x000fe200078808ff */
[----:B--2---:R-:W-:Y:S01]  /*afd0*/  IMAD.X R11, R14, 0x1, R15, P3 ;  /* 0x000000010e0b7824 */ /* 0x004fe200018e060f */
[----:B------:R-:W-:-:S04]  /*afe0*/  ISETP.GE.AND P3, PT, R31, R40, PT ;  /* 0x000000281f00720c */ /* 0x000fc80003f66270 */
[----:B------:R-:W-:Y:S02]  /*aff0*/  LEA.HI.X R29, R0, R57, R11, 0x1, P4 ;  /* 0x00000039001d7211 */ /* 0x000fe400020f0c0b */
[----:B------:R-:W-:-:S07]  /*b000*/  MOV R0, RZ ;  /* 0x000000ff00007202 */ /* 0x000fce0000000f00 */
[----:B------:R-:W-:Y:S05]  /*b010*/  @P3 BRA `(.L_x_723) ;  /* 0x0000000800483947 */ /* 0x000fea0003800000 */
[----:B------:R-:W-:Y:S01]  /*b020*/  LOP3.LUT R0, RZ, R35, RZ, 0x33, !PT ;  /* 0x00000023ff007212 */ /* 0x000fe200078e33ff */
[----:B------:R-:W1:Y:S01]  /*b030*/  LDC.64 R10, c[0x0][0x2e8] ;  /* 0x0000ba00ff0a7b82 */ /* 0x000e620000000a00 */
[----:B------:R-:W-:Y:S01]  /*b040*/  IADD3 R3, -R244, RZ, RZ ;  /* 0x000000fff4037210 */ /* 0x000fe20007ffe1ff */
[----:B------:R-:W-:Y:S01]  /*b050*/  IMAD R37, R246, R32, R27 ;  /* 0x00000020f6257224 */ /* 0x000fe200078e021b */
[----:B------:R-:W-:Y:S01]  /*b060*/  BSSY B2, `(.L_x_724) ;  /* 0x0000037000027945 */ /* 0x000fe20003800000 */
[----:B------:R-:W-:Y:S02]  /*b070*/  CS2R R8, SRZ ;  /* 0x0000000000087805 */ /* 0x000fe4000001ff00 */
[----:B------:R-:W-:Y:S01]  /*b080*/  VIMNMX R3, R0, R3, !PT ;  /* 0x0000000300037248 */ /* 0x000fe20007fe0100 */
[----:B------:R-:W-:Y:S01]  /*b090*/  IMAD R37, R37, 0xe0, R6 ;  /* 0x000000e025257824 */ /* 0x000fe200078e0206 */
[----:B------:R-:W-:Y:S01]  /*b0a0*/  IADD3 R0, -R33, -0x2, -R25 ;  /* 0xfffffffe21007810 */ /* 0x000fe20007ffe919 */
[----:B------:R-:W-:Y:S01]  /*b0b0*/  IMAD.MOV.U32 R5, RZ, RZ, RZ ;  /* 0x000000ffff057224 */ /* 0x000fe200078e00ff */
[----:B------:R-:W-:-:S03]  /*b0c0*/  CS2R R12, SRZ ;  /* 0x00000000000c7805 */ /* 0x000fc6000001ff00 */
[----:B------:R-:W-:Y:S01]  /*b0d0*/  IMAD.IADD R32, R0, 0x1, -R3 ;  /* 0x0000000100207824 */ /* 0x000fe200078e0a03 */
[----:B------:R-:W-:Y:S02]  /*b0e0*/  HFMA2.MMA R3, -RZ, RZ, 0, 0 ;  /* 0x00000000ff037435 */ /* 0x000fe400000001ff */
[----:B------:R-:W-:Y:S02]  /*b0f0*/  HFMA2.MMA R0, -RZ, RZ, 0, 0 ;  /* 0x00000000ff007435 */ /* 0x000fe400000001ff */
[----:B------:R-:W-:Y:S01]  /*b100*/  LOP3.LUT P3, RZ, R32, 0x8, RZ, 0xc0, !PT ;  /* 0x0000000820ff7812 */ /* 0x000fe2000786c0ff */
[----:B-1----:R-:W-:Y:S01]  /*b110*/  IMAD.WIDE R36, R37, 0x2, R10 ;  /* 0x0000000225247825 */ /* 0x002fe200078e020a */
[----:B------:R-:W-:Y:S02]  /*b120*/  MOV R11, R31 ;  /* 0x0000001f000b7202 */ /* 0x000fe40000000f00 */
[----:B------:R-:W-:-:S09]  /*b130*/  MOV R10, RZ ;  /* 0x000000ff000a7202 */ /* 0x000fd20000000f00 */
[----:B------:R-:W-:Y:S05]  /*b140*/  @P3 BRA `(.L_x_725) ;  /* 0x0000000000a03947 */ /* 0x000fea0003800000 */
[----:B------:R-:W-:Y:S01]  /*b150*/  IADD3 R7, P2, R30, R7, RZ ;  /* 0x000000071e077210 */ /* 0x000fe20007f5e0ff */
[----:B------:R-:W-:-:S04]  /*b160*/  ULDC UR4, c[0x0][0x29c] ;  /* 0x0000a70000047ab9 */ /* 0x000fc80000000800 */
[----:B------:R-:W-:Y:S01]  /*b170*/  IMAD.X R0, R24, 0x1, R15, P2 ;  /* 0x0000000118007824 */ /* 0x000fe200010e060f */
        /* <DEDUP_REMOVED lines=20> */
.L_x_726:
        /* <DEDUP_REMOVED lines=17> */
.L_x_725:
[----:B------:R-:W-:Y:S05]  /*b3d0*/  BSYNC B2 ;  /* 0x0000000000027941 */ /* 0x000fea0003800000 */
.L_x_724:
[----:B------:R-:W-:-:S13]  /*b3e0*/  LOP3.LUT P3, RZ, R32, 0xfffffff8, RZ, 0xc0, !PT ;  /* 0xfffffff820ff7812 */ /* 0x000fda000786c0ff */
[----:B------:R-:W-:Y:S05]  /*b3f0*/  @!P3 BRA `(.L_x_723) ;  /* 0x000000040050b947 */ /* 0x000fea0003800000 */
[----:B------:R-:W2:Y:S01]  /*b400*/  LDC.64 R56, c[0x0][0x250] ;  /* 0x00009400ff387b82 */ /* 0x000ea20000000a00 */
[----:B------:R-:W-:Y:S02]  /*b410*/  ULDC UR4, c[0x0][0x29c] ;  /* 0x0000a70000047ab9 */ /* 0x000fe40000000800 */
[----:B------:R-:W-:-:S06]  /*b420*/  UISETP.NE.AND UP0, UPT, UR4, URZ, UPT ;  /* 0x0000003f0400728c */ /* 0x000fcc000bf05270 */
[----:B------:R-:W-:-:S13]  /*b430*/  PLOP3.LUT P2, PT, PT, PT, UP0, 0x80, 0x0 ;  /* 0x000000000000781c */ /* 0x000fda0003f4f008 */
.L_x_729:
[----:B------:R-:W-:Y:S01]  /*b440*/  IMAD R7, R11, 0xe0, RZ ;  /* 0x000000e00b077824 */ /* 0x000fe200078e02ff */
[----:B------:R-:W-:-:S04]  /*b450*/  LOP3.LUT P5, RZ, R2, 0x8, RZ, 0xc0, !PT ;  /* 0x0000000802ff7812 */ /* 0x000fc800078ac0ff */
[----:B------:R-:W-:Y:S02]  /*b460*/  SHF.R.S32.HI R15, RZ, 0x1f, R7 ;  /* 0x0000001fff0f7819 */ /* 0x000fe40000011407 */
[-C--:B------:R-:W-:Y:S02]  /*b470*/  IADD3 R33, P3, R30, R7.reuse, RZ ;  /* 0x000000071e217210 */ /* 0x080fe40007f7e0ff */
[----:B------:R-:W-:Y:S02]  /*b480*/  IADD3 R7, P4, R20, R7, RZ ;  /* 0x0000000714077210 */ /* 0x000fe40007f9e0ff */
[----:B------:R-:W-:Y:S02]  /*b490*/  IADD3.X R42, R24, R15, RZ, P3, !PT ;  /* 0x0000000f182a7210 */ /* 0x000fe40001ffe4ff */
[-C--:B--2---:R-:W-:Y:S01]  /*b4a0*/  LEA R32, P3, R33, R56.reuse, 0x1 ;  /* 0x0000003821207211 */ /* 0x084fe200078608ff */
[----:B------:R-:W-:Y:S01]  /*b4b0*/  IMAD.X R34, R14, 0x1, R15, P4 ;  /* 0x000000010e227824 */ /* 0x000fe200020e060f */
[----:B------:R-:W-:-:S02]  /*b4c0*/  LEA R38, P4, R7, R56, 0x1 ;  /* 0x0000003807267211 */ /* 0x000fc400078808ff */
[-C--:B------:R-:W-:Y:S02]  /*b4d0*/  LEA.HI.X R33, R33, R57.reuse, R42, 0x1, P3 ;  /* 0x0000003921217211 */ /* 0x080fe400018f0c2a */
[----:B------:R-:W-:-:S03]  /*b4e0*/  LEA.HI.X R39, R7, R57, R34, 0x1, P4 ;  /* 0x0000003907277211 */ /* 0x000fc600020f0c22 */
[----:B-1----:R1:W5:Y:S01]  /*b4f0*/  LDG.E.128 R44, desc[UR36][R32.64] ;  /* 0x00000024202c7981 */ /* 0x002362000c1e1d00 */
[----:B------:R-:W-:Y:S05]  /*b500*/  @P2 BRA `(.L_x_727) ;  /* 0x00000000002c2947 */ /* 0x000fea0003800000 */
[----:B------:R-:W2:Y:S04]  /*b510*/  @P5 LDG.E.128 R52, desc[UR36][R36.64] ;  /* 0x0000002424345981 */ /* 0x000ea8000c1e1d00 */
[----:B------:R-:W3:Y:S02]  /*b520*/  LDS.128 R48, [R26] ;  /* 0x000000001a307984 */ /* 0x000ee40000000c00 */
[----:B---3-5:R-:W-:Y:S01]  /*b530*/  HFMA2.MMA R44, R44, 1, 1, R48 ;  /* 0x3c003c002c2c7835 */ /* 0x028fe20000000030 */
        /* <DEDUP_REMOVED lines=8> */
.L_x_727:
[----:B-1----:R-:W5:Y:S01]  /*b5c0*/  LDG.E.128 R32, desc[UR36][R32.64+0xe00] ;  /* 0x000e002420207981 */ /* 0x002f62000c1e1d00 */
[----:B------:R-:W1:Y:S02]  /*b5d0*/  LDC R7, c[0x0][0x284] ;  /* 0x0000a100ff077b82 */ /* 0x000e640000000800 */
[----:B-1----:R-:W-:-:S04]  /*b5e0*/  VIADDMNMX R7, R244, -R7, RZ, !PT ;  /* 0x80000007f4077246 */ /* 0x002fc800078001ff */
[----:B------:R-:W-:-:S04]  /*b5f0*/  IADD3 R7, R11, -R7, RZ ;  /* 0x800000070b077210 */ /* 0x000fc80007ffe0ff */
[----:B------:R-:W-:-:S05]  /*b600*/  LEA R49, R7, UR6, 0x1 ;  /* 0x0000000607317c11 */ /* 0x000fca000f8e08ff */
[----:B------:R-:W1:Y:S01]  /*b610*/  LDS.U16 R7, [R49] ;  /* 0x0000000031077984 */ /* 0x000e620000000400 */
[--C-:B-----5:R-:W-:Y:S02]  /*b620*/  HADD2.F32 R48, -RZ, R46.reuse.H0_H0 ;  /* 0x2000002eff307230 */ /* 0x120fe40000004100 */
[----:B------:R-:W-:Y:S02]  /*b630*/  HADD2.F32 R43, -RZ, R46.H1_H1 ;  /* 0x3000002eff2b7230 */ /* 0x000fe40000004100 */
[--C-:B------:R-:W-:Y:S02]  /*b640*/  HADD2.F32 R15, -RZ, R44.reuse.H0_H0 ;  /* 0x2000002cff0f7230 */ /* 0x100fe40000004100 */
[----:B------:R-:W-:Y:S02]  /*b650*/  HADD2.F32 R42, -RZ, R45.H0_H0 ;  /* 0x2000002dff2a7230 */ /* 0x000fe40000004100 */
[----:B--2---:R-:W-:Y:S02]  /*b660*/  HADD2.F32 R46, -RZ, R47.H0_H0 ;  /* 0x2000002fff2e7230 */ /* 0x004fe40000004100 */
[----:B------:R-:W-:-:S02]  /*b670*/  HADD2.F32 R44, -RZ, R44.H1_H1 ;  /* 0x3000002cff2c7230 */ /* 0x000fc40000004100 */
[----:B------:R-:W-:Y:S02]  /*b680*/  HADD2.F32 R45, -RZ, R45.H1_H1 ;  /* 0x3000002dff2d7230 */ /* 0x000fe40000004100 */
        /* <DEDUP_REMOVED lines=22> */
.L_x_728:
        /* <DEDUP_REMOVED lines=21> */
.L_x_723:
[----:B------:R-:W-:Y:S05]  /*b940*/  BSYNC B1 ;  /* 0x0000000000017941 */ /* 0x000fea0003800000 */
.L_x_722:
[----:B------:R-:W-:-:S13]  /*b950*/  ISETP.GE.AND P3, PT, R31, R22, PT ;  /* 0x000000161f00720c */ /* 0x000fda0003f66270 */
[----:B------:R-:W-:Y:S05]  /*b960*/  @P3 BRA `(.L_x_721) ;  /* 0x0000000c00c03947 */ /* 0x000fea0003800000 */
[----:B------:R-:W2:Y:S01]  /*b970*/  LDC R48, c[0x0][0x284] ;  /* 0x0000a100ff307b82 */ /* 0x000ea20000000800 */
[----:B------:R-:W-:Y:S01]  /*b980*/  IADD3 R7, -R25, -0x2, R244 ;  /* 0xfffffffe19077810 */ /* 0x000fe20007ffe1f4 */
[----:B------:R-:W-:Y:S06]  /*b990*/  BSSY B1, `(.L_x_730) ;  /* 0x000004d000017945 */ /* 0x000fec0003800000 */
[----:B------:R-:W3:Y:S08]  /*b9a0*/  LDC R11, c[0x0][0x288] ;  /* 0x0000a200ff0b7b82 */ /* 0x000ef00000000800 */
[----:B------:R-:W4:Y:S01]  /*b9b0*/  LDC.64 R32, c[0x0][0x2e8] ;  /* 0x0000ba00ff207b82 */ /* 0x000f220000000a00 */
[----:B--2---:R-:W-:-:S05]  /*b9c0*/  VIADDMNMX R48, R244, -R48, RZ, !PT ;  /* 0x80000030f4307246 */ /* 0x004fca00078001ff */
[----:B------:R-:W-:Y:S02]  /*b9d0*/  IMAD.IADD R7, R7, 0x1, -R48 ;  /* 0x0000000107077824 */ /* 0x000fe400078e0a30 */
[----:B---3--:R-:W-:-:S03]  /*b9e0*/  IMAD R11, R246, R11, R27 ;  /* 0x0000000bf60b7224 */ /* 0x008fc600078e021b */
[----:B------:R-:W-:Y:S01]  /*b9f0*/  LOP3.LUT P3, RZ, R7, 0x8, RZ, 0xc0, !PT ;  /* 0x0000000807ff7812 */ /* 0x000fe2000786c0ff */
[----:B------:R-:W-:-:S04]  /*ba00*/  IMAD R11, R11, 0xe0, R6 ;  /* 0x000000e00b0b7824 */ /* 0x000fc800078e0206 */
[----:B----4-:R-:W-:-:S08]  /*ba10*/  IMAD.WIDE R32, R11, 0x2, R32 ;  /* 0x000000020b207825 */ /* 0x010fd000078e0220 */
[----:B------:R-:W-:Y:S05]  /*ba20*/  @P3 BRA `(.L_x_731) ;  /* 0x00000004000c3947 */ /* 0x000fea0003800000 */
[----:B------:R-:W2:Y:S01]  /*ba30*/  LDC R36, c[0x0][0x284] ;  /* 0x0000a100ff247b82 */ /* 0x000ea20000000800 */
[----:B------:R-:W-:Y:S01]  /*ba40*/  BSSY B2, `(.L_x_732) ;  /* 0x0000040000027945 */ /* 0x000fe20003800000 */
[----:B--2---:R-:W-:-:S13]  /*ba50*/  ISETP.GE.AND P3, PT, R31, R36, PT ;  /* 0x000000241f00720c */ /* 0x004fda0003f66270 */
[----:B------:R-:W-:Y:S05]  /*ba60*/  @!P3 BRA `(.L_x_733) ;  /* 0x0000000000f4b947 */ /* 0x000fea0003800000 */
[----:B------:R-:W-:Y:S01]  /*ba70*/  IABS R38, R36 ;  /* 0x0000002400267213 */ /* 0x000fe20000000000 */
[----:B------:R-:W-:Y:S01]  /*ba80*/  IMAD.MOV.U32 R34, RZ, RZ, RZ ;  /* 0x000000ffff227224 */ /* 0x000fe200078e00ff */
[----:B------:R-:W-:Y:S01]  /*ba90*/  IABS R15, R31 ;  /* 0x0000001f000f7213 */ /* 0x000fe20000000000 */
[----:B------:R-:W2:Y:S01]  /*baa0*/  LDS.U16 R41, [R41] ;  /* 0x0000000029297984 */ /* 0x000ea20000000400 */
[----:B------:R-:W3:Y:S01]  /*bab0*/  I2F.RP R37, R38 ;  /* 0x0000002600257306 */ /* 0x000ee20000209400 */
[----:B------:R-:W-:Y:S01]  /*bac0*/  ISETP.GE.AND P3, PT, R31, RZ, PT ;  /* 0x000000ff1f00720c */ /* 0x000fe20003f66270 */
[----:B------:R-:W-:Y:S01]  /*bad0*/  ULDC UR4, c[0x0][0x29c] ;  /* 0x0000a70000047ab9 */ /* 0x000fe20000000800 */
[----:B------:R-:W-:-:S05]  /*bae0*/  ISETP.NE.AND P4, PT, R36, RZ, PT ;  /* 0x000000ff2400720c */ /* 0x000fca0003f85270 */
[----:B---3--:R-:W3:Y:S02]  /*baf0*/  MUFU.RCP R37, R37 ;  /* 0x0000002500257308 */ /* 0x008ee40000001000 */
[----:B---3--:R-:W-:-:S06]  /*bb00*/  IADD3 R35, R37, 0xffffffe, RZ ;  /* 0x0ffffffe25237810 */ /* 0x008fcc0007ffe0ff */
[----:B------:R-:W3:Y:S02]  /*bb10*/  F2I.FTZ.U32.TRUNC.NTZ R35, R35 ;  /* 0x0000002300237305 */ /* 0x000ee4000021f000 */
[----:B---3--:R-:W-:-:S05]  /*bb20*/  IADD3 R11, RZ, -R35, RZ ;  /* 0x80000023ff0b7210 */ /* 0x008fca0007ffe0ff */
        /* <DEDUP_REMOVED lines=8> */
[----:B------:R-:W-:-:S05]  /*bbb0*/  @!P2 IMAD.IADD R11, R11, 0x1, -R38 ;  /* 0x000000010b0ba824 */ /* 0x000fca00078e0a26 */
[----:B------:R-:W-:Y:S02]  /*bbc0*/  @!P3 IADD3 R11, -R11, RZ, RZ ;  /* 0x000000ff0b0bb210 */ /* 0x000fe40007ffe1ff */
[----:B------:R-:W-:-:S05]  /*bbd0*/  @!P4 LOP3.LUT R11, RZ, R36, RZ, 0x33, !PT ;  /* 0x00000024ff0bc212 */ /* 0x000fca00078e33ff */
[----:B------:R-:W-:-:S05]  /*bbe0*/  IMAD R11, R11, 0xe0, RZ ;  /* 0x000000e00b0b7824 */ /* 0x000fca00078e02ff */
[----:B------:R-:W-:-:S04]  /*bbf0*/  IADD3 R15, P2, R30, R11, RZ ;  /* 0x0000000b1e0f7210 */ /* 0x000fc80007f5e0ff */
[----:B------:R-:W-:Y:S02]  /*bc00*/  LEA.HI.X.SX32 R36, R11, R24, 0x1, P2 ;  /* 0x000000180b247211 */ /* 0x000fe400010f0eff */
[----:B------:R-:W-:-:S04]  /*bc10*/  LEA R34, P2, R15, R56, 0x1 ;  /* 0x000000380f227211 */ /* 0x000fc800078408ff */
[----:B------:R-:W-:-:S05]  /*bc20*/  LEA.HI.X R35, R15, R57, R36, 0x1, P2 ;  /* 0x000000390f237211 */ /* 0x000fca00010f0c24 */
[----:B------:R3:W5:Y:S01]  /*bc30*/  LDG.E.128 R36, desc[UR36][R34.64] ;  /* 0x0000002422247981 */ /* 0x000762000c1e1d00 */
[----:B------:R-:W-:Y:S01]  /*bc40*/  UISETP.NE.AND UP0, UPT, UR4, URZ, UPT ;  /* 0x0000003f0400728c */ /* 0x000fe2000bf05270 */
[----:B--2---:R-:W-:-:S05]  /*bc50*/  HADD2.F32 R11, -RZ, R41.H0_H0 ;  /* 0x20000029ff0b7230 */ /* 0x004fca0000004100 */
[----:B------:R-:W-:-:S13]  /*bc60*/  PLOP3.LUT P2, PT, PT, PT, UP0, 0x80, 0x0 ;  /* 0x000000000000781c */ /* 0x000fda0003f4f008 */
[----:B---3--:R-:W-:Y:S05]  /*bc70*/  @P2 BRA `(.L_x_734) ;  /* 0x0000000000302947 */ /* 0x008fea0003800000 */
[----:B------:R-:W-:Y:S01]  /*bc80*/  LOP3.LUT P5, RZ, R2, 0x8, RZ, 0xc0, !PT ;  /* 0x0000000802ff7812 */ /* 0x000fe200078ac0ff */
[----:B-1----:R-:W1:-:S12]  /*bc90*/  LDS.128 R44, [R26] ;  /* 0x000000001a2c7984 */ /* 0x002e580000000c00 */
        /* <DEDUP_REMOVED lines=10> */
.L_x_734:
        /* <DEDUP_REMOVED lines=16> */
.L_x_733:
[----:B------:R-:W-:Y:S05]  /*be40*/  BSYNC B2 ;  /* 0x0000000000027941 */ /* 0x000fea0003800000 */
.L_x_732:
[----:B------:R-:W-:-:S07]  /*be50*/  IADD3 R31, R31, 0x8, RZ ;  /* 0x000000081f1f7810 */ /* 0x000fce0007ffe0ff */
.L_x_731:
[----:B------:R-:W-:Y:S05]  /*be60*/  BSYNC B1 ;  /* 0x0000000000017941 */ /* 0x000fea0003800000 */
.L_x_730:
[----:B------:R-:W-:-:S13]  /*be70*/  LOP3.LUT P3, RZ, R7, 0xfffffff8, RZ, 0xc0, !PT ;  /* 0xfffffff807ff7812 */ /* 0x000fda000786c0ff */
[----:B------:R-:W-:Y:S05]  /*be80*/  @!P3 BRA `(.L_x_721) ;  /* 0x000000080078b947 */ /* 0x000fea0003800000 */
[----:B------:R-:W-:Y:S01]  /*be90*/  ULDC UR4, c[0x0][0x284] ;  /* 0x0000a10000047ab9 */ /* 0x000fe20000000800 */
[----:B-1----:R-:W-:Y:S01]  /*bea0*/  IMAD.MOV.U32 R28, RZ, RZ, 0xe0 ;  /* 0x000000e0ff1c7424 */ /* 0x002fe200078e00ff */
[----:B------:R-:W-:Y:S01]  /*beb0*/  UIADD3 UR4, UR4, 0x4, URZ ;  /* 0x0000000404047890 */ /* 0x000fe2000fffe03f */
[----:B------:R-:W-:Y:S02]  /*bec0*/  MOV R15, RZ ;  /* 0x000000ff000f7202 */ /* 0x000fe40000000f00 */
[----:B------:R-:W-:Y:S01]  /*bed0*/  IMAD R11, R31, R28, 0x700 ;  /* 0x000007001f0b7424 */ /* 0x000fe200078e021c */
[----:B------:R-:W-:-:S04]  /*bee0*/  USHF.R.S32.HI UR5, URZ, 0x1f, UR4 ;  /* 0x0000001f3f057899 */ /* 0x000fc80008011404 */
[----:B------:R-:W-:-:S04]  /*bef0*/  ULEA.HI UR5, UR5, UR4, URZ, 0x2 ;  /* 0x0000000405057291 */ /* 0x000fc8000f8f103f */
[----:B------:R-:W-:-:S04]  /*bf00*/  USHF.L.U32 UR5, UR5, 0x2, URZ ;  /* 0x0000000205057899 */ /* 0x000fc8000800063f */
[----:B------:R-:W-:-:S06]  /*bf10*/  ULOP3.LUT UR5, UR5, 0xfffffff0, URZ, 0xc0, !UPT ;  /* 0xfffffff005057892 */ /* 0x000fcc000f8ec03f */
[----:B------:R-:W-:-:S05]  /*bf20*/  LEA R7, R31, UR5, 0x1 ;  /* 0x000000051f077c11 */ /* 0x000fca000f8e08ff */
[----:B------:R-:W-:-:S05]  /*bf30*/  IMAD R7, R48, -0x2, R7 ;  /* 0xfffffffe30077824 */ /* 0x000fca00078e0207 */
[----:B------:R-:W-:-:S07]  /*bf40*/  IADD3 R48, R7, UR38, RZ ;  /* 0x0000002607307c10 */ /* 0x000fce000fffe0ff */
.L_x_741:
[----:B------:R-:W1:Y:S01]  /*bf50*/  LDC R52, c[0x0][0x284] ;  /* 0x0000a100ff347b82 */ /* 0x000e620000000800 */
[----:B------:R-:W-:Y:S01]  /*bf60*/  VIADD R7, R11, 0xfffff900 ;  /* 0xfffff9000b077836 */ /* 0x000fe20000000000 */
[----:B------:R-:W-:Y:S01]  /*bf70*/  BSSY B1, `(.L_x_735) ;  /* 0x0000047000017945 */ /* 0x000fe20003800000 */
[----:B------:R-:W-:-:S03]  /*bf80*/  IADD3 R49, R48, R15, RZ ;  /* 0x0000000f30317210 */ /* 0x000fc60007ffe0ff */
[----:B------:R-:W-:Y:S02]  /*bf90*/  IADD3 R28, P3, R20, R7, RZ ;  /* 0x00000007141c7210 */ /* 0x000fe40007f7e0ff */
[----:B------:R-:W2:Y:S02]  /*bfa0*/  LDC.64 R50, c[0x0][0x250] ;  /* 0x00009400ff327b82 */ /* 0x000ea40000000a00 */
[----:B------:R-:W-:Y:S02]  /*bfb0*/  LEA.HI.X.SX32 R7, R7, R14, 0x1, P3 ;  /* 0x0000000e07077211 */ /* 0x000fe400018f0eff */
[----:B-1----:R-:W-:Y:S02]  /*bfc0*/  ISETP.GE.AND P3, PT, R31, R52, PT ;  /* 0x000000341f00720c */ /* 0x002fe40003f66270 */
[----:B--2---:R-:W-:-:S04]  /*bfd0*/  LEA R34, P4, R28, R50, 0x1 ;  /* 0x000000321c227211 */ /* 0x004fc800078808ff */
[----:B------:R-:W-:-:S07]  /*bfe0*/  LEA.HI.X R35, R28, R51, R7, 0x1, P4 ;  /* 0x000000331c237211 */ /* 0x000fce00020f0c07 */
[----:B------:R-:W-:Y:S05]  /*bff0*/  @!P3 BRA `(.L_x_736) ;  /* 0x0000000000f8b947 */ /* 0x000fea0003800000 */
[----:B------:R-:W-:Y:S01]  /*c000*/  IABS R36, R52 ;  /* 0x0000003400247213 */ /* 0x000fe20000000000 */
[----:B------:R-:W-:Y:S01]  /*c010*/  HFMA2.MMA R28, -RZ, RZ, 0, 0 ;  /* 0x00000000ff1c7435 */ /* 0x000fe200000001ff */
[----:B------:R-:W-:Y:S01]  /*c020*/  IABS R38, R31 ;  /* 0x0000001f00267213 */ /* 0x000fe20000000000 */
[----:B------:R-:W-:Y:S01]  /*c030*/  ULDC UR4, c[0x0][0x29c] ;  /* 0x0000a70000047ab9 */ /* 0x000fe20000000800 */
[----:B------:R-:W1:Y:S01]  /*c040*/  I2F.RP R37, R36 ;  /* 0x0000002400257306 */ /* 0x000e620000209400 */
[----:B------:R-:W-:Y:S02]  /*c050*/  ISETP.GE.AND P3, PT, R31, RZ, PT ;  /* 0x000000ff1f00720c */ /* 0x000fe40003f66270 */
[----:B------:R-:W-:-:S05]  /*c060*/  ISETP.NE.AND P4, PT, R52, RZ, PT ;  /* 0x000000ff3400720c */ /* 0x000fca0003f85270 */
[----:B-1----:R-:W1:Y:S02]  /*c070*/  MUFU.RCP R37, R37 ;  /* 0x0000002500257308 */ /* 0x002e640000001000 */
[----:B-1----:R-:W-:-:S06]  /*c080*/  IADD3 R29, R37, 0xffffffe, RZ ;  /* 0x0ffffffe251d7810 */ /* 0x002fcc0007ffe0ff */
[----:B------:R-:W1:Y:S02]  /*c090*/  F2I.FTZ.U32.TRUNC.NTZ R29, R29 ;  /* 0x0000001d001d7305 */ /* 0x000e64000021f000 */
[----:B-1----:R-:W-:-:S04]  /*c0a0*/  IMAD.MOV R7, RZ, RZ, -R29 ;  /* 0x000000ffff077224 */ /* 0x002fc800078e0a1d */
[----:B------:R-:W-:-:S04]  /*c0b0*/  IMAD R7, R7, R36, RZ ;  /* 0x0000002407077224 */ /* 0x000fc800078e02ff */
        /* <DEDUP_REMOVED lines=8> */
[----:B------:R-:W-:-:S05]  /*c140*/  @!P2 IADD3 R7, R7, -R36, RZ ;  /* 0x800000240707a210 */ /* 0x000fca0007ffe0ff */
[----:B------:R-:W-:Y:S01]  /*c150*/  @!P3 IMAD.MOV R7, RZ, RZ, -R7 ;  /* 0x000000ffff07b224 */ /* 0x000fe200078e0a07 */
[----:B------:R-:W-:-:S05]  /*c160*/  @!P4 LOP3.LUT R7, RZ, R52, RZ, 0x33, !PT ;  /* 0x00000034ff07c212 */ /* 0x000fca00078e33ff */
[----:B------:R-:W-:-:S05]  /*c170*/  IMAD R7, R7, 0xe0, RZ ;  /* 0x000000e007077824 */ /* 0x000fca00078e02ff */
[----:B------:R-:W-:-:S04]  /*c180*/  IADD3 R29, P2, R30, R7, RZ ;  /* 0x000000071e1d7210 */ /* 0x000fc80007f5e0ff */
[----:B------:R-:W-:Y:S02]  /*c190*/  LEA.HI.X.SX32 R36, R7, R24, 0x1, P2 ;  /* 0x0000001807247211 */ /* 0x000fe400010f0eff */
[C---:B------:R-:W-:Y:S01]  /*c1a0*/  LEA R28, P2, R29.reuse, R50, 0x1 ;  /* 0x000000321d1c7211 */ /* 0x040fe200078408ff */
[----:B------:R-:W1:Y:S03]  /*c1b0*/  LDS.U16 R7, [R49] ;  /* 0x0000000031077984 */ /* 0x000e660000000400 */
[----:B------:R-:W-:-:S05]  /*c1c0*/  LEA.HI.X R29, R29, R51, R36, 0x1, P2 ;  /* 0x000000331d1d7211 */ /* 0x000fca00010f0c24 */
        /* <DEDUP_REMOVED lines=17> */
.L_x_737:
        /* <DEDUP_REMOVED lines=16> */
.L_x_736:
[----:B------:R-:W-:Y:S05]  /*c3e0*/  BSYNC B1 ;  /* 0x0000000000017941 */ /* 0x000fea0003800000 */
.L_x_735:
[----:B------:R-:W-:Y:S01]  /*c3f0*/  IADD3 R36, R31, 0x8, RZ ;  /* 0x000000081f247810 */ /* 0x000fe20007ffe0ff */
[----:B------:R-:W-:Y:S03]  /*c400*/  BSSY B1, `(.L_x_738) ;  /* 0x0000041000017945 */ /* 0x000fe60003800000 */
[----:B------:R-:W-:-:S13]  /*c410*/  ISETP.GE.AND P3, PT, R36, R52, PT ;  /* 0x000000342400720c */ /* 0x000fda0003f66270 */
[----:B------:R-:W-:Y:S05]  /*c420*/  @!P3 BRA `(.L_x_739) ;  /* 0x0000000000f8b947 */ /* 0x000fea0003800000 */
[----:B------:R-:W-:Y:S01]  /*c430*/  IABS R38, R52 ;  /* 0x0000003400267213 */ /* 0x000fe20000000000 */
[----:B------:R-:W-:Y:S01]  /*c440*/  IMAD.MOV.U32 R28, RZ, RZ, RZ ;  /* 0x000000ffff1c7224 */ /* 0x000fe200078e00ff */
        /* <DEDUP_REMOVED lines=24> */
[C---:B------:R-:W-:Y:S01]  /*c5d0*/  LEA R28, P2, R29.reuse, R50, 0x1 ;  /* 0x000000321d1c7211 */ /* 0x040fe200078408ff */
[----:B------:R-:W1:Y:S03]  /*c5e0*/  LDS.U16 R7, [R49+0x10] ;  /* 0x0000100031077984 */ /* 0x000e660000000400 */
        /* <DEDUP_REMOVED lines=18> */
.L_x_740:
[--C-:B-----5:R-:W-:Y:S02]  /*c710*/  HADD2.F32 R40, -RZ, R38.reuse.H0_H0 ;  /* 0x20000026ff287230 */ /* 0x120fe40000004100 */
[----:B------:R-:W-:Y:S02]  /*c720*/  HADD2.F32 R29, -RZ, R38.H1_H1 ;  /* 0x30000026ff1d7230 */ /* 0x000fe40000004100 */
[----:B------:R-:W-:Y:S02]  /*c730*/  HADD2.F32 R28, -RZ, R36.H0_H0 ;  /* 0x20000024ff1c7230 */ /* 0x000fe40000004100 */
[C---:B------:R-:W-:Y:S01]  /*c740*/  FFMA.FTZ R9, R7.reuse, R40, R9 ;  /* 0x0000002807097223 */ /* 0x040fe20000010009 */
[----:B-1----:R-:W-:Y:S02]  /*c750*/  HADD2.F32 R34, -RZ, R37.H0_H0 ;  /* 0x20000025ff227230 */ /* 0x002fe40000004100 */
        /* <DEDUP_REMOVED lines=11> */
.L_x_739:
[----:B------:R-:W-:Y:S05]  /*c810*/  BSYNC B1 ;  /* 0x0000000000017941 */ /* 0x000fea0003800000 */
.L_x_738:
[----:B------:R-:W-:Y:S01]  /*c820*/  IADD3 R31, R31, 0x10, RZ ;  /* 0x000000101f1f7810 */ /* 0x000fe20007ffe0ff */
[----:B------:R-:W-:Y:S01]  /*c830*/  VIADD R11, R11, 0xe00 ;  /* 0x00000e000b0b7836 */ /* 0x000fe20000000000 */
[----:B------:R-:W-:Y:S02]  /*c840*/  IADD3 R15, R15, 0x20, RZ ;  /* 0x000000200f0f7810 */ /* 0x000fe40007ffe0ff */
[----:B------:R-:W-:-:S13]  /*c850*/  ISETP.GE.AND P3, PT, R31, R22, PT ;  /* 0x000000161f00720c */ /* 0x000fda0003f66270 */
[----:B------:R-:W-:Y:S05]  /*c860*/  @!P3 BRA `(.L_x_741) ;  /* 0xfffffff400b8b947 */ /* 0x000fea000383ffff */
.L_x_721:
[----:B------:R-:W-:Y:S05]  /*c870*/  BSYNC B0 ;  /* 0x0000000000007941 */ /* 0x000fea0003800000 */
.L_x_720:
[----:B------:R-:W-:Y:S01]  /*c880*/  ISETP.GT.OR P0, PT, R4, 0x1b, P0 ;  /* 0x0000001b0400780c */ /* 0x000fe20000704670 */
[----:B------:R-:W-:-:S12]  /*c890*/  BSSY B0, `(.L_x_742) ;  /* 0x0000038000007945 */ /* 0x000fd80003800000 */
[----:B------:R-:W-:Y:S05]  /*c8a0*/  @P0 BRA `(.L_x_743) ;  /* 0x0000000000d80947 */ /* 0x000fea0003800000 */
[----:B------:R-:W3:Y:S01]  /*c8b0*/  LDL.LU R38, [R1+0x26c] ;  /* 0x00026c0001267983 */ /* 0x000ee20000300800 */
[----:B------:R-:W1:Y:S01]  /*c8c0*/  LDC.64 R36, c[0x0][0x250] ;  /* 0x00009400ff247b82 */ /* 0x000e620000000a00 */
[----:B------:R-:W-:-:S05]  /*c8d0*/  MOV R7, 0xe0 ;  /* 0x000000e000077802 */ /* 0x000fca0000000f00 */
[----:B------:R-:W-:-:S05]  /*c8e0*/  IMAD R7, R244, R7, -0xe0 ;  /* 0xffffff20f4077424 */ /* 0x000fca00078e0207 */
[----:B------:R-:W-:-:S04]  /*c8f0*/  IADD3 R4, P0, R20, R7, RZ ;  /* 0x0000000714047210 */ /* 0x000fc80007f1e0ff */
[----:B------:R-:W-:Y:S02]  /*c900*/  LEA.HI.X.SX32 R7, R7, R14, 0x1, P0 ;  /* 0x0000000e07077211 */ /* 0x000fe400000f0eff */
[----:B-1----:R-:W-:-:S04]  /*c910*/  LEA R28, P0, R4, R36, 0x1 ;  /* 0x00000024041c7211 */ /* 0x002fc800078008ff */
[----:B------:R-:W-:-:S05]  /*c920*/  LEA.HI.X R29, R4, R37, R7, 0x1, P0 ;  /* 0x00000025041d7211 */ /* 0x000fca00000f0c07 */
[----:B------:R1:W5:Y:S01]  /*c930*/  LDG.E.128 R32, desc[UR36][R28.64] ;  /* 0x000000241c207981 */ /* 0x000362000c1e1d00 */
[----:B------:R-:W-:Y:S01]  /*c940*/  BSSY B1, `(.L_x_744) ;  /* 0x000001c000017945 */ /* 0x000fe20003800000 */
[----:B---3--:R-:W-:-:S04]  /*c950*/  IADD3 R4, R22, -R38, RZ ;  /* 0x8000002616047210 */ /* 0x008fc80007ffe0ff */
[----:B------:R-:W-:-:S06]  /*c960*/  LEA R4, R4, UR6, 0x1 ;  /* 0x0000000604047c11 */ /* 0x000fcc000f8e08ff */
[----:B------:R-:W2:Y:S02]  /*c970*/  LDS.U16 R4, [R4] ;  /* 0x0000000004047984 */ /* 0x000ea40000000400 */
[----:B--2---:R-:W-:Y:S01]  /*c980*/  HADD2.F32 R11, -RZ, R4.H0_H0 ;  /* 0x20000004ff0b7230 */ /* 0x004fe20000004100 */
[----:B-1----:R-:W-:Y:S06]  /*c990*/  @P2 BRA `(.L_x_745) ;  /* 0x0000000000582947 */ /* 0x002fec0003800000 */
[----:B------:R-:W-:Y:S01]  /*c9a0*/  LOP3.LUT P3, RZ, R2, 0x8, RZ, 0xc0, !PT ;  /* 0x0000000802ff7812 */ /* 0x000fe2000786c0ff */
[----:B------:R-:W2:-:S12]  /*c9b0*/  LDL.LU R38, [R1+0x274] ;  /* 0x0002740001267983 */ /* 0x000e980000300800 */
[----:B------:R-:W1:Y:S08]  /*c9c0*/  @P3 LDC R2, c[0x0][0x288] ;  /* 0x0000a200ff023b82 */ /* 0x000e700000000800 */
[----:B------:R-:W3:Y:S01]  /*c9d0*/  @P3 LDC.64 R28, c[0x0][0x2e8] ;  /* 0x0000ba00ff1c3b82 */ /* 0x000ee20000000a00 */
[----:B-1----:R-:W-:-:S04]  /*c9e0*/  @P3 IMAD R27, R246, R2, R27 ;  /* 0x00000002f61b3224 */ /* 0x002fc800078e021b */
[----:B------:R-:W-:-:S04]  /*c9f0*/  @P3 IMAD R27, R27, 0xe0, R6 ;  /* 0x000000e01b1b3824 */ /* 0x000fc800078e0206 */
[----:B---3--:R-:W-:-:S06]  /*ca00*/  @P3 IMAD.WIDE R28, R27, 0x2, R28 ;  /* 0x000000021b1c3825 */ /* 0x008fcc00078e021c */
        /* <DEDUP_REMOVED lines=15> */
.L_x_745:
[----:B------:R-:W-:Y:S05]  /*cb00*/  BSYNC B1 ;  /* 0x0000000000017941 */ /* 0x000fea0003800000 */
.L_x_744:
[--C-:B-----5:R-:W-:Y:S02]  /*cb10*/  HADD2.F32 R2, -RZ, R32.reuse.H0_H0 ;  /* 0x20000020ff027230 */ /* 0x120fe40000004100 */
[----:B------:R-:W-:Y:S02]  /*cb20*/  HADD2.F32 R4, -RZ, R33.H0_H0 ;  /* 0x20000021ff047230 */ /* 0x000fe40000004100 */
[----:B0-----:R-:W-:Y:S02]  /*cb30*/  HADD2.F32 R16, -RZ, R35.H0_H0 ;  /* 0x20000023ff107230 */ /* 0x001fe40000004100 */
        /* <DEDUP_REMOVED lines=13> */
.L_x_743:
[----:B------:R-:W-:Y:S05]  /*cc10*/  BSYNC B0 ;  /* 0x0000000000007941 */ /* 0x000fea0003800000 */
.L_x_742:
[----:B------:R-:W-:Y:S06]  /*cc20*/  BAR.SYNC.DEFER_BLOCKING 0x0 ;  /* 0x0000000000007b1d */ /* 0x000fec0000010000 */
[----:B------:R-:W-:Y:S05]  /*cc30*/  @P1 BRA `(.L_x_746) ;  /* 0x0000000400901947 */ /* 0x000fea0003800000 */
[----:B------:R-:W-:Y:S01]  /*cc40*/  LOP3.LUT R2, R21, 0xffffff80, RZ, 0xc0, !PT ;  /* 0xffffff8015027812 */ /* 0x000fe200078ec0ff */
        /* <DEDUP_REMOVED lines=16> */
.L_x_747:
[----:B------:R-:W-:Y:S05]  /*cd50*/  WARPSYNC.ALL ;  /* 0x0000000000007948 */ /* 0x000fea0003800000 */
[----:B------:R-:W-:Y:S06]  /*cd60*/  BAR.SYNC.DEFER_BLOCKING 0x0 ;  /* 0x0000000000007b1d */ /* 0x000fec0000010000 */
[----:B------:R-:W-:Y:S04]  /*cd70*/  BSSY B0, `(.L_x_748) ;  /* 0x0000013000007945 */ /* 0x000fe80003800000 */
[----:B------:R-:W-:Y:S05]  /*cd80*/  @P2 BRA `(.L_x_749) ;  /* 0x0000000000442947 */ /* 0x000fea0003800000 */
[----:B0--3--:R-:W0:Y:S02]  /*cd90*/  LDS.128 R16, [R25] ;  /* 0x0000000019107984 */ /* 0x009e240000000c00 */
        /* <DEDUP_REMOVED lines=10> */
[----:B--2---:R-:W-:Y:S02]  /*ce40*/  HADD2.F32 R11, -RZ, R18.H1_H1 ;  /* 0x30000012ff0b7230 */ /* 0x004fe40000004100 */
[----:B------:R-:W-:Y:S01]  /*ce50*/  FADD.FTZ R10, R10, R17 ;  /* 0x000000110a0a7221 */ /* 0x000fe20000010000 */
[----:B------:R-:W-:Y:S02]  /*ce60*/  HADD2.F32 R19, -RZ, R19.H1_H1 ;  /* 0x30000013ff137230 */ /* 0x000fe40000004100 */
[----:B------:R-:W-:Y:S01]  /*ce70*/  FADD.FTZ R9, R9, R4 ;  /* 0x0000000409097221 */ /* 0x000fe20000010000 */
[----:B------:R-:W-:-:S02]  /*ce80*/  FADD.FTZ R12, R12, R11 ;  /* 0x0000000b0c0c7221 */ /* 0x000fc40000010000 */
[----:B------:R-:W-:-:S07]  /*ce90*/  FADD.FTZ R0, R0, R19 ;  /* 0x0000001300007221 */ /* 0x000fce0000010000 */
.L_x_749:
[----:B------:R-:W-:Y:S05]  /*cea0*/  BSYNC B0 ;  /* 0x0000000000007941 */ /* 0x000fea0003800000 */
.L_x_748:
[----:B------:R-:W-:Y:S06]  /*ceb0*/  BAR.SYNC.DEFER_BLOCKING 0x0 ;  /* 0x0000000000007b1d */ /* 0x000fec0000010000 */
[----:B------:R-:W-:Y:S04]  /*cec0*/  BSSY B0, `(.L_x_750) ;  /* 0x0000007000007945 */ /* 0x000fe80003800000 */
[----:B------:R-:W-:Y:S05]  /*ced0*/  @P3 BRA `(.L_x_751) ;  /* 0x0000000000143947 */ /* 0x000fea0003800000 */
[----:B0--3--:R-:W-:Y:S02]  /*cee0*/  F2FP.F16.F32.PACK_AB R16, R3, R8 ;  /* 0x000000080310723e */ /* 0x009fe400000000ff */
[----:B------:R-:W-:Y:S02]  /*cef0*/  F2FP.F16.F32.PACK_AB R17, R10, R5 ;  /* 0x000000050a11723e */ /* 0x000fe400000000ff */
[----:B------:R-:W-:Y:S02]  /*cf00*/  F2FP.F16.F32.PACK_AB R18, R12, R9 ;  /* 0x000000090c12723e */ /* 0x000fe400000000ff */
[----:B------:R-:W-:-:S05]  /*cf10*/  F2FP.F16.F32.PACK_AB R19, R0, R13 ;  /* 0x0000000d0013723e */ /* 0x000fca00000000ff */
[----:B------:R4:W-:Y:S02]  /*cf20*/  STS.128 [R25+-0x380], R16 ;  /* 0xfffc801019007388 */ /* 0x0009e40000000c00 */
.L_x_751:
[----:B------:R-:W-:Y:S05]  /*cf30*/  BSYNC B0 ;  /* 0x0000000000007941 */ /* 0x000fea0003800000 */
.L_x_750:
[----:B------:R-:W-:Y:S06]  /*cf40*/  BAR.SYNC.DEFER_BLOCKING 0x0 ;  /* 0x0000000000007b1d */ /* 0x000fec0000010000 */
[----:B------:R-:W-:Y:S04]  /*cf50*/  BSSY B0, `(.L_x_752) ;  /* 0x0000013000007945 */ /* 0x000fe80003800000 */
[----:B------:R-:W-:Y:S05]  /*cf60*/  @P4 BRA `(.L_x_753) ;  /* 0x0000000000444947 */ /* 0x000fea0003800000 */
[----:B0--34-:R-:W0:Y:S02]  /*cf70*/  LDS.128 R16, [R25] ;  /* 0x0000000019107984 */ /* 0x019e240000000c00 */
        /* <DEDUP_REMOVED lines=16> */
.L_x_753:
[----:B------:R-:W-:Y:S05]  /*d080*/  BSYNC B0 ;  /* 0x0000000000007941 */ /* 0x000fea0003800000 */
.L_x_752:
[----:B------:R-:W-:Y:S06]  /*d090*/  BAR.SYNC.DEFER_BLOCKING 0x0 ;  /* 0x0000000000007b1d */ /* 0x000fec0000010000 */
[----:B------:R-:W-:Y:S04]  /*d0a0*/  BSSY B0, `(.L_x_754) ;  /* 0x0000007000007945 */ /* 0x000fe80003800000 */
[----:B------:R-:W-:Y:S05]  /*d0b0*/  @P5 BRA `(.L_x_755) ;  /* 0x0000000000145947 */ /* 0x000fea0003800000 */
[----:B0--34-:R-:W-:Y:S02]  /*d0c0*/  F2FP.F16.F32.PACK_AB R16, R3, R8 ;  /* 0x000000080310723e */ /* 0x019fe400000000ff */
[----:B------:R-:W-:Y:S02]  /*d0d0*/  F2FP.F16.F32.PACK_AB R17, R10, R5 ;  /* 0x000000050a11723e */ /* 0x000fe400000000ff */
[----:B------:R-:W-:Y:S02]  /*d0e0*/  F2FP.F16.F32.PACK_AB R18, R12, R9 ;  /* 0x000000090c12723e */ /* 0x000fe400000000ff */
[----:B------:R-:W-:-:S05]  /*d0f0*/  F2FP.F16.F32.PACK_AB R19, R0, R13 ;  /* 0x0000000d0013723e */ /* 0x000fca00000000ff */
[----:B------:R0:W-:Y:S02]  /*d100*/  STS.128 [R25+-0x1c0], R16 ;  /* 0xfffe401019007388 */ /* 0x0001e40000000c00 */
.L_x_755:
[----:B------:R-:W-:Y:S05]  /*d110*/  BSYNC B0 ;  /* 0x0000000000007941 */ /* 0x000fea0003800000 */
.L_x_754:
[----:B------:R-:W-:Y:S06]  /*d120*/  BAR.SYNC.DEFER_BLOCKING 0x0 ;  /* 0x0000000000007b1d */ /* 0x000fec0000010000 */
[----:B------:R-:W-:Y:S04]  /*d130*/  BSSY B0, `(.L_x_756) ;  /* 0x0000013000007945 */ /* 0x000fe80003800000 */
[----:B------:R-:W-:Y:S05]  /*d140*/  @P6 BRA `(.L_x_757) ;  /* 0x0000000000446947 */ /* 0x000fea0003800000 */
[----:B0--34-:R-:W0:Y:S02]  /*d150*/  LDS.128 R24, [R25] ;  /* 0x0000000019187984 */ /* 0x019e240000000c00 */
[--C-:B0-----:R-:W-:Y:S02]  /*d160*/  HADD2.F32 R7, -RZ, R24.reuse.H0_H0 ;  /* 0x20000018ff077230 */ /* 0x101fe40000004100 */
[----:B------:R-:W-:Y:S02]  /*d170*/  HADD2.F32 R14, -RZ, R27.H0_H0 ;  /* 0x2000001bff0e7230 */ /* 0x000fe40000004100 */
[----:B------:R-:W-:Y:S02]  /*d180*/  HADD2.F32 R24, -RZ, R24.H1_H1 ;  /* 0x30000018ff187230 */ /* 0x000fe40000004100 */
[----:B------:R-:W-:Y:S01]  /*d190*/  FADD.FTZ R8, R8, R7 ;  /* 0x0000000708087221 */ /* 0x000fe20000010000 */
[--C-:B------:R-:W-:Y:S02]  /*d1a0*/  HADD2.F32 R2, -RZ, R25.reuse.H0_H0 ;  /* 0x20000019ff027230 */ /* 0x100fe40000004100 */
[----:B------:R-:W-:Y:S01]  /*d1b0*/  FADD.FTZ R13, R13, R14 ;  /* 0x0000000e0d0d7221 */ /* 0x000fe20000010000 */
[----:B--2---:R-:W-:-:S02]  /*d1c0*/  HADD2.F32 R11, -RZ, R25.H1_H1 ;  /* 0x30000019ff0b7230 */ /* 0x004fc40000004100 */
        /* <DEDUP_REMOVED lines=9> */
.L_x_757:
[----:B------:R-:W-:Y:S05]  /*d260*/  BSYNC B0 ;  /* 0x0000000000007941 */ /* 0x000fea0003800000 */
.L_x_756:
[----:B------:R-:W-:Y:S06]  /*d270*/  BAR.SYNC.DEFER_BLOCKING 0x0 ;  /* 0x0000000000007b1d */ /* 0x000fec0000010000 */
.L_x_746:
        /* <DEDUP_REMOVED lines=18> */
.L_x_758:
        /* <DEDUP_REMOVED lines=19> */
[----:B--2---:R-:W-:Y:S02]  /*d4d0*/  LOP3.LUT R11, R2, 0xff, RZ, 0xc0, !PT ;  /* 0x000000ff020b7812 */ /* 0x004fe400078ec0ff */
[----:B------:R-:W-:Y:S02]  /*d4e0*/  PRMT R3, R3, 0x7710, RZ ;  /* 0x0000771003037816 */ /* 0x000fe400000000ff */
[----:B-----5:R-:W-:-:S03]  /*d4f0*/  PRMT R4, R10, 0x8880, RZ ;  /* 0x000088800a047816 */ /* 0x020fc600000000ff */
[----:B------:R-:W2:Y:S01]  /*d500*/  F2I.S8.NTZ R8, R8 ;  /* 0x0000000800087305 */ /* 0x000ea20000202100 */
[----:B------:R-:W-:Y:S02]  /*d510*/  LOP3.LUT R10, R3, 0xff, RZ, 0xc0, !PT ;  /* 0x000000ff030a7812 */ /* 0x000fe400078ec0ff */
[----:B------:R-:W-:Y:S02]  /*d520*/  PRMT R4, R4, 0x7710, RZ ;  /* 0x0000771004047816 */ /* 0x000fe400000000ff */
[----:B------:R-:W-:Y:S02]  /*d530*/  SHF.L.U64.HI R3, R10, 0x10, RZ ;  /* 0x000000100a037819 */ /* 0x000fe400000102ff */
[----:B------:R-:W-:Y:S01]  /*d540*/  LOP3.LUT R7, R4, 0xff, RZ, 0xc0, !PT ;  /* 0x000000ff04077812 */ /* 0x000fe200078ec0ff */
[----:B------:R-:W5:Y:S01]  /*d550*/  F2I.S8.NTZ R12, R12 ;  /* 0x0000000c000c7305 */ /* 0x000f620000202100 */
[----:B0-----:R-:W-:Y:S02]  /*d560*/  PRMT R2, R9, 0x8880, RZ ;  /* 0x0000888009027816 */ /* 0x001fe400000000ff */
[----:B------:R-:W-:-:S02]  /*d570*/  SHF.L.U64.HI R9, R11, 0x8, RZ ;  /* 0x000000080b097819 */ /* 0x000fc400000102ff */
[----:B------:R-:W-:Y:S02]  /*d580*/  SHF.L.U64.HI R4, R7, 0x18, RZ ;  /* 0x0000001807047819 */ /* 0x000fe400000102ff */
[----:B--2---:R-:W-:Y:S01]  /*d590*/  PRMT R8, R8, 0x8880, RZ ;  /* 0x0000888008087816 */ /* 0x004fe200000000ff */
[----:B------:R-:W0:Y:S01]  /*d5a0*/  F2I.S8.NTZ R13, R13 ;  /* 0x0000000d000d7305 */ /* 0x000e220000202100 */
[----:B------:R-:W-:Y:S02]  /*d5b0*/  PRMT R2, R2, 0x7710, RZ ;  /* 0x0000771002027816 */ /* 0x000fe400000000ff */
[----:B------:R-:W-:Y:S02]  /*d5c0*/  LOP3.LUT R4, R4, R3, R9, 0xfe, !PT ;  /* 0x0000000304047212 */ /* 0x000fe400078efe09 */
[----:B------:R-:W-:Y:S02]  /*d5d0*/  LOP3.LUT R3, R2, 0xff, RZ, 0xc0, !PT ;  /* 0x000000ff02037812 */ /* 0x000fe400078ec0ff */
[----:B-----5:R-:W-:Y:S01]  /*d5e0*/  PRMT R12, R12, 0x8880, RZ ;  /* 0x000088800c0c7816 */ /* 0x020fe200000000ff */
[----:B------:R2:W5:Y:S01]  /*d5f0*/  F2I.S8.NTZ R5, R0 ;  /* 0x0000000000057305 */ /* 0x0005620000202100 */
[----:B------:R-:W-:Y:S01]  /*d600*/  LOP3.LUT R3, R3, 0xffffff00, R4, 0xf8, !PT ;  /* 0xffffff0003037812 */ /* 0x000fe200078ef804 */
[----:B------:R-:W-:Y:S01]  /*d610*/  IMAD.U32 R4, R10, 0x10000, RZ ;  /* 0x000100000a047824 */ /* 0x000fe200078e00ff */
[----:B------:R-:W-:-:S02]  /*d620*/  PRMT R2, R12, 0x7710, RZ ;  /* 0x000077100c027816 */ /* 0x000fc400000000ff */
[----:B0-----:R-:W-:Y:S02]  /*d630*/  PRMT R13, R13, 0x8880, RZ ;  /* 0x000088800d0d7816 */ /* 0x001fe400000000ff */
[----:B--2---:R-:W-:Y:S02]  /*d640*/  PRMT R0, R8, 0x7710, RZ ;  /* 0x0000771008007816 */ /* 0x004fe400000000ff */
[----:B------:R-:W-:Y:S02]  /*d650*/  PRMT R2, R2, 0x7604, RZ ;  /* 0x0000760402027816 */ /* 0x000fe400000000ff */
[----:B------:R-:W-:Y:S02]  /*d660*/  PRMT R9, R0, 0x6540, R11 ;  /* 0x0000654000097816 */ /* 0x000fe4000000000b */
[----:B------:R-:W-:Y:S02]  /*d670*/  PRMT R0, R13, 0x7710, RZ ;  /* 0x000077100d007816 */ /* 0x000fe400000000ff */
[----:B------:R-:W-:-:S02]  /*d680*/  LOP3.LUT R3, R2, 0xffff00ff, R3, 0xf8, !PT ;  /* 0xffff00ff02037812 */ /* 0x000fc400078ef803 */
[----:B------:R-:W-:Y:S02]  /*d690*/  PRMT R0, R0, 0x7054, RZ ;  /* 0x0000705400007816 */ /* 0x000fe400000000ff */
[----:B-----5:R-:W-:Y:S02]  /*d6a0*/  PRMT R5, R5, 0x8880, RZ ;  /* 0x0000888005057816 */ /* 0x020fe400000000ff */
[----:B------:R-:W-:Y:S02]  /*d6b0*/  LOP3.LUT R2, R4, 0xff00ffff, R9, 0xf8, !PT ;  /* 0xff00ffff04027812 */ /* 0x000fe400078ef809 */
[----:B------:R-:W-:Y:S02]  /*d6c0*/  LOP3.LUT R3, R0, 0xff00ffff, R3, 0xf8, !PT ;  /* 0xff00ffff00037812 */ /* 0x000fe400078ef803 */
[----:B------:R-:W-:Y:S02]  /*d6d0*/  IADD3 R4, P0, R6, UR4, RZ ;  /* 0x0000000406047c10 */ /* 0x000fe4000ff1e0ff */
[----:B------:R-:W-:-:S02]  /*d6e0*/  PRMT R0, R5, 0x7710, RZ ;  /* 0x0000771005007816 */ /* 0x000fc400000000ff */
[----:B------:R-:W-:Y:S02]  /*d6f0*/  PRMT R2, R2, 0x4210, R7 ;  /* 0x0000421002027816 */ /* 0x000fe40000000007 */
[----:B------:R-:W-:Y:S02]  /*d700*/  LEA.HI.X.SX32 R5, R6, UR5, 0x1, P0 ;  /* 0x0000000506057c11 */ /* 0x000fe400080f0eff */
[----:B------:R-:W-:-:S05]  /*d710*/  PRMT R3, R3, 0x4210, R0 ;  /* 0x0000421003037816 */ /* 0x000fca0000000000 */
[----:B------:R-:W-:Y:S01]  /*d720*/  STG.E.64 desc[UR36][R4.64], R2 ;  /* 0x0000000204007986 */ /* 0x000fe2000c101b24 */
[----:B------:R-:W-:Y:S05]  /*d730*/  EXIT ;  /* 0x000000000000794d */ /* 0x000fea0003800000 */
.L_x_616:
[----:B------:R-:W-:Y:S02]  /*d740*/  MOV R12, 0x10 ;  /* 0x00000010000c7802 */ /* 0x000fe40000000f00 */
[----:B------:R-:W-:Y:S02]  /*d750*/  MOV R11, 0x1f ;  /* 0x0000001f000b7802 */ /* 0x000fe40000000f00 */
[----:B------:R-:W-:-:S07]  /*d760*/  MOV R15, 0xffffffff ;  /* 0xffffffff000f7802 */ /* 0x000fce0000000f00 */
[----:B0-2---:R-:W-:Y:S05]  /*d770*/  WARPSYNC.COLLECTIVE R15, `(.L_x_759) ;  /* 0x000000000f087348 */ /* 0x005fea0003c00000 */
[----:B------:R1:W3:Y:S02]  /*d780*/  SHFL.BFLY P6, R14, R13, R12, R11 ;  /* 0x0c00000c0d0e7389 */ /* 0x0002e400000c000b */
[----:B0123--:R-:W-:Y:S01]  /*d790*/  ENDCOLLECTIVE ;  /* 0x000000000000791b */ /* 0x00ffe20003800000 */
.L_x_759:
[----:B------:R-:W-:Y:S01]  /*d7a0*/  MOV R12, 0x8 ;  /* 0x00000008000c7802 */ /* 0x000fe20000000f00 */
[----:B------:R-:W-:-:S04]  /*d7b0*/  FADD.FTZ R0, R13, R14 ;  /* 0x0000000e0d007221 */ /* 0x000fc80000010000 */
[----:B------:R-:W-:-:S07]  /*d7c0*/  IMAD.MOV.U32 R13, RZ, RZ, R0 ;  /* 0x000000ffff0d7224 */ /* 0x000fce00078e0000 */
[----:B------:R-:W-:Y:S05]  /*d7d0*/  WARPSYNC.COLLECTIVE R15, `(.L_x_760) ;  /* 0x000000000f087348 */ /* 0x000fea0003c00000 */
[----:B------:R0:W1:Y:S02]  /*d7e0*/  SHFL.BFLY P6, R14, R13, R12, R11 ;  /* 0x0c00000c0d0e7389 */ /* 0x00006400000c000b */
[----:B01----:R-:W-:Y:S01]  /*d7f0*/  ENDCOLLECTIVE ;  /* 0x000000000000791b */ /* 0x003fe20003800000 */
.L_x_760:
[----:B------:R-:W-:Y:S01]  /*d800*/  MOV R12, 0x4 ;  /* 0x00000004000c7802 */ /* 0x000fe20000000f00 */
[----:B------:R-:W-:-:S05]  /*d810*/  FADD.FTZ R3, R0, R14 ;  /* 0x0000000e00037221 */ /* 0x000fca0000010000 */
[----:B------:R-:W-:-:S07]  /*d820*/  MOV R13, R3 ;  /* 0x00000003000d7202 */ /* 0x000fce0000000f00 */
[----:B------:R-:W-:Y:S05]  /*d830*/  WARPSYNC.COLLECTIVE R15, `(.L_x_761) ;  /* 0x000000000f087348 */ /* 0x000fea0003c00000 */
[----:B------:R0:W1:Y:S02]  /*d840*/  SHFL.BFLY P6, R14, R13, R12, R11 ;  /* 0x0c00000c0d0e7389 */ /* 0x00006400000c000b */
[----:B01----:R-:W-:Y:S01]  /*d850*/  ENDCOLLECTIVE ;  /* 0x000000000000791b */ /* 0x003fe20003800000 */
.L_x_761:
[----:B------:R-:W-:Y:S01]  /*d860*/  MOV R12, 0x2 ;  /* 0x00000002000c7802 */ /* 0x000fe20000000f00 */
[----:B------:R-:W-:-:S04]  /*d870*/  FADD.FTZ R4, R3, R14 ;  /* 0x0000000e03047221 */ /* 0x000fc80000010000 */
[----:B------:R-:W-:-:S07]  /*d880*/  IMAD.MOV.U32 R13, RZ, RZ, R4 ;  /* 0x000000ffff0d7224 */ /* 0x000fce00078e0004 */
[----:B------:R-:W-:Y:S05]  /*d890*/  WARPSYNC.COLLECTIVE R15, `(.L_x_762) ;  /* 0x000000000f087348 */ /* 0x000fea0003c00000 */
[----:B------:R0:W1:Y:S02]  /*d8a0*/  SHFL.BFLY P6, R14, R13, R12, R11 ;  /* 0x0c00000c0d0e7389 */ /* 0x00006400000c000b */
[----:B01----:R-:W-:Y:S01]  /*d8b0*/  ENDCOLLECTIVE ;  /* 0x000000000000791b */ /* 0x003fe20003800000 */
.L_x_762:
[----:B------:R-:W-:Y:S01]  /*d8c0*/  MOV R12, 0x1 ;  /* 0x00000001000c7802 */ /* 0x000fe20000000f00 */
[----:B------:R-:W-:-:S05]  /*d8d0*/  FADD.FTZ R5, R4, R14 ;  /* 0x0000000e04057221 */ /* 0x000fca0000010000 */
[----:B------:R-:W-:-:S07]  /*d8e0*/  MOV R13, R5 ;  /* 0x00000005000d7202 */ /* 0x000fce0000000f00 */
[----:B------:R-:W-:Y:S05]  /*d8f0*/  WARPSYNC.COLLECTIVE R15, `(.L_x_763) ;  /* 0x000000000f087348 */ /* 0x000fea0003c00000 */
[----:B------:R0:W1:Y:S02]  /*d900*/  SHFL.BFLY P6, R14, R13, R12, R11 ;  /* 0x0c00000c0d0e7389 */ /* 0x00006400000c000b */
[----:B01----:R-:W-:Y:S01]  /*d910*/  ENDCOLLECTIVE ;  /* 0x000000000000791b */ /* 0x003fe20003800000 */
.L_x_763:
[----:B------:R-:W-:Y:S05]  /*d920*/  BRA `(.L_x_764) ;  /* 0xffffff5400487947 */ /* 0x000fea000383ffff */
.L_x_765:
        /* <DEDUP_REMOVED lines=13> */
.L_x_4241:


//--------------------- .text._ZN4mmha33masked_multihead_attention_kernelItLi224ELi256ELi2ELi32ELi128ELb1ELb0EEEv26Multihead_attention_paramsIT_XT5_EE --------------------------
	.section	.text._ZN4mmha33masked_multihead_attention_kernelItLi224ELi256ELi2ELi32ELi128ELb1ELb0EEEv26Multihead_attention_paramsIT_XT5_EE,"ax",@progbits
	.align	128
        .global         _ZN4mmha33masked_multihead_attention_kernelItLi224ELi256ELi2ELi32ELi128ELb1ELb0EEEv26Multihead_attention_paramsIT_XT5_EE
        .type           _ZN4mmha33masked_multihead_attention_kernelItLi224ELi256ELi2ELi32ELi128ELb1ELb0EEEv26Multihead_attention_paramsIT_XT5_EE,@function
        .size           _ZN4mmha33masked_multihead_attention_kernelItLi224ELi256ELi2ELi32ELi128ELb1ELb0EEEv26Multihead_attention_paramsIT_XT5_EE,(.L_x_4242 - _ZN4mmha33masked_multihead_attention_kernelItLi224ELi256ELi2ELi32ELi128ELb1ELb0EEEv26Multihead_attention_paramsIT_XT5_EE)
        .other          _ZN4mmha33masked_multihead_attention_kernelItLi224ELi256ELi2ELi32ELi128ELb1ELb0EEEv26Multihead_attention_paramsIT_XT5_EE,@"STO_CUDA_ENTRY STV_DEFAULT"
_ZN4mmha33masked_multihead_attention_kernelItLi224ELi256ELi2ELi32ELi128ELb1ELb0EEEv26Multihead_attention_paramsIT_XT5_EE:
.text._ZN4mmha33masked_multihead_attention_kernelItLi224ELi256ELi2ELi32ELi128ELb1ELb0EEEv26Multihead_attention_paramsIT_XT5_EE:
        /* <DEDUP_REMOVED lines=12> */
.L_x_766:
        /* <DEDUP_REMOVED lines=21> */
[----:B------:R-:W-:Y:S01]  /*0210*/  @P3 LOP3.LUT R29, R29, 0x8, RZ, 0xfc, !PT ;  /* 0x000000081d1d3812 */ /* 0x000fe200078efcff */
[----:B--2---:R-:W-:-:S04]  /*0220*/  VIADD R4, R0, 0xffffffe ;  /* 0x0ffffffe00047836 */ /* 0x004fc80000000000 */
        /* <DEDUP_REMOVED lines=12> */
[----:B------:R-:W-:Y:S01]  /*02f0*/  @!P1 IMAD.IADD R0, R0, 0x1, -R3 ;  /* 0x0000000100009824 */ /* 0x000fe200078e0a03 */
[----:B------:R-:W-:Y:S01]  /*0300*/  @!P1 IADD3 R16, R16, 0x1, RZ ;  /* 0x0000000110109810 */ /* 0x000fe20007ffe0ff */
[----:B--2---:R-:W-:Y:S01]  /*0310*/  IMAD.WIDE R4, R2, 0x4, R4 ;  /* 0x0000000402047825 */ /* 0x004fe200078e0204 */
[----:B------:R-:W-:Y:S02]  /*0320*/  ISETP.NE.AND P1, PT, R9, RZ, PT ;  /* 0x000000ff0900720c */ /* 0x000fe40003f25270 */
[----:B------:R-:W-:Y:S02]  /*0330*/  ISETP.GE.U32.AND P0, PT, R0, R3, PT ;  /* 0x000000030000720c */ /* 0x000fe40003f06070 */
[C---:B------:R-:W-:Y:S01]  /*0340*/  LOP3.LUT R0, R2.reuse, R9, RZ, 0x3c, !PT ;  /* 0x0000000902007212 */ /* 0x040fe200078e3cff */
[----:B0-----:R-:W-:Y:S01]  /*0350*/  IMAD R22, R2, UR5, R19 ;  /* 0x0000000502167c24 */ /* 0x001fe2000f8e0213 */
[----:B------:R-:W-:Y:S01]  /*0360*/  UIADD3 UR4, UR4, 0x420, URZ ;  /* 0x0000042004047890 */ /* 0x000fe2000fffe03f */
[----:B------:R0:W5:Y:S01]  /*0370*/  LDG.E R18, desc[UR36][R4.64] ;  /* 0x0000002404127981 */ /* 0x000162000c1e1900 */
[----:B------:R-:W-:-:S02]  /*0380*/  ISETP.GE.AND P2, PT, R0, RZ, PT ;  /* 0x000000ff0000720c */ /* 0x000fc40003f46270 */
[----:B------:R-:W2:Y:S05]  /*0390*/  LDC R0, c[0x0][0x278] ;  /* 0x00009e00ff007b82 */ /* 0x000eaa0000000800 */
[----:B------:R-:W-:-:S06]  /*03a0*/  @P0 VIADD R16, R16, 0x1 ;  /* 0x0000000110100836 */ /* 0x000fcc0000000000 */
        /* <DEDUP_REMOVED lines=54> */
.L_x_768:
[----:B------:R-:W-:Y:S05]  /*0710*/  BSYNC B0 ;  /* 0x0000000000007941 */ /* 0x000fea0003800000 */
.L_x_767:
[----:B------:R-:W-:Y:S01]  /*0720*/  ISETP.LT.AND P2, PT, R23, 0x20, P3 ;  /* 0x000000201700780c */ /* 0x000fe20001f41270 */
[----:B------:R-:W0:Y:S01]  /*0730*/  LDC R14, c[0x0][0x284] ;  /* 0x0000a100ff0e7b82 */ /* 0x000e220000000800 */
[----:B------:R-:W-:Y:S01]  /*0740*/  ISETP.NE.U32.AND P3, PT, R20, RZ, PT ;  /* 0x000000ff1400720c */ /* 0x000fe20003f65070 */
[----:B------:R-:W-:Y:S01]  /*0750*/  IMAD.IADD R13, R3, 0x1, R12 ;  /* 0x00000001030d7824 */ /* 0x000fe200078e020c */
[----:B------:R-:W-:Y:S01]  /*0760*/  SHF.R.S32.HI R0, RZ, 0x1f, R2 ;  /* 0x0000001fff007819 */ /* 0x000fe20000011402 */
[----:B------:R-:W-:Y:S01]  /*0770*/  ULDC.64 UR6, c[0x0][0x220] ;  /* 0x0000880000067ab9 */ /* 0x000fe20000000a00 */
[----:B------:R-:W-:Y:S01]  /*0780*/  ISETP.NE.AND.EX P3, PT, R21, RZ, PT, P3 ;  /* 0x000000ff1500720c */ /* 0x000fe20003f65330 */
[----:B-----5:R-:W-:Y:S01]  /*0790*/  VIADD R25, R18, 0xffffffff ;  /* 0xffffffff12197836 */ /* 0x020fe20000000000 */
[----:B------:R-:W-:Y:S02]  /*07a0*/  IADD3 R31, R30, R12, RZ ;  /* 0x0000000c1e1f7210 */ /* 0x000fe40007ffe0ff */
[----:B------:R-:W-:-:S02]  /*07b0*/  CS2R R32, SRZ ;  /* 0x0000000000207805 */ /* 0x000fc4000001ff00 */
[----:B------:R-:W-:Y:S02]  /*07c0*/  CS2R R34, SRZ ;  /* 0x0000000000227805 */ /* 0x000fe4000001ff00 */
[----:B------:R-:W-:Y:S02]  /*07d0*/  ISETP.EQ.U32.AND P1, PT, RZ, UR6, PT ;  /* 0x00000006ff007c0c */ /* 0x000fe4000bf22070 */
[----:B------:R-:W-:Y:S01]  /*07e0*/  CS2R R48, SRZ ;  /* 0x0000000000307805 */ /* 0x000fe2000001ff00 */
[----:B------:R-:W1:Y:S01]  /*07f0*/  @P2 LDC.64 R8, c[0x0][0x2e0] ;  /* 0x0000b800ff082b82 */ /* 0x000e620000000a00 */
[----:B------:R-:W-:Y:S01]  /*0800*/  @P2 IMAD R5, R17, UR5, R19 ;  /* 0x0000000511052c24 */ /* 0x000fe2000f8e0213 */
[----:B------:R-:W-:Y:S02]  /*0810*/  ISETP.EQ.OR.EX P1, PT, RZ, UR7, P0, P1 ;  /* 0x00000007ff007c0c */ /* 0x000fe40008722710 */
[----:B------:R-:W-:Y:S01]  /*0820*/  CS2R R50, SRZ ;  /* 0x0000000000327805 */ /* 0x000fe2000001ff00 */
[----:B------:R-:W-:Y:S01]  /*0830*/  HFMA2.MMA R24, -RZ, RZ, 0, 0 ;  /* 0x00000000ff187435 */ /* 0x000fe200000001ff */
[----:B------:R-:W-:Y:S01]  /*0840*/  @P2 IMAD R5, R5, 0xe0, R12 ;  /* 0x000000e005052824 */ /* 0x000fe200078e020c */
[----:B------:R-:W-:-:S04]  /*0850*/  @P3 LEA R10, P4, R2, R20, 0x2 ;  /* 0x00000014020a3211 */ /* 0x000fc800078810ff */
[----:B------:R-:W-:-:S04]  /*0860*/  @P3 LEA.HI.X R11, R2, R21, R0, 0x2, P4 ;  /* 0x00000015020b3211 */ /* 0x000fc800020f1400 */
[----:B------:R-:W2:Y:S01]  /*0870*/  @!P1 LDC.64 R6, c[0x0][0x220] ;  /* 0x00008800ff069b82 */ /* 0x000ea20000000a00 */
[----:B-1----:R-:W-:Y:S01]  /*0880*/  @P2 IMAD.WIDE R8, R5, 0x2, R8 ;  /* 0x0000000205082825 */ /* 0x002fe200078e0208 */
[----:B------:R-:W-:-:S06]  /*0890*/  IABS R26, R25 ;  /* 0x00000019001a7213 */ /* 0x000fcc0000000000 */
[----:B------:R-:W1:Y:S01]  /*08a0*/  @!P0 LDC.64 R4, c[0x0][0x248] ;  /* 0x00009200ff048b82 */ /* 0x000e620000000a00 */
[----:B------:R-:W5:Y:S01]  /*08b0*/  @P3 LDG.E R24, desc[UR36][R10.64] ;  /* 0x000000240a183981 */ /* 0x000f62000c1e1900 */
[----:B------:R-:W-:-:S03]  /*08c0*/  @!P0 IMAD.SHL.U32 R0, R25, 0x8, RZ ;  /* 0x0000000819008824 */ /* 0x000fc600078e00ff */
[----:B------:R-:W5:Y:S01]  /*08d0*/  @P2 LDG.E.128 R52, desc[UR36][R8.64] ;  /* 0x0000002408342981 */ /* 0x000f62000c1e1d00 */
[----:B0-----:R-:W-:Y:S02]  /*08e0*/  @!P0 IMAD R3, R31, R14, R0 ;  /* 0x0000000e1f038224 */ /* 0x001fe400078e0200 */
[----:B--2---:R-:W-:-:S05]  /*08f0*/  @!P1 IMAD.WIDE R6, R13, 0x2, R6 ;  /* 0x000000020d069825 */ /* 0x004fca00078e0206 */
[----:B------:R0:W5:Y:S01]  /*0900*/  @!P1 LDG.E.128 R48, desc[UR36][R6.64] ;  /* 0x0000002406309981 */ /* 0x000162000c1e1d00 */
[----:B-1----:R-:W-:-:S05]  /*0910*/  @!P0 IMAD.WIDE R4, R3, 0x2, R4 ;  /* 0x0000000203048825 */ /* 0x002fca00078e0204 */
[----:B------:R1:W5:Y:S01]  /*0920*/  @!P0 LDG.E.128 R32, desc[UR36][R4.64] ;  /* 0x0000002404208981 */ /* 0x000362000c1e1d00 */
[----:B------:R-:W-:-:S04]  /*0930*/  IABS R3, R14 ;  /* 0x0000000e00037213 */ /* 0x000fc80000000000 */
[----:B------:R-:W2:Y:S08]  /*0940*/  I2F.RP R0, R3 ;  /* 0x0000000300007306 */ /* 0x000eb00000209400 */
[----:B--2---:R-:W0:Y:S02]  /*0950*/  MUFU.RCP R0, R0 ;  /* 0x0000000000007308 */ /* 0x004e240000001000 */
[----:B0-----:R-:W-:-:S06]  /*0960*/  VIADD R6, R0, 0xffffffe ;  /* 0x0ffffffe00067836 */ /* 0x001fcc0000000000 */
[----:B------:R0:W2:Y:S02]  /*0970*/  F2I.FTZ.U32.TRUNC.NTZ R7, R6 ;  /* 0x0000000600077305 */ /* 0x0000a4000021f000 */
[----:B0-----:R-:W-:Y:S01]  /*0980*/  IMAD.MOV.U32 R6, RZ, RZ, RZ ;  /* 0x000000ffff067224 */ /* 0x001fe200078e00ff */
[----:B--2---:R-:W-:-:S05]  /*0990*/  IADD3 R8, RZ, -R7, RZ ;  /* 0x80000007ff087210 */ /* 0x004fca0007ffe0ff */
[----:B------:R-:W-:-:S04]  /*09a0*/  IMAD R9, R8, R3, RZ ;  /* 0x0000000308097224 */ /* 0x000fc800078e02ff */
        /* <DEDUP_REMOVED lines=10> */
[C---:B------:R-:W-:Y:S01]  /*0a50*/  ISETP.NE.AND P1, PT, R14.reuse, RZ, PT ;  /* 0x000000ff0e00720c */ /* 0x040fe20003f25270 */
[----:B------:R-:W-:Y:S01]  /*0a60*/  VIADD R0, R14, 0x4 ;  /* 0x000000040e007836 */ /* 0x000fe20000000000 */
[----:B------:R-:W-:Y:S02]  /*0a70*/  CS2R R38, SRZ ;  /* 0x0000000000267805 */ /* 0x000fe4000001ff00 */
[----:B------:R-:W-:-:S07]  /*0a80*/  CS2R R36, SRZ ;  /* 0x0000000000247805 */ /* 0x000fce000001ff00 */
[----:B------:R-:W-:Y:S01]  /*0a90*/  @!P3 IMAD.IADD R26, R26, 0x1, -R3 ;  /* 0x000000011a1ab824 */ /* 0x000fe200078e0a03 */
[----:B------:R-:W-:-:S04]  /*0aa0*/  SHF.R.S32.HI R3, RZ, 0x1f, R0 ;  /* 0x0000001fff037819 */ /* 0x000fc80000011400 */
[----:B------:R-:W-:Y:S02]  /*0ab0*/  @!P4 IADD3 R26, -R26, RZ, RZ ;  /* 0x000000ff1a1ac210 */ /* 0x000fe40007ffe1ff */
        /* <DEDUP_REMOVED lines=14> */
.L_x_770:
[----:B------:R-:W-:Y:S05]  /*0ba0*/  BSYNC B0 ;  /* 0x0000000000007941 */ /* 0x000fea0003800000 */
.L_x_769:
        /* <DEDUP_REMOVED lines=9> */
.L_x_771:
        /* <DEDUP_REMOVED lines=11> */
[----:B------:R-:W-:-:S02]  /*0cf0*/  @P2 HMUL2 R34, R34, R54 ;  /* 0x0000003622222232 */ /* 0x000fc40000000000 */
[----:B------:R-:W-:Y:S02]  /*0d00*/  IMAD R160, R16, UR5, RZ ;  /* 0x0000000510a07c24 */ /* 0x000fe4000f8e02ff */
[----:B------:R-:W-:-:S04]  /*0d10*/  VIADD R28, R27, UR38 ;  /* 0x000000261b1c7c36 */ /* 0x000fc80008000000 */
        /* <DEDUP_REMOVED lines=12> */
[----:B------:R0:W1:Y:S02]  /*0de0*/  F2I.FTZ.U32.TRUNC.NTZ R5, R4 ;  /* 0x0000000400057305 */ /* 0x000064000021f000 */
[----:B0-----:R-:W-:Y:S01]  /*0df0*/  MOV R4, RZ ;  /* 0x000000ff00047202 */ /* 0x001fe20000000f00 */
[----:B-1----:R-:W-:-:S04]  /*0e00*/  IMAD.MOV R6, RZ, RZ, -R5 ;  /* 0x000000ffff067224 */ /* 0x002fc800078e0a05 */
        /* <DEDUP_REMOVED lines=38> */
.L_x_774:
        /* <DEDUP_REMOVED lines=9> */
.L_x_775:
        /* <DEDUP_REMOVED lines=100> */
.L_x_779:
        /* <DEDUP_REMOVED lines=115> */
.L_x_782:
[----:B------:R-:W-:Y:S05]  /*1e70*/  BSYNC B2 ;  /* 0x0000000000027941 */ /* 0x000fea0003800000 */
.L_x_781:
        /* <DEDUP_REMOVED lines=16> */
.L_x_780:
[----:B------:R-:W-:Y:S05]  /*1f80*/  BSYNC B1 ;  /* 0x0000000000017941 */ /* 0x000fea0003800000 */
.L_x_778:
        /* <DEDUP_REMOVED lines=16> */
.L_x_777:
[----:B------:R-:W-:Y:S05]  /*2090*/  BSYNC B0 ;  /* 0x0000000000007941 */ /* 0x000fea0003800000 */
.L_x_776:
[----:B------:R-:W-:Y:S06]  /*20a0*/  BAR.SYNC.DEFER_BLOCKING 0x0 ;  /* 0x0000000000007b1d */ /* 0x000fec0000010000 */
[----:B------:R-:W-:Y:S04]  /*20b0*/  BSSY B0, `(.L_x_783) ;  /* 0x0000005000007945 */ /* 0x000fe80003800000 */
[----:B------:R-:W-:Y:S05]  /*20c0*/  @!P6 BRA `(.L_x_784) ;  /* 0x00000000000ce947 */ /* 0x000fea0003800000 */
[----:B------:R-:W-:Y:S01]  /*20d0*/  ISETP.NE.AND P0, PT, R45, RZ, PT ;  /* 0x000000ff2d00720c */ /* 0x000fe20003f05270 */
[----:B0-----:R2:W3:-:S12]  /*20e0*/  LDS.128 R40, [R0] ;  /* 0x0000000000287984 */ /* 0x0014d80000000c00 */
[----:B------:R2:W4:Y:S02]  /*20f0*/  @!P0 LDS.128 R32, [R3] ;  /* 0x0000000003208984 */ /* 0x0005240000000c00 */
.L_x_784:
[----:B------:R-:W-:Y:S05]  /*2100*/  BSYNC B0 ;  /* 0x0000000000007941 */ /* 0x000fea0003800000 */
.L_x_783:
[----:B------:R-:W-:Y:S06]  /*2110*/  BAR.SYNC.DEFER_BLOCKING 0x0 ;  /* 0x0000000000007b1d */ /* 0x000fec0000010000 */
[----:B------:R-:W-:Y:S05]  /*2120*/  BRA `(.L_x_773) ;  /* 0x0000000800a87947 */ /* 0x000fea0003800000 */
.L_x_772:
[C---:B------:R-:W-:Y:S01]  /*2130*/  ISETP.NE.AND P0, PT, R45.reuse, RZ, PT ;  /* 0x000000ff2d00720c */ /* 0x040fe20003f05270 */
[----:B------:R-:W-:Y:S01]  /*2140*/  BSSY B0, `(.L_x_773) ;  /* 0x00000a8000007945 */ /* 0x000fe20003800000 */
[----:B------:R-:W-:-:S11]  /*2150*/  IMAD.IADD R45, R45, 0x1, -R24 ;  /* 0x000000012d2d7824 */ /* 0x000fd600078e0a18 */
        /* <DEDUP_REMOVED lines=70> */
.L_x_785:
[----:B------:R-:W-:-:S13]  /*25c0*/  ISETP.GE.AND P0, PT, R12, R7, PT ;  /* 0x000000070c00720c */ /* 0x000fda0003f06270 */
[----:B------:R-:W-:Y:S05]  /*25d0*/  @P0 BRA `(.L_x_786) ;  /* 0x0000000400780947 */ /* 0x000fea0003800000 */
[----:B------:R-:W-:Y:S01]  /*25e0*/  I2FP.F32.S32 R7, R7 ;  /* 0x0000000700077245 */ /* 0x000fe20000201400 */
[C---:B------:R-:W-:Y:S01]  /*25f0*/  VIADD R3, R12.reuse, 0x2 ;  /* 0x000000020c037836 */ /* 0x040fe20000000000 */
[----:B------:R-:W-:Y:S01]  /*2600*/  I2FP.F32.S32 R0, R12 ;  /* 0x0000000c00007245 */ /* 0x000fe20000201400 */
[--C-:B------:R-:W-:Y:S01]  /*2610*/  HADD2.F32 R47, -RZ, R43.reuse.H1_H1 ;  /* 0x3000002bff2f7230 */ /* 0x100fe20000004100 */
[----:B------:R-:W-:Y:S01]  /*2620*/  I2FP.F32.S32 R45, R45 ;  /* 0x0000002d002d7245 */ /* 0x000fe20000201400 */
[----:B------:R-:W-:Y:S01]  /*2630*/  HADD2.F32 R46, -RZ, R43.H0_H0 ;  /* 0x2000002bff2e7230 */ /* 0x000fe20000004100 */
[----:B------:R-:W0:Y:S01]  /*2640*/  MUFU.RCP R7, R7 ;  /* 0x0000000700077308 */ /* 0x000e220000001000 */
[----:B------:R-:W-:Y:S01]  /*2650*/  I2FP.F32.S32 R4, R3 ;  /* 0x0000000300047245 */ /* 0x000fe20000201400 */
[----:B------:R-:W-:Y:S01]  /*2660*/  HADD2.F32 R9, -RZ, R32.H0_H0 ;  /* 0x20000020ff097230 */ /* 0x000fe20000004100 */
[C---:B------:R-:W-:Y:S01]  /*2670*/  IADD3 R3, R12.reuse, 0x4, RZ ;  /* 0x000000040c037810 */ /* 0x040fe20007ffe0ff */
[----:B------:R-:W-:-:S02]  /*2680*/  VIADD R12, R12, 0x6 ;  /* 0x000000060c0c7836 */ /* 0x000fc40000000000 */
[----:B------:R-:W-:Y:S01]  /*2690*/  HADD2.F32 R43, -RZ, R34.H0_H0 ;  /* 0x20000022ff2b7230 */ /* 0x000fe20000004100 */
[----:B------:R-:W-:Y:S01]  /*26a0*/  I2FP.F32.S32 R6, R3 ;  /* 0x0000000300067245 */ /* 0x000fe20000201400 */
[--C-:B------:R-:W-:Y:S01]  /*26b0*/  HADD2.F32 R48, -RZ, R35.reuse.H1_H1 ;  /* 0x30000023ff307230 */ /* 0x100fe20000004100 */
[----:B------:R-:W-:Y:S01]  /*26c0*/  I2FP.F32.S32 R12, R12 ;  /* 0x0000000c000c7245 */ /* 0x000fe20000201400 */
[----:B------:R-:W-:Y:S02]  /*26d0*/  HADD2.F32 R49, -RZ, R35.H0_H0 ;  /* 0x20000023ff317230 */ /* 0x000fe40000004100 */
[--C-:B------:R-:W-:Y:S02]  /*26e0*/  HADD2.F32 R14, -RZ, R41.reuse.H1_H1 ;  /* 0x30000029ff0e7230 */ /* 0x100fe40000004100 */
[----:B------:R-:W-:Y:S02]  /*26f0*/  HADD2.F32 R41, -RZ, R41.H0_H0 ;  /* 0x20000029ff297230 */ /* 0x000fe40000004100 */
[----:B------:R-:W-:-:S02]  /*2700*/  HADD2.F32 R15, -RZ, R33.H1_H1 ;  /* 0x30000021ff0f7230 */ /* 0x000fc40000004100 */
        /* <DEDUP_REMOVED lines=8> */
[----:B------:R-:W-:Y:S02]  /*2790*/  HADD2.F32 R44, -RZ, R42.H1_H1 ;  /* 0x3000002aff2c7230 */ /* 0x000fe40000004100 */
[----:B------:R-:W0:Y:S01]  /*27a0*/  MUFU.EX2 R0, -R0 ;  /* 0x8000000000007308 */ /* 0x000e220000000800 */
[----:B------:R-:W-:-:S02]  /*27b0*/  HADD2.F32 R33, -RZ, R33.H0_H0 ;  /* 0x20000021ff217230 */ /* 0x000fc40000004100 */
[----:B------:R-:W-:-:S05]  /*27c0*/  HADD2.F32 R42, -RZ, R42.H0_H0 ;  /* 0x2000002aff2a7230 */ /* 0x000fca0000004100 */
        /* <DEDUP_REMOVED lines=63> */
.L_x_786:
[----:B------:R-:W-:Y:S05]  /*2bc0*/  BSYNC B0 ;  /* 0x0000000000007941 */ /* 0x000fea0003800000 */
.L_x_773:
        /* <DEDUP_REMOVED lines=17> */
[----:B------:R-:W-:Y:S01]  /*2ce0*/  @!P1 VIADD R3, R3, 0x220 ;  /* 0x0000022003039836 */ /* 0x000fe20000000000 */
[----:B------:R-:W-:-:S03]  /*2cf0*/  LEA R0, R23, R0, 0x4 ;  /* 0x0000000017007211 */ /* 0x000fc600078e20ff */
[----:B------:R-:W0:Y:S01]  /*2d00*/  @!P0 LDC R7, c[0x0][0x284] ;  /* 0x0000a100ff078b82 */ /* 0x000e220000000800 */
[----:B------:R-:W-:Y:S01]  /*2d10*/  @!P0 IMAD.SHL.U32 R8, R26, 0x8, RZ ;  /* 0x000000081a088824 */ /* 0x000fe200078e00ff */
[----:B------:R-:W-:Y:S01]  /*2d20*/  @!P1 LEA R6, R6, R3, 0x18 ;  /* 0x0000000306069211 */ /* 0x000fe200078ec0ff */
[----:B------:R1:W-:Y:S04]  /*2d30*/  STS.128 [R0], R40 ;  /* 0x0000002800007388 */ /* 0x0003e80000000c00 */
[----:B------:R-:W-:Y:S01]  /*2d40*/  @!P1 IMAD R6, R23, 0x10, R6 ;  /* 0x0000001017069824 */ /* 0x000fe200078e0206 */
        /* <DEDUP_REMOVED lines=17> */
.L_x_999:
[----:B01----:R-:W-:-:S07]  /*2e60*/  FADD.FTZ R5, R5, R14 ;  /* 0x0000000e05057221 */ /* 0x003fce0000010000 */
.L_x_788:
[----:B------:R-:W-:Y:S05]  /*2e70*/  BSYNC B0 ;  /* 0x0000000000007941 */ /* 0x000fea0003800000 */
.L_x_787:
        /* <DEDUP_REMOVED lines=22> */
.L_x_790:
        /* <DEDUP_REMOVED lines=9> */
[----:B------:R-:W-:Y:S01]  /*3070*/  LEA.HI.SX32 R10, R3, R4, 0x1f ;  /* 0x00000004030a7211 */ /* 0x000fe200078ffaff */
[----:B------:R-:W-:Y:S01]  /*3080*/  IMAD.IADD R6, R23, 0x1, -R6 ;  /* 0x0000000117067824 */ /* 0x000fe200078e0a06 */
[----:B------:R-:W-:Y:S01]  /*3090*/  LEA.HI R8, R8, R7, RZ, 0x4 ;  /* 0x0000000708087211 */ /* 0x000fe200078f20ff */
[----:B------:R-:W-:Y:S01]  /*30a0*/  ULDC UR10, c[0x0][0x29c] ;  /* 0x0000a700000a7ab9 */ /* 0x000fe20000000800 */
[----:B------:R-:W-:Y:S01]  /*30b0*/  ULDC UR11, c[0x0][0x2a0] ;  /* 0x0000a800000b7ab9 */ /* 0x000fe20000000800 */
[----:B------:R-:W-:Y:S01]  /*30c0*/  ULDC.64 UR8, c[0x0][0x248] ;  /* 0x0000920000087ab9 */ /* 0x000fe20000000a00 */
[----:B------:R-:W-:-:S04]  /*30d0*/  LOP3.LUT R7, R8, 0xfffffff0, RZ, 0xc0, !PT ;  /* 0xfffffff008077812 */ /* 0x000fc800078ec0ff */
[----:B------:R-:W-:Y:S01]  /*30e0*/  IADD3 R3, R7, R4, RZ ;  /* 0x0000000407037210 */ /* 0x000fe20007ffe0ff */
[----:B-1----:R-:W-:-:S03]  /*30f0*/  ULEA UR5, UR6, UR5, 0x18 ;  /* 0x0000000506057291 */ /* 0x002fc6000f8ec03f */
[----:B------:R-:W-:-:S03]  /*3100*/  ISETP.GE.AND P0, PT, R10, R3, PT ;  /* 0x000000030a00720c */ /* 0x000fc60003f06270 */
        /* <DEDUP_REMOVED lines=73> */
.L_x_791:
[----:B------:R-:W-:Y:S01]  /*35a0*/  IMAD R8, R160, UR5, R19 ;  /* 0x00000005a0087c24 */ /* 0x000fe2000f8e0213 */
[----:B------:R-:W-:Y:S01]  /*35b0*/  ULDC.64 UR6, c[0x0][0x2b0] ;  /* 0x0000ac0000067ab9 */ /* 0x000fe20000000a00 */
[----:B------:R-:W-:Y:S01]  /*35c0*/  ULDC.64 UR12, c[0x0][0x2c8] ;  /* 0x0000b200000c7ab9 */ /* 0x000fe20000000a00 */
[----:B------:R-:W-:Y:S01]  /*35d0*/  BSSY B0, `(.L_x_792) ;  /* 0x0000462000007945 */ /* 0x000fe20003800000 */
[----:B------:R-:W-:-:S03]  /*35e0*/  IMAD.SHL.U32 R11, R6, 0x4, RZ ;  /* 0x00000004060b7824 */ /* 0x000fc600078e00ff */
[----:B------:R-:W-:Y:S05]  /*35f0*/  @P0 BRA `(.L_x_793) ;  /* 0x00000044007c0947 */ /* 0x000fea0003800000 */
[-C--:B01----:R-:W-:Y:S01]  /*3600*/  IABS R5, R13.reuse ;  /* 0x0000000d00057213 */ /* 0x083fe20000000000 */
[----:B------:R-:W0:Y:S01]  /*3610*/  LDC R12, c[0x0][0x2c0] ;  /* 0x0000b000ff0c7b82 */ /* 0x000e220000000800 */
[----:B------:R-:W-:Y:S01]  /*3620*/  IMAD R8, R8, 0xe0, RZ ;  /* 0x000000e008087824 */ /* 0x000fe200078e02ff */
[----:B------:R-:W-:Y:S01]  /*3630*/  ULDC UR4, c[0x0][0x288] ;  /* 0x0000a20000047ab9 */ /* 0x000fe20000000800 */
[----:B------:R-:W1:Y:S01]  /*3640*/  I2F.RP R7, R5 ;  /* 0x0000000500077306 */ /* 0x000e620000209400 */
[----:B------:R-:W-:Y:S01]  /*3650*/  IMAD R14, R17, UR4, R19 ;  /* 0x00000004110e7c24 */ /* 0x000fe2000f8e0213 */
[----:B------:R-:W-:Y:S01]  /*3660*/  ULDC UR4, c[0x0][0x298] ;  /* 0x0000a60000047ab9 */ /* 0x000fe20000000800 */
[----:B------:R-:W-:Y:S02]  /*3670*/  IMAD R6, R30, R13, R11 ;  /* 0x0000000d1e067224 */ /* 0x000fe400078e020b */
[----:B------:R-:W2:Y:S03]  /*3680*/  LDC.64 R226, c[0x0][0x2e0] ;  /* 0x0000b800ffe27b82 */ /* 0x000ea60000000a00 */
[----:B-1----:R-:W1:Y:S01]  /*3690*/  MUFU.RCP R7, R7 ;  /* 0x0000000700077308 */ /* 0x002e620000001000 */
[----:B0-----:R-:W-:Y:S01]  /*36a0*/  IADD3 R30, R12, UR4, RZ ;  /* 0x000000040c1e7c10 */ /* 0x001fe2000fffe0ff */
[----:B-1----:R-:W-:-:S02]  /*36b0*/  VIADD R9, R7, 0xffffffe ;  /* 0x0ffffffe07097836 */ /* 0x002fc40000000000 */
[--C-:B------:R-:W-:Y:S02]  /*36c0*/  IMAD R7, R8, R13, R11.reuse ;  /* 0x0000000d08077224 */ /* 0x100fe400078e020b */
[----:B------:R-:W-:Y:S02]  /*36d0*/  IMAD.MOV.U32 R8, RZ, RZ, RZ ;  /* 0x000000ffff087224 */ /* 0x000fe400078e00ff */
[----:B------:R-:W0:Y:S01]  /*36e0*/  F2I.FTZ.U32.TRUNC.NTZ R9, R9 ;  /* 0x0000000900097305 */ /* 0x000e22000021f000 */
[----:B------:R-:W-:Y:S01]  /*36f0*/  IMAD R11, R14, 0xe0, R11 ;  /* 0x000000e00e0b7824 */ /* 0x000fe200078e020b */
[----:B------:R-:W-:-:S03]  /*3700*/  SHF.R.S32.HI R21, RZ, 0x1f, R7 ;  /* 0x0000001fff157819 */ /* 0x000fc60000011407 */
[----:B--2---:R-:W-:-:S04]  /*3710*/  IMAD.WIDE R226, R11, 0x2, R226 ;  /* 0x000000020be27825 */ /* 0x004fc800078e02e2 */
[----:B------:R-:W-:Y:S01]  /*3720*/  VIADD R31, R11, 0x8 ;  /* 0x000000080b1f7836 */ /* 0x000fe20000000000 */
[----:B0-----:R-:W-:-:S05]  /*3730*/  IADD3 R20, RZ, -R9, RZ ;  /* 0x80000009ff147210 */ /* 0x001fca0007ffe0ff */
[----:B------:R-:W-:Y:S01]  /*3740*/  IMAD R15, R20, R5, RZ ;  /* 0x00000005140f7224 */ /* 0x000fe200078e02ff */
[----:B------:R-:W-:-:S03]  /*3750*/  SHF.R.S32.HI R20, RZ, 0x1f, R6 ;  /* 0x0000001fff147819 */ /* 0x000fc60000011406 */
[----:B------:R-:W-:-:S04]  /*3760*/  IMAD.HI.U32 R8, R9, R15, R8 ;  /* 0x0000000f09087227 */ /* 0x000fc800078e0008 */
[----:B------:R-:W-:Y:S02]  /*3770*/  IMAD.MOV.U32 R9, RZ, RZ, R10 ;  /* 0x000000ffff097224 */ /* 0x000fe400078e000a */
[----:B------:R-:W-:-:S07]  /*3780*/  IMAD R10, R13, 0xe0, RZ ;  /* 0x000000e00d0a7824 */ /* 0x000fce00078e02ff */
.L_x_925:
[----:B01----:R-:W0:Y:S01]  /*3790*/  LDC R11, c[0x0][0x284] ;  /* 0x0000a100ff0b7b82 */ /* 0x003e220000000800 */
[----:B------:R-:W-:-:S04]  /*37a0*/  ISETP.NE.U32.AND P0, PT, RZ, UR6, PT ;  /* 0x00000006ff007c0c */ /* 0x000fc8000bf05070 */
[----:B------:R-:W-:-:S13]  /*37b0*/  ISETP.NE.AND.EX P0, PT, RZ, UR7, PT, P0 ;  /* 0x00000007ff007c0c */ /* 0x000fda000bf05300 */
[----:B------:R-:W-:Y:S01]  /*37c0*/  @P0 SHF.R.S32.HI R13, RZ, 0x1f, R9 ;  /* 0x0000001fff0d0819 */ /* 0x000fe20000011409 */
[----:B0-----:R-:W-:-:S05]  /*37d0*/  @P0 IMAD R12, R2, R11, RZ ;  /* 0x0000000b020c0224 */ /* 0x001fca00078e02ff */
[--C-:B------:R-:W-:Y:S02]  /*37e0*/  @P0 SHF.R.S32.HI R14, RZ, 0x1f, R12.reuse ;  /* 0x0000001fff0e0819 */ /* 0x100fe4000001140c */
[----:B------:R-:W-:-:S04]  /*37f0*/  @P0 IADD3 R12, P1, P3, R9, UR6, R12 ;  /* 0x00000006090c0c10 */ /* 0x000fc8000fb3e00c */
[----:B------:R-:W-:-:S05]  /*3800*/  @P0 IADD3.X R13, R13, UR7, R14, P1, P3 ;  /* 0x000000070d0d0c10 */ /* 0x000fca0008fe640e */
[----:B------:R-:W2:Y:S01]  /*3810*/  @P0 LDG.E.U8 R12, desc[UR36][R12.64] ;  /* 0x000000240c0c0981 */ /* 0x000ea2000c1e1100 */
        /* <DEDUP_REMOVED lines=9> */
[----:B------:R-:W-:-:S04]  /*38b0*/  @!P1 IADD3 R224, R224, -R225, RZ ;  /* 0x800000e1e0e09210 */ /* 0x000fc80007ffe0ff */
[----:B------:R-:W-:-:S13]  /*38c0*/  ISETP.GT.U32.AND P1, PT, R5, R224, PT ;  /* 0x000000e00500720c */ /* 0x000fda0003f24070 */
[----:B------:R-:W-:Y:S01]  /*38d0*/  @!P1 IMAD.IADD R224, R224, 0x1, -R225 ;  /* 0x00000001e0e09824 */ /* 0x000fe200078e0ae1 */
[----:B------:R-:W-:-:S03]  /*38e0*/  ISETP.GE.AND P1, PT, R9, R25, PT ;  /* 0x000000190900720c */ /* 0x000fc60003f26270 */
[----:B------:R-:W-:Y:S01]  /*38f0*/  @!P3 IMAD.MOV R224, RZ, RZ, -R224 ;  /* 0x000000ffffe0b224 */ /* 0x000fe200078e0ae0 */
[----:B------:R-:W-:Y:S02]  /*3900*/  @!P4 LOP3.LUT R224, RZ, R11, RZ, 0x33, !PT ;  /* 0x0000000bffe0c212 */ /* 0x000fe400078e33ff */
[----:B--2---:R-:W-:-:S07]  /*3910*/  ISETP.NE.AND P0, PT, R12, RZ, P0 ;  /* 0x000000ff0c00720c */ /* 0x004fce0000705270 */
[----:B------:R-:W-:Y:S06]  /*3920*/  @P1 BRA `(.L_x_795) ;  /* 0x0000000000681947 */ /* 0x000fec0003800000 */
[----:B------:R-:W-:Y:S01]  /*3930*/  SHF.L.U32 R229, R224, 0x3, RZ ;  /* 0x00000003e0e57819 */ /* 0x000fe200000006ff */
[----:B------:R-:W-:Y:S01]  /*3940*/  BSSY B2, `(.L_x_796) ;  /* 0x0000009000027945 */ /* 0x000fe20003800000 */
[----:B------:R-:W-:Y:S02]  /*3950*/  CS2R R160, SRZ ;  /* 0x0000000000a07805 */ /* 0x000fe4000001ff00 */
[----:B------:R-:W-:-:S13]  /*3960*/  ISETP.GE.AND P3, PT, R229, R10, PT ;  /* 0x0000000ae500720c */ /* 0x000fda0003f66270 */
[----:B------:R-:W-:Y:S05]  /*3970*/  @P3 BRA `(.L_x_797) ;  /* 0x0000000000143947 */ /* 0x000fea0003800000 */
[----:B------:R-:W-:-:S04]  /*3980*/  IADD3 R12, P2, R7, R229, RZ ;  /* 0x000000e5070c7210 */ /* 0x000fc80007f5e0ff */
[----:B------:R-:W-:Y:S02]  /*3990*/  LEA.HI.X.SX32 R13, R229, R21, 0x1, P2 ;  /* 0x00000015e50d7211 */ /* 0x000fe400010f0eff */
[----:B------:R-:W-:-:S04]  /*39a0*/  LEA R160, P2, R12, UR8, 0x1 ;  /* 0x000000080ca07c11 */ /* 0x000fc8000f8408ff */
[----:B------:R-:W-:-:S06]  /*39b0*/  LEA.HI.X R161, R12, UR9, R13, 0x1, P2 ;  /* 0x000000090ca17c11 */ /* 0x000fcc00090f0c0d */
[----:B------:R-:W5:Y:S03]  /*39c0*/  LDG.E.64 R160, desc[UR36][R160.64] ;  /* 0x00000024a0a07981 */ /* 0x000f66000c1e1b00 */
.L_x_797:
[----:B------:R-:W-:Y:S05]  /*39d0*/  BSYNC B2 ;  /* 0x0000000000027941 */ /* 0x000fea0003800000 */
.L_x_796:
[----:B------:R-:W-:-:S06]  /*39e0*/  UISETP.NE.AND UP0, UPT, UR10, URZ, UPT ;  /* 0x0000003f0a00728c */ /* 0x000fcc000bf05270 */
[----:B------:R-:W-:-:S13]  /*39f0*/  PLOP3.LUT P2, PT, PT, PT, UP0, 0x80, 0x0 ;  /* 0x000000000000781c */ /* 0x000fda0003f4f008 */
[----:B------:R-:W-:Y:S05]  /*3a00*/  @P2 BRA `(.L_x_795) ;  /* 0x0000000000302947 */ /* 0x000fea0003800000 */
        /* <DEDUP_REMOVED lines=12> */
.L_x_795:
[----:B------:R-:W-:Y:S05]  /*3ad0*/  BSYNC B1 ;  /* 0x0000000000017941 */ /* 0x000fea0003800000 */
.L_x_794:
[----:B------:R-:W1:Y:S01]  /*3ae0*/  LDC.64 R228, c[0x0][0x2e0] ;  /* 0x0000b800ffe47b82 */ /* 0x000e620000000a00 */
[----:B------:R-:W-:Y:S01]  /*3af0*/  BSSY B1, `(.L_x_798) ;  /* 0x000001e000017945 */ /* 0x000fe20003800000 */
[----:B-1----:R-:W-:-:S03]  /*3b00*/  IMAD.WIDE R228, R31, 0x2, R228 ;  /* 0x000000021fe47825 */ /* 0x002fc600078e02e4 */
[----:B------:R-:W-:Y:S05]  /*3b10*/  @P1 BRA `(.L_x_799) ;  /* 0x00000000006c1947 */ /* 0x000fea0003800000 */
[----:B------:R-:W-:Y:S01]  /*3b20*/  IMAD.IADD R12, R224, 0x1, R11 ;  /* 0x00000001e00c7824 */ /* 0x000fe200078e020b */
[----:B------:R-:W-:Y:S01]  /*3b30*/  BSSY B2, `(.L_x_800) ;  /* 0x000000a000027945 */ /* 0x000fe20003800000 */
[----:B------:R-:W-:Y:S02]  /*3b40*/  CS2R R162, SRZ ;  /* 0x0000000000a27805 */ /* 0x000fe4000001ff00 */
[----:B------:R-:W-:-:S05]  /*3b50*/  IMAD.SHL.U32 R231, R12, 0x8, RZ ;  /* 0x000000080ce77824 */ /* 0x000fca00078e00ff */
[----:B------:R-:W-:-:S13]  /*3b60*/  ISETP.GE.AND P3, PT, R231, R10, PT ;  /* 0x0000000ae700720c */ /* 0x000fda0003f66270 */
[----:B------:R-:W-:Y:S05]  /*3b70*/  @P3 BRA `(.L_x_801) ;  /* 0x0000000000143947 */ /* 0x000fea0003800000 */
[----:B------:R-:W-:-:S04]  /*3b80*/  IADD3 R12, P2, R7, R231, RZ ;  /* 0x000000e7070c7210 */ /* 0x000fc80007f5e0ff */
[----:B------:R-:W-:Y:S02]  /*3b90*/  LEA.HI.X.SX32 R13, R231, R21, 0x1, P2 ;  /* 0x00000015e70d7211 */ /* 0x000fe400010f0eff */
[----:B------:R-:W-:-:S04]  /*3ba0*/  LEA R162, P2, R12, UR8, 0x1 ;  /* 0x000000080ca27c11 */ /* 0x000fc8000f8408ff */
[----:B------:R-:W-:-:S06]  /*3bb0*/  LEA.HI.X R163, R12, UR9, R13, 0x1, P2 ;  /* 0x000000090ca37c11 */ /* 0x000fcc00090f0c0d */
[----:B------:R-:W5:Y:S03]  /*3bc0*/  LDG.E.64 R162, desc[UR36][R162.64] ;  /* 0x00000024a2a27981 */ /* 0x000f66000c1e1b00 */
.L_x_801:
[----:B------:R-:W-:Y:S05]  /*3bd0*/  BSYNC B2 ;  /* 0x0000000000027941 */ /* 0x000fea0003800000 */
.L_x_800:
[----:B------:R-:W-:-:S06]  /*3be0*/  UISETP.NE.AND UP0, UPT, UR10, URZ, UPT ;  /* 0x0000003f0a00728c */ /* 0x000fcc000bf05270 */
[----:B------:R-:W-:-:S13]  /*3bf0*/  PLOP3.LUT P2, PT, PT, PT, UP0, 0x80, 0x0 ;  /* 0x000000000000781c */ /* 0x000fda0003f4f008 */
[----:B------:R-:W-:Y:S05]  /*3c00*/  @P2 BRA `(.L_x_799) ;  /* 0x0000000000302947 */ /* 0x000fea0003800000 */
[----:B------:R-:W-:Y:S01]  /*3c10*/  LOP3.LUT P5, RZ, R29, 0x8, RZ, 0xc0, !PT ;  /* 0x000000081dff7812 */ /* 0x000fe200078ac0ff */
[----:B0-----:R-:W0:-:S12]  /*3c20*/  @!P3 LDC.64 R14, c[0x0][0x248] ;  /* 0x00009200ff0ebb82 */ /* 0x001e180000000a00 */
        /* <DEDUP_REMOVED lines=10> */
.L_x_799:
[----:B------:R-:W-:Y:S05]  /*3cd0*/  BSYNC B1 ;  /* 0x0000000000017941 */ /* 0x000fea0003800000 */
.L_x_798:
[----:B------:R-:W-:Y:S04]  /*3ce0*/  BSSY B1, `(.L_x_802) ;  /* 0x000001d000017945 */ /* 0x000fe80003800000 */
[----:B------:R-:W-:Y:S05]  /*3cf0*/  @P1 BRA `(.L_x_803) ;  /* 0x00000000006c1947 */ /* 0x000fea0003800000 */
[----:B------:R-:W-:Y:S01]  /*3d00*/  LEA R12, R11, R224, 0x1 ;  /* 0x000000e00b0c7211 */ /* 0x000fe200078e08ff */
[----:B------:R-:W-:Y:S01]  /*3d10*/  BSSY B2, `(.L_x_804) ;  /* 0x000000a000027945 */ /* 0x000fe20003800000 */
[----:B------:R-:W-:-:S03]  /*3d20*/  CS2R R164, SRZ ;  /* 0x0000000000a47805 */ /* 0x000fc6000001ff00 */
        /* <DEDUP_REMOVED lines=8> */
.L_x_805:
[----:B------:R-:W-:Y:S05]  /*3db0*/  BSYNC B2 ;  /* 0x0000000000027941 */ /* 0x000fea0003800000 */
.L_x_804:
[----:B------:R-:W-:-:S06]  /*3dc0*/  UISETP.NE.AND UP0, UPT, UR10, URZ, UPT ;  /* 0x0000003f0a00728c */ /* 0x000fcc000bf05270 */
[----:B------:R-:W-:-:S13]  /*3dd0*/  PLOP3.LUT P2, PT, PT, PT, UP0, 0x80, 0x0 ;  /* 0x000000000000781c */ /* 0x000fda0003f4f008 */
[----:B------:R-:W-:Y:S05]  /*3de0*/  @P2 BRA `(.L_x_803) ;  /* 0x0000000000302947 */ /* 0x000fea0003800000 */
[----:B------:R-:W-:Y:S01]  /*3df0*/  LOP3.LUT P5, RZ, R29, 0x8, RZ, 0xc0, !PT ;  /* 0x000000081dff7812 */ /* 0x000fe200078ac0ff */
[----:B01----:R-:W0:-:S12]  /*3e00*/  @!P3 LDC.64 R14, c[0x0][0x248] ;  /* 0x00009200ff0ebb82 */ /* 0x003e180000000a00 */
        /* <DEDUP_REMOVED lines=10> */
.L_x_803:
[----:B------:R-:W-:Y:S05]  /*3eb0*/  BSYNC B1 ;  /* 0x0000000000017941 */ /* 0x000fea0003800000 */
.L_x_802:
[----:B------:R-:W-:Y:S04]  /*3ec0*/  BSSY B1, `(.L_x_806) ;  /* 0x000001d000017945 */ /* 0x000fe80003800000 */
[----:B------:R-:W-:Y:S05]  /*3ed0*/  @P1 BRA `(.L_x_807) ;  /* 0x00000000006c1947 */ /* 0x000fea0003800000 */
[----:B------:R-:W-:Y:S01]  /*3ee0*/  IMAD R12, R11, 0x3, R224 ;  /* 0x000000030b0c7824 */ /* 0x000fe200078e02e0 */
        /* <DEDUP_REMOVED lines=10> */
.L_x_809:
[----:B------:R-:W-:Y:S05]  /*3f90*/  BSYNC B2 ;  /* 0x0000000000027941 */ /* 0x000fea0003800000 */
.L_x_808:
[----:B------:R-:W-:-:S06]  /*3fa0*/  UISETP.NE.AND UP0, UPT, UR10, URZ, UPT ;  /* 0x0000003f0a00728c */ /* 0x000fcc000bf05270 */
[----:B------:R-:W-:-:S13]  /*3fb0*/  PLOP3.LUT P2, PT, PT, PT, UP0, 0x80, 0x0 ;  /* 0x000000000000781c */ /* 0x000fda0003f4f008 */
[----:B------:R-:W-:Y:S05]  /*3fc0*/  @P2 BRA `(.L_x_807) ;  /* 0x0000000000302947 */ /* 0x000fea0003800000 */
[----:B------:R-:W-:Y:S01]  /*3fd0*/  LOP3.LUT P5, RZ, R29, 0x8, RZ, 0xc0, !PT ;  /* 0x000000081dff7812 */ /* 0x000fe200078ac0ff */
[----:B012---:R-:W0:-:S12]  /*3fe0*/  @!P3 LDC.64 R14, c[0x0][0x248] ;  /* 0x00009200ff0ebb82 */ /* 0x007e180000000a00 */
        /* <DEDUP_REMOVED lines=10> */
.L_x_807:
[----:B------:R-:W-:Y:S05]  /*4090*/  BSYNC B1 ;  /* 0x0000000000017941 */ /* 0x000fea0003800000 */
.L_x_806:
        /* <DEDUP_REMOVED lines=13> */
.L_x_813:
[----:B------:R-:W-:Y:S05]  /*4170*/  BSYNC B2 ;  /* 0x0000000000027941 */ /* 0x000fea0003800000 */
.L_x_812:
        /* <DEDUP_REMOVED lines=15> */
.L_x_811:
[----:B------:R-:W-:Y:S05]  /*4270*/  BSYNC B1 ;  /* 0x0000000000017941 */ /* 0x000fea0003800000 */
.L_x_810:
        /* <DEDUP_REMOVED lines=13> */
.L_x_817:
[----:B------:R-:W-:Y:S05]  /*4350*/  BSYNC B2 ;  /* 0x0000000000027941 */ /* 0x000fea0003800000 */
.L_x_816:
        /* <DEDUP_REMOVED lines=15> */
.L_x_815:
[----:B------:R-:W-:Y:S05]  /*4450*/  BSYNC B1 ;  /* 0x0000000000017941 */ /* 0x000fea0003800000 */
.L_x_814:
[----:B------:R-:W-:Y:S04]  /*4460*/  BSSY B1, `(.L_x_818) ;  /* 0x000001d000017945 */ /* 0x000fe80003800000 */
[----:B------:R-:W-:Y:S05]  /*4470*/  @P1 BRA `(.L_x_819) ;  /* 0x00000000006c1947 */ /* 0x000fea0003800000 */
[----:B------:R-:W-:Y:S01]  /*4480*/  IMAD R12, R11, 0x6, R224 ;  /* 0x000000060b0c7824 */ /* 0x000fe200078e02e0 */
[----:B------:R-:W-:Y:S01]  /*4490*/  BSSY B2, `(.L_x_820) ;  /* 0x000000a000027945 */ /* 0x000fe20003800000 */
[----:B------:R-:W-:-:S03]  /*44a0*/  CS2R R172, SRZ ;  /* 0x0000000000ac7805 */ /* 0x000fc6000001ff00 */
[----:B------:R-:W-:-:S04]  /*44b0*/  SHF.L.U32 R231, R12, 0x3, RZ ;  /* 0x000000030ce77819 */ /* 0x000fc800000006ff */
[----:B------:R-:W-:-:S13]  /*44c0*/  ISETP.GE.AND P3, PT, R231, R10, PT ;  /* 0x0000000ae700720c */ /* 0x000fda0003f66270 */
[----:B------:R-:W-:Y:S05]  /*44d0*/  @P3 BRA `(.L_x_821) ;  /* 0x0000000000143947 */ /* 0x000fea0003800000 */
[----:B------:R-:W-:-:S04]  /*44e0*/  IADD3 R12, P2, R7, R231, RZ ;  /* 0x000000e7070c7210 */ /* 0x000fc80007f5e0ff */
[----:B------:R-:W-:Y:S02]  /*44f0*/  LEA.HI.X.SX32 R13, R231, R21, 0x1, P2 ;  /* 0x00000015e70d7211 */ /* 0x000fe400010f0eff */
[----:B------:R-:W-:-:S04]  /*4500*/  LEA R172, P2, R12, UR8, 0x1 ;  /* 0x000000080cac7c11 */ /* 0x000fc8000f8408ff */
[----:B------:R-:W-:-:S06]  /*4510*/  LEA.HI.X R173, R12, UR9, R13, 0x1, P2 ;  /* 0x000000090cad7c11 */ /* 0x000fcc00090f0c0d */
[----:B------:R-:W5:Y:S03]  /*4520*/  LDG.E.64 R172, desc[UR36][R172.64] ;  /* 0x00000024acac7981 */ /* 0x000f66000c1e1b00 */
.L_x_821:
[----:B------:R-:W-:Y:S05]  /*4530*/  BSYNC B2 ;  /* 0x0000000000027941 */ /* 0x000fea0003800000 */
.L_x_820:
        /* <DEDUP_REMOVED lines=15> */
.L_x_819:
[----:B------:R-:W-:Y:S05]  /*4630*/  BSYNC B1 ;  /* 0x0000000000017941 */ /* 0x000fea0003800000 */
.L_x_818:
        /* <DEDUP_REMOVED lines=13> */
.L_x_825:
[----:B------:R-:W-:Y:S05]  /*4710*/  BSYNC B2 ;  /* 0x0000000000027941 */ /* 0x000fea0003800000 */
.L_x_824:
        /* <DEDUP_REMOVED lines=15> */
.L_x_823:
[----:B------:R-:W-:Y:S05]  /*4810*/  BSYNC B1 ;  /* 0x0000000000017941 */ /* 0x000fea0003800000 */
.L_x_822:
        /* <DEDUP_REMOVED lines=13> */
.L_x_829:
[----:B------:R-:W-:Y:S05]  /*48f0*/  BSYNC B2 ;  /* 0x0000000000027941 */ /* 0x000fea0003800000 */
.L_x_828:
        /* <DEDUP_REMOVED lines=15> */
.L_x_827:
[----:B------:R-:W-:Y:S05]  /*49f0*/  BSYNC B1 ;  /* 0x0000000000017941 */ /* 0x000fea0003800000 */
.L_x_826:
        /* <DEDUP_REMOVED lines=13> */
.L_x_833:
[----:B------:R-:W-:Y:S05]  /*4ad0*/  BSYNC B2 ;  /* 0x0000000000027941 */ /* 0x000fea0003800000 */
.L_x_832:
        /* <DEDUP_REMOVED lines=15> */
.L_x_831:
[----:B------:R-:W-:Y:S05]  /*4bd0*/  BSYNC B1 ;  /* 0x0000000000017941 */ /* 0x000fea0003800000 */
.L_x_830:
        /* <DEDUP_REMOVED lines=13> */
.L_x_837:
[----:B------:R-:W-:Y:S05]  /*4cb0*/  BSYNC B2 ;  /* 0x0000000000027941 */ /* 0x000fea0003800000 */
.L_x_836:
        /* <DEDUP_REMOVED lines=15> */
.L_x_835:
[----:B------:R-:W-:Y:S05]  /*4db0*/  BSYNC B1 ;  /* 0x0000000000017941 */ /* 0x000fea0003800000 */
.L_x_834:
        /* <DEDUP_REMOVED lines=13> */
.L_x_841:
[----:B------:R-:W-:Y:S05]  /*4e90*/  BSYNC B2 ;  /* 0x0000000000027941 */ /* 0x000fea0003800000 */
.L_x_840:
        /* <DEDUP_REMOVED lines=15> */
.L_x_839:
[----:B------:R-:W-:Y:S05]  /*4f90*/  BSYNC B1 ;  /* 0x0000000000017941 */ /* 0x000fea0003800000 */
.L_x_838:
        /* <DEDUP_REMOVED lines=13> */
.L_x_845:
[----:B------:R-:W-:Y:S05]  /*5070*/  BSYNC B2 ;  /* 0x0000000000027941 */ /* 0x000fea0003800000 */
.L_x_844:
        /* <DEDUP_REMOVED lines=15> */
.L_x_843:
[----:B------:R-:W-:Y:S05]  /*5170*/  BSYNC B1 ;  /* 0x0000000000017941 */ /* 0x000fea0003800000 */
.L_x_842:
        /* <DEDUP_REMOVED lines=13> */
.L_x_849:
[----:B------:R-:W-:Y:S05]  /*5250*/  BSYNC B2 ;  /* 0x0000000000027941 */ /* 0x000fea0003800000 */
.L_x_848:
        /* <DEDUP_REMOVED lines=15> */
.L_x_847:
[----:B------:R-:W-:Y:S05]  /*5350*/  BSYNC B1 ;  /* 0x0000000000017941 */ /* 0x000fea0003800000 */
.L_x_846:
        /* <DEDUP_REMOVED lines=13> */
.L_x_853:
[----:B------:R-:W-:Y:S05]  /*5430*/  BSYNC B2 ;  /* 0x0000000000027941 */ /* 0x000fea0003800000 */
.L_x_852:
        /* <DEDUP_REMOVED lines=15> */
.L_x_851:
[----:B------:R-:W-:Y:S05]  /*5530*/  BSYNC B1 ;  /* 0x0000000000017941 */ /* 0x000fea0003800000 */
.L_x_850:
        /* <DEDUP_REMOVED lines=13> */
.L_x_857:
[----:B------:R-:W-:Y:S05]  /*5610*/  BSYNC B2 ;  /* 0x0000000000027941 */ /* 0x000fea0003800000 */
.L_x_856:
        /* <DEDUP_REMOVED lines=15> */
.L_x_855:
[----:B------:R-:W-:Y:S05]  /*5710*/  BSYNC B1 ;  /* 0x0000000000017941 */ /* 0x000fea0003800000 */
.L_x_854:
        /* <DEDUP_REMOVED lines=13> */
.L_x_861:
[----:B------:R-:W-:Y:S05]  /*57f0*/  BSYNC B2 ;  /* 0x0000000000027941 */ /* 0x000fea0003800000 */
.L_x_860:
        /* <DEDUP_REMOVED lines=15> */
.L_x_859:
[----:B------:R-:W-:Y:S05]  /*58f0*/  BSYNC B1 ;  /* 0x0000000000017941 */ /* 0x000fea0003800000 */
.L_x_858:
        /* <DEDUP_REMOVED lines=13> */
.L_x_865:
[----:B------:R-:W-:Y:S05]  /*59d0*/  BSYNC B2 ;  /* 0x0000000000027941 */ /* 0x000fea0003800000 */
.L_x_864:
        /* <DEDUP_REMOVED lines=15> */
.L_x_863:
[----:B------:R-:W-:Y:S05]  /*5ad0*/  BSYNC B1 ;  /* 0x0000000000017941 */ /* 0x000fea0003800000 */
.L_x_862:
        /* <DEDUP_REMOVED lines=13> */
.L_x_869:
[----:B------:R-:W-:Y:S05]  /*5bb0*/  BSYNC B2 ;  /* 0x0000000000027941 */ /* 0x000fea0003800000 */
.L_x_868:
        /* <DEDUP_REMOVED lines=15> */
.L_x_867:
[----:B------:R-:W-:Y:S05]  /*5cb0*/  BSYNC B1 ;  /* 0x0000000000017941 */ /* 0x000fea0003800000 */
.L_x_866:
        /* <DEDUP_REMOVED lines=13> */
.L_x_873:
[----:B------:R-:W-:Y:S05]  /*5d90*/  BSYNC B2 ;  /* 0x0000000000027941 */ /* 0x000fea0003800000 */
.L_x_872:
        /* <DEDUP_REMOVED lines=15> */
.L_x_871:
[----:B------:R-:W-:Y:S05]  /*5e90*/  BSYNC B1 ;  /* 0x0000000000017941 */ /* 0x000fea0003800000 */
.L_x_870:
        /* <DEDUP_REMOVED lines=13> */
.L_x_877:
[----:B------:R-:W-:Y:S05]  /*5f70*/  BSYNC B2 ;  /* 0x0000000000027941 */ /* 0x000fea0003800000 */
.L_x_876:
        /* <DEDUP_REMOVED lines=15> */
.L_x_875:
[----:B------:R-:W-:Y:S05]  /*6070*/  BSYNC B1 ;  /* 0x0000000000017941 */ /* 0x000fea0003800000 */
.L_x_874:
        /* <DEDUP_REMOVED lines=13> */
.L_x_881:
[----:B------:R-:W-:Y:S05]  /*6150*/  BSYNC B2 ;  /* 0x0000000000027941 */ /* 0x000fea0003800000 */
.L_x_880:
        /* <DEDUP_REMOVED lines=15> */
.L_x_879:
[----:B------:R-:W-:Y:S05]  /*6250*/  BSYNC B1 ;  /* 0x0000000000017941 */ /* 0x000fea0003800000 */
.L_x_878:
        /* <DEDUP_REMOVED lines=13> */
.L_x_885:
[----:B------:R-:W-:Y:S05]  /*6330*/  BSYNC B2 ;  /* 0x0000000000027941 */ /* 0x000fea0003800000 */
.L_x_884:
        /* <DEDUP_REMOVED lines=15> */
.L_x_883:
[----:B------:R-:W-:Y:S05]  /*6430*/  BSYNC B1 ;  /* 0x0000000000017941 */ /* 0x000fea0003800000 */
.L_x_882:
        /* <DEDUP_REMOVED lines=13> */
.L_x_889:
[----:B------:R-:W-:Y:S05]  /*6510*/  BSYNC B2 ;  /* 0x0000000000027941 */ /* 0x000fea0003800000 */
.L_x_888:
        /* <DEDUP_REMOVED lines=15> */
.L_x_887:
[----:B------:R-:W-:Y:S05]  /*6610*/  BSYNC B1 ;  /* 0x0000000000017941 */ /* 0x000fea0003800000 */
.L_x_886:
        /* <DEDUP_REMOVED lines=13> */
.L_x_893:
[----:B------:R-:W-:Y:S05]  /*66f0*/  BSYNC B2 ;  /* 0x0000000000027941 */ /* 0x000fea0003800000 */
.L_x_892:
        /* <DEDUP_REMOVED lines=15> */
.L_x_891:
[----:B------:R-:W-:Y:S05]  /*67f0*/  BSYNC B1 ;  /* 0x0000000000017941 */ /* 0x000fea0003800000 */
.L_x_890:
        /* <DEDUP_REMOVED lines=13> */
.L_x_897:
[----:B------:R-:W-:Y:S05]  /*68d0*/  BSYNC B2 ;  /* 0x0000000000027941 */ /* 0x000fea0003800000 */
.L_x_896:
        /* <DEDUP_REMOVED lines=15> */
.L_x_895:
[----:B------:R-:W-:Y:S05]  /*69d0*/  BSYNC B1 ;  /* 0x0000000000017941 */ /* 0x000fea0003800000 */
.L_x_894:
        /* <DEDUP_REMOVED lines=13> */
.L_x_901:
[----:B------:R-:W-:Y:S05]  /*6ab0*/  BSYNC B2 ;  /* 0x0000000000027941 */ /* 0x000fea0003800000 */
.L_x_900:
[----:B------:R-:W-:-:S06]  /*6ac0*/  UISETP.NE.AND UP0, UPT, UR10, URZ, UPT ;  /* 0x0000003f0a00728c */ /* 0x000fcc000bf05270 */
[----:B------:R-:W-:-:S13]  /*6ad0*/  PLOP3.LUT P2, PT, PT, PT, UP0, 0x80, 0x0 ;  /* 0x000000000000781c */ /* 0x000fda0003f4f008 */
[----:B------:R-:W-:Y:S05]  /*6ae0*/  @P2 BRA `(.L_x_899) ;  /* 0x0000000000302947 */ /* 0x000fea0003800000 */
[----:B------:R-:W-:Y:S01]  /*6af0*/  LOP3.LUT P5, RZ, R29, 0x8, RZ, 0xc0, !PT ;  /* 0x000000081dff7812 */ /* 0x000fe200078ac0ff */
[----:B012---:R-:W0:-:S12]  /*6b00*/  @!P3 LDC.64 R14, c[0x0][0x248] ;  /* 0x00009200ff0ebb82 */ /* 0x007e180000000a00 */
        /* <DEDUP_REMOVED lines=10> */
.L_x_899:
[----:B------:R-:W-:Y:S05]  /*6bb0*/  BSYNC B1 ;  /* 0x0000000000017941 */ /* 0x000fea0003800000 */
.L_x_898:
        /* <DEDUP_REMOVED lines=13> */
.L_x_905:
[----:B------:R-:W-:Y:S05]  /*6c90*/  BSYNC B2 ;  /* 0x0000000000027941 */ /* 0x000fea0003800000 */
.L_x_904:
        /* <DEDUP_REMOVED lines=15> */
.L_x_903:
[----:B------:R-:W-:Y:S05]  /*6d90*/  BSYNC B1 ;  /* 0x0000000000017941 */ /* 0x000fea0003800000 */
.L_x_902:
        /* <DEDUP_REMOVED lines=13> */
.L_x_909:
[----:B------:R-:W-:Y:S05]  /*6e70*/  BSYNC B2 ;  /* 0x0000000000027941 */ /* 0x000fea0003800000 */
.L_x_908:
        /* <DEDUP_REMOVED lines=15> */
.L_x_907:
[----:B------:R-:W-:Y:S05]  /*6f70*/  BSYNC B1 ;  /* 0x0000000000017941 */ /* 0x000fea0003800000 */
.L_x_906:
        /* <DEDUP_REMOVED lines=13> */
.L_x_913:
[----:B------:R-:W-:Y:S05]  /*7050*/  BSYNC B2 ;  /* 0x0000000000027941 */ /* 0x000fea0003800000 */
.L_x_912:
        /* <DEDUP_REMOVED lines=15> */
.L_x_911:
[----:B------:R-:W-:Y:S05]  /*7150*/  BSYNC B1 ;  /* 0x0000000000017941 */ /* 0x000fea0003800000 */
.L_x_910:
        /* <DEDUP_REMOVED lines=13> */
.L_x_917:
[----:B------:R-:W-:Y:S05]  /*7230*/  BSYNC B2 ;  /* 0x0000000000027941 */ /* 0x000fea0003800000 */
.L_x_916:
[----:B------:R-:W-:-:S06]  /*7240*/  UISETP.NE.AND UP0, UPT, UR10, URZ, UPT ;  /* 0x0000003f0a00728c */ /* 0x000fcc000bf05270 */
[----:B------:R-:W-:-:S13]  /*7250*/  PLOP3.LUT P2, PT, PT, PT, UP0, 0x80, 0x0 ;  /* 0x000000000000781c */ /* 0x000fda0003f4f008 */
[----:B------:R-:W-:Y:S05]  /*7260*/  @P2 BRA `(.L_x_915) ;  /* 0x0000000000302947 */ /* 0x000fea0003800000 */
[----:B------:R-:W-:Y:S01]  /*7270*/  LOP3.LUT P5, RZ, R29, 0x8, RZ, 0xc0, !PT ;  /* 0x000000081dff7812 */ /* 0x000fe200078ac0ff */
[----:B012---:R-:W0:-:S12]  /*7280*/  @!P3 LDC.64 R14, c[0x0][0x248] ;  /* 0x00009200ff0ebb82 */ /* 0x007e180000000a00 */
        /* <DEDUP_REMOVED lines=10> */
.L_x_915:
[----:B------:R-:W-:Y:S05]  /*7330*/  BSYNC B1 ;  /* 0x0000000000017941 */ /* 0x000fea0003800000 */
.L_x_914:
[----:B------:R-:W-:Y:S01]  /*7340*/  BSSY B1, `(.L_x_918) ;  /* 0x000001d000017945 */ /* 0x000fe20003800000 */
[----:B------:R-:W-:-:S03]  /*7350*/  IMAD R11, R11, 0x1f, R224 ;  /* 0x0000001f0b0b7824 */ /* 0x000fc600078e02e0 */
[----:B------:R-:W-:Y:S05]  /*7360*/  @P1 BRA `(.L_x_919) ;  /* 0x0000000000681947 */ /* 0x000fea0003800000 */
[----:B012---:R-:W-:Y:S01]  /*7370*/  SHF.L.U32 R15, R11, 0x3, RZ ;  /* 0x000000030b0f7819 */ /* 0x007fe200000006ff */
        /* <DEDUP_REMOVED lines=9> */
.L_x_921:
[----:B------:R-:W-:Y:S05]  /*7410*/  BSYNC B2 ;  /* 0x0000000000027941 */ /* 0x000fea0003800000 */
.L_x_920:
[----:B------:R-:W-:-:S06]  /*7420*/  UISETP.NE.AND UP0, UPT, UR10, URZ, UPT ;  /* 0x0000003f0a00728c */ /* 0x000fcc000bf05270 */
[----:B------:R-:W-:-:S13]  /*7430*/  PLOP3.LUT P2, PT, PT, PT, UP0, 0x80, 0x0 ;  /* 0x000000000000781c */ /* 0x000fda0003f4f008 */
[----:B------:R-:W-:Y:S05]  /*7440*/  @P2 BRA `(.L_x_919) ;  /* 0x0000000000302947 */ /* 0x000fea0003800000 */
        /* <DEDUP_REMOVED lines=12> */
.L_x_919:
[----:B------:R-:W-:Y:S05]  /*7510*/  BSYNC B1 ;  /* 0x0000000000017941 */ /* 0x000fea0003800000 */
.L_x_918:
[----:B-----5:R-:W-:Y:S01]  /*7520*/  HMUL2 R11, R158, R160 ;  /* 0x000000a09e0b7232 */ /* 0x020fe20000000000 */
[----:B0-----:R-:W-:Y:S01]  /*7530*/  HFMA2.MMA R12, R159, R161, -RZ ;  /* 0x000000a19f0c7235 */ /* 0x001fe200001000ff */
[----:B------:R-:W-:Y:S01]  /*7540*/  UMOV UR4, 0xffffffff ;  /* 0xffffffff00047882 */ /* 0x000fe20000000000 */
[----:B------:R-:W-:-:S03]  /*7550*/  LOP3.LUT R224, R23, 0x1, RZ, 0xc0, !PT ;  /* 0x0000000117e07812 */ /* 0x000fc600078ec0ff */
        /* <DEDUP_REMOVED lines=68> */
.L_x_1002:
        /* <DEDUP_REMOVED lines=13> */
[----:B-1----:R-:W-:-:S04]  /*7a70*/  @P3 IMAD R224, R19, R225, R18 ;  /* 0x000000e113e03224 */ /* 0x002fc800078e0212 */
[----:B------:R-:W-:-:S04]  /*7a80*/  @P3 VIADD R224, R224, 0xffffffff ;  /* 0xffffffffe0e03836 */ /* 0x000fc80000000000 */
        /* <DEDUP_REMOVED lines=18> */
.L_x_924:
[----:B------:R-:W-:Y:S05]  /*7bb0*/  BSYNC B1 ;  /* 0x0000000000017941 */ /* 0x000fea0003800000 */
.L_x_923:
[----:B------:R-:W-:-:S05]  /*7bc0*/  VIADD R9, R9, 0x40 ;  /* 0x0000004009097836 */ /* 0x000fca0000000000 */
[----:B------:R-:W-:-:S13]  /*7bd0*/  ISETP.GE.AND P0, PT, R9, R3, PT ;  /* 0x000000030900720c */ /* 0x000fda0003f06270 */
[----:B------:R-:W-:Y:S05]  /*7be0*/  @!P0 BRA `(.L_x_925) ;  /* 0xffffffb800e88947 */ /* 0x000fea000383ffff */
.L_x_793:
[----:B------:R-:W-:Y:S05]  /*7bf0*/  BSYNC B0 ;  /* 0x0000000000007941 */ /* 0x000fea0003800000 */
.L_x_792:
        /* <DEDUP_REMOVED lines=9> */
.L_x_1008:
[----:B------:R-:W-:Y:S01]  /*7c90*/  SHF.R.S32.HI R0, RZ, 0x1f, R23 ;  /* 0x0000001fff007819 */ /* 0x000fe20000011417 */
[----:B------:R-:W-:Y:S05]  /*7ca0*/  WARPSYNC.ALL ;  /* 0x0000000000007948 */ /* 0x000fea0003800000 */
[----:B------:R-:W-:Y:S02]  /*7cb0*/  LEA.HI R0, R0, R23, RZ, 0x5 ;  /* 0x0000001700007211 */ /* 0x000fe400078f28ff */
[----:B-1----:R-:W-:Y:S02]  /*7cc0*/  FMNMX.FTZ R14, R5, R14, !PT ;  /* 0x0000000e050e7209 */ /* 0x002fe40007810000 */
[----:B------:R-:W-:-:S05]  /*7cd0*/  LOP3.LUT R6, R0, 0xffffffe0, RZ, 0xc0, !PT ;  /* 0xffffffe000067812 */ /* 0x000fca00078ec0ff */
[----:B------:R-:W-:-:S05]  /*7ce0*/  IMAD.IADD R6, R23, 0x1, -R6 ;  /* 0x0000000117067824 */ /* 0x000fca00078e0a06 */
[----:B------:R-:W-:-:S13]  /*7cf0*/  ISETP.NE.AND P0, PT, R6, RZ, PT ;  /* 0x000000ff0600720c */ /* 0x000fda0003f05270 */
[----:B------:R-:W1:Y:S01]  /*7d00*/  @!P0 S2R R7, SR_CgaCtaId ;  /* 0x0000000000078919 */ /* 0x000e620000008800 */
[----:B------:R-:W-:Y:S02]  /*7d10*/  @!P0 MOV R8, 0x400 ;  /* 0x0000040000088802 */ /* 0x000fe40000000f00 */
[----:B------:R-:W-:Y:S02]  /*7d20*/  @!P0 SHF.R.S32.HI R3, RZ, 0x5, R0 ;  /* 0x00000005ff038819 */ /* 0x000fe40000011400 */
[----:B-1----:R-:W-:-:S04]  /*7d30*/  @!P0 LEA R8, R7, R8, 0x18 ;  /* 0x0000000807088211 */ /* 0x002fc800078ec0ff */
[----:B------:R-:W-:-:S05]  /*7d40*/  @!P0 LEA R3, R3, R8, 0x2 ;  /* 0x0000000803038211 */ /* 0x000fca00078e10ff */
        /* <DEDUP_REMOVED lines=12> */
[----:B0-----:R-:W-:Y:S01]  /*7e10*/  @!P0 LEA R5, R8, R3, 0x18 ;  /* 0x0000000308058211 */ /* 0x001fe200078ec0ff */
[----:B------:R-:W-:-:S04]  /*7e20*/  IMAD.MOV.U32 R3, RZ, RZ, -0x800001 ;  /* 0xff7fffffff037424 */ /* 0x000fc800078e00ff */
        /* <DEDUP_REMOVED lines=10> */
[----:B------:R-:W-:Y:S01]  /*7ed0*/  IMAD.MOV.U32 R10, RZ, RZ, RZ ;  /* 0x000000ffff0a7224 */ /* 0x000fe200078e00ff */
[----:B0-----:R-:W-:Y:S02]  /*7ee0*/  MOV R7, R13 ;  /* 0x0000000d00077202 */ /* 0x001fe40000000f00 */
[----:B------:R-:W-:-:S04]  /*7ef0*/  IADD3 R3, -R23, R18, R3 ;  /* 0x0000001217037210 */ /* 0x000fc80007ffe103 */
[----:B------:R-:W-:-:S04]  /*7f00*/  LEA.HI R5, R3, 0x1, RZ, 0x19 ;  /* 0x0000000103057811 */ /* 0x000fc800078fc8ff */
[----:B------:R-:W-:-:S13]  /*7f10*/  LOP3.LUT P0, R5, R5, 0x3, RZ, 0xc0, !PT ;  /* 0x0000000305057812 */ /* 0x000fda000780c0ff */
[----:B------:R-:W-:Y:S05]  /*7f20*/  @!P0 BRA `(.L_x_930) ;  /* 0x0000000000748947 */ /* 0x000fea0003800000 */
[----:B------:R-:W-:Y:S01]  /*7f30*/  ULDC.64 UR4, c[0x0][0x2b0] ;  /* 0x0000ac0000047ab9 */ /* 0x000fe20000000a00 */
[----:B------:R-:W-:Y:S01]  /*7f40*/  IMAD.MOV.U32 R10, RZ, RZ, RZ ;  /* 0x000000ffff0a7224 */ /* 0x000fe200078e00ff */
[----:B------:R-:W-:Y:S01]  /*7f50*/  ISETP.NE.U32.AND P0, PT, RZ, UR4, PT ;  /* 0x00000004ff007c0c */ /* 0x000fe2000bf05070 */
[----:B------:R-:W-:-:S03]  /*7f60*/  IMAD.MOV.U32 R7, RZ, RZ, R13 ;  /* 0x000000ffff077224 */ /* 0x000fc600078e000d */
[----:B------:R-:W-:-:S13]  /*7f70*/  ISETP.NE.AND.EX P0, PT, RZ, UR5, PT, P0 ;  /* 0x00000005ff007c0c */ /* 0x000fda000bf05300 */
.L_x_934:
        /* <DEDUP_REMOVED lines=15> */
.L_x_932:
[----:B------:R-:W1:Y:S02]  /*8070*/  LDS R8, [R14] ;  /* 0x000000000e087984 */ /* 0x000e640000000800 */
[----:B-1----:R-:W-:-:S04]  /*8080*/  FADD.FTZ R8, -R12, R8 ;  /* 0x000000080c087221 */ /* 0x002fc80000010100 */
[----:B------:R-:W-:-:S04]  /*8090*/  FMUL.FTZ R8, R8, 1.4426950216293334961 ;  /* 0x3fb8aa3b08087820 */ /* 0x000fc80000410000 */
[----:B------:R0:W2:Y:S03]  /*80a0*/  MUFU.EX2 R11, R8 ;  /* 0x00000008000b7308 */ /* 0x0000a60000000800 */
.L_x_933:
[----:B------:R-:W-:Y:S05]  /*80b0*/  BSYNC B2 ;  /* 0x0000000000027941 */ /* 0x000fea0003800000 */
.L_x_931:
[----:B--2---:R2:W-:Y:S01]  /*80c0*/  STS [R14], R11 ;  /* 0x0000000b0e007388 */ /* 0x0045e20000000800 */
[----:B------:R-:W-:Y:S01]  /*80d0*/  FADD.FTZ R10, R11, R10 ;  /* 0x0000000a0b0a7221 */ /* 0x000fe20000010000 */
[----:B------:R-:W-:Y:S01]  /*80e0*/  IADD3 R7, R7, 0x80, RZ ;  /* 0x0000008007077810 */ /* 0x000fe20007ffe0ff */
[----:B------:R-:W-:Y:S06]  /*80f0*/  @P3 BRA `(.L_x_934) ;  /* 0xfffffffc00a03947 */ /* 0x000fec000383ffff */
.L_x_930:
[----:B------:R-:W-:Y:S05]  /*8100*/  BSYNC B1 ;  /* 0x0000000000017941 */ /* 0x000fea0003800000 */
.L_x_929:
        /* <DEDUP_REMOVED lines=8> */
.L_x_947:
[----:B------:R-:W-:Y:S01]  /*8190*/  SHF.R.S32.HI R5, RZ, 0x1f, R7 ;  /* 0x0000001fff057819 */ /* 0x000fe20000011407 */
[C---:B0-----:R-:W-:Y:S01]  /*81a0*/  IMAD.IADD R3, R7.reuse, 0x1, -R4 ;  /* 0x0000000107037824 */ /* 0x041fe200078e0a04 */
[C---:B0-----:R-:W-:Y:S01]  /*81b0*/  IADD3 R8, P4, P5, R7.reuse, UR10, R20 ;  /* 0x0000000a07087c10 */ /* 0x041fe2000fd9e014 */
[----:B------:R-:W-:Y:S01]  /*81c0*/  VIADD R7, R7, 0x200 ;  /* 0x0000020007077836 */ /* 0x000fe20000000000 */
[----:B------:R-:W-:Y:S02]  /*81d0*/  BSSY B1, `(.L_x_935) ;  /* 0x000000d000017945 */ /* 0x000fe40003800000 */
[----:B------:R-:W-:Y:S02]  /*81e0*/  IADD3.X R9, R5, UR11, R24, P4, P5 ;  /* 0x0000000b05097c10 */ /* 0x000fe4000a7ea418 */
[----:B------:R-:W-:Y:S02]  /*81f0*/  ISETP.GE.AND P3, PT, R7, R18, PT ;  /* 0x000000120700720c */ /* 0x000fe40003f66270 */
[----:B--2---:R-:W-:Y:S01]  /*8200*/  LEA R14, R3, UR38, 0x2 ;  /* 0x00000026030e7c11 */ /* 0x004fe2000f8e10ff */
[----:B------:R-:W-:Y:S10]  /*8210*/  @!P0 BRA `(.L_x_936) ;  /* 0x0000000000108947 */ /* 0x000ff40003800000 */
[----:B------:R-:W2:Y:S02]  /*8220*/  LDG.E.U8 R3, desc[UR36][R8.64] ;  /* 0x0000002408037981 */ /* 0x000ea4000c1e1100 */
[----:B--2---:R-:W-:-:S13]  /*8230*/  ISETP.NE.AND P4, PT, R3, RZ, PT ;  /* 0x000000ff0300720c */ /* 0x004fda0003f85270 */
[----:B------:R-:W-:Y:S01]  /*8240*/  @P4 MOV R3, RZ ;  /* 0x000000ff00034202 */ /* 0x000fe20000000f00 */
[----:B------:R-:W-:Y:S06]  /*8250*/  @P4 BRA `(.L_x_937) ;  /* 0x0000000000104947 */ /* 0x000fec0003800000 */
.L_x_936:
[----:B------:R-:W1:Y:S02]  /*8260*/  LDS R3, [R14] ;  /* 0x000000000e037984 */ /* 0x000e640000000800 */
[----:B-1----:R-:W-:-:S04]  /*8270*/  FADD.FTZ R3, -R12, R3 ;  /* 0x000000030c037221 */ /* 0x002fc80000010100 */
[----:B------:R-:W-:-:S06]  /*8280*/  FMUL.FTZ R3, R3, 1.4426950216293334961 ;  /* 0x3fb8aa3b03037820 */ /* 0x000fcc0000410000 */
[----:B------:R-:W0:Y:S02]  /*8290*/  MUFU.EX2 R3, R3 ;  /* 0x0000000300037308 */ /* 0x000e240000000800 */
.L_x_937:
[----:B------:R-:W-:Y:S05]  /*82a0*/  BSYNC B1 ;  /* 0x0000000000017941 */ /* 0x000fea0003800000 */
.L_x_935:
        /* <DEDUP_REMOVED lines=8> */
.L_x_939:
[----:B0-----:R-:W1:Y:S02]  /*8330*/  LDS R3, [R14+0x200] ;  /* 0x000200000e037984 */ /* 0x001e640000000800 */
[----:B-1----:R-:W-:-:S04]  /*8340*/  FADD.FTZ R3, -R12, R3 ;  /* 0x000000030c037221 */ /* 0x002fc80000010100 */
[----:B------:R-:W-:-:S06]  /*8350*/  FMUL.FTZ R3, R3, 1.4426950216293334961 ;  /* 0x3fb8aa3b03037820 */ /* 0x000fcc0000410000 */
[----:B------:R-:W0:Y:S02]  /*8360*/  MUFU.EX2 R3, R3 ;  /* 0x0000000300037308 */ /* 0x000e240000000800 */
.L_x_940:
[----:B------:R-:W-:Y:S05]  /*8370*/  BSYNC B1 ;  /* 0x0000000000017941 */ /* 0x000fea0003800000 */
.L_x_938:
[----:B0-----:R0:W-:Y:S01]  /*8380*/  STS [R14+0x200], R3 ;  /* 0x000200030e007388 */ /* 0x0011e20000000800 */
[----:B------:R-:W-:Y:S01]  /*8390*/  BSSY B1, `(.L_x_941) ;  /* 0x000000b000017945 */ /* 0x000fe20003800000 */
[----:B------:R-:W-:-:S03]  /*83a0*/  FADD.FTZ R10, R10, R3 ;  /* 0x000000030a0a7221 */ /* 0x000fc60000010000 */
[----:B------:R-:W-:Y:S05]  /*83b0*/  @!P0 BRA `(.L_x_942) ;  /* 0x0000000000108947 */ /* 0x000fea0003800000 */
[----:B0-----:R-:W2:Y:S02]  /*83c0*/  LDG.E.U8 R3, desc[UR36][R8.64+0x100] ;  /* 0x0001002408037981 */ /* 0x001ea4000c1e1100 */
[----:B--2---:R-:W-:-:S13]  /*83d0*/  ISETP.NE.AND P4, PT, R3, RZ, PT ;  /* 0x000000ff0300720c */ /* 0x004fda0003f85270 */
[----:B------:R-:W-:Y:S01]  /*83e0*/  @P4 IMAD.MOV.U32 R3, RZ, RZ, RZ ;  /* 0x000000ffff034224 */ /* 0x000fe200078e00ff */
[----:B------:R-:W-:Y:S06]  /*83f0*/  @P4 BRA `(.L_x_943) ;  /* 0x0000000000104947 */ /* 0x000fec0003800000 */
.L_x_942:
[----:B0-----:R-:W1:Y:S02]  /*8400*/  LDS R3, [R14+0x400] ;  /* 0x000400000e037984 */ /* 0x001e640000000800 */
[----:B-1----:R-:W-:-:S04]  /*8410*/  FADD.FTZ R3, -R12, R3 ;  /* 0x000000030c037221 */ /* 0x002fc80000010100 */
[----:B------:R-:W-:-:S06]  /*8420*/  FMUL.FTZ R3, R3, 1.4426950216293334961 ;  /* 0x3fb8aa3b03037820 */ /* 0x000fcc0000410000 */
[----:B------:R-:W0:Y:S02]  /*8430*/  MUFU.EX2 R3, R3 ;  /* 0x0000000300037308 */ /* 0x000e240000000800 */
.L_x_943:
[----:B------:R-:W-:Y:S05]  /*8440*/  BSYNC B1 ;  /* 0x0000000000017941 */ /* 0x000fea0003800000 */
.L_x_941:
[----:B0-----:R0:W-:Y:S01]  /*8450*/  STS [R14+0x400], R3 ;  /* 0x000400030e007388 */ /* 0x0011e20000000800 */
[----:B------:R-:W-:Y:S01]  /*8460*/  BSSY B1, `(.L_x_944) ;  /* 0x000000b000017945 */ /* 0x000fe20003800000 */
[----:B------:R-:W-:-:S03]  /*8470*/  FADD.FTZ R10, R10, R3 ;  /* 0x000000030a0a7221 */ /* 0x000fc60000010000 */
[----:B------:R-:W-:Y:S05]  /*8480*/  @!P0 BRA `(.L_x_945) ;  /* 0x0000000000108947 */ /* 0x000fea0003800000 */
[----:B------:R-:W2:Y:S02]  /*8490*/  LDG.E.U8 R8, desc[UR36][R8.64+0x180] ;  /* 0x0001802408087981 */ /* 0x000ea4000c1e1100 */
[----:B--2---:R-:W-:-:S13]  /*84a0*/  ISETP.NE.AND P4, PT, R8, RZ, PT ;  /* 0x000000ff0800720c */ /* 0x004fda0003f85270 */
[----:B0-----:R-:W-:Y:S01]  /*84b0*/  @P4 MOV R3, RZ ;  /* 0x000000ff00034202 */ /* 0x001fe20000000f00 */
[----:B------:R-:W-:Y:S06]  /*84c0*/  @P4 BRA `(.L_x_946) ;  /* 0x0000000000104947 */ /* 0x000fec0003800000 */
.L_x_945:
[----:B0-----:R-:W1:Y:S02]  /*84d0*/  LDS R3, [R14+0x600] ;  /* 0x000600000e037984 */ /* 0x001e640000000800 */
[----:B-1----:R-:W-:-:S04]  /*84e0*/  FADD.FTZ R3, -R12, R3 ;  /* 0x000000030c037221 */ /* 0x002fc80000010100 */
[----:B------:R-:W-:-:S06]  /*84f0*/  FMUL.FTZ R3, R3, 1.4426950216293334961 ;  /* 0x3fb8aa3b03037820 */ /* 0x000fcc0000410000 */
[----:B------:R-:W0:Y:S02]  /*8500*/  MUFU.EX2 R3, R3 ;  /* 0x0000000300037308 */ /* 0x000e240000000800 */
.L_x_946:
[----:B------:R-:W-:Y:S05]  /*8510*/  BSYNC B1 ;  /* 0x0000000000017941 */ /* 0x000fea0003800000 */
.L_x_944:
[----:B0-----:R0:W-:Y:S01]  /*8520*/  STS [R14+0x600], R3 ;  /* 0x000600030e007388 */ /* 0x0011e20000000800 */
[----:B------:R-:W-:Y:S01]  /*8530*/  FADD.FTZ R10, R10, R3 ;  /* 0x000000030a0a7221 */ /* 0x000fe20000010000 */
[----:B------:R-:W-:Y:S06]  /*8540*/  @!P3 BRA `(.L_x_947) ;  /* 0xfffffffc0010b947 */ /* 0x000fec000383ffff */
.L_x_928:
[----:B------:R-:W-:Y:S05]  /*8550*/  BSYNC B0 ;  /* 0x0000000000007941 */ /* 0x000fea0003800000 */
.L_x_927:
        /* <DEDUP_REMOVED lines=17> */
[----:B------:R-:W-:Y:S01]  /*8670*/  @!P0 IMAD.IADD R8, R8, 0x1, R3 ;  /* 0x0000000108088824 */ /* 0x000fe200078e0203 */
        /* <DEDUP_REMOVED lines=24> */
.L_x_948:
        /* <DEDUP_REMOVED lines=10> */
.L_x_954:
[----:B-1----:R-:W-:Y:S01]  /*88a0*/  IADD3 R7, R13, -R4, RZ ;  /* 0x800000040d077210 */ /* 0x002fe20007ffe0ff */
[----:B------:R-:W-:-:S03]  /*88b0*/  VIADD R3, R3, 0xffffffff ;  /* 0xffffffff03037836 */ /* 0x000fc60000000000 */
        /* <DEDUP_REMOVED lines=13> */
.L_x_953:
[----:B------:R-:W-:Y:S01]  /*8990*/  IADD3 R13, R13, 0x80, RZ ;  /* 0x000000800d0d7810 */ /* 0x000fe20007ffe0ff */
[----:B------:R-:W-:Y:S06]  /*89a0*/  @P3 BRA `(.L_x_954) ;  /* 0xfffffffc00bc3947 */ /* 0x000fec000383ffff */
.L_x_952:
[----:B------:R-:W-:Y:S05]  /*89b0*/  BSYNC B1 ;  /* 0x0000000000017941 */ /* 0x000fea0003800000 */
.L_x_951:
[----:B------:R-:W-:-:S13]  /*89c0*/  ISETP.GE.U32.AND P0, PT, R19, 0x180, PT ;  /* 0x000001801300780c */ /* 0x000fda0003f06070 */
[----:B------:R-:W-:Y:S05]  /*89d0*/  @!P0 BRA `(.L_x_950) ;  /* 0x0000000000a48947 */ /* 0x000fea0003800000 */
[----:B-12---:R-:W-:Y:S01]  /*89e0*/  IMAD.SHL.U32 R10, R4, 0x4, RZ ;  /* 0x00000004040a7824 */ /* 0x006fe200078e00ff */
[----:B------:R-:W-:Y:S01]  /*89f0*/  ISETP.NE.AND P1, PT, RZ, UR4, PT ;  /* 0x00000004ff007c0c */ /* 0x000fe2000bf25270 */
[----:B------:R-:W-:-:S03]  /*8a00*/  IMAD R3, R13, 0x2, R27 ;  /* 0x000000020d037824 */ /* 0x000fc600078e021b */
[----:B------:R-:W-:Y:S01]  /*8a10*/  LEA R10, R13, -R10, 0x2 ;  /* 0x8000000a0d0a7211 */ /* 0x000fe200078e10ff */
[----:B------:R-:W-:-:S04]  /*8a20*/  IMAD R3, R4, -0x2, R3 ;  /* 0xfffffffe04037824 */ /* 0x000fc800078e0203 */
[----:B------:R-:W-:Y:S02]  /*8a30*/  VIADD R3, R3, UR38 ;  /* 0x0000002603037c36 */ /* 0x000fe40008000000 */
[----:B------:R-:W-:-:S07]  /*8a40*/  VIADD R5, R10, UR38 ;  /* 0x000000260a057c36 */ /* 0x000fce0008000000 */
.L_x_955:
[----:B------:R-:W1:Y:S01]  /*8a50*/  LDS R7, [R5] ;  /* 0x0000000005077984 */ /* 0x000e620000000800 */
[----:B0-----:R-:W-:-:S04]  /*8a60*/  IADD3 R11, P0, R13, R8, RZ ;  /* 0x000000080d0b7210 */ /* 0x001fc80007f1e0ff */
[C---:B------:R-:W-:Y:S02]  /*8a70*/  LEA.HI.X.SX32 R12, R13.reuse, R9, 0x1, P0 ;  /* 0x000000090d0c7211 */ /* 0x040fe400000f0eff */
[----:B------:R-:W-:Y:S01]  /*8a80*/  IADD3 R13, R13, 0x200, RZ ;  /* 0x000002000d0d7810 */ /* 0x000fe20007ffe0ff */
        /* <DEDUP_REMOVED lines=25> */
[----:B------:R-:W-:Y:S01]  /*8c20*/  PRMT R12, R7, 0x7610, R12 ;  /* 0x00007610070c7816 */ /* 0x000fe2000000000c */
[----:B------:R-:W-:-:S04]  /*8c30*/  VIADD R7, R3, 0x400 ;  /* 0x0000040003077836 */ /* 0x000fc80000000000 */
[----:B------:R0:W-:Y:S02]  /*8c40*/  STS.U16 [R3+0x300], R12 ;  /* 0x0003000c03007388 */ /* 0x0001e40000000400 */
[----:B0-----:R-:W-:Y:S01]  /*8c50*/  MOV R3, R7 ;  /* 0x0000000700037202 */ /* 0x001fe20000000f00 */
[----:B------:R-:W-:Y:S06]  /*8c60*/  @!P0 BRA `(.L_x_955) ;  /* 0xfffffffc00788947 */ /* 0x000fec000383ffff */
.L_x_950:
[----:B------:R-:W-:Y:S05]  /*8c70*/  BSYNC B0 ;  /* 0x0000000000007941 */ /* 0x000fea0003800000 */
.L_x_949:
[----:B-1----:R-:W1:Y:S01]  /*8c80*/  S2R R14, SR_CTAID.X ;  /* 0x00000000000e7919 */ /* 0x002e620000002500 */
[----:B------:R-:W5:Y:S01]  /*8c90*/  LDC R37, c[0x0][0x288] ;  /* 0x0000a200ff257b82 */ /* 0x000f620000000800 */
[----:B------:R-:W-:Y:S01]  /*8ca0*/  SHF.R.S32.HI R8, RZ, 0x1f, R25 ;  /* 0x0000001fff087819 */ /* 0x000fe20000011419 */
[----:B------:R-:W-:Y:S01]  /*8cb0*/  UMOV UR4, 0x400 ;  /* 0x0000040000047882 */ /* 0x000fe20000000000 */
[----:B------:R-:W-:Y:S01]  /*8cc0*/  SHF.R.S32.HI R21, RZ, 0x5, R0 ;  /* 0x00000005ff157819 */ /* 0x000fe20000011400 */
[----:B------:R-:W-:Y:S01]  /*8cd0*/  UIADD3 UR4, UR4, 0x220, URZ ;  /* 0x0000022004047890 */ /* 0x000fe2000fffe03f */
[----:B------:R-:W-:Y:S01]  /*8ce0*/  LEA.HI R8, R8, R25, RZ, 0x2 ;  /* 0x0000001908087211 */ /* 0x000fe200078f10ff */
[----:B------:R-:W-:Y:S01]  /*8cf0*/  BSSY B0, `(.L_x_956) ;  /* 0x0000021000007945 */ /* 0x000fe20003800000 */
[----:B------:R-:W-:Y:S01]  /*8d00*/  ISETP.GT.OR P1, PT, R6, 0x1b, P2 ;  /* 0x0000001b0600780c */ /* 0x000fe20001724670 */
[----:B------:R-:W0:Y:S01]  /*8d10*/  LDC.64 R38, c[0x0][0x280] ;  /* 0x0000a000ff267b82 */ /* 0x000e220000000a00 */
[----:B------:R-:W-:-:S02]  /*8d20*/  LOP3.LUT R8, R8, 0xfffffffc, RZ, 0xc0, !PT ;  /* 0xfffffffc08087812 */ /* 0x000fc400078ec0ff */
[----:B----4-:R-:W-:Y:S02]  /*8d30*/  CS2R R34, SRZ ;  /* 0x0000000000227805 */ /* 0x010fe4000001ff00 */
[----:B------:R-:W-:Y:S01]  /*8d40*/  CS2R R32, SRZ ;  /* 0x0000000000207805 */ /* 0x000fe2000001ff00 */
[----:B------:R-:W-:Y:S02]  /*8d50*/  IMAD.IADD R8, R25, 0x1, -R8 ;  /* 0x0000000119087824 */ /* 0x000fe400078e0a08 */
[----:B------:R-:W4:Y:S03]  /*8d60*/  S2UR UR5, SR_CgaCtaId ;  /* 0x00000000000579c3 */ /* 0x000f260000008800 */
[CC--:B------:R-:W-:Y:S02]  /*8d70*/  ISETP.NE.OR P3, PT, R21.reuse, R8.reuse, P1 ;  /* 0x000000081500720c */ /* 0x0c0fe40000f65670 */
[----:B------:R-:W-:Y:S01]  /*8d80*/  ISETP.NE.AND P0, PT, R21, R8, PT ;  /* 0x000000081500720c */ /* 0x000fe20003f05270 */
[C---:B------:R-:W-:Y:S01]  /*8d90*/  IMAD.SHL.U32 R8, R6.reuse, 0x8, RZ ;  /* 0x0000000806087824 */ /* 0x040fe200078e00ff */
[----:B------:R-:W-:Y:S01]  /*8da0*/  ISETP.GT.AND P1, PT, R6, 0x1b, PT ;  /* 0x0000001b0600780c */ /* 0x000fe20003f24270 */
[----:B-----5:R-:W-:-:S02]  /*8db0*/  IMAD R3, R16, R37, RZ ;  /* 0x0000002510037224 */ /* 0x020fc400078e02ff */
[--C-:B-1----:R-:W-:Y:S02]  /*8dc0*/  IMAD R19, R2, R37, R14.reuse ;  /* 0x0000002502137224 */ /* 0x102fe400078e020e */
[----:B0-----:R-:W-:Y:S02]  /*8dd0*/  IMAD R3, R38, R3, R14 ;  /* 0x0000000326037224 */ /* 0x001fe400078e020e */
[----:B------:R-:W-:-:S04]  /*8de0*/  IMAD R20, R39, 0xe0, RZ ;  /* 0x000000e027147824 */ /* 0x000fc800078e02ff */
[-CC-:B---3--:R-:W-:Y:S01]  /*8df0*/  IMAD R40, R3, R20.reuse, R8.reuse ;  /* 0x0000001403287224 */ /* 0x188fe200078e0208 */
[----:B----4-:R-:W-:Y:S01]  /*8e00*/  ULEA UR4, UR5, UR4, 0x18 ;  /* 0x0000000405047291 */ /* 0x010fe2000f8ec03f */
[----:B------:R-:W-:-:S03]  /*8e10*/  IMAD R20, R19, R20, R8 ;  /* 0x0000001413147224 */ /* 0x000fc600078e0208 */
[----:B------:R-:W-:Y:S02]  /*8e20*/  SHF.R.S32.HI R22, RZ, 0x1f, R40 ;  /* 0x0000001fff167819 */ /* 0x000fe40000011428 */
[----:B------:R-:W-:Y:S02]  /*8e30*/  LEA R24, R6, UR4, 0x4 ;  /* 0x0000000406187c11 */ /* 0x000fe4000f8e20ff */
        /* <DEDUP_REMOVED lines=11> */
.L_x_958:
[----:B-----5:R0:W-:Y:S02]  /*8ef0*/  STS.128 [R24], R32 ;  /* 0x0000002018007388 */ /* 0x0201e40000000c00 */
.L_x_957:
[----:B------:R-:W-:Y:S05]  /*8f00*/  BSYNC B0 ;  /* 0x0000000000007941 */ /* 0x000fea0003800000 */
.L_x_956:
[----:B------:R-:W-:Y:S01]  /*8f10*/  BAR.SYNC.DEFER_BLOCKING 0x0 ;  /* 0x0000000000007b1d */ /* 0x000fe20000010000 */
[----:B------:R-:W-:Y:S01]  /*8f20*/  IMAD.MOV.U32 R0, RZ, RZ, RZ ;  /* 0x000000ffff007224 */ /* 0x000fe200078e00ff */
[----:B------:R-:W-:Y:S02]  /*8f30*/  CS2R R12, SRZ ;  /* 0x00000000000c7805 */ /* 0x000fe4000001ff00 */
[----:B--2---:R-:W-:Y:S01]  /*8f40*/  CS2R R10, SRZ ;  /* 0x00000000000a7805 */ /* 0x004fe2000001ff00 */
[----:B------:R-:W-:Y:S01]  /*8f50*/  IMAD.MOV.U32 R7, RZ, RZ, RZ ;  /* 0x000000ffff077224 */ /* 0x000fe200078e00ff */
[----:B------:R-:W-:Y:S01]  /*8f60*/  CS2R R2, SRZ ;  /* 0x0000000000027805 */ /* 0x000fe2000001ff00 */
[----:B------:R-:W-:Y:S04]  /*8f70*/  BSSY B0, `(.L_x_959) ;  /* 0x000018a000007945 */ /* 0x000fe80003800000 */
[----:B------:R-:W-:Y:S05]  /*8f80*/  @P1 BRA `(.L_x_960) ;  /* 0x0000001800201947 */ /* 0x000fea0003800000 */
[----:B------:R-:W-:Y:S01]  /*8f90*/  IADD3 R42, R21, R4, RZ ;  /* 0x00000004152a7210 */ /* 0x000fe20007ffe0ff */
[----:B------:R-:W-:Y:S01]  /*8fa0*/  ULDC.64 UR4, c[0x0][0x250] ;  /* 0x0000940000047ab9 */ /* 0x000fe20000000a00 */
[----:B------:R-:W-:Y:S01]  /*8fb0*/  VIMNMX R41, R25, R39, PT ;  /* 0x0000002719297248 */ /* 0x000fe20003fe0100 */
[----:B------:R-:W-:Y:S01]  /*8fc0*/  IMAD.U32 R60, RZ, RZ, UR4 ;  /* 0x00000004ff3c7e24 */ /* 0x000fe2000f8e00ff */
[----:B------:R-:W-:Y:S01]  /*8fd0*/  BSSY B1, `(.L_x_961) ;  /* 0x000009b000017945 */ /* 0x000fe20003800000 */
[----:B------:R-:W-:Y:S02]  /*8fe0*/  IMAD R5, R42, 0xe0, RZ ;  /* 0x000000e02a057824 */ /* 0x000fe400078e02ff */
[----:B------:R-:W-:Y:S02]  /*8ff0*/  IMAD.U32 R61, RZ, RZ, UR5 ;  /* 0x00000005ff3d7e24 */ /* 0x000fe4000f8e00ff */
[----:B------:R-:W-:Y:S01]  /*9000*/  IMAD R43, R21, 0x2, R28 ;  /* 0x00000002152b7824 */ /* 0x000fe200078e021c */
[----:B------:R-:W-:-:S02]  /*9010*/  SHF.R.S32.HI R15, RZ, 0x1f, R5 ;  /* 0x0000001fff0f7819 */ /* 0x000fc40000011405 */
[----:B------:R-:W-:-:S04]  /*9020*/  IADD3 R0, P3, R20, R5, RZ ;  /* 0x0000000514007210 */ /* 0x000fc80007f7e0ff */
[----:B------:R-:W-:Y:S02]  /*9030*/  IADD3.X R9, R16, R15, RZ, P3, !PT ;  /* 0x0000000f10097210 */ /* 0x000fe40001ffe4ff */
[----:B------:R-:W-:Y:S02]  /*9040*/  ISETP.GE.AND P3, PT, R42, R41, PT ;  /* 0x000000292a00720c */ /* 0x000fe40003f66270 */
[----:B------:R-:W-:-:S04]  /*9050*/  LEA R30, P4, R0, R60, 0x1 ;  /* 0x0000003c001e7211 */ /* 0x000fc800078808ff */
[----:B------:R-:W-:Y:S01]  /*9060*/  LEA.HI.X R31, R0, R61, R9, 0x1, P4 ;  /* 0x0000003d001f7211 */ /* 0x000fe200020f0c09 */
[----:B------:R-:W-:-:S06]  /*9070*/  IMAD.MOV.U32 R0, RZ, RZ, RZ ;  /* 0x000000ffff007224 */ /* 0x000fcc00078e00ff */
[----:B------:R-:W-:Y:S05]  /*9080*/  @P3 BRA `(.L_x_962) ;  /* 0x00000008003c3947 */ /* 0x000fea0003800000 */
[----:B------:R-:W-:Y:S01]  /*9090*/  LOP3.LUT R0, RZ, R39, RZ, 0x33, !PT ;  /* 0x00000027ff007212 */ /* 0x000fe200078e33ff */
[----:B------:R-:W1:Y:S01]  /*90a0*/  LDC.64 R10, c[0x0][0x2e8] ;  /* 0x0000ba00ff0a7b82 */ /* 0x000e620000000a00 */
[----:B------:R-:W-:Y:S01]  /*90b0*/  IADD3 R3, -R18, RZ, RZ ;  /* 0x000000ff12037210 */ /* 0x000fe20007ffe1ff */
[----:B------:R-:W-:Y:S01]  /*90c0*/  IMAD R45, R17, R37, R14 ;  /* 0x00000025112d7224 */ /* 0x000fe200078e020e */
[----:B------:R-:W-:Y:S01]  /*90d0*/  BSSY B2, `(.L_x_963) ;  /* 0x0000036000027945 */ /* 0x000fe20003800000 */
[----:B------:R-:W-:Y:S02]  /*90e0*/  MOV R9, R42 ;  /* 0x0000002a00097202 */ /* 0x000fe40000000f00 */
[----:B------:R-:W-:Y:S02]  /*90f0*/  CS2R R12, SRZ ;  /* 0x00000000000c7805 */ /* 0x000fe4000001ff00 */
[----:B------:R-:W-:Y:S01]  /*9100*/  VIMNMX R3, R0, R3, !PT ;  /* 0x0000000300037248 */ /* 0x000fe20007fe0100 */
[----:B------:R-:W-:Y:S01]  /*9110*/  IMAD R45, R45, 0xe0, R8 ;  /* 0x000000e02d2d7824 */ /* 0x000fe200078e0208 */
[----:B------:R-:W-:Y:S01]  /*9120*/  IADD3 R0, -R4, -0x2, -R21 ;  /* 0xfffffffe04007810 */ /* 0x000fe20007ffe915 */
[----:B------:R-:W-:-:S04]  /*9130*/  IMAD.MOV.U32 R7, RZ, RZ, RZ ;  /* 0x000000ffff077224 */ /* 0x000fc800078e00ff */
[----:B------:R-:W-:Y:S01]  /*9140*/  IMAD.IADD R36, R0, 0x1, -R3 ;  /* 0x0000000100247824 */ /* 0x000fe200078e0a03 */
[----:B------:R-:W-:Y:S01]  /*9150*/  HFMA2.MMA R0, -RZ, RZ, 0, 0 ;  /* 0x00000000ff007435 */ /* 0x000fe200000001ff */
[----:B------:R-:W-:-:S03]  /*9160*/  CS2R R2, SRZ ;  /* 0x0000000000027805 */ /* 0x000fc6000001ff00 */
[----:B------:R-:W-:Y:S01]  /*9170*/  LOP3.LUT P3, RZ, R36, 0x4, RZ, 0xc0, !PT ;  /* 0x0000000424ff7812 */ /* 0x000fe2000786c0ff */
[----:B-1----:R-:W-:Y:S01]  /*9180*/  IMAD.WIDE R44, R45, 0x2, R10 ;  /* 0x000000022d2c7825 */ /* 0x002fe200078e020a */
[----:B------:R-:W-:-:S11]  /*9190*/  CS2R R10, SRZ ;  /* 0x00000000000a7805 */ /* 0x000fd6000001ff00 */
        /* <DEDUP_REMOVED lines=24> */
.L_x_965:
        /* <DEDUP_REMOVED lines=17> */
.L_x_964:
[----:B------:R-:W-:Y:S05]  /*9430*/  BSYNC B2 ;  /* 0x0000000000027941 */ /* 0x000fea0003800000 */
.L_x_963:
[----:B------:R-:W-:-:S13]  /*9440*/  LOP3.LUT P3, RZ, R36, 0xfffffffc, RZ, 0xc0, !PT ;  /* 0xfffffffc24ff7812 */ /* 0x000fda000786c0ff */
[----:B------:R-:W-:Y:S05]  /*9450*/  @!P3 BRA `(.L_x_962) ;  /* 0x000000040048b947 */ /* 0x000fea0003800000 */
[----:B------:R-:W2:Y:S01]  /*9460*/  LDC.64 R60, c[0x0][0x250] ;  /* 0x00009400ff3c7b82 */ /* 0x000ea20000000a00 */
[----:B------:R-:W-:Y:S02]  /*9470*/  ULDC UR4, c[0x0][0x29c] ;  /* 0x0000a70000047ab9 */ /* 0x000fe40000000800 */
[----:B------:R-:W-:-:S06]  /*9480*/  UISETP.NE.AND UP0, UPT, UR4, URZ, UPT ;  /* 0x0000003f0400728c */ /* 0x000fcc000bf05270 */
[----:B------:R-:W-:-:S13]  /*9490*/  PLOP3.LUT P2, PT, PT, PT, UP0, 0x80, 0x0 ;  /* 0x000000000000781c */ /* 0x000fda0003f4f008 */
.L_x_968:
[----:B------:R-:W-:Y:S01]  /*94a0*/  IMAD R5, R9, 0xe0, RZ ;  /* 0x000000e009057824 */ /* 0x000fe200078e02ff */
[----:B------:R-:W-:-:S04]  /*94b0*/  LOP3.LUT P5, RZ, R29, 0x8, RZ, 0xc0, !PT ;  /* 0x000000081dff7812 */ /* 0x000fc800078ac0ff */
[----:B------:R-:W-:Y:S02]  /*94c0*/  SHF.R.S32.HI R15, RZ, 0x1f, R5 ;  /* 0x0000001fff0f7819 */ /* 0x000fe40000011405 */
[-C--:B------:R-:W-:Y:S02]  /*94d0*/  IADD3 R37, P3, R40, R5.reuse, RZ ;  /* 0x0000000528257210 */ /* 0x080fe40007f7e0ff */
[----:B------:R-:W-:-:S03]  /*94e0*/  IADD3 R5, P4, R20, R5, RZ ;  /* 0x0000000514057210 */ /* 0x000fc60007f9e0ff */
[----:B-1----:R-:W-:Y:S01]  /*94f0*/  IMAD.X R48, R22, 0x1, R15, P3 ;  /* 0x0000000116307824 */ /* 0x002fe200018e060f */
[CC--:B--2---:R-:W-:Y:S02]  /*9500*/  LEA R36, P3, R37.reuse, R60.reuse, 0x1 ;  /* 0x0000003c25247211 */ /* 0x0c4fe400078608ff */
[----:B------:R-:W-:Y:S02]  /*9510*/  IADD3.X R38, R16, R15, RZ, P4, !PT ;  /* 0x0000000f10267210 */ /* 0x000fe400027fe4ff */
[----:B------:R-:W-:Y:S02]  /*9520*/  LEA.HI.X R37, R37, R61, R48, 0x1, P3 ;  /* 0x0000003d25257211 */ /* 0x000fe400018f0c30 */
[----:B------:R-:W-:-:S03]  /*9530*/  LEA R46, P4, R5, R60, 0x1 ;  /* 0x0000003c052e7211 */ /* 0x000fc600078808ff */
[----:B------:R1:W5:Y:S01]  /*9540*/  LDG.E.128 R48, desc[UR36][R36.64] ;  /* 0x0000002424307981 */ /* 0x000362000c1e1d00 */
[----:B------:R-:W-:Y:S01]  /*9550*/  LEA.HI.X R47, R5, R61, R38, 0x1, P4 ;  /* 0x0000003d052f7211 */ /* 0x000fe200020f0c26 */
[----:B------:R-:W-:Y:S08]  /*9560*/  @P2 BRA `(.L_x_966) ;  /* 0x00000000002c2947 */ /* 0x000ff00003800000 */
        /* <DEDUP_REMOVED lines=11> */
.L_x_966:
[----:B-1----:R-:W5:Y:S01]  /*9620*/  LDG.E.128 R36, desc[UR36][R36.64+0x700] ;  /* 0x0007002424247981 */ /* 0x002f62000c1e1d00 */
[----:B------:R-:W-:Y:S02]  /*9630*/  IMAD.IADD R5, R9, 0x1, -R4 ;  /* 0x0000000109057824 */ /* 0x000fe400078e0a04 */
[--C-:B-----5:R-:W-:Y:S02]  /*9640*/  HADD2.F32 R53, -RZ, R49.reuse.H0_H0 ;  /* 0x20000031ff357230 */ /* 0x120fe40000004100 */
[----:B------:R-:W-:Y:S01]  /*9650*/  HADD2.F32 R52, -RZ, R49.H1_H1 ;  /* 0x30000031ff347230 */ /* 0x000fe20000004100 */
[----:B------:R-:W-:Y:S01]  /*9660*/  LEA R55, R5, R28, 0x1 ;  /* 0x0000001c05377211 */ /* 0x000fe200078e08ff */
[----:B------:R-:W-:Y:S02]  /*9670*/  HADD2.F32 R15, -RZ, R48.H0_H0 ;  /* 0x20000030ff0f7230 */ /* 0x000fe40000004100 */
[----:B--2---:R-:W-:Y:S02]  /*9680*/  HADD2.F32 R49, -RZ, R50.H0_H0 ;  /* 0x20000032ff317230 */ /* 0x004fe40000004100 */
[----:B------:R-:W1:Y:S01]  /*9690*/  LDS.U16 R5, [R55] ;  /* 0x0000000037057984 */ /* 0x000e620000000400 */
[----:B------:R-:W-:-:S02]  /*96a0*/  HADD2.F32 R54, -RZ, R51.H0_H0 ;  /* 0x20000033ff367230 */ /* 0x000fc40000004100 */
[----:B------:R-:W-:Y:S02]  /*96b0*/  HADD2.F32 R48, -RZ, R48.H1_H1 ;  /* 0x30000030ff307230 */ /* 0x000fe40000004100 */
        /* <DEDUP_REMOVED lines=23> */
.L_x_967:
[----:B------:R-:W2:Y:S01]  /*9830*/  LDS.U16 R0, [R55+0x8] ;  /* 0x0000080037007984 */ /* 0x000ea20000000400 */
[----:B------:R-:W-:Y:S02]  /*9840*/  VIADD R9, R9, 0x8 ;  /* 0x0000000809097836 */ /* 0x000fe40000000000 */
[----:B------:R-:W-:Y:S02]  /*9850*/  HADD2.F32 R11, -RZ, R38.H0_H0 ;  /* 0x20000026ff0b7230 */ /* 0x000fe40000004100 */
[----:B------:R-:W-:Y:S01]  /*9860*/  HADD2.F32 R3, -RZ, R36.H0_H0 ;  /* 0x20000024ff037230 */ /* 0x000fe20000004100 */
[----:B------:R-:W-:Y:S01]  /*9870*/  ISETP.GE.AND P3, PT, R9, R41, PT ;  /* 0x000000290900720c */ /* 0x000fe20003f66270 */
[----:B------:R-:W-:Y:S02]  /*9880*/  HADD2.F32 R7, -RZ, R37.H0_H0 ;  /* 0x20000025ff077230 */ /* 0x000fe40000004100 */
[----:B------:R-:W-:Y:S02]  /*9890*/  HADD2.F32 R13, -RZ, R38.H1_H1 ;  /* 0x30000026ff0d7230 */ /* 0x000fe40000004100 */
[----:B------:R-:W-:-:S02]  /*98a0*/  HADD2.F32 R5, -RZ, R36.H1_H1 ;  /* 0x30000024ff057230 */ /* 0x000fc40000004100 */
[----:B-1----:R-:W-:Y:S02]  /*98b0*/  HADD2.F32 R37, -RZ, R37.H1_H1 ;  /* 0x30000025ff257230 */ /* 0x002fe40000004100 */
        /* <DEDUP_REMOVED lines=12> */
.L_x_962:
[----:B------:R-:W-:Y:S05]  /*9980*/  BSYNC B1 ;  /* 0x0000000000017941 */ /* 0x000fea0003800000 */
.L_x_961:
[----:B------:R-:W-:-:S13]  /*9990*/  ISETP.GE.AND P3, PT, R42, R25, PT ;  /* 0x000000192a00720c */ /* 0x000fda0003f66270 */
[----:B------:R-:W-:Y:S05]  /*99a0*/  @P3 BRA `(.L_x_960) ;  /* 0x0000000c00983947 */ /* 0x000fea0003800000 */
[----:B------:R-:W2:Y:S01]  /*99b0*/  LDC R9, c[0x0][0x288] ;  /* 0x0000a200ff097b82 */ /* 0x000ea20000000800 */
[----:B------:R-:W-:Y:S01]  /*99c0*/  IADD3 R5, -R21, -0x2, R18 ;  /* 0xfffffffe15057810 */ /* 0x000fe20007ffe112 */
[----:B------:R-:W-:Y:S03]  /*99d0*/  BSSY B1, `(.L_x_969) ;  /* 0x000004b000017945 */ /* 0x000fe60003800000 */
[----:B------:R-:W-:-:S03]  /*99e0*/  IADD3 R5, R5, -R4, RZ ;  /* 0x8000000405057210 */ /* 0x000fc60007ffe0ff */
[----:B------:R-:W3:Y:S01]  /*99f0*/  LDC.64 R36, c[0x0][0x2e8] ;  /* 0x0000ba00ff247b82 */ /* 0x000ee20000000a00 */
[----:B------:R-:W-:Y:S01]  /*9a00*/  LOP3.LUT P3, RZ, R5, 0x4, RZ, 0xc0, !PT ;  /* 0x0000000405ff7812 */ /* 0x000fe2000786c0ff */
[----:B--2---:R-:W-:-:S04]  /*9a10*/  IMAD R9, R17, R9, R14 ;  /* 0x0000000911097224 */ /* 0x004fc800078e020e */
[----:B------:R-:W-:-:S04]  /*9a20*/  IMAD R9, R9, 0xe0, R8 ;  /* 0x000000e009097824 */ /* 0x000fc800078e0208 */
[----:B---3--:R-:W-:-:S04]  /*9a30*/  IMAD.WIDE R36, R9, 0x2, R36 ;  /* 0x0000000209247825 */ /* 0x008fc800078e0224 */
        /* <DEDUP_REMOVED lines=14> */
[----:B---3--:R-:W-:-:S06]  /*9b20*/  VIADD R39, R45, 0xffffffe ;  /* 0x0ffffffe2d277836 */ /* 0x008fcc0000000000 */
        /* <DEDUP_REMOVED lines=10> */
[----:B------:R-:W-:-:S05]  /*9bd0*/  @!P2 IADD3 R9, R9, -R44, RZ ;  /* 0x8000002c0909a210 */ /* 0x000fca0007ffe0ff */
[----:B------:R-:W-:Y:S01]  /*9be0*/  @!P3 IMAD.MOV R9, RZ, RZ, -R9 ;  /* 0x000000ffff09b224 */ /* 0x000fe200078e0a09 */
        /* <DEDUP_REMOVED lines=23> */
.L_x_973:
[----:B-----5:R-:W-:Y:S02]  /*9d60*/  HADD2.F32 R15, -RZ, R44.H0_H0 ;  /* 0x2000002cff0f7230 */ /* 0x020fe40000004100 */
[----:B------:R-:W-:Y:S02]  /*9d70*/  HADD2.F32 R39, -RZ, R46.H0_H0 ;  /* 0x2000002eff277230 */ /* 0x000fe40000004100 */
[----:B------:R-:W-:Y:S02]  /*9d80*/  HADD2.F32 R38, -RZ, R47.H0_H0 ;  /* 0x2000002fff267230 */ /* 0x000fe40000004100 */
[C---:B------:R-:W-:Y:S01]  /*9d90*/  FFMA.FTZ R2, R9.reuse, R15, R2 ;  /* 0x0000000f09027223 */ /* 0x040fe20000010002 */
[----:B--2---:R-:W-:Y:S02]  /*9da0*/  HADD2.F32 R44, -RZ, R44.H1_H1 ;  /* 0x3000002cff2c7230 */ /* 0x004fe40000004100 */
        /* <DEDUP_REMOVED lines=11> */
.L_x_972:
[----:B------:R-:W-:Y:S05]  /*9e60*/  BSYNC B2 ;  /* 0x0000000000027941 */ /* 0x000fea0003800000 */
.L_x_971:
[----:B------:R-:W-:-:S07]  /*9e70*/  IADD3 R42, R42, 0x4, RZ ;  /* 0x000000042a2a7810 */ /* 0x000fce0007ffe0ff */
.L_x_970:
[----:B------:R-:W-:Y:S05]  /*9e80*/  BSYNC B1 ;  /* 0x0000000000017941 */ /* 0x000fea0003800000 */
.L_x_969:
[----:B------:R-:W-:-:S13]  /*9e90*/  LOP3.LUT P3, RZ, R5, 0xfffffffc, RZ, 0xc0, !PT ;  /* 0xfffffffc05ff7812 */ /* 0x000fda000786c0ff */
[----:B------:R-:W-:Y:S05]  /*9ea0*/  @!P3 BRA `(.L_x_960) ;  /* 0x000000080058b947 */ /* 0x000fea0003800000 */
[----:B------:R-:W-:Y:S01]  /*9eb0*/  IMAD R27, R42, 0x2, R27 ;  /* 0x000000022a1b7824 */ /* 0x000fe200078e021b */
[----:B------:R-:W-:Y:S01]  /*9ec0*/  MOV R5, 0xe0 ;  /* 0x000000e000057802 */ /* 0x000fe20000000f00 */
[----:B------:R-:W-:Y:S02]  /*9ed0*/  IMAD.MOV.U32 R9, RZ, RZ, RZ ;  /* 0x000000ffff097224 */ /* 0x000fe400078e00ff */
[----:B------:R-:W-:Y:S02]  /*9ee0*/  IMAD R27, R4, -0x2, R27 ;  /* 0xfffffffe041b7824 */ /* 0x000fe400078e021b */
[----:B------:R-:W-:-:S03]  /*9ef0*/  IMAD R5, R42, R5, 0x380 ;  /* 0x000003802a057424 */ /* 0x000fc600078e0205 */
[----:B------:R-:W-:-:S07]  /*9f00*/  IADD3 R56, R27, UR38, RZ ;  /* 0x000000261b387c10 */ /* 0x000fce000fffe0ff */
.L_x_980:
[----:B------:R-:W2:Y:S01]  /*9f10*/  LDC R57, c[0x0][0x284] ;  /* 0x0000a100ff397b82 */ /* 0x000ea20000000800 */
[----:B------:R-:W-:Y:S01]  /*9f20*/  VIADD R15, R5, 0xfffffc80 ;  /* 0xfffffc80050f7836 */ /* 0x000fe20000000000 */
[----:B------:R-:W-:Y:S01]  /*9f30*/  BSSY B1, `(.L_x_974) ;  /* 0x0000046000017945 */ /* 0x000fe20003800000 */
[----:B------:R-:W-:-:S03]  /*9f40*/  IADD3 R43, R56, R9, RZ ;  /* 0x00000009382b7210 */ /* 0x000fc60007ffe0ff */
[----:B------:R-:W-:Y:S02]  /*9f50*/  IADD3 R27, P3, R20, R15, RZ ;  /* 0x0000000f141b7210 */ /* 0x000fe40007f7e0ff */
[----:B------:R-:W3:Y:S02]  /*9f60*/  LDC.64 R58, c[0x0][0x250] ;  /* 0x00009400ff3a7b82 */ /* 0x000ee40000000a00 */
[----:B-1----:R-:W-:Y:S02]  /*9f70*/  LEA.HI.X.SX32 R30, R15, R16, 0x1, P3 ;  /* 0x000000100f1e7211 */ /* 0x002fe400018f0eff */
[----:B--2---:R-:W-:Y:S02]  /*9f80*/  ISETP.GE.AND P3, PT, R42, R57, PT ;  /* 0x000000392a00720c */ /* 0x004fe40003f66270 */
[----:B---3--:R-:W-:-:S04]  /*9f90*/  LEA R38, P4, R27, R58, 0x1 ;  /* 0x0000003a1b267211 */ /* 0x008fc800078808ff */
[----:B------:R-:W-:-:S07]  /*9fa0*/  LEA.HI.X R39, R27, R59, R30, 0x1, P4 ;  /* 0x0000003b1b277211 */ /* 0x000fce00020f0c1e */
        /* <DEDUP_REMOVED lines=9> */
[----:B-1----:R-:W-:-:S06]  /*a040*/  VIADD R31, R41, 0xffffffe ;  /* 0x0ffffffe291f7836 */ /* 0x002fcc0000000000 */
[----:B------:R-:W1:Y:S02]  /*a050*/  F2I.FTZ.U32.TRUNC.NTZ R31, R31 ;  /* 0x0000001f001f7305 */ /* 0x000e64000021f000 */
[----:B-1----:R-:W-:-:S05]  /*a060*/  IADD3 R15, RZ, -R31, RZ ;  /* 0x8000001fff0f7210 */ /* 0x002fca0007ffe0ff */
        /* <DEDUP_REMOVED lines=34> */
.L_x_976:
[----:B-----5:R-:W-:Y:S02]  /*a290*/  HADD2.F32 R27, -RZ, R44.H0_H0 ;  /* 0x2000002cff1b7230 */ /* 0x020fe40000004100 */
[----:B------:R-:W-:Y:S02]  /*a2a0*/  HADD2.F32 R41, -RZ, R46.H0_H0 ;  /* 0x2000002eff297230 */ /* 0x000fe40000004100 */
[----:B------:R-:W-:Y:S02]  /*a2b0*/  HADD2.F32 R48, -RZ, R47.H0_H0 ;  /* 0x2000002fff307230 */ /* 0x000fe40000004100 */
[C---:B------:R-:W-:Y:S01]  /*a2c0*/  FFMA.FTZ R2, R15.reuse, R27, R2 ;  /* 0x0000001b0f027223 */ /* 0x040fe20000010002 */
[----:B-1----:R-:W-:Y:S02]  /*a2d0*/  HADD2.F32 R44, -RZ, R44.H1_H1 ;  /* 0x3000002cff2c7230 */ /* 0x002fe40000004100 */
        /* <DEDUP_REMOVED lines=11> */
.L_x_975:
[----:B------:R-:W-:Y:S05]  /*a390*/  BSYNC B1 ;  /* 0x0000000000017941 */ /* 0x000fea0003800000 */
.L_x_974:
        /* <DEDUP_REMOVED lines=49> */
.L_x_979:
[----:B-----5:R-:W-:Y:S02]  /*a6b0*/  HADD2.F32 R27, -RZ, R44.H0_H0 ;  /* 0x2000002cff1b7230 */ /* 0x020fe40000004100 */
[----:B-1----:R-:W-:Y:S02]  /*a6c0*/  HADD2.F32 R39, -RZ, R46.H0_H0 ;  /* 0x2000002eff277230 */ /* 0x002fe40000004100 */
[----:B------:R-:W-:Y:S02]  /*a6d0*/  HADD2.F32 R38, -RZ, R47.H0_H0 ;  /* 0x2000002fff267230 */ /* 0x000fe40000004100 */
[C---:B------:R-:W-:Y:S01]  /*a6e0*/  FFMA.FTZ R2, R15.reuse, R27, R2 ;  /* 0x0000001b0f027223 */ /* 0x040fe20000010002 */
[----:B------:R-:W-:Y:S02]  /*a6f0*/  HADD2.F32 R44, -RZ, R44.H1_H1 ;  /* 0x3000002cff2c7230 */ /* 0x000fe40000004100 */
        /* <DEDUP_REMOVED lines=11> */
.L_x_978:
[----:B------:R-:W-:Y:S05]  /*a7b0*/  BSYNC B1 ;  /* 0x0000000000017941 */ /* 0x000fea0003800000 */
.L_x_977:
[----:B------:R-:W-:Y:S01]  /*a7c0*/  IADD3 R42, R42, 0x8, RZ ;  /* 0x000000082a2a7810 */ /* 0x000fe20007ffe0ff */
[----:B------:R-:W-:Y:S01]  /*a7d0*/  VIADD R9, R9, 0x10 ;  /* 0x0000001009097836 */ /* 0x000fe20000000000 */
[----:B------:R-:W-:Y:S02]  /*a7e0*/  IADD3 R5, R5, 0x700, RZ ;  /* 0x0000070005057810 */ /* 0x000fe40007ffe0ff */
[----:B------:R-:W-:-:S13]  /*a7f0*/  ISETP.GE.AND P3, PT, R42, R25, PT ;  /* 0x000000192a00720c */ /* 0x000fda0003f66270 */
[----:B------:R-:W-:Y:S05]  /*a800*/  @!P3 BRA `(.L_x_980) ;  /* 0xfffffff400c0b947 */ /* 0x000fea000383ffff */
.L_x_960:
[----:B------:R-:W-:Y:S05]  /*a810*/  BSYNC B0 ;  /* 0x0000000000007941 */ /* 0x000fea0003800000 */
.L_x_959:
[----:B------:R-:W-:Y:S01]  /*a820*/  ISETP.GT.OR P0, PT, R6, 0x1b, P0 ;  /* 0x0000001b0600780c */ /* 0x000fe20000704670 */
[----:B------:R-:W-:-:S12]  /*a830*/  BSSY B0, `(.L_x_981) ;  /* 0x0000036000007945 */ /* 0x000fd80003800000 */
[----:B------:R-:W-:Y:S05]  /*a840*/  @P0 BRA `(.L_x_982) ;  /* 0x0000000000d00947 */ /* 0x000fea0003800000 */
[----:B------:R-:W1:Y:S01]  /*a850*/  LDC.64 R40, c[0x0][0x250] ;  /* 0x00009400ff287b82 */ /* 0x000e620000000a00 */
[----:B------:R-:W-:-:S04]  /*a860*/  IMAD.MOV.U32 R5, RZ, RZ, 0xe0 ;  /* 0x000000e0ff057424 */ /* 0x000fc800078e00ff */
[----:B------:R-:W-:-:S05]  /*a870*/  IMAD R5, R18, R5, -0xe0 ;  /* 0xffffff2012057424 */ /* 0x000fca00078e0205 */
[----:B------:R-:W-:-:S04]  /*a880*/  IADD3 R6, P0, R20, R5, RZ ;  /* 0x0000000514067210 */ /* 0x000fc80007f1e0ff */
[----:B------:R-:W-:Y:S02]  /*a890*/  LEA.HI.X.SX32 R5, R5, R16, 0x1, P0 ;  /* 0x0000001005057211 */ /* 0x000fe400000f0eff */
[----:B-1----:R-:W-:-:S04]  /*a8a0*/  LEA R30, P0, R6, R40, 0x1 ;  /* 0x00000028061e7211 */ /* 0x002fc800078008ff */
[----:B------:R-:W-:-:S05]  /*a8b0*/  LEA.HI.X R31, R6, R41, R5, 0x1, P0 ;  /* 0x00000029061f7211 */ /* 0x000fca00000f0c05 */
[----:B------:R1:W5:Y:S01]  /*a8c0*/  LDG.E.128 R36, desc[UR36][R30.64] ;  /* 0x000000241e247981 */ /* 0x000362000c1e1d00 */
[----:B------:R-:W-:Y:S01]  /*a8d0*/  IADD3 R25, R25, -R4, RZ ;  /* 0x8000000419197210 */ /* 0x000fe20007ffe0ff */
[----:B------:R-:W-:Y:S04]  /*a8e0*/  BSSY B1, `(.L_x_983) ;  /* 0x000001a000017945 */ /* 0x000fe80003800000 */
[----:B------:R-:W-:-:S06]  /*a8f0*/  IMAD R28, R25, 0x2, R28 ;  /* 0x00000002191c7824 */ /* 0x000fcc00078e021c */
[----:B------:R-:W2:Y:S02]  /*a900*/  LDS.U16 R28, [R28] ;  /* 0x000000001c1c7984 */ /* 0x000ea40000000400 */
[----:B--2---:R-:W-:Y:S01]  /*a910*/  HADD2.F32 R9, -RZ, R28.H0_H0 ;  /* 0x2000001cff097230 */ /* 0x004fe20000004100 */
[----:B-1----:R-:W-:Y:S06]  /*a920*/  @P2 BRA `(.L_x_984) ;  /* 0x0000000000542947 */ /* 0x002fec0003800000 */
[----:B------:R-:W-:-:S13]  /*a930*/  LOP3.LUT P3, RZ, R29, 0x8, RZ, 0xc0, !PT ;  /* 0x000000081dff7812 */ /* 0x000fda000786c0ff */
[----:B------:R-:W1:Y:S08]  /*a940*/  @P3 LDC R6, c[0x0][0x288] ;  /* 0x0000a200ff063b82 */ /* 0x000e700000000800 */
[----:B------:R-:W2:Y:S01]  /*a950*/  @P3 LDC.64 R4, c[0x0][0x2e8] ;  /* 0x0000ba00ff043b82 */ /* 0x000ea20000000a00 */
[----:B-1----:R-:W-:-:S04]  /*a960*/  @P3 IMAD R17, R17, R6, R14 ;  /* 0x0000000611113224 */ /* 0x002fc800078e020e */
[----:B------:R-:W-:-:S04]  /*a970*/  @P3 IMAD R15, R17, 0xe0, R8 ;  /* 0x000000e0110f3824 */ /* 0x000fc800078e0208 */
[----:B--2---:R-:W-:-:S05]  /*a980*/  @P3 IMAD.WIDE R14, R15, 0x2, R4 ;  /* 0x000000020f0e3825 */ /* 0x004fca00078e0204 */
[----:B------:R-:W2:Y:S01]  /*a990*/  @P3 LDG.E.128 R28, desc[UR36][R14.64] ;  /* 0x000000240e1c3981 */ /* 0x000ea2000c1e1d00 */
        /* <DEDUP_REMOVED lines=14> */
.L_x_984:
[----:B------:R-:W-:Y:S05]  /*aa80*/  BSYNC B1 ;  /* 0x0000000000017941 */ /* 0x000fea0003800000 */
.L_x_983:
[----:B-1---5:R-:W-:Y:S02]  /*aa90*/  HADD2.F32 R4, -RZ, R36.H0_H0 ;  /* 0x20000024ff047230 */ /* 0x022fe40000004100 */
[----:B------:R-:W-:Y:S02]  /*aaa0*/  HADD2.F32 R15, -RZ, R38.H0_H0 ;  /* 0x20000026ff0f7230 */ /* 0x000fe40000004100 */
        /* <DEDUP_REMOVED lines=14> */
.L_x_982:
[----:B------:R-:W-:Y:S05]  /*ab90*/  BSYNC B0 ;  /* 0x0000000000007941 */ /* 0x000fea0003800000 */
.L_x_981:
[----:B------:R-:W-:Y:S06]  /*aba0*/  BAR.SYNC.DEFER_BLOCKING 0x0 ;  /* 0x0000000000007b1d */ /* 0x000fec0000010000 */
[----:B------:R-:W-:Y:S05]  /*abb0*/  @P1 BRA `(.L_x_985) ;  /* 0x00000004000c1947 */ /* 0x000fea0003800000 */
[----:B------:R-:W-:Y:S01]  /*abc0*/  LOP3.LUT R4, R23, 0xffffffc0, RZ, 0xc0, !PT ;  /* 0xffffffc017047812 */ /* 0x000fe200078ec0ff */
[----:B------:R-:W-:Y:S01]  /*abd0*/  IMAD R21, R21, 0xe0, R8 ;  /* 0x000000e015157824 */ /* 0x000fe200078e0208 */
[C---:B------:R-:W-:Y:S02]  /*abe0*/  LOP3.LUT R5, R23.reuse, 0xffffffe0, RZ, 0xc0, !PT ;  /* 0xffffffe017057812 */ /* 0x040fe400078ec0ff */
[----:B------:R-:W-:Y:S02]  /*abf0*/  ISETP.NE.AND P0, PT, R4, 0x40, PT ;  /* 0x000000400400780c */ /* 0x000fe40003f05270 */
[----:B------:R-:W-:Y:S02]  /*ac00*/  ISETP.GT.AND P2, PT, R23, 0x3f, PT ;  /* 0x0000003f1700780c */ /* 0x000fe40003f44270 */
[----:B------:R-:W-:Y:S02]  /*ac10*/  ISETP.NE.AND P3, PT, R5, 0x20, PT ;  /* 0x000000200500780c */ /* 0x000fe40003f65270 */
[----:B------:R-:W-:-:S02]  /*ac20*/  ISETP.GT.AND P4, PT, R23, 0x1f, PT ;  /* 0x0000001f1700780c */ /* 0x000fc40003f84270 */
[----:B------:R-:W-:-:S05]  /*ac30*/  LEA R21, R21, UR38, 0x1 ;  /* 0x0000002615157c11 */ /* 0x000fca000f8e08ff */
[----:B------:R-:W-:Y:S06]  /*ac40*/  @P0 BRA `(.L_x_986) ;  /* 0x0000000000140947 */ /* 0x000fec0003800000 */
[----:B0-----:R-:W-:Y:S02]  /*ac50*/  F2FP.F16.F32.PACK_AB R24, R3, R2 ;  /* 0x000000020318723e */ /* 0x001fe400000000ff */
[----:B------:R-:W-:Y:S02]  /*ac60*/  F2FP.F16.F32.PACK_AB R25, R7, R12 ;  /* 0x0000000c0719723e */ /* 0x000fe400000000ff */
[----:B------:R-:W-:Y:S02]  /*ac70*/  F2FP.F16.F32.PACK_AB R26, R11, R10 ;  /* 0x0000000a0b1a723e */ /* 0x000fe400000000ff */
[----:B------:R-:W-:-:S05]  /*ac80*/  F2FP.F16.F32.PACK_AB R27, R0, R13 ;  /* 0x0000000d001b723e */ /* 0x000fca00000000ff */
[----:B------:R2:W-:Y:S02]  /*ac90*/  STS.128 [R21+-0x380], R24 ;  /* 0xfffc801815007388 */ /* 0x0005e40000000c00 */
.L_x_986:
[----:B------:R-:W-:Y:S05]  /*aca0*/  WARPSYNC.ALL ;  /* 0x0000000000007948 */ /* 0x000fea0003800000 */
[----:B------:R-:W-:Y:S06]  /*acb0*/  BAR.SYNC.DEFER_BLOCKING 0x0 ;  /* 0x0000000000007b1d */ /* 0x000fec0000010000 */
[----:B------:R-:W-:Y:S04]  /*acc0*/  BSSY B0, `(.L_x_987) ;  /* 0x0000013000007945 */ /* 0x000fe80003800000 */
[----:B------:R-:W-:Y:S05]  /*acd0*/  @P2 BRA `(.L_x_988) ;  /* 0x0000000000442947 */ /* 0x000fea0003800000 */
[----:B0-2---:R-:W0:Y:S02]  /*ace0*/  LDS.128 R24, [R21] ;  /* 0x0000000015187984 */ /* 0x005e240000000c00 */
[----:B0-----:R-:W-:Y:S02]  /*acf0*/  HADD2.F32 R5, -RZ, R24.H0_H0 ;  /* 0x20000018ff057230 */ /* 0x001fe40000004100 */
[----:B------:R-:W-:Y:S02]  /*ad00*/  HADD2.F32 R15, -RZ, R26.H0_H0 ;  /* 0x2000001aff0f7230 */ /* 0x000fe40000004100 */
[----:B------:R-:W-:Y:S02]  /*ad10*/  HADD2.F32 R6, -RZ, R27.H0_H0 ;  /* 0x2000001bff067230 */ /* 0x000fe40000004100 */
[----:B------:R-:W-:Y:S01]  /*ad20*/  FADD.FTZ R2, R2, R5 ;  /* 0x0000000502027221 */ /* 0x000fe20000010000 */
[----:B------:R-:W-:Y:S02]  /*ad30*/  HADD2.F32 R24, -RZ, R24.H1_H1 ;  /* 0x30000018ff187230 */ /* 0x000fe40000004100 */
[----:B------:R-:W-:Y:S01]  /*ad40*/  FADD.FTZ R10, R10, R15 ;  /* 0x0000000f0a0a7221 */ /* 0x000fe20000010000 */
[----:B------:R-:W-:-:S02]  /*ad50*/  HADD2.F32 R9, -RZ, R25.H0_H0 ;  /* 0x20000019ff097230 */ /* 0x000fc40000004100 */
[----:B------:R-:W-:Y:S01]  /*ad60*/  FADD.FTZ R13, R13, R6 ;  /* 0x000000060d0d7221 */ /* 0x000fe20000010000 */
[----:B------:R-:W-:Y:S02]  /*ad70*/  HADD2.F32 R4, -RZ, R25.H1_H1 ;  /* 0x30000019ff047230 */ /* 0x000fe40000004100 */
[----:B------:R-:W-:Y:S01]  /*ad80*/  FADD.FTZ R3, R3, R24 ;  /* 0x0000001803037221 */ /* 0x000fe20000010000 */
[----:B------:R-:W-:Y:S02]  /*ad90*/  HADD2.F32 R26, -RZ, R26.H1_H1 ;  /* 0x3000001aff1a7230 */ /* 0x000fe40000004100 */
[----:B------:R-:W-:Y:S01]  /*ada0*/  FADD.FTZ R12, R12, R9 ;  /* 0x000000090c0c7221 */ /* 0x000fe20000010000 */
[----:B------:R-:W-:Y:S02]  /*adb0*/  HADD2.F32 R27, -RZ, R27.H1_H1 ;  /* 0x3000001bff1b7230 */ /* 0x000fe40000004100 */
[----:B------:R-:W-:Y:S01]  /*adc0*/  FADD.FTZ R7, R7, R4 ;  /* 0x0000000407077221 */ /* 0x000fe20000010000 */
[----:B------:R-:W-:-:S02]  /*add0*/  FADD.FTZ R11, R11, R26 ;  /* 0x0000001a0b0b7221 */ /* 0x000fc40000010000 */
[----:B------:R-:W-:-:S07]  /*ade0*/  FADD.FTZ R0, R0, R27 ;  /* 0x0000001b00007221 */ /* 0x000fce0000010000 */
.L_x_988:
[----:B------:R-:W-:Y:S05]  /*adf0*/  BSYNC B0 ;  /* 0x0000000000007941 */ /* 0x000fea0003800000 */
.L_x_987:
        /* <DEDUP_REMOVED lines=8> */
.L_x_990:
[----:B------:R-:W-:Y:S05]  /*ae80*/  BSYNC B0 ;  /* 0x0000000000007941 */ /* 0x000fea0003800000 */
.L_x_989:
[----:B------:R-:W-:Y:S06]  /*ae90*/  BAR.SYNC.DEFER_BLOCKING 0x0 ;  /* 0x0000000000007b1d */ /* 0x000fec0000010000 */
[----:B------:R-:W-:Y:S04]  /*aea0*/  BSSY B0, `(.L_x_991) ;  /* 0x0000013000007945 */ /* 0x000fe80003800000 */
[----:B------:R-:W-:Y:S05]  /*aeb0*/  @P4 BRA `(.L_x_992) ;  /* 0x0000000000444947 */ /* 0x000fea0003800000 */
[----:B0-23--:R-:W0:Y:S02]  /*aec0*/  LDS.128 R24, [R21] ;  /* 0x0000000015187984 */ /* 0x00de240000000c00 */
        /* <DEDUP_REMOVED lines=16> */
.L_x_992:
[----:B------:R-:W-:Y:S05]  /*afd0*/  BSYNC B0 ;  /* 0x0000000000007941 */ /* 0x000fea0003800000 */
.L_x_991:
[----:B------:R-:W-:Y:S06]  /*afe0*/  BAR.SYNC.DEFER_BLOCKING 0x0 ;  /* 0x0000000000007b1d */ /* 0x000fec0000010000 */
.L_x_985:
[----:B------:R-:W-:-:S04]  /*aff0*/  IADD3 R23, R23, 0x1f, RZ ;  /* 0x0000001f17177810 */ /* 0x000fc80007ffe0ff */
        /* <DEDUP_REMOVED lines=17> */
.L_x_993:
        /* <DEDUP_REMOVED lines=15> */
[----:B------:R-:W4:Y:S01]  /*b200*/  F2I.S8.NTZ R7, R7 ;  /* 0x0000000700077305 */ /* 0x000f220000202100 */
[----:B------:R-:W-:Y:S02]  /*b210*/  PRMT R4, R5, 0x7710, RZ ;  /* 0x0000771005047816 */ /* 0x000fe400000000ff */
[----:B-----5:R-:W-:-:S05]  /*b220*/  PRMT R3, R3, 0x8880, RZ ;  /* 0x0000888003037816 */ /* 0x020fca00000000ff */
[----:B------:R-:W5:Y:S01]  /*b230*/  F2I.S8.NTZ R10, R10 ;  /* 0x0000000a000a7305 */ /* 0x000f620000202100 */
[----:B------:R-:W-:Y:S02]  /*b240*/  PRMT R3, R3, 0x7710, RZ ;  /* 0x0000771003037816 */ /* 0x000fe400000000ff */
[----:B----4-:R-:W-:-:S05]  /*b250*/  PRMT R6, R7, 0x8880, RZ ;  /* 0x0000888007067816 */ /* 0x010fca00000000ff */
[----:B------:R-:W4:Y:S01]  /*b260*/  F2I.S8.NTZ R2, R2 ;  /* 0x0000000200027305 */ /* 0x000f220000202100 */
[----:B------:R-:W-:Y:S02]  /*b270*/  LOP3.LUT R15, R3, 0xff, RZ, 0xc0, !PT ;  /* 0x000000ff030f7812 */ /* 0x000fe400078ec0ff */
[----:B------:R-:W-:Y:S02]  /*b280*/  PRMT R5, R6, 0x7710, RZ ;  /* 0x0000771006057816 */ /* 0x000fe400000000ff */
[----:B------:R-:W-:Y:S02]  /*b290*/  LOP3.LUT R7, R4, 0xff, RZ, 0xc0, !PT ;  /* 0x000000ff04077812 */ /* 0x000fe400078ec0ff */
[----:B------:R-:W-:Y:S01]  /*b2a0*/  LOP3.LUT R5, R5, 0xff, RZ, 0xc0, !PT ;  /* 0x000000ff05057812 */ /* 0x000fe200078ec0ff */
[----:B------:R-:W0:Y:S01]  /*b2b0*/  F2I.S8.NTZ R11, R11 ;  /* 0x0000000b000b7305 */ /* 0x000e220000202100 */
[----:B-----5:R-:W-:Y:S02]  /*b2c0*/  PRMT R12, R10, 0x8880, RZ ;  /* 0x000088800a0c7816 */ /* 0x020fe400000000ff */
[----:B------:R-:W-:-:S02]  /*b2d0*/  SHF.L.U64.HI R9, R15, 0x8, RZ ;  /* 0x000000080f097819 */ /* 0x000fc400000102ff */
[----:B------:R-:W-:Y:S02]  /*b2e0*/  SHF.L.U64.HI R3, R7, 0x10, RZ ;  /* 0x0000001007037819 */ /* 0x000fe400000102ff */
[----:B------:R-:W-:Y:S01]  /*b2f0*/  SHF.L.U64.HI R4, R5, 0x18, RZ ;  /* 0x0000001805047819 */ /* 0x000fe200000102ff */
[----:B------:R-:W5:Y:S01]  /*b300*/  F2I.S8.NTZ R13, R13 ;  /* 0x0000000d000d7305 */ /* 0x000f620000202100 */
[----:B----4-:R-:W-:Y:S02]  /*b310*/  PRMT R10, R2, 0x8880, RZ ;  /* 0x00008880020a7816 */ /* 0x010fe400000000ff */
[----:B------:R-:W-:Y:S02]  /*b320*/  PRMT R2, R12, 0x7710, RZ ;  /* 0x000077100c027816 */ /* 0x000fe400000000ff */
[----:B------:R-:W-:Y:S02]  /*b330*/  LOP3.LUT R4, R4, R3, R9, 0xfe, !PT ;  /* 0x0000000304047212 */ /* 0x000fe400078efe09 */
[----:B0-----:R-:W-:Y:S01]  /*b340*/  PRMT R11, R11, 0x8880, RZ ;  /* 0x000088800b0b7816 */ /* 0x001fe200000000ff */
[----:B------:R0:W4:Y:S01]  /*b350*/  F2I.S8.NTZ R6, R0 ;  /* 0x0000000000067305 */ /* 0x0001220000202100 */
[----:B------:R-:W-:-:S02]  /*b360*/  LOP3.LUT R3, R2, 0xff, RZ, 0xc0, !PT ;  /* 0x000000ff02037812 */ /* 0x000fc400078ec0ff */
[----:B------:R-:W-:Y:S02]  /*b370*/  PRMT R2, R11, 0x7710, RZ ;  /* 0x000077100b027816 */ /* 0x000fe400000000ff */
[----:B------:R-:W-:Y:S01]  /*b380*/  LOP3.LUT R3, R3, 0xffffff00, R4, 0xf8, !PT ;  /* 0xffffff0003037812 */ /* 0x000fe200078ef804 */
[----:B------:R-:W-:Y:S01]  /*b390*/  IMAD.U32 R4, R7, 0x10000, RZ ;  /* 0x0001000007047824 */ /* 0x000fe200078e00ff */
[----:B-----5:R-:W-:Y:S02]  /*b3a0*/  PRMT R13, R13, 0x8880, RZ ;  /* 0x000088800d0d7816 */ /* 0x020fe400000000ff */
[----:B0-----:R-:W-:Y:S02]  /*b3b0*/  PRMT R0, R10, 0x7710, RZ ;  /* 0x000077100a007816 */ /* 0x001fe400000000ff */
[----:B------:R-:W-:Y:S02]  /*b3c0*/  PRMT R2, R2, 0x7604, RZ ;  /* 0x0000760402027816 */ /* 0x000fe400000000ff */
[----:B------:R-:W-:-:S02]  /*b3d0*/  PRMT R9, R0, 0x6540, R15 ;  /* 0x0000654000097816 */ /* 0x000fc4000000000f */
[----:B------:R-:W-:Y:S02]  /*b3e0*/  PRMT R0, R13, 0x7710, RZ ;  /* 0x000077100d007816 */ /* 0x000fe400000000ff */
[----:B------:R-:W-:Y:S02]  /*b3f0*/  LOP3.LUT R3, R2, 0xffff00ff, R3, 0xf8, !PT ;  /* 0xffff00ff02037812 */ /* 0x000fe400078ef803 */
[----:B------:R-:W-:Y:S02]  /*b400*/  PRMT R0, R0, 0x7054, RZ ;  /* 0x0000705400007816 */ /* 0x000fe400000000ff */
[----:B----4-:R-:W-:Y:S02]  /*b410*/  PRMT R6, R6, 0x8880, RZ ;  /* 0x0000888006067816 */ /* 0x010fe400000000ff */
        /* <DEDUP_REMOVED lines=9> */
.L_x_789:
[----:B------:R-:W-:Y:S01]  /*b4b0*/  MOV R12, 0x10 ;  /* 0x00000010000c7802 */ /* 0x000fe20000000f00 */
[----:B------:R-:W-:Y:S01]  /*b4c0*/  IMAD.MOV.U32 R11, RZ, RZ, 0x1f ;  /* 0x0000001fff0b7424 */ /* 0x000fe200078e00ff */
[----:B------:R-:W-:-:S07]  /*b4d0*/  MOV R15, 0xffffffff ;  /* 0xffffffff000f7802 */ /* 0x000fce0000000f00 */
[----:B-1----:R-:W-:Y:S05]  /*b4e0*/  WARPSYNC.COLLECTIVE R15, `(.L_x_994) ;  /* 0x000000000f087348 */ /* 0x002fea0003c00000 */
[----:B------:R0:W2:Y:S02]  /*b4f0*/  SHFL.BFLY P6, R14, R13, R12, R11 ;  /* 0x0c00000c0d0e7389 */ /* 0x0000a400000c000b */
[----:B012---:R-:W-:Y:S01]  /*b500*/  ENDCOLLECTIVE ;  /* 0x000000000000791b */ /* 0x007fe20003800000 */
.L_x_994:
[----:B------:R-:W-:Y:S01]  /*b510*/  MOV R12, 0x8 ;  /* 0x00000008000c7802 */ /* 0x000fe20000000f00 */
[----:B------:R-:W-:-:S04]  /*b520*/  FADD.FTZ R0, R13, R14 ;  /* 0x0000000e0d007221 */ /* 0x000fc80000010000 */
[----:B------:R-:W-:-:S07]  /*b530*/  IMAD.MOV.U32 R13, RZ, RZ, R0 ;  /* 0x000000ffff0d7224 */ /* 0x000fce00078e0000 */
[----:B------:R-:W-:Y:S05]  /*b540*/  WARPSYNC.COLLECTIVE R15, `(.L_x_995) ;  /* 0x000000000f087348 */ /* 0x000fea0003c00000 */
[----:B------:R0:W1:Y:S02]  /*b550*/  SHFL.BFLY P6, R14, R13, R12, R11 ;  /* 0x0c00000c0d0e7389 */ /* 0x00006400000c000b */
[----:B01----:R-:W-:Y:S01]  /*b560*/  ENDCOLLECTIVE ;  /* 0x000000000000791b */ /* 0x003fe20003800000 */
.L_x_995:
[----:B------:R-:W-:Y:S01]  /*b570*/  MOV R12, 0x4 ;  /* 0x00000004000c7802 */ /* 0x000fe20000000f00 */
[----:B------:R-:W-:-:S04]  /*b580*/  FADD.FTZ R3, R0, R14 ;  /* 0x0000000e00037221 */ /* 0x000fc80000010000 */
[----:B------:R-:W-:-:S07]  /*b590*/  IMAD.MOV.U32 R13, RZ, RZ, R3 ;  /* 0x000000ffff0d7224 */ /* 0x000fce00078e0003 */
[----:B------:R-:W-:Y:S05]  /*b5a0*/  WARPSYNC.COLLECTIVE R15, `(.L_x_996) ;  /* 0x000000000f087348 */ /* 0x000fea0003c00000 */
[----:B------:R0:W1:Y:S02]  /*b5b0*/  SHFL.BFLY P6, R14, R13, R12, R11 ;  /* 0x0c00000c0d0e7389 */ /* 0x00006400000c000b */
[----:B01----:R-:W-:Y:S01]  /*b5c0*/  ENDCOLLECTIVE ;  /* 0x000000000000791b */ /* 0x003fe20003800000 */
.L_x_996:
[----:B------:R-:W-:Y:S01]  /*b5d0*/  MOV R12, 0x2 ;  /* 0x00000002000c7802 */ /* 0x000fe20000000f00 */
[----:B------:R-:W-:-:S04]  /*b5e0*/  FADD.FTZ R4, R3, R14 ;  /* 0x0000000e03047221 */ /* 0x000fc80000010000 */
[----:B------:R-:W-:-:S07]  /*b5f0*/  IMAD.MOV.U32 R13, RZ, RZ, R4 ;  /* 0x000000ffff0d7224 */ /* 0x000fce00078e0004 */
[----:B------:R-:W-:Y:S05]  /*b600*/  WARPSYNC.COLLECTIVE R15, `(.L_x_997) ;  /* 0x000000000f087348 */ /* 0x000fea0003c00000 */
[----:B------:R0:W1:Y:S02]  /*b610*/  SHFL.BFLY P6, R14, R13, R12, R11 ;  /* 0x0c00000c0d0e7389 */ /* 0x00006400000c000b */
[----:B01----:R-:W-:Y:S01]  /*b620*/  ENDCOLLECTIVE ;  /* 0x000000000000791b */ /* 0x003fe20003800000 */
.L_x_997:
[----:B------:R-:W-:Y:S01]  /*b630*/  MOV R12, 0x1 ;  /* 0x00000001000c7802 */ /* 0x000fe20000000f00 */
[----:B------:R-:W-:-:S04]  /*b640*/  FADD.FTZ R5, R4, R14 ;  /* 0x0000000e04057221 */ /* 0x000fc80000010000 */
[----:B------:R-:W-:-:S07]  /*b650*/  IMAD.MOV.U32 R13, RZ, RZ, R5 ;  /* 0x000000ffff0d7224 */ /* 0x000fce00078e0005 */
[----:B------:R-:W-:Y:S05]  /*b660*/  WARPSYNC.COLLECTIVE R15, `(.L_x_998) ;  /* 0x000000000f087348 */ /* 0x000fea0003c00000 */
[----:B------:R0:W1:Y:S02]  /*b670*/  SHFL.BFLY P6, R14, R13, R12, R11 ;  /* 0x0c00000c0d0e7389 */ /* 0x00006400000c000b */
[----:B01----:R-:W-:Y:S01]  /*b680*/  ENDCOLLECTIVE ;  /* 0x000000000000791b */ /* 0x003fe20003800000 */
.L_x_998:
[----:B------:R-:W-:Y:S05]  /*b690*/  BRA `(.L_x_999) ;  /* 0xffffff7400f07947 */ /* 0x000fea000383ffff */
.L_x_922:
[----:B------:R-:W-:Y:S01]  /*b6a0*/  BSSY B1, `(.L_x_1000) ;  /* 0x0000007000017945 */ /* 0x000fe20003800000 */
[----:B------:R-:W-:Y:S01]  /*b6b0*/  IMAD.MOV.U32 R12, RZ, RZ, 0x1 ;  /* 0x00000001ff0c7424 */ /* 0x000fe200078e00ff */
[----:B------:R-:W-:Y:S01]  /*b6c0*/  MOV R11, 0x1f ;  /* 0x0000001f000b7802 */ /* 0x000fe20000000f00 */
[----:B-12---:R-:W-:-:S07]  /*b6d0*/  IMAD.MOV.U32 R15, RZ, RZ, -0x1 ;  /* 0xffffffffff0f7424 */ /* 0x006fce00078e00ff */
[----:B---34-:R-:W-:Y:S05]  /*b6e0*/  WARPSYNC.COLLECTIVE R15, `(.L_x_1001) ;  /* 0x000000000f087348 */ /* 0x018fea0003c00000 */
[----:B------:R0:W1:Y:S02]  /*b6f0*/  SHFL.BFLY P6, R14, R13, R12, R11 ;  /* 0x0c00000c0d0e7389 */ /* 0x00006400000c000b */
[----:B01-34-:R-:W-:Y:S01]  /*b700*/  ENDCOLLECTIVE ;  /* 0x000000000000791b */ /* 0x01bfe20003800000 */
.L_x_1001:
[----:B------:R-:W-:Y:S05]  /*b710*/  BSYNC B1 ;  /* 0x0000000000017941 */ /* 0x000fea0003800000 */
.L_x_1000:
[----:B------:R-:W-:Y:S05]  /*b720*/  BRA `(.L_x_1002) ;  /* 0xffffffc0009c7947 */ /* 0x000fea000383ffff */
.L_x_926:
        /* <DEDUP_REMOVED lines=8> */
.L_x_1004:
[----:B------:R-:W-:Y:S05]  /*b7b0*/  BSYNC B0 ;  /* 0x0000000000007941 */ /* 0x000fea0003800000 */
.L_x_1003:
[----:B------:R-:W-:Y:S01]  /*b7c0*/  FMNMX.FTZ R13, R14, R0, !PT ;  /* 0x000000000e0d7209 */ /* 0x000fe20007810000 */
[----:B------:R-:W-:Y:S01]  /*b7d0*/  IMAD.MOV.U32 R11, RZ, RZ, 0x1f ;  /* 0x0000001fff0b7424 */ /* 0x000fe200078e00ff */
[----:B------:R-:W-:Y:S02]  /*b7e0*/  MOV R12, 0x8 ;  /* 0x00000008000c7802 */ /* 0x000fe40000000f00 */
[----:B------:R-:W-:-:S07]  /*b7f0*/  MOV R15, 0xffffffff ;  /* 0xffffffff000f7802 */ /* 0x000fce0000000f00 */
[----:B------:R-:W-:Y:S05]  /*b800*/  WARPSYNC.COLLECTIVE R15, `(.L_x_1005) ;  /* 0x000000000f087348 */ /* 0x000fea0003c00000 */
[----:B------:R0:W1:Y:S02]  /*b810*/  SHFL.BFLY P6, R14, R13, R12, R11 ;  /* 0x0c00000c0d0e7389 */ /* 0x00006400000c000b */
[----:B01----:R-:W-:Y:S01]  /*b820*/  ENDCOLLECTIVE ;  /* 0x000000000000791b */ /* 0x003fe20003800000 */
.L_x_1005:
[----:B------:R-:W-:Y:S01]  /*b830*/  HFMA2.MMA R12, -RZ, RZ, 0, 2.384185791015625e-07 ;  /* 0x00000004ff0c7435 */ /* 0x000fe200000001ff */
[----:B------:R-:W-:-:S05]  /*b840*/  FMNMX.FTZ R3, R13, R14, !PT ;  /* 0x0000000e0d037209 */ /* 0x000fca0007810000 */
[----:B------:R-:W-:-:S07]  /*b850*/  IMAD.MOV.U32 R13, RZ, RZ, R3 ;  /* 0x000000ffff0d7224 */ /* 0x000fce00078e0003 */
[----:B------:R-:W-:Y:S05]  /*b860*/  WARPSYNC.COLLECTIVE R15, `(.L_x_1006) ;  /* 0x000000000f087348 */ /* 0x000fea0003c00000 */
[----:B------:R0:W1:Y:S02]  /*b870*/  SHFL.BFLY P6, R14, R13, R12, R11 ;  /* 0x0c00000c0d0e7389 */ /* 0x00006400000c000b */
[----:B01----:R-:W-:Y:S01]  /*b880*/  ENDCOLLECTIVE ;  /* 0x000000000000791b */ /* 0x003fe20003800000 */
.L_x_1006:
[----:B------:R-:W-:Y:S02]  /*b890*/  MOV R12, 0x2 ;  /* 0x00000002000c7802 */ /* 0x000fe40000000f00 */
[----:B------:R-:W-:-:S05]  /*b8a0*/  FMNMX.FTZ R5, R3, R14, !PT ;  /* 0x0000000e03057209 */ /* 0x000fca0007810000 */
[----:B------:R-:W-:-:S07]  /*b8b0*/  IMAD.MOV.U32 R13, RZ, RZ, R5 ;  /* 0x000000ffff0d7224 */ /* 0x000fce00078e0005 */
[----:B------:R-:W-:Y:S05]  /*b8c0*/  WARPSYNC.COLLECTIVE R15, `(.L_x_1007) ;  /* 0x000000000f087348 */ /* 0x000fea0003c00000 */
[----:B------:R0:W1:Y:S02]  /*b8d0*/  SHFL.BFLY P6, R14, R13, R12, R11 ;  /* 0x0c00000c0d0e7389 */ /* 0x00006400000c000b */
[----:B01----:R-:W-:Y:S01]  /*b8e0*/  ENDCOLLECTIVE ;  /* 0x000000000000791b */ /* 0x003fe20003800000 */
.L_x_1007:
[----:B------:R-:W-:Y:S05]  /*b8f0*/  BRA `(.L_x_1008) ;  /* 0xffffffc000e47947 */ /* 0x000fea000383ffff */
.L_x_1009:
        /* <DEDUP_REMOVED lines=16> */
.L_x_4242:


//--------------------- .text._ZN4mmha33masked_multihead_attention_kernelItLi224ELi256ELi4ELi32ELi64ELb1ELb0EEEv26Multihead_attention_paramsIT_XT5_EE --------------------------
	.section	.text._ZN4mmha33masked_multihead_attention_kernelItLi224ELi256ELi4ELi32ELi64ELb1ELb0EEEv26Multihead_attention_paramsIT_XT5_EE,"ax",@progbits
	.align	128
        .global         _ZN4mmha33masked_multihead_attention_kernelItLi224ELi256ELi4ELi32ELi64ELb1ELb0EEEv26Multihead_attention_paramsIT_XT5_EE
        .type           _ZN4mmha33masked_multihead_attention_kernelItLi224ELi256ELi4ELi32ELi64ELb1ELb0EEEv26Multihead_attention_paramsIT_XT5_EE,@function
        .size           _ZN4mmha33masked_multihead_attention_kernelItLi224ELi256ELi4ELi32ELi64ELb1ELb0EEEv26Multihead_attention_paramsIT_XT5_EE,(.L_x_4243 - _ZN4mmha33masked_multihead_attention_kernelItLi224ELi256ELi4ELi32ELi64ELb1ELb0EEEv26Multihead_attention_paramsIT_XT5_EE)
        .other          _ZN4mmha33masked_multihead_attention_kernelItLi224ELi256ELi4ELi32ELi64ELb1ELb0EEEv26Multihead_attention_paramsIT_XT5_EE,@"STO_CUDA_ENTRY STV_DEFAULT"
_ZN4mmha33masked_multihead_attention_kernelItLi224ELi256ELi4ELi32ELi64ELb1ELb0EEEv26Multihead_attention_paramsIT_XT5_EE:
.text._ZN4mmha33masked_multihead_attention_kernelItLi224ELi256ELi4ELi32ELi64ELb1ELb0EEEv26Multihead_attention_paramsIT_XT5_EE:
        /* <DEDUP_REMOVED lines=12> */
.L_x_1010:
[----:B------:R-:W0:Y:S01]  /*00c0*/  LDC R9, c[0x0][0x280] ;  /* 0x0000a000ff097b82 */ /* 0x000e220000000800 */
[----:B------:R-:W-:-:S07]  /*00d0*/  IMAD.MOV.U32 R26, RZ, RZ, RZ ;  /* 0x000000ffff1a7224 */ /* 0x000fce00078e00ff */
        /* <DEDUP_REMOVED lines=15> */
[----:B--2---:R-:W-:Y:S02]  /*01d0*/  IMAD.MOV.U32 R2, RZ, RZ, RZ ;  /* 0x000000ffff027224 */ /* 0x004fe400078e00ff */
[----:B---3--:R-:W-:-:S04]  /*01e0*/  IMAD.MOV R4, RZ, RZ, -R3 ;  /* 0x000000ffff047224 */ /* 0x008fc800078e0a03 */
[----:B------:R-:W-:Y:S01]  /*01f0*/  IMAD R7, R4, R5, RZ ;  /* 0x0000000504077224 */ /* 0x000fe200078e02ff */
[----:B------:R-:W-:-:S03]  /*0200*/  IABS R4, R30 ;  /* 0x0000001e00047213 */ /* 0x000fc60000000000 */
[----:B------:R-:W-:Y:S01]  /*0210*/  IMAD.HI.U32 R3, R3, R7, R2 ;  /* 0x0000000703037227 */ /* 0x000fe200078e0002 */
[----:B------:R-:W-:Y:S01]  /*0220*/  UMOV UR4, 0x400 ;  /* 0x0000040000047882 */ /* 0x000fe20000000000 */
[----:B------:R-:W2:Y:S01]  /*0230*/  @P3 LDC.64 R6, c[0x0][0x2f0] ;  /* 0x0000bc00ff063b82 */ /* 0x000ea20000000a00 */
[----:B------:R-:W-:Y:S01]  /*0240*/  BSSY B0, `(.L_x_1011) ;  /* 0x000004d000007945 */ /* 0x000fe20003800000 */
[----:B0-----:R-:W-:Y:S01]  /*0250*/  IMAD R23, R30, UR5, R25 ;  /* 0x000000051e177c24 */ /* 0x001fe2000f8e0219 */
[----:B------:R-:W-:Y:S01]  /*0260*/  P2R R2, PR, RZ, 0x8 ;  /* 0x00000008ff027803 */ /* 0x000fe20000000000 */
[----:B------:R-:W-:-:S05]  /*0270*/  IMAD.HI.U32 R28, R3, R4, RZ ;  /* 0x00000004031c7227 */ /* 0x000fca00078e00ff */
[----:B------:R-:W-:-:S05]  /*0280*/  IADD3 R0, -R28, RZ, RZ ;  /* 0x000000ff1c007210 */ /* 0x000fca0007ffe1ff */
[----:B------:R-:W-:-:S05]  /*0290*/  IMAD R0, R5, R0, R4 ;  /* 0x0000000005007224 */ /* 0x000fca00078e0204 */
[----:B------:R-:W-:-:S13]  /*02a0*/  ISETP.GT.U32.AND P1, PT, R5, R0, PT ;  /* 0x000000000500720c */ /* 0x000fda0003f24070 */
[----:B------:R-:W-:Y:S02]  /*02b0*/  @!P1 IMAD.IADD R0, R0, 0x1, -R5 ;  /* 0x0000000100009824 */ /* 0x000fe400078e0a05 */
[----:B------:R-:W-:Y:S01]  /*02c0*/  @!P1 VIADD R28, R28, 0x1 ;  /* 0x000000011c1c9836 */ /* 0x000fe20000000000 */
[----:B------:R-:W-:Y:S02]  /*02d0*/  ISETP.NE.AND P1, PT, R9, RZ, PT ;  /* 0x000000ff0900720c */ /* 0x000fe40003f25270 */
[----:B------:R-:W-:Y:S02]  /*02e0*/  ISETP.GE.U32.AND P0, PT, R0, R5, PT ;  /* 0x000000050000720c */ /* 0x000fe40003f06070 */
[----:B------:R-:W-:Y:S01]  /*02f0*/  LOP3.LUT R0, R30, R9, RZ, 0x3c, !PT ;  /* 0x000000091e007212 */ /* 0x000fe200078e3cff */
[----:B------:R-:W0:Y:S03]  /*0300*/  LDC.64 R4, c[0x0][0x328] ;  /* 0x0000ca00ff047b82 */ /* 0x000e260000000a00 */
[----:B------:R-:W-:-:S05]  /*0310*/  ISETP.GE.AND P2, PT, R0, RZ, PT ;  /* 0x000000ff0000720c */ /* 0x000fca0003f46270 */
[----:B------:R-:W3:Y:S02]  /*0320*/  LDC R0, c[0x0][0x278] ;  /* 0x00009e00ff007b82 */ /* 0x000ee40000000800 */
[----:B------:R-:W-:-:S06]  /*0330*/  @P0 VIADD R28, R28, 0x1 ;  /* 0x000000011c1c0836 */ /* 0x000fcc0000000000 */
[----:B------:R-:W-:Y:S02]  /*0340*/  @!P2 IADD3 R28, -R28, RZ, RZ ;  /* 0x000000ff1c1ca210 */ /* 0x000fe40007ffe1ff */
        /* <DEDUP_REMOVED lines=60> */
.L_x_1012:
[----:B------:R-:W-:Y:S05]  /*0710*/  BSYNC B0 ;  /* 0x0000000000007941 */ /* 0x000fea0003800000 */
.L_x_1011:
[----:B------:R-:W-:Y:S01]  /*0720*/  ISETP.LT.AND P2, PT, R24, 0x20, P3 ;  /* 0x000000201800780c */ /* 0x000fe20001f41270 */
[----:B------:R-:W-:Y:S01]  /*0730*/  IMAD.IADD R21, R3, 0x1, R0 ;  /* 0x0000000103157824 */ /* 0x000fe200078e0200 */
[----:B------:R-:W-:Y:S01]  /*0740*/  ISETP.NE.U32.AND P3, PT, R16, RZ, PT ;  /* 0x000000ff1000720c */ /* 0x000fe20003f65070 */
[----:B------:R-:W0:Y:S01]  /*0750*/  LDC R20, c[0x0][0x284] ;  /* 0x0000a100ff147b82 */ /* 0x000e220000000800 */
[----:B------:R-:W-:Y:S01]  /*0760*/  ULDC.64 UR6, c[0x0][0x220] ;  /* 0x0000880000067ab9 */ /* 0x000fe20000000a00 */
[----:B------:R-:W-:Y:S01]  /*0770*/  SHF.R.S32.HI R4, RZ, 0x1f, R30 ;  /* 0x0000001fff047819 */ /* 0x000fe2000001141e */
[----:B------:R-:W-:Y:S01]  /*0780*/  IMAD.MOV.U32 R19, RZ, RZ, RZ ;  /* 0x000000ffff137224 */ /* 0x000fe200078e00ff */
[----:B------:R-:W-:-:S04]  /*0790*/  ISETP.NE.AND.EX P3, PT, R17, RZ, PT, P3 ;  /* 0x000000ff1100720c */ /* 0x000fc80003f65330 */
[----:B------:R-:W1:Y:S01]  /*07a0*/  @!P0 LDC.64 R12, c[0x0][0x248] ;  /* 0x00009200ff0c8b82 */ /* 0x000e620000000a00 */
[----:B------:R-:W-:Y:S01]  /*07b0*/  ISETP.EQ.U32.AND P1, PT, RZ, UR6, PT ;  /* 0x00000006ff007c0c */ /* 0x000fe2000bf22070 */
[----:B-----5:R-:W-:Y:S02]  /*07c0*/  @P2 IMAD R7, R26, UR5, R25 ;  /* 0x000000051a072c24 */ /* 0x020fe4000f8e0219 */
[----:B------:R-:W-:Y:S01]  /*07d0*/  VIADD R22, R27, 0xffffffff ;  /* 0xffffffff1b167836 */ /* 0x000fe20000000000 */
[----:B------:R-:W-:Y:S01]  /*07e0*/  ISETP.EQ.OR.EX P1, PT, RZ, UR7, P0, P1 ;  /* 0x00000007ff007c0c */ /* 0x000fe20008722710 */
[----:B------:R-:W-:Y:S01]  /*07f0*/  @P2 IMAD R3, R7, 0xe0, R0 ;  /* 0x000000e007032824 */ /* 0x000fe200078e0200 */
[----:B------:R-:W-:Y:S01]  /*0800*/  IADD3 R29, R59, R0, RZ ;  /* 0x000000003b1d7210 */ /* 0x000fe20007ffe0ff */
[----:B------:R-:W2:Y:S01]  /*0810*/  @P2 LDC.64 R8, c[0x0][0x2e0] ;  /* 0x0000b800ff082b82 */ /* 0x000ea20000000a00 */
[----:B------:R-:W-:Y:S01]  /*0820*/  @P3 LEA R16, P4, R30, R16, 0x2 ;  /* 0x000000101e103211 */ /* 0x000fe200078810ff */
[----:B------:R-:W-:Y:S01]  /*0830*/  @!P0 IMAD.SHL.U32 R18, R22, 0x8, RZ ;  /* 0x0000000816128824 */ /* 0x000fe200078e00ff */
[----:B------:R-:W-:-:S02]  /*0840*/  CS2R R6, SRZ ;  /* 0x0000000000067805 */ /* 0x000fc4000001ff00 */
        /* <DEDUP_REMOVED lines=13> */
[----:B-1----:R-:W-:-:S06]  /*0920*/  VIADD R14, R3, 0xffffffe ;  /* 0x0ffffffe030e7836 */ /* 0x002fcc0000000000 */
[----:B------:R0:W1:Y:S02]  /*0930*/  F2I.FTZ.U32.TRUNC.NTZ R15, R14 ;  /* 0x0000000e000f7305 */ /* 0x000064000021f000 */
[----:B0-----:R-:W-:Y:S01]  /*0940*/  HFMA2.MMA R14, -RZ, RZ, 0, 0 ;  /* 0x00000000ff0e7435 */ /* 0x001fe200000001ff */
[----:B-1----:R-:W-:-:S04]  /*0950*/  IMAD.MOV R16, RZ, RZ, -R15 ;  /* 0x000000ffff107224 */ /* 0x002fc800078e0a0f */
[----:B------:R-:W-:Y:S01]  /*0960*/  IMAD R31, R16, R17, RZ ;  /* 0x00000011101f7224 */ /* 0x000fe200078e02ff */
[----:B------:R-:W-:-:S04]  /*0970*/  IABS R18, R22 ;  /* 0x0000001600127213 */ /* 0x000fc80000000000 */
[----:B------:R-:W-:-:S06]  /*0980*/  IMAD.HI.U32 R15, R15, R31, R14 ;  /* 0x0000001f0f0f7227 */ /* 0x000fcc00078e000e */
[----:B------:R-:W-:-:S04]  /*0990*/  IMAD.HI.U32 R15, R15, R18, RZ ;  /* 0x000000120f0f7227 */ /* 0x000fc800078e00ff */
[----:B------:R-:W-:-:S04]  /*09a0*/  IMAD.MOV R15, RZ, RZ, -R15 ;  /* 0x000000ffff0f7224 */ /* 0x000fc800078e0a0f */
        /* <DEDUP_REMOVED lines=31> */
.L_x_1014:
[----:B------:R-:W-:Y:S05]  /*0ba0*/  BSYNC B0 ;  /* 0x0000000000007941 */ /* 0x000fea0003800000 */
.L_x_1013:
        /* <DEDUP_REMOVED lines=9> */
.L_x_1015:
        /* <DEDUP_REMOVED lines=27> */
[----:B0-----:R-:W-:Y:S02]  /*0df0*/  IMAD.MOV.U32 R4, RZ, RZ, RZ ;  /* 0x000000ffff047224 */ /* 0x001fe400078e00ff */
[----:B-1----:R-:W-:-:S04]  /*0e00*/  IMAD.MOV R7, RZ, RZ, -R5 ;  /* 0x000000ffff077224 */ /* 0x002fc800078e0a05 */
[----:B------:R-:W-:-:S04]  /*0e10*/  IMAD R7, R7, R6, RZ ;  /* 0x0000000607077224 */ /* 0x000fc800078e02ff */
[----:B------:R-:W-:-:S06]  /*0e20*/  IMAD.HI.U32 R5, R5, R7, R4 ;  /* 0x0000000705057227 */ /* 0x000fcc00078e0004 */
[----:B------:R-:W-:-:S04]  /*0e30*/  IMAD.HI.U32 R5, R5, R8, RZ ;  /* 0x0000000805057227 */ /* 0x000fc800078e00ff */
[----:B------:R-:W-:-:S05]  /*0e40*/  IMAD R3, R5, R3, R8 ;  /* 0x0000000305037224 */ /* 0x000fca00078e0208 */
[----:B------:R-:W-:-:S13]  /*0e50*/  ISETP.GT.U32.AND P3, PT, R6, R3, PT ;  /* 0x000000030600720c */ /* 0x000fda0003f64070 */
[-C--:B------:R-:W-:Y:S01]  /*0e60*/  @!P3 IADD3 R3, R3, -R6.reuse, RZ ;  /* 0x800000060303b210 */ /* 0x080fe20007ffe0ff */
[----:B------:R-:W-:Y:S01]  /*0e70*/  @!P3 VIADD R5, R5, 0x1 ;  /* 0x000000010505b836 */ /* 0x000fe20000000000 */
        /* <DEDUP_REMOVED lines=19> */
[----:B------:R-:W-:Y:S01]  /*0fb0*/  IMAD.U32 R5, RZ, RZ, UR5 ;  /* 0x00000005ff057e24 */ /* 0x000fe2000f8e00ff */
[----:B------:R-:W-:Y:S01]  /*0fc0*/  ULDC.64 UR4, c[0x4][0xd0] ;  /* 0x0100340000047ab9 */ /* 0x000fe20000000a00 */
[----:B------:R-:W-:Y:S01]  /*0fd0*/  HFMA2.MMA R8, -RZ, RZ, 0, 8.0049037933349609375e-05 ;  /* 0x0000053fff087435 */ /* 0x000fe200000001ff */
[----:B------:R-:W-:Y:S01]  /*0fe0*/  MOV R6, UR4 ;  /* 0x0000000400067c02 */ /* 0x000fe20008000f00 */
[----:B------:R-:W-:Y:S02]  /*0ff0*/  IMAD.U32 R7, RZ, RZ, UR5 ;  /* 0x00000005ff077e24 */ /* 0x000fe4000f8e00ff */
[----:B------:R-:W-:-:S02]  /*1000*/  IMAD.U32 R10, RZ, RZ, UR6 ;  /* 0x00000006ff0a7e24 */ /* 0x000fc4000f8e00ff */
[----:B------:R-:W-:Y:S02]  /*1010*/  IMAD.U32 R11, RZ, RZ, UR7 ;  /* 0x00000007ff0b7e24 */ /* 0x000fe4000f8e00ff */
[----:B------:R-:W-:Y:S02]  /*1020*/  IMAD.MOV.U32 R12, RZ, RZ, 0x1 ;  /* 0x00000001ff0c7424 */ /* 0x000fe400078e00ff */
[----:B0-----:R-:W-:-:S07]  /*1030*/  IMAD.MOV.U32 R13, RZ, RZ, RZ ;  /* 0x000000ffff0d7224 */ /* 0x001fce00078e00ff */
[----:B------:R-:W-:-:S07]  /*1040*/  LEPC R20, `(.L_x_1018) ;  /* 0x000000001014794e */ /* 0x000fce0000000000 */
[----:B-1----:R-:W-:Y:S05]  /*1050*/  CALL.ABS.NOINC R14 ;  /* 0x000000000e007343 */ /* 0x002fea0003c00000 */
.L_x_1018:
        /* <DEDUP_REMOVED lines=9> */
.L_x_1019:
        /* <DEDUP_REMOVED lines=34> */
[----:B------:R-:W-:Y:S01]  /*1310*/  I2FP.F32.S32 R7, R10 ;  /* 0x0000000a00077245 */ /* 0x000fe20000201400 */
[C---:B------:R-:W-:Y:S01]  /*1320*/  VIADD R8, R10.reuse, 0x2 ;  /* 0x000000020a087836 */ /* 0x040fe20000000000 */
[----:B------:R0:W1:Y:S01]  /*1330*/  MUFU.RCP R11, R6 ;  /* 0x00000006000b7308 */ /* 0x0000620000001000 */
[----:B------:R-:W-:Y:S01]  /*1340*/  ULDC UR4, c[0x0][0x29c] ;  /* 0x0000a70000047ab9 */ /* 0x000fe20000000800 */
[----:B------:R-:W-:Y:S01]  /*1350*/  I2FP.F32.S32 R9, R9 ;  /* 0x0000000900097245 */ /* 0x000fe20000201400 */
[--C-:B------:R-:W-:Y:S01]  /*1360*/  HADD2.F32 R48, -RZ, R43.reuse.H1_H1 ;  /* 0x3000002bff307230 */ /* 0x100fe20000004100 */
[----:B------:R-:W-:Y:S01]  /*1370*/  I2FP.F32.S32 R8, R8 ;  /* 0x0000000800087245 */ /* 0x000fe20000201400 */
[----:B------:R-:W-:Y:S01]  /*1380*/  HADD2.F32 R46, -RZ, R43.H0_H0 ;  /* 0x2000002bff2e7230 */ /* 0x000fe20000004100 */
[----:B0-----:R-:W-:-:S04]  /*1390*/  IADD3 R6, R10, 0x6, RZ ;  /* 0x000000060a067810 */ /* 0x001fc80007ffe0ff */
        /* <DEDUP_REMOVED lines=35> */
[----:B------:R-:W0:Y:S08]  /*15d0*/  MUFU.COS R11, R45 ;  /* 0x0000002d000b7308 */ /* 0x000e300000000000 */
[----:B------:R1:W3:Y:S08]  /*15e0*/  MUFU.COS R14, R9 ;  /* 0x00000009000e7308 */ /* 0x0002f00000000000 */
[----:B------:R-:W4:Y:S01]  /*15f0*/  MUFU.COS R21, R47 ;  /* 0x0000002f00157308 */ /* 0x000f220000000000 */
[----:B-1----:R-:W-:Y:S01]  /*1600*/  FMUL.FTZ R9, R7, R6 ;  /* 0x0000000607097220 */ /* 0x002fe20000410000 */
[-C--:B------:R-:W-:Y:S01]  /*1610*/  FMUL.FTZ R6, R12, R13.reuse ;  /* 0x0000000d0c067220 */ /* 0x080fe20000410000 */
[----:B--2---:R-:W-:Y:S01]  /*1620*/  FMUL.FTZ R7, R15, R20 ;  /* 0x000000140f077220 */ /* 0x004fe20000410000 */
[----:B0-----:R-:W-:Y:S01]  /*1630*/  FMUL.FTZ R13, R11, R13 ;  /* 0x0000000d0b0d7220 */ /* 0x001fe20000410000 */
[----:B------:R-:W-:Y:S01]  /*1640*/  FFMA.FTZ R9, R8, R40, R9 ;  /* 0x0000002808097223 */ /* 0x000fe20000010009 */
[----:B------:R-:W-:Y:S01]  /*1650*/  FMUL.FTZ R8, R31, R48 ;  /* 0x000000301f087220 */ /* 0x000fe20000410000 */
[-C--:B------:R-:W-:Y:S01]  /*1660*/  FFMA.FTZ R6, R11, R41.reuse, -R6 ;  /* 0x000000290b067223 */ /* 0x080fe20000010806 */
[----:B------:R-:W-:Y:S01]  /*1670*/  FFMA.FTZ R41, R12, R41, R13 ;  /* 0x000000290c297223 */ /* 0x000fe2000001000d */
[C---:B---3--:R-:W-:Y:S01]  /*1680*/  FMUL.FTZ R20, R14.reuse, R20 ;  /* 0x000000140e147220 */ /* 0x048fe20000410000 */
[----:B------:R-:W-:Y:S01]  /*1690*/  FFMA.FTZ R7, R14, R42, -R7 ;  /* 0x0000002a0e077223 */ /* 0x000fe20000010807 */
[----:B------:R-:W-:-:S02]  /*16a0*/  F2FP.F16.F32.PACK_AB R40, R9, R10 ;  /* 0x0000000a0928723e */ /* 0x000fc400000000ff */
[----:B------:R-:W-:Y:S01]  /*16b0*/  FFMA.FTZ R42, R15, R42, R20 ;  /* 0x0000002a0f2a7223 */ /* 0x000fe20000010014 */
[----:B------:R-:W-:Y:S01]  /*16c0*/  F2FP.F16.F32.PACK_AB R41, R41, R6 ;  /* 0x000000062929723e */ /* 0x000fe200000000ff */
[C---:B----4-:R-:W-:Y:S01]  /*16d0*/  FMUL.FTZ R48, R21.reuse, R48 ;  /* 0x0000003015307220 */ /* 0x050fe20000410000 */
[-C--:B------:R-:W-:Y:S02]  /*16e0*/  FFMA.FTZ R8, R21, R46.reuse, -R8 ;  /* 0x0000002e15087223 */ /* 0x080fe40000010808 */
[----:B------:R-:W-:Y:S01]  /*16f0*/  F2FP.F16.F32.PACK_AB R42, R42, R7 ;  /* 0x000000072a2a723e */ /* 0x000fe200000000ff */
[----:B------:R-:W-:-:S05]  /*1700*/  FFMA.FTZ R43, R31, R46, R48 ;  /* 0x0000002e1f2b7223 */ /* 0x000fca0000010030 */
[----:B------:R-:W-:Y:S01]  /*1710*/  F2FP.F16.F32.PACK_AB R43, R43, R8 ;  /* 0x000000082b2b723e */ /* 0x000fe200000000ff */
[----:B------:R-:W-:Y:S06]  /*1720*/  BRA `(.L_x_1024) ;  /* 0x0000000800107947 */ /* 0x000fec0003800000 */
.L_x_1023:
[C---:B------:R-:W-:Y:S01]  /*1730*/  IMAD R47, R9.reuse, 0x2, R4 ;  /* 0x00000002092f7824 */ /* 0x040fe200078e0204 */
[----:B------:R-:W-:Y:S01]  /*1740*/  SHF.R.S32.HI R6, RZ, 0x1f, R7 ;  /* 0x0000001fff067819 */ /* 0x000fe20000011407 */
[----:B------:R-:W-:Y:S01]  /*1750*/  IMAD R49, R9, 0x2, R5 ;  /* 0x0000000209317824 */ /* 0x000fe200078e0205 */
[----:B------:R-:W-:Y:S02]  /*1760*/  BSSY B2, `(.L_x_1025) ;  /* 0x0000070000027945 */ /* 0x000fe40003800000 */
[----:B------:R-:W0:Y:S01]  /*1770*/  LDS.64 R12, [R47] ;  /* 0x000000002f0c7984 */ /* 0x000e220000000a00 */
[----:B------:R-:W-:-:S03]  /*1780*/  LEA.HI R6, R6, R7, RZ, 0x2 ;  /* 0x0000000706067211 */ /* 0x000fc600078f10ff */
[----:B------:R-:W1:Y:S02]  /*1790*/  LDS.64 R14, [R49] ;  /* 0x00000000310e7984 */ /* 0x000e640000000a00 */
        /* <DEDUP_REMOVED lines=16> */
[----:B------:R0:W1:Y:S01]  /*18a0*/  MUFU.RCP R11, R9 ;  /* 0x00000009000b7308 */ /* 0x0000620000001000 */
[----:B------:R-:W-:Y:S01]  /*18b0*/  IADD3 R7, R10, 0x2, RZ ;  /* 0x000000020a077810 */ /* 0x000fe20007ffe0ff */
[----:B------:R-:W-:Y:S02]  /*18c0*/  HADD2.F32 R55, -RZ, R43.H0_H0 ;  /* 0x2000002bff377230 */ /* 0x000fe40000004100 */
[--C-:B------:R-:W-:Y:S01]  /*18d0*/  HADD2.F32 R46, -RZ, R40.reuse.H1_H1 ;  /* 0x30000028ff2e7230 */ /* 0x100fe20000004100 */
[----:B------:R-:W-:Y:S01]  /*18e0*/  I2FP.F32.S32 R8, R7 ;  /* 0x0000000700087245 */ /* 0x000fe20000201400 */
[----:B------:R-:W-:-:S02]  /*18f0*/  HADD2.F32 R51, -RZ, R40.H0_H0 ;  /* 0x20000028ff337230 */ /* 0x000fc40000004100 */
[--C-:B------:R-:W-:Y:S02]  /*1900*/  HADD2.F32 R48, -RZ, R41.reuse.H1_H1 ;  /* 0x30000029ff307230 */ /* 0x100fe40000004100 */
[----:B0-----:R-:W-:Y:S02]  /*1910*/  VIADD R9, R10, 0x6 ;  /* 0x000000060a097836 */ /* 0x001fe40000000000 */
[----:B------:R-:W-:Y:S02]  /*1920*/  HADD2.F32 R53, -RZ, R41.H0_H0 ;  /* 0x20000029ff357230 */ /* 0x000fe40000004100 */
[--C-:B------:R-:W-:Y:S01]  /*1930*/  HADD2.F32 R52, -RZ, R42.reuse.H1_H1 ;  /* 0x3000002aff347230 */ /* 0x100fe20000004100 */
[----:B------:R-:W-:Y:S01]  /*1940*/  I2FP.F32.S32 R9, R9 ;  /* 0x0000000900097245 */ /* 0x000fe20000201400 */
[----:B------:R-:W-:Y:S02]  /*1950*/  HADD2.F32 R50, -RZ, R42.H0_H0 ;  /* 0x2000002aff327230 */ /* 0x000fe40000004100 */
[-C--:B-1----:R-:W-:Y:S01]  /*1960*/  FMUL.FTZ R6, R6, R11.reuse ;  /* 0x0000000b06067220 */ /* 0x082fe20000410000 */
[----:B------:R-:W-:Y:S01]  /*1970*/  FMUL.FTZ R8, R8, R11 ;  /* 0x0000000b08087220 */ /* 0x000fe20000410000 */
[----:B------:R-:W-:-:S02]  /*1980*/  HADD2.F32 R42, -RZ, R35.H1_H1 ;  /* 0x30000023ff2a7230 */ /* 0x000fc40000004100 */
[----:B------:R-:W-:Y:S01]  /*1990*/  FMUL.FTZ R9, R9, R11 ;  /* 0x0000000b09097220 */ /* 0x000fe20000410000 */
[----:B------:R-:W-:Y:S01]  /*19a0*/  FMUL.FTZ R7, R6, 13.28771209716796875 ;  /* 0x41549a7806077820 */ /* 0x000fe20000410000 */
[----:B------:R-:W-:Y:S02]  /*19b0*/  VIADD R6, R10, 0x4 ;  /* 0x000000040a067836 */ /* 0x000fe40000000000 */
[----:B------:R-:W-:Y:S01]  /*19c0*/  FMUL.FTZ R8, R8, 13.28771209716796875 ;  /* 0x41549a7808087820 */ /* 0x000fe20000410000 */
[----:B------:R-:W-:Y:S02]  /*19d0*/  HADD2.F32 R41, -RZ, R35.H0_H0 ;  /* 0x20000023ff297230 */ /* 0x000fe40000004100 */
[--C-:B------:R-:W-:Y:S01]  /*19e0*/  HADD2.F32 R31, -RZ, R34.reuse.H1_H1 ;  /* 0x30000022ff1f7230 */ /* 0x100fe20000004100 */
[----:B------:R-:W-:Y:S01]  /*19f0*/  I2FP.F32.S32 R6, R6 ;  /* 0x0000000600067245 */ /* 0x000fe20000201400 */
[----:B------:R-:W0:Y:S01]  /*1a00*/  MUFU.EX2 R7, -R7 ;  /* 0x8000000700077308 */ /* 0x000e220000000800 */
[----:B------:R-:W-:-:S03]  /*1a10*/  HADD2.F32 R34, -RZ, R34.H0_H0 ;  /* 0x20000022ff227230 */ /* 0x000fc60000004100 */
[----:B------:R-:W-:Y:S01]  /*1a20*/  FMUL.FTZ R6, R6, R11 ;  /* 0x0000000b06067220 */ /* 0x000fe20000410000 */
[----:B------:R-:W-:-:S03]  /*1a30*/  FMUL.FTZ R11, R9, 13.28771209716796875 ;  /* 0x41549a78090b7820 */ /* 0x000fc60000410000 */
[----:B------:R-:W1:Y:S01]  /*1a40*/  MUFU.EX2 R13, -R8 ;  /* 0x80000008000d7308 */ /* 0x000e620000000800 */
[----:B------:R-:W-:Y:S01]  /*1a50*/  FMUL.FTZ R10, R6, 13.28771209716796875 ;  /* 0x41549a78060a7820 */ /* 0x000fe20000410000 */
[----:B------:R-:W-:-:S04]  /*1a60*/  IADD3 R6, -R19, UR4, RZ ;  /* 0x0000000413067c10 */ /* 0x000fc8000fffe1ff */
[----:B------:R-:W-:Y:S02]  /*1a70*/  I2FP.F32.S32 R6, R6 ;  /* 0x0000000600067245 */ /* 0x000fe40000201400 */
[----:B------:R2:W3:Y:S03]  /*1a80*/  MUFU.EX2 R15, -R10 ;  /* 0x8000000a000f7308 */ /* 0x0004e60000000800 */
[----:B0-----:R-:W-:-:S04]  /*1a90*/  FMUL.FTZ R7, R6, R7 ;  /* 0x0000000706077220 */ /* 0x001fc80000410000 */
[----:B------:R-:W-:Y:S01]  /*1aa0*/  FMUL.RZ R12, R7, 0.15915493667125701904 ;  /* 0x3e22f983070c7820 */ /* 0x000fe2000040c000 */
        /* <DEDUP_REMOVED lines=17> */
[----:B--2---:R-:W-:Y:S01]  /*1bc0*/  FMUL.FTZ R6, R46, R8 ;  /* 0x000000082e067220 */ /* 0x004fe20000410000 */
[C---:B------:R-:W-:Y:S01]  /*1bd0*/  FMUL.FTZ R12, R8.reuse, R10 ;  /* 0x0000000a080c7220 */ /* 0x040fe20000410000 */
[C---:B------:R-:W-:Y:S01]  /*1be0*/  FFMA.FTZ R9, R51.reuse, R8, R9 ;  /* 0x0000000833097223 */ /* 0x040fe20000010009 */
[-C--:B------:R-:W-:Y:S01]  /*1bf0*/  FFMA.FTZ R11, R8, R32.reuse, R11 ;  /* 0x00000020080b7223 */ /* 0x080fe2000001000b */
[----:B------:R-:W-:Y:S01]  /*1c00*/  FFMA.FTZ R6, R51, R7, -R6 ;  /* 0x0000000733067223 */ /* 0x000fe20000010806 */
[----:B------:R-:W-:Y:S02]  /*1c10*/  FFMA.FTZ R12, R7, R32, -R12 ;  /* 0x00000020070c7223 */ /* 0x000fe4000001080c */
        /* <DEDUP_REMOVED lines=15> */
[-C--:B0-----:R-:W-:Y:S01]  /*1d10*/  FMUL.FTZ R14, R52, R20.reuse ;  /* 0x00000014340e7220 */ /* 0x081fe20000410000 */
        /* <DEDUP_REMOVED lines=20> */
.L_x_1026:
[----:B------:R-:W-:Y:S05]  /*1e60*/  BSYNC B2 ;  /* 0x0000000000027941 */ /* 0x000fea0003800000 */
.L_x_1025:
        /* <DEDUP_REMOVED lines=16> */
.L_x_1024:
[----:B------:R-:W-:Y:S05]  /*1f70*/  BSYNC B1 ;  /* 0x0000000000017941 */ /* 0x000fea0003800000 */
.L_x_1022:
        /* <DEDUP_REMOVED lines=16> */
.L_x_1021:
[----:B------:R-:W-:Y:S05]  /*2080*/  BSYNC B0 ;  /* 0x0000000000007941 */ /* 0x000fea0003800000 */
.L_x_1020:
[----:B------:R-:W-:Y:S06]  /*2090*/  BAR.SYNC.DEFER_BLOCKING 0x0 ;  /* 0x0000000000007b1d */ /* 0x000fec0000010000 */
[----:B------:R-:W-:Y:S04]  /*20a0*/  BSSY B0, `(.L_x_1027) ;  /* 0x0000005000007945 */ /* 0x000fe80003800000 */
[----:B------:R-:W-:Y:S05]  /*20b0*/  @!P6 BRA `(.L_x_1028) ;  /* 0x00000000000ce947 */ /* 0x000fea0003800000 */
[----:B------:R-:W-:Y:S01]  /*20c0*/  ISETP.NE.AND P0, PT, R44, RZ, PT ;  /* 0x000000ff2c00720c */ /* 0x000fe20003f05270 */
[----:B0-----:R2:W3:-:S12]  /*20d0*/  LDS.128 R40, [R0] ;  /* 0x0000000000287984 */ /* 0x0014d80000000c00 */
[----:B------:R2:W4:Y:S02]  /*20e0*/  @!P0 LDS.128 R32, [R3] ;  /* 0x0000000003208984 */ /* 0x0005240000000c00 */
.L_x_1028:
[----:B------:R-:W-:Y:S05]  /*20f0*/  BSYNC B0 ;  /* 0x0000000000007941 */ /* 0x000fea0003800000 */
.L_x_1027:
[----:B------:R-:W-:Y:S06]  /*2100*/  BAR.SYNC.DEFER_BLOCKING 0x0 ;  /* 0x0000000000007b1d */ /* 0x000fec0000010000 */
[----:B------:R-:W-:Y:S05]  /*2110*/  BRA `(.L_x_1017) ;  /* 0x0000000800a87947 */ /* 0x000fea0003800000 */
.L_x_1016:
        /* <DEDUP_REMOVED lines=8> */
[----:B------:R-:W-:Y:S01]  /*21a0*/  I2FP.F32.S32 R3, R0 ;  /* 0x0000000000037245 */ /* 0x000fe20000201400 */
[C---:B------:R-:W-:Y:S01]  /*21b0*/  VIADD R5, R0.reuse, 0x4 ;  /* 0x0000000400057836 */ /* 0x040fe20000000000 */
[----:B------:R-:W-:Y:S01]  /*21c0*/  IADD3 R0, R0, 0x6, RZ ;  /* 0x0000000600007810 */ /* 0x000fe20007ffe0ff */
[--C-:B------:R-:W-:Y:S01]  /*21d0*/  HADD2.F32 R15, -RZ, R41.reuse.H1_H1 ;  /* 0x30000029ff0f7230 */ /* 0x100fe20000004100 */
        /* <DEDUP_REMOVED lines=61> */
.L_x_1029:
[----:B------:R-:W-:-:S13]  /*25b0*/  ISETP.GE.AND P0, PT, R0, R13, PT ;  /* 0x0000000d0000720c */ /* 0x000fda0003f06270 */
[----:B------:R-:W-:Y:S05]  /*25c0*/  @P0 BRA `(.L_x_1030) ;  /* 0x0000000400780947 */ /* 0x000fea0003800000 */
[----:B------:R-:W-:Y:S01]  /*25d0*/  I2FP.F32.S32 R13, R13 ;  /* 0x0000000d000d7245 */ /* 0x000fe20000201400 */
[C---:B------:R-:W-:Y:S01]  /*25e0*/  VIADD R5, R0.reuse, 0x2 ;  /* 0x0000000200057836 */ /* 0x040fe20000000000 */
[----:B------:R-:W-:Y:S01]  /*25f0*/  I2FP.F32.S32 R3, R0 ;  /* 0x0000000000037245 */ /* 0x000fe20000201400 */
[----:B------:R-:W-:Y:S01]  /*2600*/  VIADD R6, R0, 0x4 ;  /* 0x0000000400067836 */ /* 0x000fe20000000000 */
[----:B------:R-:W0:Y:S01]  /*2610*/  MUFU.RCP R4, R13 ;  /* 0x0000000d00047308 */ /* 0x000e220000001000 */
[----:B------:R-:W-:Y:S01]  /*2620*/  I2FP.F32.S32 R44, R44 ;  /* 0x0000002c002c7245 */ /* 0x000fe20000201400 */
[--C-:B------:R-:W-:Y:S01]  /*2630*/  HADD2.F32 R46, -RZ, R43.reuse.H1_H1 ;  /* 0x3000002bff2e7230 */ /* 0x100fe20000004100 */
[----:B------:R-:W-:Y:S01]  /*2640*/  I2FP.F32.S32 R5, R5 ;  /* 0x0000000500057245 */ /* 0x000fe20000201400 */
[----:B------:R-:W-:Y:S01]  /*2650*/  HADD2.F32 R45, -RZ, R43.H0_H0 ;  /* 0x2000002bff2d7230 */ /* 0x000fe20000004100 */
[----:B------:R-:W-:Y:S01]  /*2660*/  I2FP.F32.S32 R7, R6 ;  /* 0x0000000600077245 */ /* 0x000fe20000201400 */
[----:B------:R-:W-:-:S02]  /*2670*/  HADD2.F32 R31, -RZ, R34.H0_H0 ;  /* 0x20000022ff1f7230 */ /* 0x000fc40000004100 */
[----:B------:R-:W-:Y:S02]  /*2680*/  HADD2.F32 R47, -RZ, R35.H0_H0 ;  /* 0x20000023ff2f7230 */ /* 0x000fe40000004100 */
[----:B------:R-:W-:Y:S02]  /*2690*/  HADD2.F32 R12, -RZ, R41.H1_H1 ;  /* 0x30000029ff0c7230 */ /* 0x000fe40000004100 */
[----:B------:R-:W-:Y:S02]  /*26a0*/  HADD2.F32 R14, -RZ, R33.H1_H1 ;  /* 0x30000021ff0e7230 */ /* 0x000fe40000004100 */
[----:B------:R-:W-:Y:S02]  /*26b0*/  HADD2.F32 R41, -RZ, R41.H0_H0 ;  /* 0x20000029ff297230 */ /* 0x000fe40000004100 */
[----:B------:R-:W-:Y:S02]  /*26c0*/  HADD2.F32 R33, -RZ, R33.H0_H0 ;  /* 0x20000021ff217230 */ /* 0x000fe40000004100 */
[-C--:B0-----:R-:W-:Y:S01]  /*26d0*/  FMUL.FTZ R3, R3, R4.reuse ;  /* 0x0000000403037220 */ /* 0x081fe20000410000 */
[----:B------:R-:W-:Y:S01]  /*26e0*/  FMUL.FTZ R5, R5, R4 ;  /* 0x0000000405057220 */ /* 0x000fe20000410000 */
[----:B------:R-:W-:-:S02]  /*26f0*/  HADD2.F32 R21, -RZ, R42.H1_H1 ;  /* 0x3000002aff157230 */ /* 0x000fc40000004100 */
[----:B------:R-:W-:Y:S01]  /*2700*/  FMUL.FTZ R3, R3, 13.28771209716796875 ;  /* 0x41549a7803037820 */ /* 0x000fe20000410000 */
[----:B------:R-:W-:Y:S01]  /*2710*/  FMUL.FTZ R6, R5, 13.28771209716796875 ;  /* 0x41549a7805067820 */ /* 0x000fe20000410000 */
[----:B------:R-:W-:Y:S02]  /*2720*/  VIADD R5, R0, 0x6 ;  /* 0x0000000600057836 */ /* 0x000fe40000000000 */
[----:B------:R-:W-:Y:S01]  /*2730*/  FMUL.FTZ R0, R7, R4 ;  /* 0x0000000407007220 */ /* 0x000fe20000410000 */
[----:B------:R-:W-:Y:S01]  /*2740*/  HADD2.F32 R42, -RZ, R42.H0_H0 ;  /* 0x2000002aff2a7230 */ /* 0x000fe20000004100 */
[----:B------:R-:W0:Y:S01]  /*2750*/  MUFU.EX2 R7, -R6 ;  /* 0x8000000600077308 */ /* 0x000e220000000800 */
[----:B------:R-:W-:Y:S01]  /*2760*/  I2FP.F32.S32 R5, R5 ;  /* 0x0000000500057245 */ /* 0x000fe20000201400 */
[----:B------:R-:W-:-:S04]  /*2770*/  FMUL.FTZ R0, R0, 13.28771209716796875 ;  /* 0x41549a7800007820 */ /* 0x000fc80000410000 */
[----:B------:R-:W-:Y:S02]  /*2780*/  FMUL.FTZ R5, R5, R4 ;  /* 0x0000000405057220 */ /* 0x000fe40000410000 */
[----:B------:R-:W1:Y:S02]  /*2790*/  MUFU.EX2 R3, -R3 ;  /* 0x8000000300037308 */ /* 0x000e640000000800 */
[----:B------:R-:W-:-:S06]  /*27a0*/  FMUL.FTZ R10, R5, 13.28771209716796875 ;  /* 0x41549a78050a7820 */ /* 0x000fcc0000410000 */
[----:B------:R2:W3:Y:S01]  /*27b0*/  MUFU.EX2 R9, -R0 ;  /* 0x8000000000097308 */ /* 0x0004e20000000800 */
[----:B0-----:R-:W-:-:S04]  /*27c0*/  FMUL.FTZ R7, R44, R7 ;  /* 0x000000072c077220 */ /* 0x001fc80000410000 */
[----:B------:R-:W-:-:S03]  /*27d0*/  FMUL.RZ R7, R7, 0.15915493667125701904 ;  /* 0x3e22f98307077820 */ /* 0x000fc6000040c000 */
[----:B------:R0:W4:Y:S01]  /*27e0*/  MUFU.EX2 R11, -R10 ;  /* 0x8000000a000b7308 */ /* 0x0001220000000800 */
[C---:B-1----:R-:W-:Y:S01]  /*27f0*/  FMUL.FTZ R3, R44.reuse, R3 ;  /* 0x000000032c037220 */ /* 0x042fe20000410000 */
[--C-:B--2---:R-:W-:Y:S02]  /*2800*/  HADD2.F32 R0, -RZ, R40.reuse.H1_H1 ;  /* 0x30000028ff007230 */ /* 0x104fe40000004100 */
[----:B------:R-:W-:Y:S02]  /*2810*/  HADD2.F32 R40, -RZ, R40.H0_H0 ;  /* 0x20000028ff287230 */ /* 0x000fe40000004100 */
[----:B------:R-:W-:Y:S02]  /*2820*/  FMUL.RZ R3, R3, 0.15915493667125701904 ;  /* 0x3e22f98303037820 */ /* 0x000fe4000040c000 */
[----:B------:R-:W-:Y:S01]  /*2830*/  MUFU.SIN R8, R7 ;  /* 0x0000000700087308 */ /* 0x000fe20000000400 */
[----:B---3--:R-:W-:-:S04]  /*2840*/  FMUL.FTZ R9, R44, R9 ;  /* 0x000000092c097220 */ /* 0x008fc80000410000 */
[----:B0-----:R-:W-:Y:S01]  /*2850*/  FMUL.RZ R10, R9, 0.15915493667125701904 ;  /* 0x3e22f983090a7820 */ /* 0x001fe2000040c000 */
[----:B------:R-:W-:Y:S02]  /*2860*/  HADD2.F32 R9, -RZ, R32.H0_H0 ;  /* 0x20000020ff097230 */ /* 0x000fe40000004100 */
[----:B------:R-:W-:Y:S01]  /*2870*/  MUFU.COS R5, R3 ;  /* 0x0000000300057308 */ /* 0x000fe20000000000 */
[----:B----4-:R-:W-:Y:S01]  /*2880*/  FMUL.FTZ R11, R44, R11 ;  /* 0x0000000b2c0b7220 */ /* 0x010fe20000410000 */
[----:B------:R-:W-:-:S03]  /*2890*/  HADD2.F32 R44, -RZ, R35.H1_H1 ;  /* 0x30000023ff2c7230 */ /* 0x000fc60000004100 */
[----:B------:R-:W-:-:S03]  /*28a0*/  FMUL.RZ R43, R11, 0.15915493667125701904 ;  /* 0x3e22f9830b2b7820 */ /* 0x000fc6000040c000 */
[----:B------:R0:W1:Y:S08]  /*28b0*/  MUFU.SIN R4, R3 ;  /* 0x0000000300047308 */ /* 0x0000700000000400 */
[----:B------:R2:W3:Y:S01]  /*28c0*/  MUFU.COS R13, R7 ;  /* 0x00000007000d7308 */ /* 0x0004e20000000000 */
[----:B0-----:R-:W-:Y:S02]  /*28d0*/  HADD2.F32 R3, -RZ, R32.H1_H1 ;  /* 0x30000020ff037230 */ /* 0x001fe40000004100 */
[----:B------:R-:W-:-:S05]  /*28e0*/  HADD2.F32 R32, -RZ, R34.H1_H1 ;  /* 0x30000022ff207230 */ /* 0x000fca0000004100 */
[----:B------:R-:W0:Y:S01]  /*28f0*/  MUFU.SIN R20, R10 ;  /* 0x0000000a00147308 */ /* 0x000e220000000400 */
[CC--:B-1----:R-:W-:Y:S01]  /*2900*/  FMUL.FTZ R6, R4.reuse, R0.reuse ;  /* 0x0000000004067220 */ /* 0x0c2fe20000410000 */
[C---:B--2---:R-:W-:Y:S01]  /*2910*/  FMUL.FTZ R7, R5.reuse, R0 ;  /* 0x0000000005077220 */ /* 0x044fe20000410000 */
[CC--:B------:R-:W-:Y:S01]  /*2920*/  FMUL.FTZ R0, R4.reuse, R3.reuse ;  /* 0x0000000304007220 */ /* 0x0c0fe20000410000 */
[C---:B------:R-:W-:Y:S02]  /*2930*/  FMUL.FTZ R3, R5.reuse, R3 ;  /* 0x0000000305037220 */ /* 0x040fe40000410000 */
[C---:B------:R-:W-:Y:S01]  /*2940*/  FFMA.FTZ R11, R4.reuse, R40, R7 ;  /* 0x00000028040b7223 */ /* 0x040fe20000010007 */
[-C--:B------:R-:W-:Y:S01]  /*2950*/  FFMA.FTZ R0, R5, R9.reuse, -R0 ;  /* 0x0000000905007223 */ /* 0x080fe20000010800 */
[----:B------:R1:W2:Y:S01]  /*2960*/  MUFU.COS R15, R10 ;  /* 0x0000000a000f7308 */ /* 0x0002a20000000000 */
[----:B---3--:R-:W-:Y:S01]  /*2970*/  FMUL.FTZ R7, R13, R12 ;  /* 0x0000000c0d077220 */ /* 0x008fe20000410000 */
[----:B------:R-:W-:Y:S01]  /*2980*/  FFMA.FTZ R3, R4, R9, R3 ;  /* 0x0000000904037223 */ /* 0x000fe20000010003 */
[----:B------:R-:W-:-:S04]  /*2990*/  FMUL.FTZ R4, R8, R14 ;  /* 0x0000000e08047220 */ /* 0x000fc80000410000 */
[----:B------:R-:W-:Y:S01]  /*29a0*/  FFMA.FTZ R4, R13, R33, -R4 ;  /* 0x000000210d047223 */ /* 0x000fe20000010804 */
[----:B------:R-:W3:Y:S01]  /*29b0*/  MUFU.COS R35, R43 ;  /* 0x0000002b00237308 */ /* 0x000ee20000000000 */
[----:B-1----:R-:W-:Y:S01]  /*29c0*/  FFMA.FTZ R10, R5, R40, -R6 ;  /* 0x00000028050a7223 */ /* 0x002fe20000010806 */
[----:B------:R-:W-:Y:S01]  /*29d0*/  FMUL.FTZ R6, R8, R12 ;  /* 0x0000000c08067220 */ /* 0x000fe20000410000 */
[----:B------:R-:W-:-:S03]  /*29e0*/  FMUL.FTZ R5, R13, R14 ;  /* 0x0000000e0d057220 */ /* 0x000fc60000410000 */
[-C--:B------:R-:W-:Y:S01]  /*29f0*/  FFMA.FTZ R12, R13, R41.reuse, -R6 ;  /* 0x000000290d0c7223 */ /* 0x080fe20000010806 */
[C---:B------:R-:W-:Y:S01]  /*2a00*/  FFMA.FTZ R41, R8.reuse, R41, R7 ;  /* 0x0000002908297223 */ /* 0x040fe20000010007 */
[----:B------:R-:W1:Y:S01]  /*2a10*/  MUFU.SIN R34, R43 ;  /* 0x0000002b00227308 */ /* 0x000e620000000400 */
[----:B------:R-:W-:Y:S01]  /*2a20*/  FFMA.FTZ R5, R8, R33, R5 ;  /* 0x0000002108057223 */ /* 0x000fe20000010005 */
[CC--:B0-----:R-:W-:Y:S01]  /*2a30*/  FMUL.FTZ R8, R20.reuse, R21.reuse ;  /* 0x0000001514087220 */ /* 0x0c1fe20000410000 */
[CC--:B------:R-:W-:Y:S01]  /*2a40*/  FMUL.FTZ R6, R20.reuse, R32.reuse ;  /* 0x0000002014067220 */ /* 0x0c0fe20000410000 */
[C---:B--2---:R-:W-:Y:S01]  /*2a50*/  FMUL.FTZ R21, R15.reuse, R21 ;  /* 0x000000150f157220 */ /* 0x044fe20000410000 */
[C---:B------:R-:W-:Y:S01]  /*2a60*/  FMUL.FTZ R7, R15.reuse, R32 ;  /* 0x000000200f077220 */ /* 0x040fe20000410000 */
[CC--:B------:R-:W-:Y:S01]  /*2a70*/  FFMA.FTZ R13, R15.reuse, R42.reuse, -R8 ;  /* 0x0000002a0f0d7223 */ /* 0x0c0fe20000010808 */
[-C--:B------:R-:W-:Y:S01]  /*2a80*/  FFMA.FTZ R6, R15, R31.reuse, -R6 ;  /* 0x0000001f0f067223 */ /* 0x080fe20000010806 */
[C---:B------:R-:W-:Y:S01]  /*2a90*/  FFMA.FTZ R42, R20.reuse, R42, R21 ;  /* 0x0000002a142a7223 */ /* 0x040fe20000010015 */
[C---:B---3--:R-:W-:Y:S01]  /*2aa0*/  FMUL.FTZ R15, R35.reuse, R46 ;  /* 0x0000002e230f7220 */ /* 0x048fe20000410000 */
[----:B------:R-:W-:Y:S01]  /*2ab0*/  FMUL.FTZ R9, R35, R44 ;  /* 0x0000002c23097220 */ /* 0x000fe20000410000 */
[----:B------:R-:W-:Y:S01]  /*2ac0*/  FFMA.FTZ R7, R20, R31, R7 ;  /* 0x0000001f14077223 */ /* 0x000fe20000010007 */
[----:B------:R-:W-:-:S02]  /*2ad0*/  F2FP.F16.F32.PACK_AB R40, R11, R10 ;  /* 0x0000000a0b28723e */ /* 0x000fc400000000ff */
[----:B------:R-:W-:Y:S02]  /*2ae0*/  F2FP.F16.F32.PACK_AB R32, R3, R0 ;  /* 0x000000000320723e */ /* 0x000fe400000000ff */
[----:B------:R-:W-:Y:S01]  /*2af0*/  F2FP.F16.F32.PACK_AB R41, R41, R12 ;  /* 0x0000000c2929723e */ /* 0x000fe200000000ff */
[C---:B-1----:R-:W-:Y:S01]  /*2b00*/  FMUL.FTZ R14, R34.reuse, R46 ;  /* 0x0000002e220e7220 */ /* 0x042fe20000410000 */
[C---:B------:R-:W-:Y:S01]  /*2b10*/  FMUL.FTZ R8, R34.reuse, R44 ;  /* 0x0000002c22087220 */ /* 0x040fe20000410000 */
[C---:B------:R-:W-:Y:S01]  /*2b20*/  FFMA.FTZ R15, R34.reuse, R45, R15 ;  /* 0x0000002d220f7223 */ /* 0x040fe2000001000f */
[----:B------:R-:W-:Y:S01]  /*2b30*/  FFMA.FTZ R9, R34, R47, R9 ;  /* 0x0000002f22097223 */ /* 0x000fe20000010009 */
[C---:B------:R-:W-:Y:S01]  /*2b40*/  FFMA.FTZ R14, R35.reuse, R45, -R14 ;  /* 0x0000002d230e7223 */ /* 0x040fe2000001080e */
[----:B------:R-:W-:Y:S01]  /*2b50*/  FFMA.FTZ R8, R35, R47, -R8 ;  /* 0x0000002f23087223 */ /* 0x000fe20000010808 */
[----:B------:R-:W-:Y:S02]  /*2b60*/  F2FP.F16.F32.PACK_AB R33, R5, R4 ;  /* 0x000000040521723e */ /* 0x000fe400000000ff */
[----:B------:R-:W-:-:S02]  /*2b70*/  F2FP.F16.F32.PACK_AB R42, R42, R13 ;  /* 0x0000000d2a2a723e */ /* 0x000fc400000000ff */
[----:B------:R-:W-:Y:S02]  /*2b80*/  F2FP.F16.F32.PACK_AB R34, R7, R6 ;  /* 0x000000060722723e */ /* 0x000fe400000000ff */
[----:B------:R-:W-:Y:S02]  /*2b90*/  F2FP.F16.F32.PACK_AB R43, R15, R14 ;  /* 0x0000000e0f2b723e */ /* 0x000fe400000000ff */
[----:B------:R-:W-:-:S07]  /*2ba0*/  F2FP.F16.F32.PACK_AB R35, R9, R8 ;  /* 0x000000080923723e */ /* 0x000fce00000000ff */
.L_x_1030:
[----:B------:R-:W-:Y:S05]  /*2bb0*/  BSYNC B0 ;  /* 0x0000000000007941 */ /* 0x000fea0003800000 */
.L_x_1017:
[----:B------:R-:W-:Y:S01]  /*2bc0*/  ISETP.GT.AND P0, PT, R24, 0x1f, PT ;  /* 0x0000001f1800780c */ /* 0x000fe20003f04270 */
[----:B------:R-:W-:Y:S01]  /*2bd0*/  BSSY B0, `(.L_x_1031) ;  /* 0x0000029000007945 */ /* 0x000fe20003800000 */
[----:B------:R-:W-:-:S11]  /*2be0*/  HFMA2.MMA R14, -RZ, RZ, 0, 0 ;  /* 0x00000000ff0e7435 */ /* 0x000fd600000001ff */
        /* <DEDUP_REMOVED lines=8> */
[----:B0-----:R-:W-:Y:S01]  /*2c70*/  ISETP.NE.AND P1, PT, R0, RZ, PT ;  /* 0x000000ff0000720c */ /* 0x001fe20003f25270 */
[----:B------:R-:W-:-:S04]  /*2c80*/  VIADD R0, R6, 0x10 ;  /* 0x0000001006007836 */ /* 0x000fc80000000000 */
[----:B------:R-:W-:Y:S01]  /*2c90*/  HFMA2.MMA R21, R43, R35, R21 ;  /* 0x000000232b157235 */ /* 0x000fe20000000015 */
[----:B------:R-:W-:Y:S02]  /*2ca0*/  ISETP.GT.OR P0, PT, R24, 0x1b, P1 ;  /* 0x0000001b1800780c */ /* 0x000fe40000f04670 */
[----:B-1----:R-:W-:-:S07]  /*2cb0*/  LEA R3, R7, R0, 0x18 ;  /* 0x0000000007037211 */ /* 0x002fce00078ec0ff */
[--C-:B------:R-:W-:Y:S01]  /*2cc0*/  HADD2.F32 R13, -RZ, R21.reuse.H0_H0 ;  /* 0x20000015ff0d7230 */ /* 0x100fe20000004100 */
[----:B------:R-:W-:Y:S01]  /*2cd0*/  LEA R3, R24, R3, 0x4 ;  /* 0x0000000318037211 */ /* 0x000fe200078e20ff */
[----:B------:R-:W-:Y:S02]  /*2ce0*/  @!P1 VIADD R6, R6, 0x210 ;  /* 0x0000021006069836 */ /* 0x000fe40000000000 */
[----:B------:R-:W-:Y:S01]  /*2cf0*/  HADD2.F32 R0, -RZ, R21.H1_H1 ;  /* 0x30000015ff007230 */ /* 0x000fe20000004100 */
        /* <DEDUP_REMOVED lines=21> */
.L_x_1239:
[----:B-1----:R-:W-:-:S07]  /*2e50*/  FADD.FTZ R14, R5, R14 ;  /* 0x0000000e050e7221 */ /* 0x002fce0000010000 */
.L_x_1032:
[----:B------:R-:W-:Y:S05]  /*2e60*/  BSYNC B0 ;  /* 0x0000000000007941 */ /* 0x000fea0003800000 */
.L_x_1031:
        /* <DEDUP_REMOVED lines=10> */
[----:B------:R-:W-:-:S07]  /*2f10*/  @P0 IMAD.IADD R0, R22, 0x1, -R19 ;  /* 0x0000000116000824 */ /* 0x000fce00078e0a13 */
[----:B------:R-:W1:Y:S01]  /*2f20*/  @P0 LDC.64 R4, c[0x0][0x2c8] ;  /* 0x0000b200ff040b82 */ /* 0x000e620000000a00 */
[----:B0-----:R-:W-:-:S04]  /*2f30*/  @P0 IMAD R7, R25, R6, R0 ;  /* 0x0000000619070224 */ /* 0x001fc800078e0200 */
        /* <DEDUP_REMOVED lines=9> */
.L_x_1034:
[----:B------:R-:W-:Y:S05]  /*2fd0*/  WARPSYNC.ALL ;  /* 0x0000000000007948 */ /* 0x000fea0003800000 */
[----:B------:R-:W2:Y:S08]  /*2fe0*/  S2UR UR6, SR_CgaCtaId ;  /* 0x00000000000679c3 */ /* 0x000eb00000008800 */
[----:B------:R-:W-:Y:S01]  /*2ff0*/  BAR.SYNC.DEFER_BLOCKING 0x0 ;  /* 0x0000000000007b1d */ /* 0x000fe20000010000 */
[----:B-1----:R-:W-:-:S02]  /*3000*/  SHF.R.S32.HI R5, RZ, 0x1f, R24 ;  /* 0x0000001fff057819 */ /* 0x002fc40000011418 */
[----:B------:R-:W-:Y:S02]  /*3010*/  IADD3 R10, R22, 0x7, -R3 ;  /* 0x00000007160a7810 */ /* 0x000fe40007ffe803 */
[----:B------:R-:W-:Y:S01]  /*3020*/  LEA.HI R8, R5, R24, RZ, 0x2 ;  /* 0x0000001805087211 */ /* 0x000fe200078f10ff */
[----:B------:R-:W-:Y:S01]  /*3030*/  UMOV UR4, 0x400 ;  /* 0x0000040000047882 */ /* 0x000fe20000000000 */
[----:B------:R-:W-:Y:S01]  /*3040*/  SHF.R.S32.HI R13, RZ, 0x1f, R10 ;  /* 0x0000001fff0d7819 */ /* 0x000fe2000001140a */
[----:B------:R-:W-:Y:S01]  /*3050*/  UIADD3 UR5, UR4, 0x10, URZ ;  /* 0x0000001004057890 */ /* 0x000fe2000fffe03f */
[C---:B------:R-:W-:Y:S02]  /*3060*/  LOP3.LUT R5, R8.reuse, 0xfffffffc, RZ, 0xc0, !PT ;  /* 0xfffffffc08057812 */ /* 0x040fe400078ec0ff */
[----:B------:R-:W-:Y:S02]  /*3070*/  LEA.HI R13, R13, R10, RZ, 0x3 ;  /* 0x0000000a0d0d7211 */ /* 0x000fe400078f18ff */
[----:B------:R-:W-:Y:S01]  /*3080*/  LEA.HI.SX32 R63, R8, R3, 0x1e ;  /* 0x00000003083f7211 */ /* 0x000fe200078ff2ff */
[----:B------:R-:W-:Y:S01]  /*3090*/  IMAD.IADD R11, R24, 0x1, -R5 ;  /* 0x00000001180b7824 */ /* 0x000fe200078e0a05 */
[----:B------:R-:W-:-:S05]  /*30a0*/  LOP3.LUT R10, R13, 0xfffffff8, RZ, 0xc0, !PT ;  /* 0xfffffff80d0a7812 */ /* 0x000fca00078ec0ff */
[----:B------:R-:W-:Y:S01]  /*30b0*/  IMAD.IADD R8, R10, 0x1, R3 ;  /* 0x000000010a087824 */ /* 0x000fe200078e0203 */
[----:B--2---:R-:W-:-:S04]  /*30c0*/  ULEA UR5, UR6, UR5, 0x18 ;  /* 0x0000000506057291 */ /* 0x004fc8000f8ec03f */
[----:B------:R-:W-:Y:S02]  /*30d0*/  ISETP.GE.AND P0, PT, R63, R8, PT ;  /* 0x000000083f00720c */ /* 0x000fe40003f06270 */
[----:B0-----:R-:W-:Y:S01]  /*30e0*/  LEA R9, R11, UR5, 0x2 ;  /* 0x000000050b097c11 */ /* 0x001fe2000f8e10ff */
        /* <DEDUP_REMOVED lines=39> */
[----:B0-----:R1:W2:Y:S04]  /*3360*/  LDS R9, [R12] ;  /* 0x000000000c097984 */ /* 0x0012a80000000800 */
[----:B------:R1:W0:Y:S04]  /*3370*/  LDS R10, [R12+0x10] ;  /* 0x000010000c0a7984 */ /* 0x0002280000000800 */
        /* <DEDUP_REMOVED lines=30> */
.L_x_1035:
[----:B------:R-:W-:Y:S01]  /*3560*/  ULDC UR4, c[0x0][0x280] ;  /* 0x0000a00000047ab9 */ /* 0x000fe20000000800 */
[----:B-1----:R-:W-:Y:S01]  /*3570*/  IMAD.SHL.U32 R12, R11, 0x2, RZ ;  /* 0x000000020b0c7824 */ /* 0x002fe200078e00ff */
[----:B------:R-:W-:Y:S01]  /*3580*/  ULDC UR5, c[0x0][0x29c] ;  /* 0x0000a70000057ab9 */ /* 0x000fe20000000800 */
[----:B------:R-:W-:Y:S01]  /*3590*/  ULDC UR10, c[0x0][0x2a0] ;  /* 0x0000a800000a7ab9 */ /* 0x000fe20000000800 */
        /* <DEDUP_REMOVED lines=16> */
[----:B------:R-:W-:Y:S01]  /*36a0*/  IMAD R67, R67, 0xe0, R12 ;  /* 0x000000e043437824 */ /* 0x000fe200078e020c */
[----:B------:R-:W-:Y:S01]  /*36b0*/  SHF.R.S32.HI R64, RZ, 0x1f, R59 ;  /* 0x0000001fff407819 */ /* 0x000fe2000001143b */
[----:B------:R-:W-:Y:S01]  /*36c0*/  IMAD.MOV.U32 R12, RZ, RZ, RZ ;  /* 0x000000ffff0c7224 */ /* 0x000fe200078e00ff */
[----:B------:R-:W-:Y:S01]  /*36d0*/  SHF.R.S32.HI R65, RZ, 0x1f, R60 ;  /* 0x0000001fff417819 */ /* 0x000fe2000001143c */
[----:B------:R-:W-:Y:S01]  /*36e0*/  IMAD R62, R62, 0xe0, RZ ;  /* 0x000000e03e3e7824 */ /* 0x000fe200078e02ff */
[----:B--2---:R-:W2:Y:S01]  /*36f0*/  MUFU.RCP R14, R14 ;  /* 0x0000000e000e7308 */ /* 0x004ea20000001000 */
[C---:B-1----:R-:W-:Y:S01]  /*3700*/  IMAD.WIDE R128, R67.reuse, 0x2, R128 ;  /* 0x0000000243807825 */ /* 0x042fe200078e0280 */
[----:B------:R-:W-:-:S03]  /*3710*/  IADD3 R67, R67, 0x8, RZ ;  /* 0x0000000843437810 */ /* 0x000fc60007ffe0ff */
[----:B-----5:R-:W-:Y:S01]  /*3720*/  VIADD R66, R66, UR4 ;  /* 0x0000000442427c36 */ /* 0x020fe20008000000 */
[----:B--2---:R-:W-:-:S06]  /*3730*/  IADD3 R13, R14, 0xffffffe, RZ ;  /* 0x0ffffffe0e0d7810 */ /* 0x004fcc0007ffe0ff */
[----:B------:R-:W1:Y:S02]  /*3740*/  F2I.FTZ.U32.TRUNC.NTZ R13, R13 ;  /* 0x0000000d000d7305 */ /* 0x000e64000021f000 */
[----:B-1----:R-:W-:-:S04]  /*3750*/  IMAD.MOV R61, RZ, RZ, -R13 ;  /* 0x000000ffff3d7224 */ /* 0x002fc800078e0a0d */
[----:B------:R-:W-:-:S04]  /*3760*/  IMAD R61, R61, R58, RZ ;  /* 0x0000003a3d3d7224 */ /* 0x000fc800078e02ff */
[----:B------:R-:W-:-:S07]  /*3770*/  IMAD.HI.U32 R61, R13, R61, R12 ;  /* 0x0000003d0d3d7227 */ /* 0x000fce00078e000c */
.L_x_1169:
[----:B-1----:R-:W1:Y:S01]  /*3780*/  LDC R11, c[0x0][0x284] ;  /* 0x0000a100ff0b7b82 */ /* 0x002e620000000800 */
[----:B------:R-:W-:-:S04]  /*3790*/  ISETP.NE.U32.AND P0, PT, RZ, UR6, PT ;  /* 0x00000006ff007c0c */ /* 0x000fc8000bf05070 */
[----:B------:R-:W-:-:S13]  /*37a0*/  ISETP.NE.AND.EX P0, PT, RZ, UR7, PT, P0 ;  /* 0x00000007ff007c0c */ /* 0x000fda000bf05300 */
[----:B0-----:R-:W-:Y:S01]  /*37b0*/  @P0 SHF.R.S32.HI R13, RZ, 0x1f, R63 ;  /* 0x0000001fff0d0819 */ /* 0x001fe2000001143f */
[----:B-1----:R-:W-:-:S05]  /*37c0*/  @P0 IMAD R12, R30, R11, RZ ;  /* 0x0000000b1e0c0224 */ /* 0x002fca00078e02ff */
        /* <DEDUP_REMOVED lines=15> */
[----:B------:R-:W-:Y:S01]  /*38c0*/  @!P1 IMAD.IADD R15, R15, 0x1, -R132 ;  /* 0x000000010f0f9824 */ /* 0x000fe200078e0a84 */
[----:B------:R-:W-:-:S04]  /*38d0*/  ISETP.GE.AND P1, PT, R63, R22, PT ;  /* 0x000000163f00720c */ /* 0x000fc80003f26270 */
[----:B-1----:R-:W-:-:S05]  /*38e0*/  MOV R12, R15 ;  /* 0x0000000f000c7202 */ /* 0x002fca0000000f00 */
[----:B------:R-:W-:Y:S01]  /*38f0*/  @!P3 IMAD.MOV R12, RZ, RZ, -R12 ;  /* 0x000000ffff0cb224 */ /* 0x000fe200078e0a0c */
[----:B------:R-:W-:Y:S02]  /*3900*/  @!P4 LOP3.LUT R12, RZ, R11, RZ, 0x33, !PT ;  /* 0x0000000bff0cc212 */ /* 0x000fe400078e33ff */
[----:B--2---:R-:W-:Y:S01]  /*3910*/  ISETP.NE.AND P0, PT, R13, RZ, P0 ;  /* 0x000000ff0d00720c */ /* 0x004fe20000705270 */
[----:B------:R-:W-:-:S12]  /*3920*/  @P1 BRA `(.L_x_1039) ;  /* 0x0000000000601947 */ /* 0x000fd80003800000 */
[----:B------:R-:W-:Y:S01]  /*3930*/  IMAD.SHL.U32 R131, R12, 0x8, RZ ;  /* 0x000000080c837824 */ /* 0x000fe200078e00ff */
[----:B------:R-:W-:Y:S01]  /*3940*/  BSSY B2, `(.L_x_1040) ;  /* 0x0000009000027945 */ /* 0x000fe20003800000 */
[----:B------:R-:W-:-:S03]  /*3950*/  IMAD.MOV.U32 R68, RZ, RZ, RZ ;  /* 0x000000ffff447224 */ /* 0x000fc600078e00ff */
[----:B------:R-:W-:-:S13]  /*3960*/  ISETP.GE.AND P3, PT, R131, R62, PT ;  /* 0x0000003e8300720c */ /* 0x000fda0003f66270 */
[----:B------:R-:W-:Y:S05]  /*3970*/  @P3 BRA `(.L_x_1041) ;  /* 0x0000000000143947 */ /* 0x000fea0003800000 */
[----:B------:R-:W-:-:S04]  /*3980*/  IADD3 R13, P2, R60, R131, RZ ;  /* 0x000000833c0d7210 */ /* 0x000fc80007f5e0ff */
[----:B------:R-:W-:Y:S02]  /*3990*/  LEA.HI.X.SX32 R68, R131, R65, 0x1, P2 ;  /* 0x0000004183447211 */ /* 0x000fe400010f0eff */
[----:B------:R-:W-:-:S04]  /*39a0*/  LEA R14, P2, R13, UR8, 0x1 ;  /* 0x000000080d0e7c11 */ /* 0x000fc8000f8408ff */
[----:B------:R-:W-:-:S05]  /*39b0*/  LEA.HI.X R15, R13, UR9, R68, 0x1, P2 ;  /* 0x000000090d0f7c11 */ /* 0x000fca00090f0c44 */
[----:B------:R1:W5:Y:S04]  /*39c0*/  LDG.E R68, desc[UR36][R14.64] ;  /* 0x000000240e447981 */ /* 0x000368000c1e1900 */
.L_x_1041:
[----:B------:R-:W-:Y:S05]  /*39d0*/  BSYNC B2 ;  /* 0x0000000000027941 */ /* 0x000fea0003800000 */
.L_x_1040:
        /* <DEDUP_REMOVED lines=13> */
.L_x_1039:
[----:B------:R-:W-:Y:S05]  /*3ab0*/  BSYNC B1 ;  /* 0x0000000000017941 */ /* 0x000fea0003800000 */
.L_x_1038:
[----:B------:R-:W0:Y:S01]  /*3ac0*/  LDC.64 R130, c[0x0][0x2e0] ;  /* 0x0000b800ff827b82 */ /* 0x000e220000000a00 */
[----:B------:R-:W-:Y:S01]  /*3ad0*/  BSSY B1, `(.L_x_1042) ;  /* 0x000001c000017945 */ /* 0x000fe20003800000 */
[----:B0-----:R-:W-:-:S03]  /*3ae0*/  IMAD.WIDE R130, R67, 0x2, R130 ;  /* 0x0000000243827825 */ /* 0x001fc600078e0282 */
[----:B------:R-:W-:Y:S05]  /*3af0*/  @P1 BRA `(.L_x_1043) ;  /* 0x0000000000641947 */ /* 0x000fea0003800000 */
[----:B------:R-:W-:Y:S01]  /*3b00*/  IADD3 R13, R12, R11, RZ ;  /* 0x0000000b0c0d7210 */ /* 0x000fe20007ffe0ff */
[----:B------:R-:W-:Y:S01]  /*3b10*/  BSSY B2, `(.L_x_1044) ;  /* 0x000000a000027945 */ /* 0x000fe20003800000 */
[----:B------:R-:W-:-:S03]  /*3b20*/  IMAD.MOV.U32 R69, RZ, RZ, RZ ;  /* 0x000000ffff457224 */ /* 0x000fc600078e00ff */
[----:B------:R-:W-:-:S05]  /*3b30*/  IMAD.SHL.U32 R133, R13, 0x8, RZ ;  /* 0x000000080d857824 */ /* 0x000fca00078e00ff */
[----:B------:R-:W-:-:S13]  /*3b40*/  ISETP.GE.AND P3, PT, R133, R62, PT ;  /* 0x0000003e8500720c */ /* 0x000fda0003f66270 */
[----:B------:R-:W-:Y:S05]  /*3b50*/  @P3 BRA `(.L_x_1045) ;  /* 0x0000000000143947 */ /* 0x000fea0003800000 */
[----:B------:R-:W-:-:S04]  /*3b60*/  IADD3 R13, P2, R60, R133, RZ ;  /* 0x000000853c0d7210 */ /* 0x000fc80007f5e0ff */
[----:B------:R-:W-:Y:S02]  /*3b70*/  LEA.HI.X.SX32 R132, R133, R65, 0x1, P2 ;  /* 0x0000004185847211 */ /* 0x000fe400010f0eff */
[----:B-12---:R-:W-:-:S04]  /*3b80*/  LEA R14, P2, R13, UR8, 0x1 ;  /* 0x000000080d0e7c11 */ /* 0x006fc8000f8408ff */
[----:B------:R-:W-:-:S05]  /*3b90*/  LEA.HI.X R15, R13, UR9, R132, 0x1, P2 ;  /* 0x000000090d0f7c11 */ /* 0x000fca00090f0c84 */
[----:B------:R0:W5:Y:S04]  /*3ba0*/  LDG.E R69, desc[UR36][R14.64] ;  /* 0x000000240e457981 */ /* 0x000168000c1e1900 */
.L_x_1045:
[----:B------:R-:W-:Y:S05]  /*3bb0*/  BSYNC B2 ;  /* 0x0000000000027941 */ /* 0x000fea0003800000 */
.L_x_1044:
        /* <DEDUP_REMOVED lines=13> */
.L_x_1043:
[----:B------:R-:W-:Y:S05]  /*3c90*/  BSYNC B1 ;  /* 0x0000000000017941 */ /* 0x000fea0003800000 */
.L_x_1042:
        /* <DEDUP_REMOVED lines=8> */
[----:B------:R-:W-:-:S04]  /*3d20*/  IADD3 R13, P2, R60, R133, RZ ;  /* 0x000000853c0d7210 */ /* 0x000fc80007f5e0ff */
[----:B------:R-:W-:Y:S02]  /*3d30*/  LEA.HI.X.SX32 R132, R133, R65, 0x1, P2 ;  /* 0x0000004185847211 */ /* 0x000fe400010f0eff */
[----:B012---:R-:W-:-:S04]  /*3d40*/  LEA R14, P2, R13, UR8, 0x1 ;  /* 0x000000080d0e7c11 */ /* 0x007fc8000f8408ff */
[----:B------:R-:W-:-:S05]  /*3d50*/  LEA.HI.X R15, R13, UR9, R132, 0x1, P2 ;  /* 0x000000090d0f7c11 */ /* 0x000fca00090f0c84 */
[----:B------:R0:W5:Y:S04]  /*3d60*/  LDG.E R71, desc[UR36][R14.64] ;  /* 0x000000240e477981 */ /* 0x000168000c1e1900 */
.L_x_1049:
[----:B------:R-:W-:Y:S05]  /*3d70*/  BSYNC B2 ;  /* 0x0000000000027941 */ /* 0x000fea0003800000 */
.L_x_1048:
        /* <DEDUP_REMOVED lines=13> */
.L_x_1047:
[----:B------:R-:W-:Y:S05]  /*3e50*/  BSYNC B1 ;  /* 0x0000000000017941 */ /* 0x000fea0003800000 */
.L_x_1046:
        /* <DEDUP_REMOVED lines=8> */
[----:B------:R-:W-:-:S04]  /*3ee0*/  IADD3 R13, P2, R60, R133, RZ ;  /* 0x000000853c0d7210 */ /* 0x000fc80007f5e0ff */
[----:B------:R-:W-:Y:S02]  /*3ef0*/  LEA.HI.X.SX32 R70, R133, R65, 0x1, P2 ;  /* 0x0000004185467211 */ /* 0x000fe400010f0eff */
[----:B012---:R-:W-:-:S04]  /*3f00*/  LEA R14, P2, R13, UR8, 0x1 ;  /* 0x000000080d0e7c11 */ /* 0x007fc8000f8408ff */
[----:B------:R-:W-:-:S05]  /*3f10*/  LEA.HI.X R15, R13, UR9, R70, 0x1, P2 ;  /* 0x000000090d0f7c11 */ /* 0x000fca00090f0c46 */
[----:B------:R0:W5:Y:S04]  /*3f20*/  LDG.E R70, desc[UR36][R14.64] ;  /* 0x000000240e467981 */ /* 0x000168000c1e1900 */
.L_x_1053:
[----:B------:R-:W-:Y:S05]  /*3f30*/  BSYNC B2 ;  /* 0x0000000000027941 */ /* 0x000fea0003800000 */
.L_x_1052:
        /* <DEDUP_REMOVED lines=13> */
.L_x_1051:
[----:B------:R-:W-:Y:S05]  /*4010*/  BSYNC B1 ;  /* 0x0000000000017941 */ /* 0x000fea0003800000 */
.L_x_1050:
        /* <DEDUP_REMOVED lines=13> */
.L_x_1057:
[----:B------:R-:W-:Y:S05]  /*40f0*/  BSYNC B2 ;  /* 0x0000000000027941 */ /* 0x000fea0003800000 */
.L_x_1056:
        /* <DEDUP_REMOVED lines=13> */
.L_x_1055:
[----:B------:R-:W-:Y:S05]  /*41d0*/  BSYNC B1 ;  /* 0x0000000000017941 */ /* 0x000fea0003800000 */
.L_x_1054:
        /* <DEDUP_REMOVED lines=13> */
.L_x_1061:
[----:B------:R-:W-:Y:S05]  /*42b0*/  BSYNC B2 ;  /* 0x0000000000027941 */ /* 0x000fea0003800000 */
.L_x_1060:
        /* <DEDUP_REMOVED lines=13> */
.L_x_1059:
[----:B------:R-:W-:Y:S05]  /*4390*/  BSYNC B1 ;  /* 0x0000000000017941 */ /* 0x000fea0003800000 */
.L_x_1058:
        /* <DEDUP_REMOVED lines=13> */
.L_x_1065:
[----:B------:R-:W-:Y:S05]  /*4470*/  BSYNC B2 ;  /* 0x0000000000027941 */ /* 0x000fea0003800000 */
.L_x_1064:
        /* <DEDUP_REMOVED lines=13> */
.L_x_1063:
[----:B------:R-:W-:Y:S05]  /*4550*/  BSYNC B1 ;  /* 0x0000000000017941 */ /* 0x000fea0003800000 */
.L_x_1062:
        /* <DEDUP_REMOVED lines=13> */
.L_x_1069:
[----:B------:R-:W-:Y:S05]  /*4630*/  BSYNC B2 ;  /* 0x0000000000027941 */ /* 0x000fea0003800000 */
.L_x_1068:
        /* <DEDUP_REMOVED lines=13> */
.L_x_1067:
[----:B------:R-:W-:Y:S05]  /*4710*/  BSYNC B1 ;  /* 0x0000000000017941 */ /* 0x000fea0003800000 */
.L_x_1066:
        /* <DEDUP_REMOVED lines=13> */
.L_x_1073:
[----:B------:R-:W-:Y:S05]  /*47f0*/  BSYNC B2 ;  /* 0x0000000000027941 */ /* 0x000fea0003800000 */
.L_x_1072:
        /* <DEDUP_REMOVED lines=13> */
.L_x_1071:
[----:B------:R-:W-:Y:S05]  /*48d0*/  BSYNC B1 ;  /* 0x0000000000017941 */ /* 0x000fea0003800000 */
.L_x_1070:
        /* <DEDUP_REMOVED lines=13> */
.L_x_1077:
[----:B------:R-:W-:Y:S05]  /*49b0*/  BSYNC B2 ;  /* 0x0000000000027941 */ /* 0x000fea0003800000 */
.L_x_1076:
        /* <DEDUP_REMOVED lines=13> */
.L_x_1075:
[----:B------:R-:W-:Y:S05]  /*4a90*/  BSYNC B1 ;  /* 0x0000000000017941 */ /* 0x000fea0003800000 */
.L_x_1074:
        /* <DEDUP_REMOVED lines=13> */
.L_x_1081:
[----:B------:R-:W-:Y:S05]  /*4b70*/  BSYNC B2 ;  /* 0x0000000000027941 */ /* 0x000fea0003800000 */
.L_x_1080:
        /* <DEDUP_REMOVED lines=13> */
.L_x_1079:
[----:B------:R-:W-:Y:S05]  /*4c50*/  BSYNC B1 ;  /* 0x0000000000017941 */ /* 0x000fea0003800000 */
.L_x_1078:
        /* <DEDUP_REMOVED lines=13> */
.L_x_1085:
[----:B------:R-:W-:Y:S05]  /*4d30*/  BSYNC B2 ;  /* 0x0000000000027941 */ /* 0x000fea0003800000 */
.L_x_1084:
        /* <DEDUP_REMOVED lines=13> */
.L_x_1083:
[----:B------:R-:W-:Y:S05]  /*4e10*/  BSYNC B1 ;  /* 0x0000000000017941 */ /* 0x000fea0003800000 */
.L_x_1082:
        /* <DEDUP_REMOVED lines=13> */
.L_x_1089:
[----:B------:R-:W-:Y:S05]  /*4ef0*/  BSYNC B2 ;  /* 0x0000000000027941 */ /* 0x000fea0003800000 */
.L_x_1088:
        /* <DEDUP_REMOVED lines=13> */
.L_x_1087:
[----:B------:R-:W-:Y:S05]  /*4fd0*/  BSYNC B1 ;  /* 0x0000000000017941 */ /* 0x000fea0003800000 */
.L_x_1086:
        /* <DEDUP_REMOVED lines=13> */
.L_x_1093:
[----:B------:R-:W-:Y:S05]  /*50b0*/  BSYNC B2 ;  /* 0x0000000000027941 */ /* 0x000fea0003800000 */
.L_x_1092:
        /* <DEDUP_REMOVED lines=13> */
.L_x_1091:
[----:B------:R-:W-:Y:S05]  /*5190*/  BSYNC B1 ;  /* 0x0000000000017941 */ /* 0x000fea0003800000 */
.L_x_1090:
        /* <DEDUP_REMOVED lines=13> */
.L_x_1097:
[----:B------:R-:W-:Y:S05]  /*5270*/  BSYNC B2 ;  /* 0x0000000000027941 */ /* 0x000fea0003800000 */
.L_x_1096:
        /* <DEDUP_REMOVED lines=13> */
.L_x_1095:
[----:B------:R-:W-:Y:S05]  /*5350*/  BSYNC B1 ;  /* 0x0000000000017941 */ /* 0x000fea0003800000 */
.L_x_1094:
        /* <DEDUP_REMOVED lines=13> */
.L_x_1101:
[----:B------:R-:W-:Y:S05]  /*5430*/  BSYNC B2 ;  /* 0x0000000000027941 */ /* 0x000fea0003800000 */
.L_x_1100:
        /* <DEDUP_REMOVED lines=13> */
.L_x_1099:
[----:B------:R-:W-:Y:S05]  /*5510*/  BSYNC B1 ;  /* 0x0000000000017941 */ /* 0x000fea0003800000 */
.L_x_1098:
        /* <DEDUP_REMOVED lines=13> */
.L_x_1105:
[----:B------:R-:W-:Y:S05]  /*55f0*/  BSYNC B2 ;  /* 0x0000000000027941 */ /* 0x000fea0003800000 */
.L_x_1104:
        /* <DEDUP_REMOVED lines=13> */
.L_x_1103:
[----:B------:R-:W-:Y:S05]  /*56d0*/  BSYNC B1 ;  /* 0x0000000000017941 */ /* 0x000fea0003800000 */
.L_x_1102:
        /* <DEDUP_REMOVED lines=13> */
.L_x_1109:
[----:B------:R-:W-:Y:S05]  /*57b0*/  BSYNC B2 ;  /* 0x0000000000027941 */ /* 0x000fea0003800000 */
.L_x_1108:
        /* <DEDUP_REMOVED lines=13> */
.L_x_1107:
[----:B------:R-:W-:Y:S05]  /*5890*/  BSYNC B1 ;  /* 0x0000000000017941 */ /* 0x000fea0003800000 */
.L_x_1106:
        /* <DEDUP_REMOVED lines=13> */
.L_x_1113:
[----:B------:R-:W-:Y:S05]  /*5970*/  BSYNC B2 ;  /* 0x0000000000027941 */ /* 0x000fea0003800000 */
.L_x_1112:
        /* <DEDUP_REMOVED lines=13> */
.L_x_1111:
[----:B------:R-:W-:Y:S05]  /*5a50*/  BSYNC B1 ;  /* 0x0000000000017941 */ /* 0x000fea0003800000 */
.L_x_1110:
        /* <DEDUP_REMOVED lines=13> */
.L_x_1117:
[----:B------:R-:W-:Y:S05]  /*5b30*/  BSYNC B2 ;  /* 0x0000000000027941 */ /* 0x000fea0003800000 */
.L_x_1116:
        /* <DEDUP_REMOVED lines=13> */
.L_x_1115:
[----:B------:R-:W-:Y:S05]  /*5c10*/  BSYNC B1 ;  /* 0x0000000000017941 */ /* 0x000fea0003800000 */
.L_x_1114:
        /* <DEDUP_REMOVED lines=13> */
.L_x_1121:
[----:B------:R-:W-:Y:S05]  /*5cf0*/  BSYNC B2 ;  /* 0x0000000000027941 */ /* 0x000fea0003800000 */
.L_x_1120:
        /* <DEDUP_REMOVED lines=13> */
.L_x_1119:
[----:B------:R-:W-:Y:S05]  /*5dd0*/  BSYNC B1 ;  /* 0x0000000000017941 */ /* 0x000fea0003800000 */
.L_x_1118:
        /* <DEDUP_REMOVED lines=13> */
.L_x_1125:
[----:B------:R-:W-:Y:S05]  /*5eb0*/  BSYNC B2 ;  /* 0x0000000000027941 */ /* 0x000fea0003800000 */
.L_x_1124:
        /* <DEDUP_REMOVED lines=13> */
.L_x_1123:
[----:B------:R-:W-:Y:S05]  /*5f90*/  BSYNC B1 ;  /* 0x0000000000017941 */ /* 0x000fea0003800000 */
.L_x_1122:
        /* <DEDUP_REMOVED lines=13> */
.L_x_1129:
[----:B------:R-:W-:Y:S05]  /*6070*/  BSYNC B2 ;  /* 0x0000000000027941 */ /* 0x000fea0003800000 */
.L_x_1128:
        /* <DEDUP_REMOVED lines=13> */
.L_x_1127:
[----:B------:R-:W-:Y:S05]  /*6150*/  BSYNC B1 ;  /* 0x0000000000017941 */ /* 0x000fea0003800000 */
.L_x_1126:
        /* <DEDUP_REMOVED lines=13> */
.L_x_1133:
[----:B------:R-:W-:Y:S05]  /*6230*/  BSYNC B2 ;  /* 0x0000000000027941 */ /* 0x000fea0003800000 */
.L_x_1132:
        /* <DEDUP_REMOVED lines=13> */
.L_x_1131:
[----:B------:R-:W-:Y:S05]  /*6310*/  BSYNC B1 ;  /* 0x0000000000017941 */ /* 0x000fea0003800000 */
.L_x_1130:
        /* <DEDUP_REMOVED lines=13> */
.L_x_1137:
[----:B------:R-:W-:Y:S05]  /*63f0*/  BSYNC B2 ;  /* 0x0000000000027941 */ /* 0x000fea0003800000 */
.L_x_1136:
        /* <DEDUP_REMOVED lines=13> */
.L_x_1135:
[----:B------:R-:W-:Y:S05]  /*64d0*/  BSYNC B1 ;  /* 0x0000000000017941 */ /* 0x000fea0003800000 */
.L_x_1134:
        /* <DEDUP_REMOVED lines=13> */
.L_x_1141:
[----:B------:R-:W-:Y:S05]  /*65b0*/  BSYNC B2 ;  /* 0x0000000000027941 */ /* 0x000fea0003800000 */
.L_x_1140:
        /* <DEDUP_REMOVED lines=13> */
.L_x_1139:
[----:B------:R-:W-:Y:S05]  /*6690*/  BSYNC B1 ;  /* 0x0000000000017941 */ /* 0x000fea0003800000 */
.L_x_1138:
        /* <DEDUP_REMOVED lines=13> */
.L_x_1145:
[----:B------:R-:W-:Y:S05]  /*6770*/  BSYNC B2 ;  /* 0x0000000000027941 */ /* 0x000fea0003800000 */
.L_x_1144:
        /* <DEDUP_REMOVED lines=13> */
.L_x_1143:
[----:B------:R-:W-:Y:S05]  /*6850*/  BSYNC B1 ;  /* 0x0000000000017941 */ /* 0x000fea0003800000 */
.L_x_1142:
        /* <DEDUP_REMOVED lines=13> */
.L_x_1149:
[----:B------:R-:W-:Y:S05]  /*6930*/  BSYNC B2 ;  /* 0x0000000000027941 */ /* 0x000fea0003800000 */
.L_x_1148:
        /* <DEDUP_REMOVED lines=13> */
.L_x_1147:
[----:B------:R-:W-:Y:S05]  /*6a10*/  BSYNC B1 ;  /* 0x0000000000017941 */ /* 0x000fea0003800000 */
.L_x_1146:
        /* <DEDUP_REMOVED lines=13> */
.L_x_1153:
[----:B------:R-:W-:Y:S05]  /*6af0*/  BSYNC B2 ;  /* 0x0000000000027941 */ /* 0x000fea0003800000 */
.L_x_1152:
        /* <DEDUP_REMOVED lines=13> */
.L_x_1151:
[----:B------:R-:W-:Y:S05]  /*6bd0*/  BSYNC B1 ;  /* 0x0000000000017941 */ /* 0x000fea0003800000 */
.L_x_1150:
        /* <DEDUP_REMOVED lines=13> */
.L_x_1157:
[----:B------:R-:W-:Y:S05]  /*6cb0*/  BSYNC B2 ;  /* 0x0000000000027941 */ /* 0x000fea0003800000 */
.L_x_1156:
        /* <DEDUP_REMOVED lines=13> */
.L_x_1155:
[----:B------:R-:W-:Y:S05]  /*6d90*/  BSYNC B1 ;  /* 0x0000000000017941 */ /* 0x000fea0003800000 */
.L_x_1154:
        /* <DEDUP_REMOVED lines=13> */
.L_x_1161:
[----:B------:R-:W-:Y:S05]  /*6e70*/  BSYNC B2 ;  /* 0x0000000000027941 */ /* 0x000fea0003800000 */
.L_x_1160:
        /* <DEDUP_REMOVED lines=13> */
.L_x_1159:
[----:B------:R-:W-:Y:S05]  /*6f50*/  BSYNC B1 ;  /* 0x0000000000017941 */ /* 0x000fea0003800000 */
.L_x_1158:
[----:B------:R-:W-:Y:S01]  /*6f60*/  BSSY B1, `(.L_x_1162) ;  /* 0x000001b000017945 */ /* 0x000fe20003800000 */
[----:B------:R-:W-:-:S03]  /*6f70*/  IMAD R11, R11, 0x1f, R12 ;  /* 0x0000001f0b0b7824 */ /* 0x000fc600078e020c */
[----:B------:R-:W-:Y:S05]  /*6f80*/  @P1 BRA `(.L_x_1163) ;  /* 0x0000000000601947 */ /* 0x000fea0003800000 */
[----:B------:R-:W-:Y:S01]  /*6f90*/  IMAD.SHL.U32 R133, R11, 0x8, RZ ;  /* 0x000000080b857824 */ /* 0x000fe200078e00ff */
[----:B------:R-:W-:Y:S01]  /*6fa0*/  BSSY B2, `(.L_x_1164) ;  /* 0x0000009000027945 */ /* 0x000fe20003800000 */
[----:B------:R-:W-:-:S03]  /*6fb0*/  IMAD.MOV.U32 R98, RZ, RZ, RZ ;  /* 0x000000ffff627224 */ /* 0x000fc600078e00ff */
[----:B------:R-:W-:-:S13]  /*6fc0*/  ISETP.GE.AND P1, PT, R133, R62, PT ;  /* 0x0000003e8500720c */ /* 0x000fda0003f26270 */
[----:B------:R-:W-:Y:S05]  /*6fd0*/  @P1 BRA `(.L_x_1165) ;  /* 0x0000000000141947 */ /* 0x000fea0003800000 */
[----:B------:R-:W-:-:S04]  /*6fe0*/  IADD3 R11, P2, R60, R133, RZ ;  /* 0x000000853c0b7210 */ /* 0x000fc80007f5e0ff */
[----:B012---:R-:W-:Y:S02]  /*6ff0*/  LEA.HI.X.SX32 R14, R133, R65, 0x1, P2 ;  /* 0x00000041850e7211 */ /* 0x007fe400010f0eff */
[----:B------:R-:W-:-:S04]  /*7000*/  LEA R12, P2, R11, UR8, 0x1 ;  /* 0x000000080b0c7c11 */ /* 0x000fc8000f8408ff */
[----:B------:R-:W-:-:S05]  /*7010*/  LEA.HI.X R13, R11, UR9, R14, 0x1, P2 ;  /* 0x000000090b0d7c11 */ /* 0x000fca00090f0c0e */
[----:B------:R0:W5:Y:S04]  /*7020*/  LDG.E R98, desc[UR36][R12.64] ;  /* 0x000000240c627981 */ /* 0x000168000c1e1900 */
.L_x_1165:
[----:B------:R-:W-:Y:S05]  /*7030*/  BSYNC B2 ;  /* 0x0000000000027941 */ /* 0x000fea0003800000 */
.L_x_1164:
        /* <DEDUP_REMOVED lines=13> */
.L_x_1163:
[----:B------:R-:W-:Y:S05]  /*7110*/  BSYNC B1 ;  /* 0x0000000000017941 */ /* 0x000fea0003800000 */
.L_x_1162:
        /* <DEDUP_REMOVED lines=41> */
.L_x_1243:
        /* <DEDUP_REMOVED lines=13> */
[----:B--2---:R-:W-:-:S04]  /*7480*/  @P3 IMAD R130, R25, R132, R27 ;  /* 0x0000008419823224 */ /* 0x004fc800078e021b */
[----:B------:R-:W-:-:S04]  /*7490*/  @P3 VIADD R130, R130, 0xffffffff ;  /* 0xffffffff82823836 */ /* 0x000fc80000000000 */
[----:B------:R-:W-:-:S04]  /*74a0*/  @P3 IMAD R131, R130, R132, R63 ;  /* 0x0000008482833224 */ /* 0x000fc800078e023f */
[----:B0-----:R-:W-:-:S06]  /*74b0*/  @P3 IMAD.WIDE R12, R131, 0x2, R12 ;  /* 0x00000002830c3825 */ /* 0x001fcc00078e020c */
[----:B------:R-:W2:Y:S01]  /*74c0*/  @P3 LDG.E.U16 R12, desc[UR36][R12.64] ;  /* 0x000000240c0c3981 */ /* 0x000ea2000c1e1500 */
[----:B-1----:R-:W-:-:S06]  /*74d0*/  @P1 IMAD.WIDE R14, R25, 0x2, R14 ;  /* 0x00000002190e1825 */ /* 0x002fcc00078e020e */
[----:B------:R-:W5:Y:S01]  /*74e0*/  @P1 LDG.E.U16 R14, desc[UR36][R14.64] ;  /* 0x000000240e0e1981 */ /* 0x000f62000c1e1500 */
[C---:B------:R-:W-:Y:S02]  /*74f0*/  @P1 ISETP.GE.AND P4, PT, R63.reuse, R66, PT ;  /* 0x000000423f00120c */ /* 0x040fe40003f86270 */
[----:B------:R-:W-:Y:S02]  /*7500*/  @P1 IADD3 R131, R63, 0x1, -R27 ;  /* 0x000000013f831810 */ /* 0x000fe40007ffe81b */
[----:B------:R-:W-:-:S04]  /*7510*/  @P1 SEL R130, R19, RZ, !P4 ;  /* 0x000000ff13821207 */ /* 0x000fc80006000000 */
[----:B------:R-:W-:Y:S01]  /*7520*/  @P1 IADD3 R131, R130, R131, RZ ;  /* 0x0000008382831210 */ /* 0x000fe20007ffe0ff */
[----:B------:R-:W-:-:S03]  /*7530*/  IMAD.IADD R133, R63, 0x1, -R3 ;  /* 0x000000013f857824 */ /* 0x000fc600078e0a03 */
        /* <DEDUP_REMOVED lines=8> */
.L_x_1168:
[----:B------:R-:W-:Y:S05]  /*75c0*/  BSYNC B1 ;  /* 0x0000000000017941 */ /* 0x000fea0003800000 */
.L_x_1167:
[----:B------:R-:W-:-:S05]  /*75d0*/  VIADD R63, R63, 0x10 ;  /* 0x000000103f3f7836 */ /* 0x000fca0000000000 */
[----:B------:R-:W-:-:S13]  /*75e0*/  ISETP.GE.AND P0, PT, R63, R8, PT ;  /* 0x000000083f00720c */ /* 0x000fda0003f06270 */
[----:B------:R-:W-:Y:S05]  /*75f0*/  @!P0 BRA `(.L_x_1169) ;  /* 0xffffffc000608947 */ /* 0x000fea000383ffff */
.L_x_1037:
[----:B------:R-:W-:Y:S05]  /*7600*/  BSYNC B0 ;  /* 0x0000000000007941 */ /* 0x000fea0003800000 */
.L_x_1036:
[----:B------:R-:W-:Y:S01]  /*7610*/  UMOV UR4, 0xffffffff ;  /* 0xffffffff00047882 */ /* 0x000fe20000000000 */
[----:B0-----:R-:W-:Y:S02]  /*7620*/  SHF.R.S32.HI R5, RZ, 0x1f, R24 ;  /* 0x0000001fff057819 */ /* 0x001fe40000011418 */
[----:B------:R-:W-:Y:S05]  /*7630*/  BRA.DIV UR4, `(.L_x_1170) ;  /* 0x0000003a04547947 */ /* 0x000fea000b800000 */
[----:B------:R-:W0:Y:S02]  /*7640*/  SHFL.BFLY PT, R14, R126, 0x10, 0x1f ;  /* 0x0e001f007e0e7f89 */ /* 0x000e2400000e0000 */
[----:B0-----:R-:W-:-:S05]  /*7650*/  FMNMX.FTZ R13, R14, R126, !PT ;  /* 0x0000007e0e0d7209 */ /* 0x001fca0007810000 */
[----:B------:R-:W0:Y:S02]  /*7660*/  SHFL.BFLY PT, R14, R13, 0x8, 0x1f ;  /* 0x0d001f000d0e7f89 */ /* 0x000e2400000e0000 */
[----:B0-----:R-:W-:-:S05]  /*7670*/  FMNMX.FTZ R0, R13, R14, !PT ;  /* 0x0000000e0d007209 */ /* 0x001fca0007810000 */
[----:B------:R0:W2:Y:S02]  /*7680*/  SHFL.BFLY PT, R14, R0, 0x4, 0x1f ;  /* 0x0c801f00000e7f89 */ /* 0x0000a400000e0000 */
.L_x_1248:
[----:B------:R-:W-:Y:S01]  /*7690*/  LEA.HI R36, R5, R24, RZ, 0x5 ;  /* 0x0000001805247211 */ /* 0x000fe200078f28ff */
[----:B------:R-:W-:Y:S05]  /*76a0*/  WARPSYNC.ALL ;  /* 0x0000000000007948 */ /* 0x000fea0003800000 */
[----:B------:R-:W-:Y:S02]  /*76b0*/  LOP3.LUT R5, R36, 0xffffffe0, RZ, 0xc0, !PT ;  /* 0xffffffe024057812 */ /* 0x000fe400078ec0ff */
[----:B--2---:R-:W-:-:S03]  /*76c0*/  FMNMX.FTZ R7, R0, R14, !PT ;  /* 0x0000000e00077209 */ /* 0x004fc60007810000 */
[----:B------:R-:W-:-:S05]  /*76d0*/  IMAD.IADD R8, R24, 0x1, -R5 ;  /* 0x0000000118087824 */ /* 0x000fca00078e0a05 */
[----:B------:R-:W-:-:S13]  /*76e0*/  ISETP.NE.AND P0, PT, R8, RZ, PT ;  /* 0x000000ff0800720c */ /* 0x000fda0003f05270 */
[----:B------:R-:W2:Y:S01]  /*76f0*/  @!P0 S2R R6, SR_CgaCtaId ;  /* 0x0000000000068919 */ /* 0x000ea20000008800 */
[----:B------:R-:W-:Y:S02]  /*7700*/  @!P0 MOV R5, 0x400 ;  /* 0x0000040000058802 */ /* 0x000fe40000000f00 */
[----:B------:R-:W-:Y:S02]  /*7710*/  @!P0 SHF.R.S32.HI R4, RZ, 0x5, R36 ;  /* 0x00000005ff048819 */ /* 0x000fe40000011424 */
[----:B--2---:R-:W-:-:S04]  /*7720*/  @!P0 LEA R5, R6, R5, 0x18 ;  /* 0x0000000506058211 */ /* 0x004fc800078ec0ff */
[----:B------:R-:W-:-:S05]  /*7730*/  @!P0 LEA R4, R4, R5, 0x2 ;  /* 0x0000000504048211 */ /* 0x000fca00078e10ff */
[----:B------:R2:W-:Y:S01]  /*7740*/  @!P0 STS [R4], R7 ;  /* 0x0000000704008388 */ /* 0x0005e20000000800 */
[----:B------:R-:W-:Y:S01]  /*7750*/  BAR.SYNC.DEFER_BLOCKING 0x0 ;  /* 0x0000000000007b1d */ /* 0x000fe20000010000 */
[----:B------:R-:W-:Y:S01]  /*7760*/  ISETP.GT.AND P0, PT, R8, 0x1, PT ;  /* 0x000000010800780c */ /* 0x000fe20003f04270 */
[----:B------:R-:W-:Y:S01]  /*7770*/  IMAD.IADD R9, R24, 0x1, R3 ;  /* 0x0000000118097824 */ /* 0x000fe200078e0203 */
[----:B------:R-:W-:-:S03]  /*7780*/  HFMA2.MMA R6, -RZ, RZ, 0, 0 ;  /* 0x00000000ff067435 */ /* 0x000fc600000001ff */
[----:B------:R-:W-:Y:S01]  /*7790*/  ULDC UR6, c[0x0][0x284] ;  /* 0x0000a10000067ab9 */ /* 0x000fe20000000800 */
[----:B------:R-:W-:Y:S01]  /*77a0*/  ISETP.GE.AND P1, PT, R9, R27, PT ;  /* 0x0000001b0900720c */ /* 0x000fe20003f26270 */
[----:B------:R-:W-:Y:S01]  /*77b0*/  ULDC.64 UR8, c[0x0][0x2b0] ;  /* 0x0000ac0000087ab9 */ /* 0x000fe20000000a00 */
[----:B------:R-:W-:Y:S01]  /*77c0*/  ULDC.64 UR10, c[0x0][0x2b0] ;  /* 0x0000ac00000a7ab9 */ /* 0x000fe20000000a00 */
[----:B------:R-:W-:Y:S04]  /*77d0*/  BSSY B0, `(.L_x_1171) ;  /* 0x0000076000007945 */ /* 0x000fe80003800000 */
[----:B------:R-:W5:Y:S01]  /*77e0*/  @!P0 S2R R5, SR_CgaCtaId ;  /* 0x0000000000058919 */ /* 0x000f620000008800 */
[----:B0-----:R-:W-:-:S04]  /*77f0*/  @!P0 MOV R0, 0x400 ;  /* 0x0000040000008802 */ /* 0x001fc80000000f00 */
[----:B-----5:R-:W-:Y:S01]  /*7800*/  @!P0 LEA R5, R5, R0, 0x18 ;  /* 0x0000000005058211 */ /* 0x020fe200078ec0ff */
[----:B------:R-:W-:-:S04]  /*7810*/  IMAD.MOV.U32 R0, RZ, RZ, -0x800001 ;  /* 0xff7fffffff007424 */ /* 0x000fc800078e00ff */
[----:B--2---:R-:W-:-:S05]  /*7820*/  @!P0 IMAD R4, R8, 0x4, R5 ;  /* 0x0000000408048824 */ /* 0x004fca00078e0205 */
[----:B------:R-:W0:Y:S04]  /*7830*/  @!P0 LDS R0, [R4] ;  /* 0x0000000004008984 */ /* 0x000e280000000800 */
[----:B0-----:R-:W0:Y:S02]  /*7840*/  SHFL.BFLY PT, R5, R0, 0x1, 0x1f ;  /* 0x0c201f0000057f89 */ /* 0x001e2400000e0000 */
[----:B0-----:R-:W-:-:S05]  /*7850*/  FMNMX.FTZ R5, R5, R0, !PT ;  /* 0x0000000005057209 */ /* 0x001fca0007810000 */
[----:B------:R0:W2:Y:S01]  /*7860*/  SHFL.IDX PT, R13, R5, RZ, 0x1f ;  /* 0x00001fff050d7589 */ /* 0x0000a200000e0000 */
[----:B------:R-:W-:Y:S05]  /*7870*/  @P1 BRA `(.L_x_1172) ;  /* 0x0000000400ac1947 */ /* 0x000fea0003800000 */
[----:B------:R-:W-:Y:S01]  /*7880*/  LOP3.LUT R0, RZ, R3, RZ, 0x33, !PT ;  /* 0x00000003ff007212 */ /* 0x000fe200078e33ff */
[----:B------:R-:W-:Y:S01]  /*7890*/  BSSY B1, `(.L_x_1173) ;  /* 0x0000025000017945 */ /* 0x000fe20003800000 */
[----:B------:R-:W-:Y:S02]  /*78a0*/  IMAD.MOV.U32 R6, RZ, RZ, RZ ;  /* 0x000000ffff067224 */ /* 0x000fe400078e00ff */
[----:B------:R-:W-:Y:S01]  /*78b0*/  IADD3 R0, -R24, R27, R0 ;  /* 0x0000001b18007210 */ /* 0x000fe20007ffe100 */
[----:B------:R-:W-:-:S03]  /*78c0*/  IMAD.MOV.U32 R10, RZ, RZ, R9 ;  /* 0x000000ffff0a7224 */ /* 0x000fc600078e0009 */
[----:B------:R-:W-:-:S04]  /*78d0*/  LEA.HI R4, R0, 0x1, RZ, 0x1a ;  /* 0x0000000100047811 */ /* 0x000fc800078fd0ff */
[----:B------:R-:W-:-:S13]  /*78e0*/  LOP3.LUT P0, R4, R4, 0x3, RZ, 0xc0, !PT ;  /* 0x0000000304047812 */ /* 0x000fda000780c0ff */
[----:B------:R-:W-:Y:S05]  /*78f0*/  @!P0 BRA `(.L_x_1174) ;  /* 0x0000000000788947 */ /* 0x000fea0003800000 */
[----:B------:R-:W-:Y:S01]  /*7900*/  ULDC.64 UR4, c[0x0][0x2b0] ;  /* 0x0000ac0000047ab9 */ /* 0x000fe20000000a00 */
[----:B------:R-:W-:Y:S01]  /*7910*/  MOV R7, R4 ;  /* 0x0000000400077202 */ /* 0x000fe20000000f00 */
[----:B------:R-:W-:Y:S01]  /*7920*/  IMAD.MOV.U32 R6, RZ, RZ, RZ ;  /* 0x000000ffff067224 */ /* 0x000fe200078e00ff */
[----:B------:R-:W-:Y:S01]  /*7930*/  ISETP.NE.U32.AND P0, PT, RZ, UR4, PT ;  /* 0x00000004ff007c0c */ /* 0x000fe2000bf05070 */
[----:B------:R-:W-:-:S03]  /*7940*/  IMAD.MOV.U32 R10, RZ, RZ, R9 ;  /* 0x000000ffff0a7224 */ /* 0x000fc600078e0009 */
[----:B------:R-:W-:-:S13]  /*7950*/  ISETP.NE.AND.EX P0, PT, RZ, UR5, PT, P0 ;  /* 0x00000005ff007c0c */ /* 0x000fda000bf05300 */
.L_x_1178:
[----:B-1----:R-:W-:Y:S01]  /*7960*/  IMAD.IADD R4, R10, 0x1, -R3 ;  /* 0x000000010a047824 */ /* 0x002fe200078e0a03 */
[----:B------:R-:W-:Y:S01]  /*7970*/  IADD3 R7, R7, -0x1, RZ ;  /* 0xffffffff07077810 */ /* 0x000fe20007ffe0ff */
[----:B------:R-:W-:Y:S03]  /*7980*/  BSSY B2, `(.L_x_1175) ;  /* 0x0000011000027945 */ /* 0x000fe60003800000 */
[----:B------:R-:W-:Y:S02]  /*7990*/  ISETP.NE.AND P3, PT, R7, RZ, PT ;  /* 0x000000ff0700720c */ /* 0x000fe40003f65270 */
[----:B-12---:R-:W-:Y:S01]  /*79a0*/  LEA R12, R4, UR38, 0x2 ;  /* 0x00000026040c7c11 */ /* 0x006fe2000f8e10ff */
[----:B------:R-:W-:Y:S10]  /*79b0*/  @!P0 BRA `(.L_x_1176) ;  /* 0x0000000000248947 */ /* 0x000ff40003800000 */
[----:B------:R-:W-:Y:S01]  /*79c0*/  IMAD R11, R30, UR6, RZ ;  /* 0x000000061e0b7c24 */ /* 0x000fe2000f8e02ff */
[----:B0-----:R-:W-:-:S04]  /*79d0*/  SHF.R.S32.HI R5, RZ, 0x1f, R10 ;  /* 0x0000001fff057819 */ /* 0x001fc8000001140a */
[--C-:B------:R-:W-:Y:S02]  /*79e0*/  SHF.R.S32.HI R14, RZ, 0x1f, R11.reuse ;  /* 0x0000001fff0e7819 */ /* 0x100fe4000001140b */
[----:B------:R-:W-:-:S04]  /*79f0*/  IADD3 R4, P4, P5, R10, UR8, R11 ;  /* 0x000000080a047c10 */ /* 0x000fc8000fd9e00b */
[----:B------:R-:W-:-:S05]  /*7a00*/  IADD3.X R5, R5, UR9, R14, P4, P5 ;  /* 0x0000000905057c10 */ /* 0x000fca000a7ea40e */
[----:B------:R-:W5:Y:S02]  /*7a10*/  LDG.E.U8 R4, desc[UR36][R4.64] ;  /* 0x0000002404047981 */ /* 0x000f64000c1e1100 */
[----:B-----5:R-:W-:-:S13]  /*7a20*/  ISETP.NE.AND P4, PT, R4, RZ, PT ;  /* 0x000000ff0400720c */ /* 0x020fda0003f85270 */
[----:B------:R-:W-:Y:S01]  /*7a30*/  @P4 IMAD.MOV.U32 R11, RZ, RZ, RZ ;  /* 0x000000ffff0b4224 */ /* 0x000fe200078e00ff */
[----:B------:R-:W-:Y:S06]  /*7a40*/  @P4 BRA `(.L_x_1177) ;  /* 0x0000000000104947 */ /* 0x000fec0003800000 */
.L_x_1176:
[----:B------:R-:W2:Y:S02]  /*7a50*/  LDS R4, [R12] ;  /* 0x000000000c047984 */ /* 0x000ea40000000800 */
[----:B--2---:R-:W-:-:S04]  /*7a60*/  FADD.FTZ R4, -R13, R4 ;  /* 0x000000040d047221 */ /* 0x004fc80000010100 */
[----:B------:R-:W-:-:S04]  /*7a70*/  FMUL.FTZ R4, R4, 1.4426950216293334961 ;  /* 0x3fb8aa3b04047820 */ /* 0x000fc80000410000 */
[----:B------:R1:W2:Y:S03]  /*7a80*/  MUFU.EX2 R11, R4 ;  /* 0x00000004000b7308 */ /* 0x0002a60000000800 */
.L_x_1177:
[----:B------:R-:W-:Y:S05]  /*7a90*/  BSYNC B2 ;  /* 0x0000000000027941 */ /* 0x000fea0003800000 */
.L_x_1175:
[----:B--2---:R2:W-:Y:S01]  /*7aa0*/  STS [R12], R11 ;  /* 0x0000000b0c007388 */ /* 0x0045e20000000800 */
[----:B------:R-:W-:Y:S01]  /*7ab0*/  FADD.FTZ R6, R11, R6 ;  /* 0x000000060b067221 */ /* 0x000fe20000010000 */
[----:B------:R-:W-:Y:S01]  /*7ac0*/  IADD3 R10, R10, 0x40, RZ ;  /* 0x000000400a0a7810 */ /* 0x000fe20007ffe0ff */
[----:B------:R-:W-:Y:S06]  /*7ad0*/  @P3 BRA `(.L_x_1178) ;  /* 0xfffffffc00a03947 */ /* 0x000fec000383ffff */
.L_x_1174:
[----:B------:R-:W-:Y:S05]  /*7ae0*/  BSYNC B1 ;  /* 0x0000000000017941 */ /* 0x000fea0003800000 */
.L_x_1173:
[----:B------:R-:W-:-:S13]  /*7af0*/  ISETP.GE.U32.AND P0, PT, R0, 0xc0, PT ;  /* 0x000000c00000780c */ /* 0x000fda0003f06070 */
[----:B------:R-:W-:Y:S05]  /*7b00*/  @!P0 BRA `(.L_x_1172) ;  /* 0x0000000400088947 */ /* 0x000fea0003800000 */
[----:B------:R-:W-:Y:S02]  /*7b10*/  ULDC.64 UR4, c[0x0][0x2b0] ;  /* 0x0000ac0000047ab9 */ /* 0x000fe40000000a00 */
[----:B------:R-:W-:Y:S01]  /*7b20*/  ISETP.NE.U32.AND P0, PT, RZ, UR4, PT ;  /* 0x00000004ff007c0c */ /* 0x000fe2000bf05070 */
[----:B------:R-:W-:Y:S02]  /*7b30*/  ULDC UR4, c[0x0][0x284] ;  /* 0x0000a10000047ab9 */ /* 0x000fe40000000800 */
[----:B------:R-:W-:Y:S01]  /*7b40*/  IMAD R19, R30, UR4, RZ ;  /* 0x000000041e137c24 */ /* 0x000fe2000f8e02ff */
[----:B------:R-:W-:-:S04]  /*7b50*/  ISETP.NE.AND.EX P0, PT, RZ, UR5, PT, P0 ;  /* 0x00000005ff007c0c */ /* 0x000fc8000bf05300 */
[----:B-12---:R-:W-:-:S09]  /*7b60*/  SHF.R.S32.HI R12, RZ, 0x1f, R19 ;  /* 0x0000001fff0c7819 */ /* 0x006fd20000011413 */
.L_x_1191:
[----:B0-----:R-:W-:Y:S01]  /*7b70*/  SHF.R.S32.HI R5, RZ, 0x1f, R10 ;  /* 0x0000001fff057819 */ /* 0x001fe2000001140a */
[C---:B------:R-:W-:Y:S01]  /*7b80*/  IMAD.IADD R0, R10.reuse, 0x1, -R3 ;  /* 0x000000010a007824 */ /* 0x040fe200078e0a03 */
[C---:B------:R-:W-:Y:S01]  /*7b90*/  IADD3 R4, P4, P5, R10.reuse, UR10, R19 ;  /* 0x0000000a0a047c10 */ /* 0x040fe2000fd9e013 */
[----:B------:R-:W-:Y:S01]  /*7ba0*/  VIADD R10, R10, 0x100 ;  /* 0x000001000a0a7836 */ /* 0x000fe20000000000 */
[----:B------:R-:W-:Y:S02]  /*7bb0*/  BSSY B1, `(.L_x_1179) ;  /* 0x000000d000017945 */ /* 0x000fe40003800000 */
[----:B------:R-:W-:Y:S02]  /*7bc0*/  IADD3.X R5, R5, UR11, R12, P4, P5 ;  /* 0x0000000b05057c10 */ /* 0x000fe4000a7ea40c */
[----:B------:R-:W-:Y:S02]  /*7bd0*/  ISETP.GE.AND P3, PT, R10, R27, PT ;  /* 0x0000001b0a00720c */ /* 0x000fe40003f66270 */
[----:B-1----:R-:W-:Y:S01]  /*7be0*/  LEA R11, R0, UR38, 0x2 ;  /* 0x00000026000b7c11 */ /* 0x002fe2000f8e10ff */
[----:B------:R-:W-:Y:S10]  /*7bf0*/  @!P0 BRA `(.L_x_1180) ;  /* 0x0000000000108947 */ /* 0x000ff40003800000 */
[----:B------:R-:W2:Y:S02]  /*7c00*/  LDG.E.U8 R0, desc[UR36][R4.64] ;  /* 0x0000002404007981 */ /* 0x000ea4000c1e1100 */
[----:B--2---:R-:W-:-:S13]  /*7c10*/  ISETP.NE.AND P4, PT, R0, RZ, PT ;  /* 0x000000ff0000720c */ /* 0x004fda0003f85270 */
[----:B------:R-:W-:Y:S01]  /*7c20*/  @P4 MOV R7, RZ ;  /* 0x000000ff00074202 */ /* 0x000fe20000000f00 */
[----:B------:R-:W-:Y:S06]  /*7c30*/  @P4 BRA `(.L_x_1181) ;  /* 0x0000000000104947 */ /* 0x000fec0003800000 */
.L_x_1180:
[----:B------:R-:W0:Y:S02]  /*7c40*/  LDS R0, [R11] ;  /* 0x000000000b007984 */ /* 0x000e240000000800 */
[----:B0-----:R-:W-:-:S04]  /*7c50*/  FADD.FTZ R0, -R13, R0 ;  /* 0x000000000d007221 */ /* 0x001fc80000010100 */
[----:B------:R-:W-:-:S04]  /*7c60*/  FMUL.FTZ R0, R0, 1.4426950216293334961 ;  /* 0x3fb8aa3b00007820 */ /* 0x000fc80000410000 */
[----:B------:R0:W1:Y:S03]  /*7c70*/  MUFU.EX2 R7, R0 ;  /* 0x0000000000077308 */ /* 0x0000660000000800 */
.L_x_1181:
[----:B------:R-:W-:Y:S05]  /*7c80*/  BSYNC B1 ;  /* 0x0000000000017941 */ /* 0x000fea0003800000 */
.L_x_1179:
[----:B-1----:R1:W-:Y:S01]  /*7c90*/  STS [R11], R7 ;  /* 0x000000070b007388 */ /* 0x0023e20000000800 */
[----:B------:R-:W-:Y:S01]  /*7ca0*/  BSSY B1, `(.L_x_1182) ;  /* 0x000000b000017945 */ /* 0x000fe20003800000 */
[----:B------:R-:W-:-:S03]  /*7cb0*/  FADD.FTZ R15, R7, R6 ;  /* 0x00000006070f7221 */ /* 0x000fc60000010000 */
[----:B------:R-:W-:Y:S05]  /*7cc0*/  @!P0 BRA `(.L_x_1183) ;  /* 0x0000000000108947 */ /* 0x000fea0003800000 */
[----:B0-----:R-:W2:Y:S02]  /*7cd0*/  LDG.E.U8 R0, desc[UR36][R4.64+0x40] ;  /* 0x0000402404007981 */ /* 0x001ea4000c1e1100 */
[----:B--2---:R-:W-:-:S13]  /*7ce0*/  ISETP.NE.AND P4, PT, R0, RZ, PT ;  /* 0x000000ff0000720c */ /* 0x004fda0003f85270 */
[----:B------:R-:W-:Y:S01]  /*7cf0*/  @P4 IMAD.MOV.U32 R0, RZ, RZ, RZ ;  /* 0x000000ffff004224 */ /* 0x000fe200078e00ff */
[----:B------:R-:W-:Y:S06]  /*7d00*/  @P4 BRA `(.L_x_1184) ;  /* 0x0000000000104947 */ /* 0x000fec0003800000 */
.L_x_1183:
[----:B0-----:R-:W0:Y:S02]  /*7d10*/  LDS R0, [R11+0x100] ;  /* 0x000100000b007984 */ /* 0x001e240000000800 */
[----:B0-----:R-:W-:-:S04]  /*7d20*/  FADD.FTZ R0, -R13, R0 ;  /* 0x000000000d007221 */ /* 0x001fc80000010100 */
[----:B------:R-:W-:-:S06]  /*7d30*/  FMUL.FTZ R0, R0, 1.4426950216293334961 ;  /* 0x3fb8aa3b00007820 */ /* 0x000fcc0000410000 */
[----:B------:R-:W0:Y:S02]  /*7d40*/  MUFU.EX2 R0, R0 ;  /* 0x0000000000007308 */ /* 0x000e240000000800 */
.L_x_1184:
[----:B------:R-:W-:Y:S05]  /*7d50*/  BSYNC B1 ;  /* 0x0000000000017941 */ /* 0x000fea0003800000 */
.L_x_1182:
        /* <DEDUP_REMOVED lines=8> */
.L_x_1186:
[----:B0-----:R-:W0:Y:S02]  /*7de0*/  LDS R0, [R11+0x200] ;  /* 0x000200000b007984 */ /* 0x001e240000000800 */
[----:B0-----:R-:W-:-:S04]  /*7df0*/  FADD.FTZ R0, -R13, R0 ;  /* 0x000000000d007221 */ /* 0x001fc80000010100 */
[----:B------:R-:W-:-:S06]  /*7e00*/  FMUL.FTZ R0, R0, 1.4426950216293334961 ;  /* 0x3fb8aa3b00007820 */ /* 0x000fcc0000410000 */
[----:B------:R-:W0:Y:S02]  /*7e10*/  MUFU.EX2 R0, R0 ;  /* 0x0000000000007308 */ /* 0x000e240000000800 */
.L_x_1187:
[----:B------:R-:W-:Y:S05]  /*7e20*/  BSYNC B1 ;  /* 0x0000000000017941 */ /* 0x000fea0003800000 */
.L_x_1185:
        /* <DEDUP_REMOVED lines=8> */
.L_x_1189:
[----:B0-----:R-:W0:Y:S02]  /*7eb0*/  LDS R0, [R11+0x300] ;  /* 0x000300000b007984 */ /* 0x001e240000000800 */
[----:B0-----:R-:W-:-:S04]  /*7ec0*/  FADD.FTZ R0, -R13, R0 ;  /* 0x000000000d007221 */ /* 0x001fc80000010100 */
[----:B------:R-:W-:-:S06]  /*7ed0*/  FMUL.FTZ R0, R0, 1.4426950216293334961 ;  /* 0x3fb8aa3b00007820 */ /* 0x000fcc0000410000 */
[----:B------:R-:W0:Y:S02]  /*7ee0*/  MUFU.EX2 R0, R0 ;  /* 0x0000000000007308 */ /* 0x000e240000000800 */
.L_x_1190:
[----:B------:R-:W-:Y:S05]  /*7ef0*/  BSYNC B1 ;  /* 0x0000000000017941 */ /* 0x000fea0003800000 */
.L_x_1188:
[----:B0-----:R0:W-:Y:S01]  /*7f00*/  STS [R11+0x300], R0 ;  /* 0x000300000b007388 */ /* 0x0011e20000000800 */
[----:B------:R-:W-:Y:S01]  /*7f10*/  FADD.FTZ R6, R15, R0 ;  /* 0x000000000f067221 */ /* 0x000fe20000010000 */
[----:B------:R-:W-:Y:S06]  /*7f20*/  @!P3 BRA `(.L_x_1191) ;  /* 0xfffffffc0010b947 */ /* 0x000fec000383ffff */
.L_x_1172:
[----:B------:R-:W-:Y:S05]  /*7f30*/  BSYNC B0 ;  /* 0x0000000000007941 */ /* 0x000fea0003800000 */
.L_x_1171:
        /* <DEDUP_REMOVED lines=11> */
[----:B-1----:R-:W0:Y:S01]  /*7ff0*/  SHFL.BFLY PT, R7, R0, 0x4, 0x1f ;  /* 0x0c801f0000077f89 */ /* 0x002e2200000e0000 */
[----:B------:R-:W-:Y:S01]  /*8000*/  @!P0 LOP3.LUT R5, R5, 0x1ffffffc, RZ, 0xc0, !PT ;  /* 0x1ffffffc05058812 */ /* 0x000fe200078ec0ff */
[----:B0-----:R-:W-:Y:S01]  /*8010*/  FADD.FTZ R7, R0, R7 ;  /* 0x0000000700077221 */ /* 0x001fe20000010000 */
[----:B--2---:R-:W-:Y:S02]  /*8020*/  @!P0 LEA R0, R13, R6, 0x18 ;  /* 0x000000060d008211 */ /* 0x004fe400078ec0ff */
[----:B------:R-:W-:Y:S02]  /*8030*/  @!P3 MOV R6, 0x400 ;  /* 0x000004000006b802 */ /* 0x000fe40000000f00 */
[----:B------:R-:W0:Y:S01]  /*8040*/  SHFL.BFLY PT, R4, R7, 0x2, 0x1f ;  /* 0x0c401f0007047f89 */ /* 0x000e2200000e0000 */
[----:B------:R-:W-:Y:S01]  /*8050*/  @!P0 IMAD.IADD R0, R0, 0x1, R5 ;  /* 0x0000000100008824 */ /* 0x000fe200078e0205 */
[----:B-----5:R-:W-:-:S05]  /*8060*/  @!P3 LEA R15, R15, R6, 0x18 ;  /* 0x000000060f0fb211 */ /* 0x020fca00078ec0ff */
        /* <DEDUP_REMOVED lines=21> */
.L_x_1192:
        /* <DEDUP_REMOVED lines=10> */
.L_x_1198:
[----:B01----:R-:W-:Y:S01]  /*8260*/  IADD3 R7, R9, -R3, RZ ;  /* 0x8000000309077210 */ /* 0x003fe20007ffe0ff */
[----:B------:R-:W-:-:S03]  /*8270*/  VIADD R0, R0, 0xffffffff ;  /* 0xffffffff00007836 */ /* 0x000fc60000000000 */
[C---:B------:R-:W-:Y:S01]  /*8280*/  LEA R6, R7.reuse, UR38, 0x2 ;  /* 0x0000002607067c11 */ /* 0x040fe2000f8e10ff */
[----:B------:R-:W-:Y:S01]  /*8290*/  IMAD R7, R7, 0x2, R16 ;  /* 0x0000000207077824 */ /* 0x000fe200078e0210 */
[----:B------:R-:W-:-:S04]  /*82a0*/  ISETP.NE.AND P3, PT, R0, RZ, PT ;  /* 0x000000ff0000720c */ /* 0x000fc80003f65270 */
        /* <DEDUP_REMOVED lines=10> */
.L_x_1197:
[----:B------:R-:W-:Y:S01]  /*8350*/  IADD3 R9, R9, 0x40, RZ ;  /* 0x0000004009097810 */ /* 0x000fe20007ffe0ff */
[----:B------:R-:W-:Y:S06]  /*8360*/  @P3 BRA `(.L_x_1198) ;  /* 0xfffffffc00bc3947 */ /* 0x000fec000383ffff */
.L_x_1196:
[----:B------:R-:W-:Y:S05]  /*8370*/  BSYNC B1 ;  /* 0x0000000000017941 */ /* 0x000fea0003800000 */
.L_x_1195:
[----:B------:R-:W-:-:S13]  /*8380*/  ISETP.GE.U32.AND P0, PT, R12, 0xc0, PT ;  /* 0x000000c00c00780c */ /* 0x000fda0003f06070 */
[----:B------:R-:W-:Y:S05]  /*8390*/  @!P0 BRA `(.L_x_1194) ;  /* 0x0000000000a48947 */ /* 0x000fea0003800000 */
[----:B-1----:R-:W-:Y:S01]  /*83a0*/  IMAD.SHL.U32 R6, R3, 0x4, RZ ;  /* 0x0000000403067824 */ /* 0x002fe200078e00ff */
[----:B------:R-:W-:Y:S01]  /*83b0*/  ISETP.NE.AND P1, PT, RZ, UR4, PT ;  /* 0x00000004ff007c0c */ /* 0x000fe2000bf25270 */
[----:B------:R-:W-:-:S03]  /*83c0*/  IMAD R0, R9, 0x2, R17 ;  /* 0x0000000209007824 */ /* 0x000fc600078e0211 */
[----:B------:R-:W-:Y:S01]  /*83d0*/  LEA R6, R9, -R6, 0x2 ;  /* 0x8000000609067211 */ /* 0x000fe200078e10ff */
[----:B------:R-:W-:-:S04]  /*83e0*/  IMAD R0, R3, -0x2, R0 ;  /* 0xfffffffe03007824 */ /* 0x000fc800078e0200 */
[----:B------:R-:W-:Y:S02]  /*83f0*/  VIADD R0, R0, UR38 ;  /* 0x0000002600007c36 */ /* 0x000fe40008000000 */
[----:B0-----:R-:W-:-:S07]  /*8400*/  VIADD R10, R6, UR38 ;  /* 0x00000026060a7c36 */ /* 0x001fce0008000000 */
.L_x_1199:
        /* <DEDUP_REMOVED lines=20> */
[----:B0-----:R-:W-:Y:S02]  /*8550*/  VIADD R10, R10, 0x400 ;  /* 0x000004000a0a7836 */ /* 0x001fe40000000000 */
        /* <DEDUP_REMOVED lines=11> */
[----:B0-----:R-:W-:Y:S01]  /*8610*/  MOV R0, R11 ;  /* 0x0000000b00007202 */ /* 0x001fe20000000f00 */
[----:B------:R-:W-:Y:S06]  /*8620*/  @!P0 BRA `(.L_x_1199) ;  /* 0xfffffffc00788947 */ /* 0x000fec000383ffff */
.L_x_1194:
[----:B------:R-:W-:Y:S05]  /*8630*/  BSYNC B0 ;  /* 0x0000000000007941 */ /* 0x000fea0003800000 */
.L_x_1193:
[----:B------:R-:W2:Y:S01]  /*8640*/  S2R R25, SR_CTAID.X ;  /* 0x0000000000197919 */ /* 0x000ea20000002500 */
[----:B-1----:R-:W3:Y:S01]  /*8650*/  LDC R13, c[0x0][0x288] ;  /* 0x0000a200ff0d7b82 */ /* 0x002ee20000000800 */
[----:B------:R-:W-:Y:S01]  /*8660*/  LEA.HI R0, R22, R22, RZ, 0x1 ;  /* 0x0000001616007211 */ /* 0x000fe200078f08ff */
[----:B------:R-:W-:Y:S01]  /*8670*/  UMOV UR4, 0x400 ;  /* 0x0000040000047882 */ /* 0x000fe20000000000 */
[----:B------:R-:W-:Y:S01]  /*8680*/  SHF.R.S32.HI R36, RZ, 0x5, R36 ;  /* 0x00000005ff247819 */ /* 0x000fe20000011424 */
[----:B------:R-:W-:Y:S01]  /*8690*/  UIADD3 UR4, UR4, 0x210, URZ ;  /* 0x0000021004047890 */ /* 0x000fe2000fffe03f */
[----:B------:R-:W-:Y:S01]  /*86a0*/  LOP3.LUT R5, R0, 0xfffffffe, RZ, 0xc0, !PT ;  /* 0xfffffffe00057812 */ /* 0x000fe200078ec0ff */
[C---:B0-----:R-:W-:Y:S01]  /*86b0*/  IMAD.SHL.U32 R10, R8.reuse, 0x8, RZ ;  /* 0x00000008080a7824 */ /* 0x041fe200078e00ff */
[----:B------:R-:W-:Y:S01]  /*86c0*/  ISETP.GT.OR P1, PT, R8, 0x1b, P2 ;  /* 0x0000001b0800780c */ /* 0x000fe20001724670 */
[----:B------:R-:W0:Y:S01]  /*86d0*/  LDC.64 R6, c[0x0][0x280] ;  /* 0x0000a000ff067b82 */ /* 0x000e220000000a00 */
[----:B------:R-:W-:Y:S01]  /*86e0*/  BSSY B0, `(.L_x_1200) ;  /* 0x000001d000007945 */ /* 0x000fe20003800000 */
[----:B------:R-:W-:-:S05]  /*86f0*/  IMAD.IADD R5, R22, 0x1, -R5 ;  /* 0x0000000116057824 */ /* 0x000fca00078e0a05 */
[CC--:B------:R-:W-:Y:S01]  /*8700*/  ISETP.NE.OR P3, PT, R36.reuse, R5.reuse, P1 ;  /* 0x000000052400720c */ /* 0x0c0fe20000f65670 */
[----:B------:R-:W1:Y:S01]  /*8710*/  S2UR UR5, SR_CgaCtaId ;  /* 0x00000000000579c3 */ /* 0x000e620000008800 */
[----:B------:R-:W-:Y:S02]  /*8720*/  ISETP.NE.AND P0, PT, R36, R5, PT ;  /* 0x000000052400720c */ /* 0x000fe40003f05270 */
[----:B------:R-:W-:Y:S01]  /*8730*/  ISETP.GT.AND P1, PT, R8, 0x1b, PT ;  /* 0x0000001b0800780c */ /* 0x000fe20003f24270 */
[-C--:B---3--:R-:W-:Y:S01]  /*8740*/  IMAD R43, R28, R13.reuse, RZ ;  /* 0x0000000d1c2b7224 */ /* 0x088fe200078e02ff */
[----:B------:R-:W-:Y:S01]  /*8750*/  CS2R R28, SRZ ;  /* 0x00000000001c7805 */ /* 0x000fe2000001ff00 */
[--C-:B--2---:R-:W-:Y:S01]  /*8760*/  IMAD R23, R30, R13, R25.reuse ;  /* 0x0000000d1e177224 */ /* 0x104fe200078e0219 */
[----:B------:R-:W-:Y:S01]  /*8770*/  CS2R R30, SRZ ;  /* 0x00000000001e7805 */ /* 0x000fe2000001ff00 */
[----:B0-----:R-:W-:Y:S02]  /*8780*/  IMAD R43, R6, R43, R25 ;  /* 0x0000002b062b7224 */ /* 0x001fe400078e0219 */
[----:B------:R-:W-:-:S04]  /*8790*/  IMAD R37, R7, 0xe0, RZ ;  /* 0x000000e007257824 */ /* 0x000fc800078e02ff */
[-CC-:B------:R-:W-:Y:S01]  /*87a0*/  IMAD R43, R43, R37.reuse, R10.reuse ;  /* 0x000000252b2b7224 */ /* 0x180fe200078e020a */
[----:B-1----:R-:W-:Y:S01]  /*87b0*/  ULEA UR4, UR5, UR4, 0x18 ;  /* 0x0000000405047291 */ /* 0x002fe2000f8ec03f */
        /* <DEDUP_REMOVED lines=14> */
.L_x_1202:
[----:B-----5:R0:W-:Y:S02]  /*88a0*/  STS.128 [R42], R28 ;  /* 0x0000001c2a007388 */ /* 0x0201e40000000c00 */
.L_x_1201:
[----:B------:R-:W-:Y:S05]  /*88b0*/  BSYNC B0 ;  /* 0x0000000000007941 */ /* 0x000fea0003800000 */
.L_x_1200:
[----:B------:R-:W-:Y:S01]  /*88c0*/  BAR.SYNC.DEFER_BLOCKING 0x0 ;  /* 0x0000000000007b1d */ /* 0x000fe20000010000 */
[----:B------:R-:W-:Y:S01]  /*88d0*/  IMAD.MOV.U32 R0, RZ, RZ, RZ ;  /* 0x000000ffff007224 */ /* 0x000fe200078e00ff */
[----:B------:R-:W-:Y:S01]  /*88e0*/  CS2R R48, SRZ ;  /* 0x0000000000307805 */ /* 0x000fe2000001ff00 */
[----:B------:R-:W-:Y:S01]  /*88f0*/  IMAD.MOV.U32 R11, RZ, RZ, RZ ;  /* 0x000000ffff0b7224 */ /* 0x000fe200078e00ff */
[----:B------:R-:W-:Y:S02]  /*8900*/  MOV R9, RZ ;  /* 0x000000ff00097202 */ /* 0x000fe40000000f00 */
[----:B------:R-:W-:Y:S01]  /*8910*/  CS2R R46, SRZ ;  /* 0x00000000002e7805 */ /* 0x000fe2000001ff00 */
        /* <DEDUP_REMOVED lines=10> */
[----:B------:R-:W-:Y:S02]  /*89c0*/  LEA R52, R36, R16, 0x1 ;  /* 0x0000001024347211 */ /* 0x000fe400078e08ff */
[----:B------:R-:W-:Y:S02]  /*89d0*/  SHF.R.S32.HI R12, RZ, 0x1f, R4 ;  /* 0x0000001fff0c7819 */ /* 0x000fe40000011404 */
[----:B------:R-:W-:-:S04]  /*89e0*/  IADD3 R0, P3, R37, R4, RZ ;  /* 0x0000000425007210 */ /* 0x000fc80007f7e0ff */
[----:B------:R-:W-:Y:S01]  /*89f0*/  LEA R20, P4, R0, R50, 0x1 ;  /* 0x0000003200147211 */ /* 0x000fe200078808ff */
[----:B------:R-:W-:Y:S01]  /*8a00*/  IMAD.X R5, R40, 0x1, R12, P3 ;  /* 0x0000000128057824 */ /* 0x000fe200018e060c */
[----:B------:R-:W-:-:S04]  /*8a10*/  ISETP.GE.AND P3, PT, R45, R58, PT ;  /* 0x0000003a2d00720c */ /* 0x000fc80003f66270 */
[----:B------:R-:W-:Y:S01]  /*8a20*/  LEA.HI.X R21, R0, R51, R5, 0x1, P4 ;  /* 0x0000003300157211 */ /* 0x000fe200020f0c05 */
[----:B------:R-:W-:-:S08]  /*8a30*/  IMAD.MOV.U32 R0, RZ, RZ, RZ ;  /* 0x000000ffff007224 */ /* 0x000fd000078e00ff */
[----:B------:R-:W-:Y:S05]  /*8a40*/  @P3 BRA `(.L_x_1206) ;  /* 0x0000000800403947 */ /* 0x000fea0003800000 */
[----:B------:R-:W-:Y:S01]  /*8a50*/  LOP3.LUT R0, RZ, R7, RZ, 0x33, !PT ;  /* 0x00000007ff007212 */ /* 0x000fe200078e33ff */
[----:B------:R-:W-:Y:S01]  /*8a60*/  IMAD.MOV R7, RZ, RZ, -R27 ;  /* 0x000000ffff077224 */ /* 0x000fe200078e0a1b */
[----:B------:R-:W1:Y:S01]  /*8a70*/  LDC.64 R38, c[0x0][0x2e8] ;  /* 0x0000ba00ff267b82 */ /* 0x000e620000000a00 */
[----:B------:R-:W-:Y:S01]  /*8a80*/  IMAD R5, R26, R13, R25 ;  /* 0x0000000d1a057224 */ /* 0x000fe200078e0219 */
[----:B------:R-:W-:Y:S01]  /*8a90*/  BSSY B2, `(.L_x_1207) ;  /* 0x0000037000027945 */ /* 0x000fe20003800000 */
[----:B------:R-:W-:Y:S01]  /*8aa0*/  HFMA2.MMA R9, -RZ, RZ, 0, 0 ;  /* 0x00000000ff097435 */ /* 0x000fe200000001ff */
[----:B------:R-:W-:Y:S01]  /*8ab0*/  VIMNMX R7, R0, R7, !PT ;  /* 0x0000000700077248 */ /* 0x000fe20007fe0100 */
[----:B------:R-:W-:Y:S01]  /*8ac0*/  IMAD R5, R5, 0xe0, R10 ;  /* 0x000000e005057824 */ /* 0x000fe200078e020a */
[----:B------:R-:W-:Y:S01]  /*8ad0*/  IADD3 R0, -R3, -0x2, -R36 ;  /* 0xfffffffe03007810 */ /* 0x000fe20007ffe924 */
[----:B------:R-:W-:Y:S01]  /*8ae0*/  IMAD.MOV.U32 R44, RZ, RZ, RZ ;  /* 0x000000ffff2c7224 */ /* 0x000fe200078e00ff */
[----:B------:R-:W-:Y:S01]  /*8af0*/  CS2R R46, SRZ ;  /* 0x00000000002e7805 */ /* 0x000fe2000001ff00 */
[----:B------:R-:W-:Y:S01]  /*8b00*/  IMAD.MOV.U32 R19, RZ, RZ, R45 ;  /* 0x000000ffff137224 */ /* 0x000fe200078e002d */
[----:B------:R-:W-:Y:S01]  /*8b10*/  IADD3 R6, R0, -R7, RZ ;  /* 0x8000000700067210 */ /* 0x000fe20007ffe0ff */
[----:B------:R-:W-:Y:S01]  /*8b20*/  IMAD.MOV.U32 R11, RZ, RZ, RZ ;  /* 0x000000ffff0b7224 */ /* 0x000fe200078e00ff */
[----:B------:R-:W-:Y:S01]  /*8b30*/  CS2R R48, SRZ ;  /* 0x0000000000307805 */ /* 0x000fe2000001ff00 */
[----:B------:R-:W-:Y:S01]  /*8b40*/  IMAD.MOV.U32 R0, RZ, RZ, RZ ;  /* 0x000000ffff007224 */ /* 0x000fe200078e00ff */
[----:B------:R-:W-:Y:S01]  /*8b50*/  LOP3.LUT P3, RZ, R6, 0x2, RZ, 0xc0, !PT ;  /* 0x0000000206ff7812 */ /* 0x000fe2000786c0ff */
[----:B-1----:R-:W-:-:S12]  /*8b60*/  IMAD.WIDE R38, R5, 0x2, R38 ;  /* 0x0000000205267825 */ /* 0x002fd800078e0226 */
[----:B------:R-:W-:Y:S05]  /*8b70*/  @P3 BRA `(.L_x_1208) ;  /* 0x0000000000a03947 */ /* 0x000fea0003800000 */
[----:B------:R-:W-:Y:S01]  /*8b80*/  IADD3 R0, P2, R43, R4, RZ ;  /* 0x000000042b007210 */ /* 0x000fe20007f5e0ff */
[----:B------:R-:W-:-:S03]  /*8b90*/  ULDC UR4, c[0x0][0x29c] ;  /* 0x0000a70000047ab9 */ /* 0x000fc60000000800 */
[----:B------:R-:W-:Y:S02]  /*8ba0*/  IADD3.X R12, R41, R12, RZ, P2, !PT ;  /* 0x0000000c290c7210 */ /* 0x000fe400017fe4ff */
[----:B------:R-:W-:-:S04]  /*8bb0*/  LEA R4, P2, R0, R50, 0x1 ;  /* 0x0000003200047211 */ /* 0x000fc800078408ff */
[----:B------:R-:W-:Y:S02]  /*8bc0*/  LEA.HI.X R5, R0, R51, R12, 0x1, P2 ;  /* 0x0000003300057211 */ /* 0x000fe400010f0c0c */
[----:B------:R-:W1:Y:S04]  /*8bd0*/  LDS.U16 R0, [R52] ;  /* 0x0000000034007984 */ /* 0x000e680000000400 */
[----:B----4-:R2:W5:Y:S01]  /*8be0*/  LDG.E.128 R32, desc[UR36][R4.64] ;  /* 0x0000002404207981 */ /* 0x010562000c1e1d00 */
[----:B------:R-:W-:-:S06]  /*8bf0*/  UISETP.NE.AND UP0, UPT, UR4, URZ, UPT ;  /* 0x0000003f0400728c */ /* 0x000fcc000bf05270 */
[----:B------:R-:W-:Y:S01]  /*8c00*/  PLOP3.LUT P2, PT, PT, PT, UP0, 0x80, 0x0 ;  /* 0x000000000000781c */ /* 0x000fe20003f4f008 */
[----:B-1----:R-:W-:-:S12]  /*8c10*/  HADD2.F32 R0, -RZ, R0.H0_H0 ;  /* 0x20000000ff007230 */ /* 0x002fd80000004100 */
[----:B--2---:R-:W-:Y:S05]  /*8c20*/  @P2 BRA `(.L_x_1209) ;  /* 0x0000000000302947 */ /* 0x004fea0003800000 */
[----:B------:R-:W-:Y:S01]  /*8c30*/  ISETP.NE.AND P5, PT, R2, RZ, PT ;  /* 0x000000ff0200720c */ /* 0x000fe20003fa5270 */
        /* <DEDUP_REMOVED lines=11> */
.L_x_1209:
        /* <DEDUP_REMOVED lines=14> */
[----:B------:R-:W-:-:S02]  /*8dd0*/  FFMA.FTZ R49, R0, R15, RZ ;  /* 0x0000000f00317223 */ /* 0x000fc400000100ff */
[----:B------:R-:W-:Y:S01]  /*8de0*/  FFMA.FTZ R0, R0, R19, RZ ;  /* 0x0000001300007223 */ /* 0x000fe200000100ff */
[----:B------:R-:W-:-:S07]  /*8df0*/  VIADD R19, R45, 0x2 ;  /* 0x000000022d137836 */ /* 0x000fce0000000000 */
.L_x_1208:
[----:B------:R-:W-:Y:S05]  /*8e00*/  BSYNC B2 ;  /* 0x0000000000027941 */ /* 0x000fea0003800000 */
.L_x_1207:
[----:B------:R-:W-:-:S13]  /*8e10*/  LOP3.LUT P3, RZ, R6, 0xfffffffe, RZ, 0xc0, !PT ;  /* 0xfffffffe06ff7812 */ /* 0x000fda000786c0ff */
[----:B------:R-:W-:Y:S05]  /*8e20*/  @!P3 BRA `(.L_x_1206) ;  /* 0x000000040048b947 */ /* 0x000fea0003800000 */
[----:B------:R-:W2:Y:S01]  /*8e30*/  LDC.64 R50, c[0x0][0x250] ;  /* 0x00009400ff327b82 */ /* 0x000ea20000000a00 */
[----:B------:R-:W-:Y:S02]  /*8e40*/  ULDC UR4, c[0x0][0x29c] ;  /* 0x0000a70000047ab9 */ /* 0x000fe40000000800 */
[----:B------:R-:W-:-:S06]  /*8e50*/  UISETP.NE.AND UP0, UPT, UR4, URZ, UPT ;  /* 0x0000003f0400728c */ /* 0x000fcc000bf05270 */
[----:B------:R-:W-:-:S13]  /*8e60*/  PLOP3.LUT P2, PT, PT, PT, UP0, 0x80, 0x0 ;  /* 0x000000000000781c */ /* 0x000fda0003f4f008 */
.L_x_1212:
[----:B------:R-:W-:Y:S01]  /*8e70*/  IMAD R4, R19, 0xe0, RZ ;  /* 0x000000e013047824 */ /* 0x000fe200078e02ff */
[----:B------:R-:W-:-:S04]  /*8e80*/  ISETP.NE.AND P5, PT, R2, RZ, PT ;  /* 0x000000ff0200720c */ /* 0x000fc80003fa5270 */
[----:B------:R-:W-:Y:S02]  /*8e90*/  SHF.R.S32.HI R5, RZ, 0x1f, R4 ;  /* 0x0000001fff057819 */ /* 0x000fe40000011404 */
[-C--:B------:R-:W-:Y:S02]  /*8ea0*/  IADD3 R6, P3, R43, R4.reuse, RZ ;  /* 0x000000042b067210 */ /* 0x080fe40007f7e0ff */
[----:B------:R-:W-:-:S03]  /*8eb0*/  IADD3 R4, P4, R37, R4, RZ ;  /* 0x0000000425047210 */ /* 0x000fc60007f9e0ff */
[----:B------:R-:W-:Y:S01]  /*8ec0*/  IMAD.X R7, R41, 0x1, R5, P3 ;  /* 0x0000000129077824 */ /* 0x000fe200018e0605 */
[-C--:B--2---:R-:W-:Y:S02]  /*8ed0*/  LEA R54, P3, R6, R50.reuse, 0x1 ;  /* 0x0000003206367211 */ /* 0x084fe400078608ff */
[----:B------:R-:W-:Y:S02]  /*8ee0*/  IADD3.X R5, R40, R5, RZ, P4, !PT ;  /* 0x0000000528057210 */ /* 0x000fe400027fe4ff */
[----:B------:R-:W-:Y:S02]  /*8ef0*/  LEA R56, P4, R4, R50, 0x1 ;  /* 0x0000003204387211 */ /* 0x000fe400078808ff */
[-C--:B------:R-:W-:Y:S02]  /*8f00*/  LEA.HI.X R55, R6, R51.reuse, R7, 0x1, P3 ;  /* 0x0000003306377211 */ /* 0x080fe400018f0c07 */
[----:B------:R-:W-:-:S03]  /*8f10*/  LEA.HI.X R57, R4, R51, R5, 0x1, P4 ;  /* 0x0000003304397211 */ /* 0x000fc600020f0c05 */
[----:B------:R2:W5:Y:S01]  /*8f20*/  LDG.E.128 R4, desc[UR36][R54.64] ;  /* 0x0000002436047981 */ /* 0x000562000c1e1d00 */
[----:B------:R-:W-:Y:S05]  /*8f30*/  @P2 BRA `(.L_x_1210) ;  /* 0x00000000002c2947 */ /* 0x000fea0003800000 */
[----:B------:R-:W3:Y:S04]  /*8f40*/  @P5 LDG.E.128 R12, desc[UR36][R38.64] ;  /* 0x00000024260c5981 */ /* 0x000ee8000c1e1d00 */
[----:B-1--4-:R-:W1:Y:S02]  /*8f50*/  LDS.128 R32, [R42] ;  /* 0x000000002a207984 */ /* 0x012e640000000c00 */
[----:B-1---5:R-:W-:Y:S01]  /*8f60*/  HFMA2.MMA R4, R4, 1, 1, R32 ;  /* 0x3c003c0004047835 */ /* 0x022fe20000000020 */
        /* <DEDUP_REMOVED lines=8> */
.L_x_1210:
[----:B-1--4-:R-:W-:Y:S01]  /*8ff0*/  IMAD.IADD R33, R19, 0x1, -R3 ;  /* 0x0000000113217824 */ /* 0x012fe200078e0a03 */
[----:B------:R2:W5:Y:S02]  /*9000*/  LDG.E.128 R12, desc[UR36][R54.64+0x380] ;  /* 0x00038024360c7981 */ /* 0x000564000c1e1d00 */
[--C-:B-----5:R-:W-:Y:S02]  /*9010*/  HADD2.F32 R35, -RZ, R5.reuse.H0_H0 ;  /* 0x20000005ff237230 */ /* 0x120fe40000004100 */
[----:B------:R-:W-:Y:S02]  /*9020*/  IMAD R53, R33, 0x2, R16 ;  /* 0x0000000221357824 */ /* 0x000fe400078e0210 */
[----:B------:R-:W-:Y:S02]  /*9030*/  HADD2.F32 R34, -RZ, R5.H1_H1 ;  /* 0x30000005ff227230 */ /* 0x000fe40000004100 */
[--C-:B------:R-:W-:Y:S01]  /*9040*/  HADD2.F32 R60, -RZ, R6.reuse.H0_H0 ;  /* 0x20000006ff3c7230 */ /* 0x100fe20000004100 */
[----:B------:R-:W1:Y:S01]  /*9050*/  LDS.U16 R32, [R53] ;  /* 0x0000000035207984 */ /* 0x000e620000000400 */
[----:B---3--:R-:W-:-:S02]  /*9060*/  HADD2.F32 R5, -RZ, R6.H1_H1 ;  /* 0x30000006ff057230 */ /* 0x008fc40000004100 */
[--C-:B------:R-:W-:Y:S02]  /*9070*/  HADD2.F32 R6, -RZ, R7.reuse.H0_H0 ;  /* 0x20000007ff067230 */ /* 0x100fe40000004100 */
[----:B------:R-:W-:Y:S02]  /*9080*/  HADD2.F32 R7, -RZ, R7.H1_H1 ;  /* 0x30000007ff077230 */ /* 0x000fe40000004100 */
[----:B-1----:R-:W-:Y:S02]  /*9090*/  HADD2.F32 R33, -RZ, R32.H0_H0 ;  /* 0x20000020ff217230 */ /* 0x002fe40000004100 */
[--C-:B------:R-:W-:Y:S02]  /*90a0*/  HADD2.F32 R32, -RZ, R4.reuse.H0_H0 ;  /* 0x20000004ff207230 */ /* 0x100fe40000004100 */
[----:B------:R-:W-:Y:S02]  /*90b0*/  HADD2.F32 R4, -RZ, R4.H1_H1 ;  /* 0x30000004ff047230 */ /* 0x000fe40000004100 */
[C---:B------:R-:W-:Y:S01]  /*90c0*/  FFMA.FTZ R46, R33.reuse, R35, R46 ;  /* 0x00000023212e7223 */ /* 0x040fe2000001002e */
[C---:B------:R-:W-:Y:S01]  /*90d0*/  FFMA.FTZ R62, R33.reuse, R34, R9 ;  /* 0x00000022213e7223 */ /* 0x040fe20000010009 */
[C---:B--2---:R-:W-:Y:S01]  /*90e0*/  FFMA.FTZ R55, R33.reuse, R32, R44 ;  /* 0x0000002021377223 */ /* 0x044fe2000001002c */
        /* <DEDUP_REMOVED lines=17> */
.L_x_1211:
[----:B------:R-:W2:Y:S01]  /*9200*/  LDS.U16 R0, [R53+0x4] ;  /* 0x0000040035007984 */ /* 0x000ea20000000400 */
[----:B------:R-:W-:Y:S01]  /*9210*/  IADD3 R19, R19, 0x4, RZ ;  /* 0x0000000413137810 */ /* 0x000fe20007ffe0ff */
[--C-:B------:R-:W-:Y:S02]  /*9220*/  HADD2.F32 R7, -RZ, R13.reuse.H0_H0 ;  /* 0x2000000dff077230 */ /* 0x100fe40000004100 */
[----:B------:R-:W-:Y:S01]  /*9230*/  HADD2.F32 R9, -RZ, R13.H1_H1 ;  /* 0x3000000dff097230 */ /* 0x000fe20000004100 */
[----:B------:R-:W-:Y:S01]  /*9240*/  ISETP.GE.AND P3, PT, R19, R58, PT ;  /* 0x0000003a1300720c */ /* 0x000fe20003f66270 */
[--C-:B------:R-:W-:Y:S02]  /*9250*/  HADD2.F32 R5, -RZ, R12.reuse.H0_H0 ;  /* 0x2000000cff057230 */ /* 0x100fe40000004100 */
[----:B------:R-:W-:Y:S02]  /*9260*/  HADD2.F32 R47, -RZ, R12.H1_H1 ;  /* 0x3000000cff2f7230 */ /* 0x000fe40000004100 */
[----:B------:R-:W-:-:S02]  /*9270*/  HADD2.F32 R11, -RZ, R14.H0_H0 ;  /* 0x2000000eff0b7230 */ /* 0x000fc40000004100 */
        /* <DEDUP_REMOVED lines=13> */
.L_x_1206:
[----:B------:R-:W-:Y:S05]  /*9350*/  BSYNC B1 ;  /* 0x0000000000017941 */ /* 0x000fea0003800000 */
.L_x_1205:
[----:B------:R-:W-:-:S13]  /*9360*/  ISETP.GE.AND P3, PT, R45, R22, PT ;  /* 0x000000162d00720c */ /* 0x000fda0003f66270 */
[----:B------:R-:W-:Y:S05]  /*9370*/  @P3 BRA `(.L_x_1204) ;  /* 0x0000000c00a43947 */ /* 0x000fea0003800000 */
[----:B------:R-:W2:Y:S01]  /*9380*/  LDC R5, c[0x0][0x288] ;  /* 0x0000a200ff057b82 */ /* 0x000ea20000000800 */
[----:B------:R-:W-:Y:S01]  /*9390*/  IADD3 R4, -R36, -0x2, R27 ;  /* 0xfffffffe24047810 */ /* 0x000fe20007ffe11b */
[----:B------:R-:W-:Y:S04]  /*93a0*/  BSSY B1, `(.L_x_1213) ;  /* 0x000004c000017945 */ /* 0x000fe80003800000 */
[----:B------:R-:W-:Y:S02]  /*93b0*/  IMAD.IADD R14, R4, 0x1, -R3 ;  /* 0x00000001040e7824 */ /* 0x000fe400078e0a03 */
[----:B------:R-:W3:Y:S03]  /*93c0*/  LDC.64 R12, c[0x0][0x2e8] ;  /* 0x0000ba00ff0c7b82 */ /* 0x000ee60000000a00 */
        /* <DEDUP_REMOVED lines=10> */
[----:B------:R-:W2:Y:S01]  /*9470*/  LDS.U16 R52, [R52] ;  /* 0x0000000034347984 */ /* 0x000ea20000000400 */
[----:B-1--4-:R-:W-:Y:S01]  /*9480*/  IABS R32, R45 ;  /* 0x0000002d00207213 */ /* 0x012fe20000000000 */
        /* <DEDUP_REMOVED lines=10> */
[----:B------:R-:W-:-:S04]  /*9530*/  IMAD.HI.U32 R4, R5, R33, R4 ;  /* 0x0000002105047227 */ /* 0x000fc800078e0004 */
[----:B------:R-:W-:-:S04]  /*9540*/  IMAD.MOV.U32 R5, RZ, RZ, R32 ;  /* 0x000000ffff057224 */ /* 0x000fc800078e0020 */
[----:B------:R-:W-:-:S05]  /*9550*/  IMAD.HI.U32 R4, R4, R5, RZ ;  /* 0x0000000504047227 */ /* 0x000fca00078e00ff */
[----:B------:R-:W-:-:S05]  /*9560*/  IADD3 R4, -R4, RZ, RZ ;  /* 0x000000ff04047210 */ /* 0x000fca0007ffe1ff */
[----:B------:R-:W-:-:S05]  /*9570*/  IMAD R4, R7, R4, R5 ;  /* 0x0000000407047224 */ /* 0x000fca00078e0205 */
[----:B------:R-:W-:-:S13]  /*9580*/  ISETP.GT.U32.AND P2, PT, R7, R4, PT ;  /* 0x000000040700720c */ /* 0x000fda0003f44070 */
[----:B------:R-:W-:-:S05]  /*9590*/  @!P2 IMAD.IADD R4, R4, 0x1, -R7 ;  /* 0x000000010404a824 */ /* 0x000fca00078e0a07 */
        /* <DEDUP_REMOVED lines=8> */
[----:B------:R-:W-:-:S06]  /*9620*/  LEA.HI.X R5, R5, R51, R6, 0x1, P2 ;  /* 0x0000003305057211 */ /* 0x000fcc00010f0c06 */
[----:B------:R-:W5:Y:S01]  /*9630*/  LDG.E.128 R4, desc[UR36][R4.64] ;  /* 0x0000002404047981 */ /* 0x000f62000c1e1d00 */
[----:B------:R-:W-:Y:S01]  /*9640*/  UISETP.NE.AND UP0, UPT, UR4, URZ, UPT ;  /* 0x0000003f0400728c */ /* 0x000fe2000bf05270 */
[----:B--2---:R-:W-:-:S05]  /*9650*/  HADD2.F32 R15, -RZ, R52.H0_H0 ;  /* 0x20000034ff0f7230 */ /* 0x004fca0000004100 */
[----:B------:R-:W-:-:S13]  /*9660*/  PLOP3.LUT P2, PT, PT, PT, UP0, 0x80, 0x0 ;  /* 0x000000000000781c */ /* 0x000fda0003f4f008 */
[----:B------:R-:W-:Y:S05]  /*9670*/  @P2 BRA `(.L_x_1217) ;  /* 0x0000000000302947 */ /* 0x000fea0003800000 */
        /* <DEDUP_REMOVED lines=12> */
.L_x_1217:
[--C-:B-1---5:R-:W-:Y:S02]  /*9740*/  HADD2.F32 R21, -RZ, R5.reuse.H0_H0 ;  /* 0x20000005ff157230 */ /* 0x122fe40000004100 */
[----:B------:R-:W-:Y:S02]  /*9750*/  HADD2.F32 R20, -RZ, R5.H1_H1 ;  /* 0x30000005ff147230 */ /* 0x000fe40000004100 */
[--C-:B------:R-:W-:Y:S02]  /*9760*/  HADD2.F32 R32, -RZ, R6.reuse.H0_H0 ;  /* 0x20000006ff207230 */ /* 0x100fe40000004100 */
[C---:B------:R-:W-:Y:S01]  /*9770*/  FFMA.FTZ R46, R15.reuse, R21, R46 ;  /* 0x000000150f2e7223 */ /* 0x040fe2000001002e */
[----:B------:R-:W-:Y:S02]  /*9780*/  HADD2.F32 R5, -RZ, R6.H1_H1 ;  /* 0x30000006ff057230 */ /* 0x000fe40000004100 */
[----:B------:R-:W-:Y:S01]  /*9790*/  FFMA.FTZ R9, R15, R20, R9 ;  /* 0x000000140f097223 */ /* 0x000fe20000010009 */
[----:B------:R-:W-:-:S02]  /*97a0*/  HADD2.F32 R19, -RZ, R4.H0_H0 ;  /* 0x20000004ff137230 */ /* 0x000fc40000004100 */
        /* <DEDUP_REMOVED lines=9> */
.L_x_1216:
[----:B------:R-:W-:Y:S05]  /*9840*/  BSYNC B2 ;  /* 0x0000000000027941 */ /* 0x000fea0003800000 */
.L_x_1215:
[----:B------:R-:W-:-:S07]  /*9850*/  VIADD R45, R45, 0x2 ;  /* 0x000000022d2d7836 */ /* 0x000fce0000000000 */
.L_x_1214:
[----:B------:R-:W-:Y:S05]  /*9860*/  BSYNC B1 ;  /* 0x0000000000017941 */ /* 0x000fea0003800000 */
.L_x_1213:
[----:B------:R-:W-:-:S13]  /*9870*/  LOP3.LUT P3, RZ, R14, 0xfffffffe, RZ, 0xc0, !PT ;  /* 0xfffffffe0eff7812 */ /* 0x000fda000786c0ff */
[----:B------:R-:W-:Y:S05]  /*9880*/  @!P3 BRA `(.L_x_1204) ;  /* 0x000000080060b947 */ /* 0x000fea0003800000 */
[----:B------:R-:W-:Y:S01]  /*9890*/  IMAD R4, R45, 0x2, R17 ;  /* 0x000000022d047824 */ /* 0x000fe200078e0211 */
[----:B------:R-:W-:Y:S01]  /*98a0*/  MOV R6, 0xe0 ;  /* 0x000000e000067802 */ /* 0x000fe20000000f00 */
[----:B------:R-:W-:Y:S02]  /*98b0*/  IMAD.MOV.U32 R19, RZ, RZ, RZ ;  /* 0x000000ffff137224 */ /* 0x000fe400078e00ff */
[----:B------:R-:W-:Y:S02]  /*98c0*/  IMAD R4, R3, -0x2, R4 ;  /* 0xfffffffe03047824 */ /* 0x000fe400078e0204 */
[----:B------:R-:W-:Y:S02]  /*98d0*/  IMAD R17, R45, R6, 0x1c0 ;  /* 0x000001c02d117424 */ /* 0x000fe400078e0206 */
[----:B------:R-:W-:-:S07]  /*98e0*/  VIADD R50, R4, UR38 ;  /* 0x0000002604327c36 */ /* 0x000fce0008000000 */
.L_x_1224:
[----:B------:R-:W2:Y:S01]  /*98f0*/  LDC R56, c[0x0][0x284] ;  /* 0x0000a100ff387b82 */ /* 0x000ea20000000800 */
[----:B------:R-:W-:Y:S01]  /*9900*/  IADD3 R4, R17, -0x1c0, RZ ;  /* 0xfffffe4011047810 */ /* 0x000fe20007ffe0ff */
[----:B------:R-:W-:Y:S01]  /*9910*/  BSSY B1, `(.L_x_1218) ;  /* 0x0000047000017945 */ /* 0x000fe20003800000 */
[----:B------:R-:W-:Y:S02]  /*9920*/  IMAD.IADD R51, R50, 0x1, R19 ;  /* 0x0000000132337824 */ /* 0x000fe400078e0213 */
[----:B------:R-:W-:-:S03]  /*9930*/  IADD3 R5, P3, R37, R4, RZ ;  /* 0x0000000425057210 */ /* 0x000fc60007f7e0ff */
[----:B-1----:R-:W1:Y:S01]  /*9940*/  LDC.64 R20, c[0x0][0x250] ;  /* 0x00009400ff147b82 */ /* 0x002e620000000a00 */
[----:B------:R-:W-:Y:S02]  /*9950*/  LEA.HI.X.SX32 R4, R4, R40, 0x1, P3 ;  /* 0x0000002804047211 */ /* 0x000fe400018f0eff */
[----:B--2---:R-:W-:Y:S02]  /*9960*/  ISETP.GE.AND P3, PT, R45, R56, PT ;  /* 0x000000382d00720c */ /* 0x004fe40003f66270 */
[----:B-1----:R-:W-:-:S04]  /*9970*/  LEA R14, P4, R5, R20, 0x1 ;  /* 0x00000014050e7211 */ /* 0x002fc800078808ff */
[----:B------:R-:W-:-:S07]  /*9980*/  LEA.HI.X R15, R5, R21, R4, 0x1, P4 ;  /* 0x00000015050f7211 */ /* 0x000fce00020f0c04 */
[----:B------:R-:W-:Y:S05]  /*9990*/  @!P3 BRA `(.L_x_1219) ;  /* 0x0000000000f8b947 */ /* 0x000fea0003800000 */
[----:B------:R-:W-:Y:S01]  /*99a0*/  IABS R7, R56 ;  /* 0x0000003800077213 */ /* 0x000fe20000000000 */
[----:B------:R-:W-:Y:S01]  /*99b0*/  ULDC UR4, c[0x0][0x29c] ;  /* 0x0000a70000047ab9 */ /* 0x000fe20000000800 */
[----:B----4-:R-:W-:Y:S02]  /*99c0*/  IABS R34, R45 ;  /* 0x0000002d00227213 */ /* 0x010fe40000000000 */
[----:B------:R-:W1:Y:S01]  /*99d0*/  I2F.RP R6, R7 ;  /* 0x0000000700067306 */ /* 0x000e620000209400 */
[----:B------:R-:W-:Y:S02]  /*99e0*/  ISETP.GE.AND P3, PT, R45, RZ, PT ;  /* 0x000000ff2d00720c */ /* 0x000fe40003f66270 */
[----:B------:R-:W-:-:S05]  /*99f0*/  ISETP.NE.AND P4, PT, R56, RZ, PT ;  /* 0x000000ff3800720c */ /* 0x000fca0003f85270 */
[----:B-1----:R-:W1:Y:S02]  /*9a00*/  MUFU.RCP R6, R6 ;  /* 0x0000000600067308 */ /* 0x002e640000001000 */
[----:B-1----:R-:W-:-:S06]  /*9a10*/  VIADD R32, R6, 0xffffffe ;  /* 0x0ffffffe06207836 */ /* 0x002fcc0000000000 */
[----:B------:R1:W2:Y:S02]  /*9a20*/  F2I.FTZ.U32.TRUNC.NTZ R5, R32 ;  /* 0x0000002000057305 */ /* 0x0002a4000021f000 */
[----:B-1----:R-:W1:Y:S01]  /*9a30*/  LDS.U16 R32, [R51] ;  /* 0x0000000033207984 */ /* 0x002e620000000400 */
[----:B--2---:R-:W-:-:S05]  /*9a40*/  IADD3 R4, RZ, -R5, RZ ;  /* 0x80000005ff047210 */ /* 0x004fca0007ffe0ff */
        /* <DEDUP_REMOVED lines=20> */
[----:B-1----:R-:W-:-:S05]  /*9b90*/  HADD2.F32 R39, -RZ, R32.H0_H0 ;  /* 0x20000020ff277230 */ /* 0x002fca0000004100 */
        /* <DEDUP_REMOVED lines=14> */
.L_x_1220:
[--C-:B-----5:R-:W-:Y:S02]  /*9c80*/  HADD2.F32 R33, -RZ, R5.reuse.H0_H0 ;  /* 0x20000005ff217230 */ /* 0x120fe40000004100 */
[----:B------:R-:W-:Y:S02]  /*9c90*/  HADD2.F32 R34, -RZ, R5.H1_H1 ;  /* 0x30000005ff227230 */ /* 0x000fe40000004100 */
[--C-:B------:R-:W-:Y:S02]  /*9ca0*/  HADD2.F32 R38, -RZ, R6.reuse.H0_H0 ;  /* 0x20000006ff267230 */ /* 0x100fe40000004100 */
[C---:B------:R-:W-:Y:S01]  /*9cb0*/  FFMA.FTZ R46, R39.reuse, R33, R46 ;  /* 0x00000021272e7223 */ /* 0x040fe2000001002e */
[----:B-1----:R-:W-:Y:S02]  /*9cc0*/  HADD2.F32 R5, -RZ, R6.H1_H1 ;  /* 0x30000006ff057230 */ /* 0x002fe40000004100 */
        /* <DEDUP_REMOVED lines=11> */
.L_x_1219:
[----:B------:R-:W-:Y:S05]  /*9d80*/  BSYNC B1 ;  /* 0x0000000000017941 */ /* 0x000fea0003800000 */
.L_x_1218:
[----:B------:R-:W-:Y:S01]  /*9d90*/  VIADD R6, R45, 0x2 ;  /* 0x000000022d067836 */ /* 0x000fe20000000000 */
[----:B------:R-:W-:Y:S04]  /*9da0*/  BSSY B1, `(.L_x_1221) ;  /* 0x0000041000017945 */ /* 0x000fe80003800000 */
[----:B------:R-:W-:-:S13]  /*9db0*/  ISETP.GE.AND P3, PT, R6, R56, PT ;  /* 0x000000380600720c */ /* 0x000fda0003f66270 */
        /* <DEDUP_REMOVED lines=27> */
[C---:B------:R-:W-:Y:S02]  /*9f70*/  LEA R4, P2, R5.reuse, R20, 0x1 ;  /* 0x0000001405047211 */ /* 0x040fe400078408ff */
[----:B------:R-:W1:Y:S02]  /*9f80*/  LDS.U16 R20, [R51+0x4] ;  /* 0x0000040033147984 */ /* 0x000e640000000400 */
[----:B------:R-:W-:-:S06]  /*9f90*/  LEA.HI.X R5, R5, R21, R6, 0x1, P2 ;  /* 0x0000001505057211 */ /* 0x000fcc00010f0c06 */
[----:B------:R-:W5:Y:S01]  /*9fa0*/  LDG.E.128 R4, desc[UR36][R4.64] ;  /* 0x0000002404047981 */ /* 0x000f62000c1e1d00 */
[----:B------:R-:W-:-:S06]  /*9fb0*/  UISETP.NE.AND UP0, UPT, UR4, URZ, UPT ;  /* 0x0000003f0400728c */ /* 0x000fcc000bf05270 */
[----:B------:R-:W-:Y:S01]  /*9fc0*/  PLOP3.LUT P2, PT, PT, PT, UP0, 0x80, 0x0 ;  /* 0x000000000000781c */ /* 0x000fe20003f4f008 */
[----:B-1----:R-:W-:-:S12]  /*9fd0*/  HADD2.F32 R21, -RZ, R20.H0_H0 ;  /* 0x20000014ff157230 */ /* 0x002fd80000004100 */
        /* <DEDUP_REMOVED lines=13> */
.L_x_1223:
        /* <DEDUP_REMOVED lines=16> */
.L_x_1222:
[----:B------:R-:W-:Y:S05]  /*a1b0*/  BSYNC B1 ;  /* 0x0000000000017941 */ /* 0x000fea0003800000 */
.L_x_1221:
[----:B------:R-:W-:Y:S01]  /*a1c0*/  VIADD R45, R45, 0x4 ;  /* 0x000000042d2d7836 */ /* 0x000fe20000000000 */
[----:B------:R-:W-:Y:S01]  /*a1d0*/  IADD3 R17, R17, 0x380, RZ ;  /* 0x0000038011117810 */ /* 0x000fe20007ffe0ff */
[----:B------:R-:W-:-:S03]  /*a1e0*/  VIADD R19, R19, 0x8 ;  /* 0x0000000813137836 */ /* 0x000fc60000000000 */
[----:B------:R-:W-:-:S13]  /*a1f0*/  ISETP.GE.AND P3, PT, R45, R22, PT ;  /* 0x000000162d00720c */ /* 0x000fda0003f66270 */
[----:B------:R-:W-:Y:S05]  /*a200*/  @!P3 BRA `(.L_x_1224) ;  /* 0xfffffff400b8b947 */ /* 0x000fea000383ffff */
.L_x_1204:
[----:B------:R-:W-:Y:S05]  /*a210*/  BSYNC B0 ;  /* 0x0000000000007941 */ /* 0x000fea0003800000 */
.L_x_1203:
[----:B------:R-:W-:Y:S01]  /*a220*/  ISETP.GT.OR P0, PT, R8, 0x1b, P0 ;  /* 0x0000001b0800780c */ /* 0x000fe20000704670 */
[----:B------:R-:W-:-:S12]  /*a230*/  BSSY B0, `(.L_x_1225) ;  /* 0x0000036000007945 */ /* 0x000fd80003800000 */
[----:B------:R-:W-:Y:S05]  /*a240*/  @P0 BRA `(.L_x_1226) ;  /* 0x0000000000d00947 */ /* 0x000fea0003800000 */
[----:B-1----:R-:W1:Y:S01]  /*a250*/  LDC.64 R20, c[0x0][0x250] ;  /* 0x00009400ff147b82 */ /* 0x002e620000000a00 */
[----:B------:R-:W-:-:S04]  /*a260*/  IMAD.MOV.U32 R4, RZ, RZ, 0xe0 ;  /* 0x000000e0ff047424 */ /* 0x000fc800078e00ff */
[----:B------:R-:W-:-:S05]  /*a270*/  IMAD R27, R27, R4, -0xe0 ;  /* 0xffffff201b1b7424 */ /* 0x000fca00078e0204 */
[----:B------:R-:W-:-:S04]  /*a280*/  IADD3 R5, P0, R37, R27, RZ ;  /* 0x0000001b25057210 */ /* 0x000fc80007f1e0ff */
[----:B------:R-:W-:Y:S02]  /*a290*/  LEA.HI.X.SX32 R6, R27, R40, 0x1, P0 ;  /* 0x000000281b067211 */ /* 0x000fe400000f0eff */
[----:B-1----:R-:W-:-:S04]  /*a2a0*/  LEA R4, P0, R5, R20, 0x1 ;  /* 0x0000001405047211 */ /* 0x002fc800078008ff */
[----:B------:R-:W-:-:S06]  /*a2b0*/  LEA.HI.X R5, R5, R21, R6, 0x1, P0 ;  /* 0x0000001505057211 */ /* 0x000fcc00000f0c06 */
[----:B------:R-:W5:Y:S01]  /*a2c0*/  LDG.E.128 R4, desc[UR36][R4.64] ;  /* 0x0000002404047981 */ /* 0x000f62000c1e1d00 */
[----:B------:R-:W-:Y:S01]  /*a2d0*/  IMAD.IADD R3, R22, 0x1, -R3 ;  /* 0x0000000116037824 */ /* 0x000fe200078e0a03 */
[----:B------:R-:W-:Y:S04]  /*a2e0*/  BSSY B1, `(.L_x_1227) ;  /* 0x000001a000017945 */ /* 0x000fe80003800000 */
[----:B------:R-:W-:-:S06]  /*a2f0*/  LEA R16, R3, R16, 0x1 ;  /* 0x0000001003107211 */ /* 0x000fcc00078e08ff */
[----:B------:R-:W1:Y:S02]  /*a300*/  LDS.U16 R16, [R16] ;  /* 0x0000000010107984 */ /* 0x000e640000000400 */
[----:B-1----:R-:W-:Y:S01]  /*a310*/  HADD2.F32 R17, -RZ, R16.H0_H0 ;  /* 0x20000010ff117230 */ /* 0x002fe20000004100 */
[----:B------:R-:W-:Y:S06]  /*a320*/  @P2 BRA `(.L_x_1228) ;  /* 0x0000000000542947 */ /* 0x000fec0003800000 */
[----:B------:R-:W-:-:S13]  /*a330*/  ISETP.NE.AND P3, PT, R2, RZ, PT ;  /* 0x000000ff0200720c */ /* 0x000fda0003f65270 */
[----:B------:R-:W1:Y:S08]  /*a340*/  @P3 LDC R8, c[0x0][0x288] ;  /* 0x0000a200ff083b82 */ /* 0x000e700000000800 */
[----:B------:R-:W2:Y:S01]  /*a350*/  @P3 LDC.64 R2, c[0x0][0x2e8] ;  /* 0x0000ba00ff023b82 */ /* 0x000ea20000000a00 */
[----:B-1----:R-:W-:-:S04]  /*a360*/  @P3 IMAD R25, R26, R8, R25 ;  /* 0x000000081a193224 */ /* 0x002fc800078e0219 */
[----:B------:R-:W-:-:S04]  /*a370*/  @P3 IMAD R13, R25, 0xe0, R10 ;  /* 0x000000e0190d3824 */ /* 0x000fc800078e020a */
[----:B--2---:R-:W-:-:S06]  /*a380*/  @P3 IMAD.WIDE R12, R13, 0x2, R2 ;  /* 0x000000020d0c3825 */ /* 0x004fcc00078e0202 */
        /* <DEDUP_REMOVED lines=15> */
.L_x_1228:
[----:B------:R-:W-:Y:S05]  /*a480*/  BSYNC B1 ;  /* 0x0000000000017941 */ /* 0x000fea0003800000 */
.L_x_1227:
        /* <DEDUP_REMOVED lines=16> */
.L_x_1226:
[----:B------:R-:W-:Y:S05]  /*a590*/  BSYNC B0 ;  /* 0x0000000000007941 */ /* 0x000fea0003800000 */
.L_x_1225:
[----:B------:R-:W-:Y:S06]  /*a5a0*/  BAR.SYNC.DEFER_BLOCKING 0x0 ;  /* 0x0000000000007b1d */ /* 0x000fec0000010000 */
[----:B------:R-:W-:Y:S05]  /*a5b0*/  @P1 BRA `(.L_x_1229) ;  /* 0x0000000000881947 */ /* 0x000fea0003800000 */
[----:B------:R-:W-:Y:S01]  /*a5c0*/  LOP3.LUT R2, R24, 0xffffffe0, RZ, 0xc0, !PT ;  /* 0xffffffe018027812 */ /* 0x000fe200078ec0ff */
[----:B------:R-:W-:Y:S01]  /*a5d0*/  IMAD R36, R36, 0xe0, R10 ;  /* 0x000000e024247824 */ /* 0x000fe200078e020a */
[----:B------:R-:W-:Y:S02]  /*a5e0*/  ISETP.GT.AND P2, PT, R24, 0x1f, PT ;  /* 0x0000001f1800780c */ /* 0x000fe40003f44270 */
[----:B------:R-:W-:Y:S02]  /*a5f0*/  ISETP.NE.AND P0, PT, R2, 0x20, PT ;  /* 0x000000200200780c */ /* 0x000fe40003f05270 */
[----:B------:R-:W-:-:S11]  /*a600*/  LEA R36, R36, UR38, 0x1 ;  /* 0x0000002624247c11 */ /* 0x000fd6000f8e08ff */
[----:B------:R-:W-:Y:S05]  /*a610*/  @P0 BRA `(.L_x_1230) ;  /* 0x0000000000140947 */ /* 0x000fea0003800000 */
[----:B------:R-:W-:Y:S02]  /*a620*/  F2FP.F16.F32.PACK_AB R4, R47, R44 ;  /* 0x0000002c2f04723e */ /* 0x000fe400000000ff */
[----:B------:R-:W-:Y:S02]  /*a630*/  F2FP.F16.F32.PACK_AB R5, R9, R46 ;  /* 0x0000002e0905723e */ /* 0x000fe400000000ff */
[----:B------:R-:W-:Y:S02]  /*a640*/  F2FP.F16.F32.PACK_AB R6, R48, R11 ;  /* 0x0000000b3006723e */ /* 0x000fe400000000ff */
[----:B------:R-:W-:-:S05]  /*a650*/  F2FP.F16.F32.PACK_AB R7, R0, R49 ;  /* 0x000000310007723e */ /* 0x000fca00000000ff */
[----:B------:R2:W-:Y:S02]  /*a660*/  STS.128 [R36+-0x1c0], R4 ;  /* 0xfffe400424007388 */ /* 0x0005e40000000c00 */
.L_x_1230:
[----:B------:R-:W-:Y:S05]  /*a670*/  WARPSYNC.ALL ;  /* 0x0000000000007948 */ /* 0x000fea0003800000 */
[----:B------:R-:W-:Y:S06]  /*a680*/  BAR.SYNC.DEFER_BLOCKING 0x0 ;  /* 0x0000000000007b1d */ /* 0x000fec0000010000 */
[----:B------:R-:W-:Y:S04]  /*a690*/  BSSY B0, `(.L_x_1231) ;  /* 0x0000013000007945 */ /* 0x000fe80003800000 */
[----:B------:R-:W-:Y:S05]  /*a6a0*/  @P2 BRA `(.L_x_1232) ;  /* 0x0000000000442947 */ /* 0x000fea0003800000 */
[----:B--2---:R-:W2:Y:S02]  /*a6b0*/  LDS.128 R36, [R36] ;  /* 0x0000000024247984 */ /* 0x004ea40000000c00 */
[----:B--2---:R-:W-:Y:S02]  /*a6c0*/  HADD2.F32 R8, -RZ, R39.H0_H0 ;  /* 0x20000027ff087230 */ /* 0x004fe40000004100 */
[--C-:B------:R-:W-:Y:S02]  /*a6d0*/  HADD2.F32 R3, -RZ, R36.reuse.H0_H0 ;  /* 0x20000024ff037230 */ /* 0x100fe40000004100 */
[----:B------:R-:W-:Y:S02]  /*a6e0*/  HADD2.F32 R2, -RZ, R36.H1_H1 ;  /* 0x30000024ff027230 */ /* 0x000fe40000004100 */
[----:B------:R-:W-:Y:S01]  /*a6f0*/  FADD.FTZ R49, R49, R8 ;  /* 0x0000000831317221 */ /* 0x000fe20000010000 */
[--C-:B------:R-:W-:Y:S02]  /*a700*/  HADD2.F32 R5, -RZ, R37.reuse.H0_H0 ;  /* 0x20000025ff057230 */ /* 0x100fe40000004100 */
        /* <DEDUP_REMOVED lines=11> */
.L_x_1232:
[----:B------:R-:W-:Y:S05]  /*a7c0*/  BSYNC B0 ;  /* 0x0000000000007941 */ /* 0x000fea0003800000 */
.L_x_1231:
[----:B------:R-:W-:Y:S06]  /*a7d0*/  BAR.SYNC.DEFER_BLOCKING 0x0 ;  /* 0x0000000000007b1d */ /* 0x000fec0000010000 */
.L_x_1229:
[----:B------:R-:W-:-:S05]  /*a7e0*/  VIADD R24, R24, 0x1f ;  /* 0x0000001f18187836 */ /* 0x000fca0000000000 */
[----:B------:R-:W-:-:S13]  /*a7f0*/  ISETP.GT.U32.OR P1, PT, R24, 0x3e, P1 ;  /* 0x0000003e1800780c */ /* 0x000fda0000f24470 */
[----:B------:R-:W-:Y:S05]  /*a800*/  @P1 EXIT ;  /* 0x000000000000194d */ /* 0x000fea0003800000 */
[----:B------:R-:W3:Y:S02]  /*a810*/  LDC R2, c[0x0][0x308] ;  /* 0x0000c200ff027b82 */ /* 0x000ee40000000800 */
[----:B---3--:R-:W-:-:S13]  /*a820*/  ISETP.NE.AND P0, PT, R2, 0x2, PT ;  /* 0x000000020200780c */ /* 0x008fda0003f05270 */
[----:B------:R-:W-:Y:S05]  /*a830*/  @!P0 BRA `(.L_x_1233) ;  /* 0x0000000000308947 */ /* 0x000fea0003800000 */
[----:B------:R-:W3:Y:S01]  /*a840*/  LDC.64 R2, c[0x0][0x210] ;  /* 0x00008400ff027b82 */ /* 0x000ee20000000a00 */
[----:B------:R-:W-:Y:S01]  /*a850*/  IMAD R23, R23, 0xe0, R10 ;  /* 0x000000e017177824 */ /* 0x000fe200078e020a */
[----:B------:R-:W-:Y:S02]  /*a860*/  F2FP.F16.F32.PACK_AB R47, R47, R44 ;  /* 0x0000002c2f2f723e */ /* 0x000fe400000000ff */
[----:B------:R-:W-:Y:S02]  /*a870*/  F2FP.F16.F32.PACK_AB R9, R9, R46 ;  /* 0x0000002e0909723e */ /* 0x000fe400000000ff */
[----:B------:R-:W-:Y:S02]  /*a880*/  F2FP.F16.F32.PACK_AB R11, R48, R11 ;  /* 0x0000000b300b723e */ /* 0x000fe400000000ff */
[----:B------:R-:W-:Y:S01]  /*a890*/  F2FP.F16.F32.PACK_AB R49, R0, R49 ;  /* 0x000000310031723e */ /* 0x000fe200000000ff */
[----:B---3--:R-:W-:-:S05]  /*a8a0*/  IMAD.WIDE R2, R23, 0x2, R2 ;  /* 0x0000000217027825 */ /* 0x008fca00078e0202 */
[----:B------:R-:W-:Y:S04]  /*a8b0*/  STG.E desc[UR36][R2.64], R47 ;  /* 0x0000002f02007986 */ /* 0x000fe8000c101924 */
[----:B------:R-:W-:Y:S04]  /*a8c0*/  STG.E desc[UR36][R2.64+0x4], R9 ;  /* 0x0000040902007986 */ /* 0x000fe8000c101924 */
[----:B------:R-:W-:Y:S04]  /*a8d0*/  STG.E desc[UR36][R2.64+0x8], R11 ;  /* 0x0000080b02007986 */ /* 0x000fe8000c101924 */
[----:B------:R-:W-:Y:S01]  /*a8e0*/  STG.E desc[UR36][R2.64+0xc], R49 ;  /* 0x00000c3102007986 */ /* 0x000fe2000c101924 */
[----:B------:R-:W-:Y:S05]  /*a8f0*/  EXIT ;  /* 0x000000000000794d */ /* 0x000fea0003800000 */
.L_x_1233:
[----:B------:R-:W3:Y:S01]  /*a900*/  LDC.64 R2, c[0x0][0x300] ;  /* 0x0000c000ff027b82 */ /* 0x000ee20000000a00 */
[----:B------:R-:W-:Y:S01]  /*a910*/  IMAD R10, R23, 0xe0, R10 ;  /* 0x000000e0170a7824 */ /* 0x000fe200078e020a */
[----:B------:R-:W-:Y:S01]  /*a920*/  ULDC.64 UR4, c[0x0][0x210] ;  /* 0x0000840000047ab9 */ /* 0x000fe20000000a00 */
[----:B---3--:R-:W3:Y:S02]  /*a930*/  LDG.E R2, desc[UR36][R2.64] ;  /* 0x0000002402027981 */ /* 0x008ee4000c1e1900 */
[C---:B---3--:R-:W-:Y:S01]  /*a940*/  FMUL.FTZ R47, R2.reuse, R47 ;  /* 0x0000002f022f7220 */ /* 0x048fe20000410000 */
[C---:B------:R-:W-:Y:S01]  /*a950*/  FMUL.FTZ R46, R2.reuse, R46 ;  /* 0x0000002e022e7220 */ /* 0x040fe20000410000 */
[C---:B------:R-:W-:Y:S01]  /*a960*/  FMUL.FTZ R9, R2.reuse, R9 ;  /* 0x0000000902097220 */ /* 0x040fe20000410000 */
[C---:B------:R-:W-:Y:S01]  /*a970*/  FMUL.FTZ R11, R2.reuse, R11 ;  /* 0x0000000b020b7220 */ /* 0x040fe20000410000 */
[C---:B------:R-:W-:Y:S01]  /*a980*/  FMUL.FTZ R44, R2.reuse, R44 ;  /* 0x0000002c022c7220 */ /* 0x040fe20000410000 */
[C---:B------:R-:W-:Y:S01]  /*a990*/  FMUL.FTZ R48, R2.reuse, R48 ;  /* 0x0000003002307220 */ /* 0x040fe20000410000 */
[----:B------:R-:W3:Y:S01]  /*a9a0*/  F2I.S8.NTZ R47, R47 ;  /* 0x0000002f002f7305 */ /* 0x000ee20000202100 */
[C---:B------:R-:W-:Y:S01]  /*a9b0*/  FMUL.FTZ R49, R2.reuse, R49 ;  /* 0x0000003102317220 */ /* 0x040fe20000410000 */
[----:B------:R-:W-:-:S06]  /*a9c0*/  FMUL.FTZ R0, R2, R0 ;  /* 0x0000000002007220 */ /* 0x000fcc0000410000 */
[----:B------:R-:W5:Y:S01]  /*a9d0*/  F2I.S8.NTZ R46, R46 ;  /* 0x0000002e002e7305 */ /* 0x000f620000202100 */
[----:B---3--:R-:W-:-:S07]  /*a9e0*/  PRMT R47, R47, 0x8880, RZ ;  /* 0x000088802f2f7816 */ /* 0x008fce00000000ff */
[----:B------:R-:W2:Y:S01]  /*a9f0*/  F2I.S8.NTZ R9, R9 ;  /* 0x0000000900097305 */ /* 0x000ea20000202100 */
[----:B------:R-:W-:Y:S02]  /*aa00*/  PRMT R2, R47, 0x7710, RZ ;  /* 0x000077102f027816 */ /* 0x000fe400000000ff */
[----:B-----5:R-:W-:-:S05]  /*aa10*/  PRMT R3, R46, 0x8880, RZ ;  /* 0x000088802e037816 */ /* 0x020fca00000000ff */
[----:B------:R-:W3:Y:S01]  /*aa20*/  F2I.S8.NTZ R11, R11 ;  /* 0x0000000b000b7305 */ /* 0x000ee20000202100 */
[----:B------:R-:W-:Y:S02]  /*aa30*/  PRMT R3, R3, 0x7710, RZ ;  /* 0x0000771003037816 */ /* 0x000fe400000000ff */
[----:B--2---:R-:W-:-:S05]  /*aa40*/  PRMT R4, R9, 0x8880, RZ ;  /* 0x0000888009047816 */ /* 0x004fca00000000ff */
[----:B------:R-:W2:Y:S01]  /*aa50*/  F2I.S8.NTZ R44, R44 ;  /* 0x0000002c002c7305 */ /* 0x000ea20000202100 */
[----:B------:R-:W-:Y:S02]  /*aa60*/  LOP3.LUT R9, R2, 0xff, RZ, 0xc0, !PT ;  /* 0x000000ff02097812 */ /* 0x000fe400078ec0ff */
[----:B------:R-:W-:Y:S02]  /*aa70*/  PRMT R4, R4, 0x7710, RZ ;  /* 0x0000771004047816 */ /* 0x000fe400000000ff */
[----:B------:R-:W-:Y:S02]  /*aa80*/  LOP3.LUT R7, R3, 0xff, RZ, 0xc0, !PT ;  /* 0x000000ff03077812 */ /* 0x000fe400078ec0ff */
[----:B------:R-:W-:Y:S01]  /*aa90*/  LOP3.LUT R6, R4, 0xff, RZ, 0xc0, !PT ;  /* 0x000000ff04067812 */ /* 0x000fe200078ec0ff */
[----:B------:R-:W5:Y:S01]  /*aaa0*/  F2I.S8.NTZ R48, R48 ;  /* 0x0000003000307305 */ /* 0x000f620000202100 */
[----:B---3--:R-:W-:Y:S02]  /*aab0*/  PRMT R2, R11, 0x8880, RZ ;  /* 0x000088800b027816 */ /* 0x008fe400000000ff */
[----:B------:R-:W-:-:S02]  /*aac0*/  SHF.L.U64.HI R8, R9, 0x8, RZ ;  /* 0x0000000809087819 */ /* 0x000fc400000102ff */
[C---:B------:R-:W-:Y:S01]  /*aad0*/  SHF.L.U64.HI R3, R7.reuse, 0x10, RZ ;  /* 0x0000001007037819 */ /* 0x040fe200000102ff */
[----:B------:R-:W-:Y:S01]  /*aae0*/  IMAD.U32 R7, R7, 0x10000, RZ ;  /* 0x0001000007077824 */ /* 0x000fe200078e00ff */
[----:B------:R-:W-:Y:S01]  /*aaf0*/  SHF.L.U64.HI R4, R6, 0x18, RZ ;  /* 0x0000001806047819 */ /* 0x000fe200000102ff */
[----:B------:R-:W3:Y:S01]  /*ab00*/  F2I.S8.NTZ R49, R49 ;  /* 0x0000003100317305 */ /* 0x000ee20000202100 */
[----:B--2---:R-:W-:Y:S02]  /*ab10*/  PRMT R44, R44, 0x8880, RZ ;  /* 0x000088802c2c7816 */ /* 0x004fe400000000ff */
[----:B------:R-:W-:Y:S02]  /*ab20*/  PRMT R2, R2, 0x7710, RZ ;  /* 0x0000771002027816 */ /* 0x000fe400000000ff */
[----:B------:R-:W-:Y:S02]  /*ab30*/  LOP3.LUT R4, R4, R3, R8, 0xfe, !PT ;  /* 0x0000000304047212 */ /* 0x000fe400078efe08 */
[----:B-----5:R-:W-:Y:S01]  /*ab40*/  PRMT R48, R48, 0x8880, RZ ;  /* 0x0000888030307816 */ /* 0x020fe200000000ff */
[----:B------:R2:W5:Y:S01]  /*ab50*/  F2I.S8.NTZ R5, R0 ;  /* 0x0000000000057305 */ /* 0x0005620000202100 */
[----:B------:R-:W-:-:S02]  /*ab60*/  LOP3.LUT R3, R2, 0xff, RZ, 0xc0, !PT ;  /* 0x000000ff02037812 */ /* 0x000fc400078ec0ff */
[----:B------:R-:W-:Y:S02]  /*ab70*/  PRMT R2, R48, 0x7710, RZ ;  /* 0x0000771030027816 */ /* 0x000fe400000000ff */
[----:B------:R-:W-:Y:S02]  /*ab80*/  LOP3.LUT R3, R3, 0xffffff00, R4, 0xf8, !PT ;  /* 0xffffff0003037812 */ /* 0x000fe400078ef804 */
[----:B---3--:R-:W-:Y:S02]  /*ab90*/  PRMT R49, R49, 0x8880, RZ ;  /* 0x0000888031317816 */ /* 0x008fe400000000ff */
[----:B--2---:R-:W-:Y:S02]  /*aba0*/  PRMT R0, R44, 0x7710, RZ ;  /* 0x000077102c007816 */ /* 0x004fe400000000ff */
        /* <DEDUP_REMOVED lines=15> */
.L_x_1033:
[----:B------:R-:W-:Y:S01]  /*aca0*/  MOV R12, 0x10 ;  /* 0x00000010000c7802 */ /* 0x000fe20000000f00 */
[----:B------:R-:W-:Y:S02]  /*acb0*/  IMAD.MOV.U32 R11, RZ, RZ, 0x1f ;  /* 0x0000001fff0b7424 */ /* 0x000fe400078e00ff */
[----:B------:R-:W-:-:S07]  /*acc0*/  IMAD.MOV.U32 R15, RZ, RZ, -0x1 ;  /* 0xffffffffff0f7424 */ /* 0x000fce00078e00ff */
[----:B-1----:R-:W-:Y:S05]  /*acd0*/  WARPSYNC.COLLECTIVE R15, `(.L_x_1234) ;  /* 0x000000000f087348 */ /* 0x002fea0003c00000 */
[----:B------:R0:W2:Y:S02]  /*ace0*/  SHFL.BFLY P6, R14, R13, R12, R11 ;  /* 0x0c00000c0d0e7389 */ /* 0x0000a400000c000b */
[----:B012---:R-:W-:Y:S01]  /*acf0*/  ENDCOLLECTIVE ;  /* 0x000000000000791b */ /* 0x007fe20003800000 */
.L_x_1234:
[----:B------:R-:W-:Y:S02]  /*ad00*/  IMAD.MOV.U32 R12, RZ, RZ, 0x8 ;  /* 0x00000008ff0c7424 */ /* 0x000fe400078e00ff */
[----:B------:R-:W-:-:S05]  /*ad10*/  FADD.FTZ R0, R13, R14 ;  /* 0x0000000e0d007221 */ /* 0x000fca0000010000 */
[----:B------:R-:W-:-:S07]  /*ad20*/  MOV R13, R0 ;  /* 0x00000000000d7202 */ /* 0x000fce0000000f00 */
[----:B------:R-:W-:Y:S05]  /*ad30*/  WARPSYNC.COLLECTIVE R15, `(.L_x_1235) ;  /* 0x000000000f087348 */ /* 0x000fea0003c00000 */
[----:B------:R0:W1:Y:S02]  /*ad40*/  SHFL.BFLY P6, R14, R13, R12, R11 ;  /* 0x0c00000c0d0e7389 */ /* 0x00006400000c000b */
[----:B01----:R-:W-:Y:S01]  /*ad50*/  ENDCOLLECTIVE ;  /* 0x000000000000791b */ /* 0x003fe20003800000 */
.L_x_1235:
[----:B------:R-:W-:Y:S01]  /*ad60*/  MOV R12, 0x4 ;  /* 0x00000004000c7802 */ /* 0x000fe20000000f00 */
[----:B------:R-:W-:-:S04]  /*ad70*/  FADD.FTZ R3, R0, R14 ;  /* 0x0000000e00037221 */ /* 0x000fc80000010000 */
[----:B------:R-:W-:-:S07]  /*ad80*/  IMAD.MOV.U32 R13, RZ, RZ, R3 ;  /* 0x000000ffff0d7224 */ /* 0x000fce00078e0003 */
[----:B------:R-:W-:Y:S05]  /*ad90*/  WARPSYNC.COLLECTIVE R15, `(.L_x_1236) ;  /* 0x000000000f087348 */ /* 0x000fea0003c00000 */
[----:B------:R0:W1:Y:S02]  /*ada0*/  SHFL.BFLY P6, R14, R13, R12, R11 ;  /* 0x0c00000c0d0e7389 */ /* 0x00006400000c000b */
[----:B01----:R-:W-:Y:S01]  /*adb0*/  ENDCOLLECTIVE ;  /* 0x000000000000791b */ /* 0x003fe20003800000 */
.L_x_1236:
[----:B------:R-:W-:Y:S02]  /*adc0*/  IMAD.MOV.U32 R12, RZ, RZ, 0x2 ;  /* 0x00000002ff0c7424 */ /* 0x000fe400078e00ff */
[----:B------:R-:W-:-:S04]  /*add0*/  FADD.FTZ R4, R3, R14 ;  /* 0x0000000e03047221 */ /* 0x000fc80000010000 */
[----:B------:R-:W-:-:S07]  /*ade0*/  IMAD.MOV.U32 R13, RZ, RZ, R4 ;  /* 0x000000ffff0d7224 */ /* 0x000fce00078e0004 */
[----:B------:R-:W-:Y:S05]  /*adf0*/  WARPSYNC.COLLECTIVE R15, `(.L_x_1237) ;  /* 0x000000000f087348 */ /* 0x000fea0003c00000 */
[----:B------:R0:W1:Y:S02]  /*ae00*/  SHFL.BFLY P6, R14, R13, R12, R11 ;  /* 0x0c00000c0d0e7389 */ /* 0x00006400000c000b */
[----:B01----:R-:W-:Y:S01]  /*ae10*/  ENDCOLLECTIVE ;  /* 0x000000000000791b */ /* 0x003fe20003800000 */
.L_x_1237:
[----:B------:R-:W-:Y:S02]  /*ae20*/  IMAD.MOV.U32 R12, RZ, RZ, 0x1 ;  /* 0x00000001ff0c7424 */ /* 0x000fe400078e00ff */
[----:B------:R-:W-:-:S05]  /*ae30*/  FADD.FTZ R5, R4, R14 ;  /* 0x0000000e04057221 */ /* 0x000fca0000010000 */
[----:B------:R-:W-:-:S07]  /*ae40*/  MOV R13, R5 ;  /* 0x00000005000d7202 */ /* 0x000fce0000000f00 */
[----:B------:R-:W-:Y:S05]  /*ae50*/  WARPSYNC.COLLECTIVE R15, `(.L_x_1238) ;  /* 0x000000000f087348 */ /* 0x000fea0003c00000 */
[----:B------:R0:W1:Y:S02]  /*ae60*/  SHFL.BFLY P6, R14, R13, R12, R11 ;  /* 0x0c00000c0d0e7389 */ /* 0x00006400000c000b */
[----:B01----:R-:W-:Y:S01]  /*ae70*/  ENDCOLLECTIVE ;  /* 0x000000000000791b */ /* 0x003fe20003800000 */
.L_x_1238:
[----:B------:R-:W-:Y:S05]  /*ae80*/  BRA `(.L_x_1239) ;  /* 0xffffff7c00f07947 */ /* 0x000fea000383ffff */
.L_x_1166:
[----:B------:R-:W-:Y:S01]  /*ae90*/  BSSY B1, `(.L_x_1240) ;  /* 0x0000007000017945 */ /* 0x000fe20003800000 */
[----:B------:R-:W-:Y:S01]  /*aea0*/  IMAD.MOV.U32 R12, RZ, RZ, 0x2 ;  /* 0x00000002ff0c7424 */ /* 0x000fe200078e00ff */
[----:B------:R-:W-:Y:S01]  /*aeb0*/  MOV R11, 0x1f ;  /* 0x0000001f000b7802 */ /* 0x000fe20000000f00 */
[----:B-12---:R-:W-:-:S07]  /*aec0*/  IMAD.MOV.U32 R15, RZ, RZ, -0x1 ;  /* 0xffffffffff0f7424 */ /* 0x006fce00078e00ff */
[----:B---34-:R-:W-:Y:S05]  /*aed0*/  WARPSYNC.COLLECTIVE R15, `(.L_x_1241) ;  /* 0x000000000f087348 */ /* 0x018fea0003c00000 */
[----:B------:R0:W1:Y:S02]  /*aee0*/  SHFL.BFLY P6, R14, R13, R12, R11 ;  /* 0x0c00000c0d0e7389 */ /* 0x00006400000c000b */
[----:B01-34-:R-:W-:Y:S01]  /*aef0*/  ENDCOLLECTIVE ;  /* 0x000000000000791b */ /* 0x01bfe20003800000 */
.L_x_1241:
[----:B------:R-:W-:Y:S05]  /*af00*/  BSYNC B1 ;  /* 0x0000000000017941 */ /* 0x000fea0003800000 */
.L_x_1240:
[----:B------:R-:W-:Y:S01]  /*af10*/  HFMA2.MMA R11, -RZ, RZ, 0, 1.847743988037109375e-06 ;  /* 0x0000001fff0b7435 */ /* 0x000fe200000001ff */
[----:B------:R-:W-:Y:S01]  /*af20*/  FADD.FTZ R13, R13, R14 ;  /* 0x0000000e0d0d7221 */ /* 0x000fe20000010000 */
[----:B------:R-:W-:Y:S02]  /*af30*/  IMAD.MOV.U32 R12, RZ, RZ, 0x1 ;  /* 0x00000001ff0c7424 */ /* 0x000fe400078e00ff */
[----:B------:R-:W-:-:S07]  /*af40*/  IMAD.MOV.U32 R15, RZ, RZ, -0x1 ;  /* 0xffffffffff0f7424 */ /* 0x000fce00078e00ff */
[----:B------:R-:W-:Y:S05]  /*af50*/  WARPSYNC.COLLECTIVE R15, `(.L_x_1242) ;  /* 0x000000000f087348 */ /* 0x000fea0003c00000 */
[----:B------:R0:W1:Y:S02]  /*af60*/  SHFL.BFLY P6, R14, R13, R12, R11 ;  /* 0x0c00000c0d0e7389 */ /* 0x00006400000c000b */
[----:B01----:R-:W-:Y:S01]  /*af70*/  ENDCOLLECTIVE ;  /* 0x000000000000791b */ /* 0x003fe20003800000 */
.L_x_1242:
[----:B------:R-:W-:Y:S05]  /*af80*/  BRA `(.L_x_1243) ;  /* 0xffffffc400087947 */ /* 0x000fea000383ffff */
.L_x_1170:
[----:B------:R-:W-:Y:S01]  /*af90*/  BSSY B0, `(.L_x_1244) ;  /* 0x0000008000007945 */ /* 0x000fe20003800000 */
[----:B------:R-:W-:Y:S01]  /*afa0*/  IMAD.MOV.U32 R13, RZ, RZ, R126 ;  /* 0x000000ffff0d7224 */ /* 0x000fe200078e007e */
[----:B-1----:R-:W-:Y:S01]  /*afb0*/  MOV R12, 0x10 ;  /* 0x00000010000c7802 */ /* 0x002fe20000000f00 */
[----:B------:R-:W-:Y:S02]  /*afc0*/  IMAD.MOV.U32 R11, RZ, RZ, 0x1f ;  /* 0x0000001fff0b7424 */ /* 0x000fe400078e00ff */
[----:B------:R-:W-:-:S07]  /*afd0*/  IMAD.MOV.U32 R15, RZ, RZ, -0x1 ;  /* 0xffffffffff0f7424 */ /* 0x000fce00078e00ff */
[----:B---34-:R-:W-:Y:S05]  /*afe0*/  WARPSYNC.COLLECTIVE R15, `(.L_x_1245) ;  /* 0x000000000f087348 */ /* 0x018fea0003c00000 */
[----:B------:R0:W1:Y:S02]  /*aff0*/  SHFL.BFLY P6, R14, R13, R12, R11 ;  /* 0x0c00000c0d0e7389 */ /* 0x00006400000c000b */
[----:B01-34-:R-:W-:Y:S01]  /*b000*/  ENDCOLLECTIVE ;  /* 0x000000000000791b */ /* 0x01bfe20003800000 */
.L_x_1245:
[----:B------:R-:W-:Y:S05]  /*b010*/  BSYNC B0 ;  /* 0x0000000000007941 */ /* 0x000fea0003800000 */
.L_x_1244:
[----:B------:R-:W-:Y:S01]  /*b020*/  HFMA2.MMA R12, -RZ, RZ, 0, 4.76837158203125e-07 ;  /* 0x00000008ff0c7435 */ /* 0x000fe200000001ff */
[----:B------:R-:W-:Y:S01]  /*b030*/  FMNMX.FTZ R13, R14, R126, !PT ;  /* 0x0000007e0e0d7209 */ /* 0x000fe20007810000 */
[----:B------:R-:W-:Y:S02]  /*b040*/  IMAD.MOV.U32 R11, RZ, RZ, 0x1f ;  /* 0x0000001fff0b7424 */ /* 0x000fe400078e00ff */
[----:B------:R-:W-:-:S07]  /*b050*/  IMAD.MOV.U32 R15, RZ, RZ, -0x1 ;  /* 0xffffffffff0f7424 */ /* 0x000fce00078e00ff */
[----:B------:R-:W-:Y:S05]  /*b060*/  WARPSYNC.COLLECTIVE R15, `(.L_x_1246) ;  /* 0x000000000f087348 */ /* 0x000fea0003c00000 */
[----:B------:R0:W1:Y:S02]  /*b070*/  SHFL.BFLY P6, R14, R13, R12, R11 ;  /* 0x0c00000c0d0e7389 */ /* 0x00006400000c000b */
[----:B01----:R-:W-:Y:S01]  /*b080*/  ENDCOLLECTIVE ;  /* 0x000000000000791b */ /* 0x003fe20003800000 */
.L_x_1246:
[----:B------:R-:W-:Y:S01]  /*b090*/  IMAD.MOV.U32 R12, RZ, RZ, 0x4 ;  /* 0x00000004ff0c7424 */ /* 0x000fe200078e00ff */
[----:B------:R-:W-:-:S04]  /*b0a0*/  FMNMX.FTZ R0, R13, R14, !PT ;  /* 0x0000000e0d007209 */ /* 0x000fc80007810000 */
[----:B------:R-:W-:-:S07]  /*b0b0*/  MOV R13, R0 ;  /* 0x00000000000d7202 */ /* 0x000fce0000000f00 */
[----:B------:R-:W-:Y:S05]  /*b0c0*/  WARPSYNC.COLLECTIVE R15, `(.L_x_1247) ;  /* 0x000000000f087348 */ /* 0x000fea0003c00000 */
[----:B------:R0:W1:Y:S02]  /*b0d0*/  SHFL.BFLY P6, R14, R13, R12, R11 ;  /* 0x0c00000c0d0e7389 */ /* 0x00006400000c000b */
[----:B01----:R-:W-:Y:S01]  /*b0e0*/  ENDCOLLECTIVE ;  /* 0x000000000000791b */ /* 0x003fe20003800000 */
.L_x_1247:
[----:B------:R-:W-:Y:S05]  /*b0f0*/  BRA `(.L_x_1248) ;  /* 0xffffffc400647947 */ /* 0x000fea000383ffff */
.L_x_1249:
        /* <DEDUP_REMOVED lines=16> */
.L_x_4243:


//--------------------- .text._ZN4mmha33masked_multihead_attention_kernelIfLi224ELi256ELi1ELi64ELi256ELb1ELb1EEEv26Multihead_attention_paramsIT_XT5_EE --------------------------
	.section	.text._ZN4mmha33masked_multihead_attention_kernelIfLi224ELi256ELi1ELi64ELi256ELb1ELb1EEEv26Multihead_attention_paramsIT_XT5_EE,"ax",@progbits
	.align	128
        .global         _ZN4mmha33masked_multihead_attention_kernelIfLi224ELi256ELi1ELi64ELi256ELb1ELb1EEEv26Multihead_attention_paramsIT_XT5_EE
        .type           _ZN4mmha33masked_multihead_attention_kernelIfLi224ELi256ELi1ELi64ELi256ELb1ELb1EEEv26Multihead_attention_paramsIT_XT5_EE,@function
        .size           _ZN4mmha33masked_multihead_attention_kernelIfLi224ELi256ELi1ELi64ELi256ELb1ELb1EEEv26Multihead_attention_paramsIT_XT5_EE,(.L_x_4244 - _ZN4mmha33masked_multihead_attention_kernelIfLi224ELi256ELi1ELi64ELi256ELb1ELb1EEEv26Multihead_attention_paramsIT_XT5_EE)
        .other          _ZN4mmha33masked_multihead_attention_kernelIfLi224ELi256ELi1ELi64ELi256ELb1ELb1EEEv26Multihead_attention_paramsIT_XT5_EE,@"STO_CUDA_ENTRY STV_DEFAULT"
_ZN4mmha33masked_multihead_attention_kernelIfLi224ELi256ELi1ELi64ELi256ELb1ELb1EEEv26Multihead_attention_paramsIT_XT5_EE:
.text._ZN4mmha33masked_multihead_attention_kernelIfLi224ELi256ELi1ELi64ELi256ELb1ELb1EEEv26Multihead_attention_paramsIT_XT5_EE:
        /* <DEDUP_REMOVED lines=13> */
.L_x_1250:
[----:B------:R-:W0:Y:S01]  /*00d0*/  LDC.64 R4, c[0x0][0x328] ;  /* 0x0000ca00ff047b82 */ /* 0x000e220000000a00 */
[----:B------:R-:W-:-:S07]  /*00e0*/  ULDC UR8, c[0x0][0x284] ;  /* 0x0000a10000087ab9 */ /* 0x000fce0000000800 */
[----:B------:R-:W1:Y:S08]  /*00f0*/  LDC R14, c[0x0][0x280] ;  /* 0x0000a000ff0e7b82 */ /* 0x000e700000000800 */
[----:B------:R-:W2:Y:S01]  /*0100*/  LDC.64 R10, c[0x0][0x2f0] ;  /* 0x0000bc00ff0a7b82 */ /* 0x000ea20000000a00 */
[----:B0-----:R-:W-:-:S07]  /*0110*/  IMAD.WIDE R4, R15, 0x4, R4 ;  /* 0x000000040f047825 */ /* 0x001fce00078e0204 */
[----:B------:R-:W0:Y:S01]  /*0120*/  LDC R19, c[0x0][0x29c] ;  /* 0x0000a700ff137b82 */ /* 0x000e220000000800 */
[----:B------:R3:W4:Y:S01]  /*0130*/  LDG.E R12, desc[UR36][R4.64] ;  /* 0x00000024040c7981 */ /* 0x000722000c1e1900 */
[----:B-1----:R-:W-:Y:S02]  /*0140*/  IABS R3, R14 ;  /* 0x0000000e00037213 */ /* 0x002fe40000000000 */
[----:B------:R-:W-:Y:S01]  /*0150*/  MOV R16, RZ ;  /* 0x000000ff00107202 */ /* 0x000fe20000000f00 */
[----:B------:R-:W-:Y:S01]  /*0160*/  UMOV UR4, URZ ;  /* 0x0000003f00047c82 */ /* 0x000fe20008000000 */
[----:B------:R-:W1:Y:S01]  /*0170*/  I2F.RP R0, R3 ;  /* 0x0000000300007306 */ /* 0x000e620000209400 */
[----:B------:R-:W0:Y:S01]  /*0180*/  S2R R17, SR_TID.X ;  /* 0x0000000000117919 */ /* 0x000e220000002100 */
[----:B------:R-:W0:Y:S06]  /*0190*/  LDC.64 R20, c[0x0][0x2a8] ;  /* 0x0000aa00ff147b82 */ /* 0x000e2c0000000a00 */
[----:B-1----:R-:W1:Y:S02]  /*01a0*/  MUFU.RCP R0, R0 ;  /* 0x0000000000007308 */ /* 0x002e640000001000 */
[----:B-1----:R-:W-:-:S06]  /*01b0*/  IADD3 R6, R0, 0xffffffe, RZ ;  /* 0x0ffffffe00067810 */ /* 0x002fcc0007ffe0ff */
[----:B------:R1:W2:Y:S02]  /*01c0*/  F2I.FTZ.U32.TRUNC.NTZ R7, R6 ;  /* 0x0000000600077305 */ /* 0x0002a4000021f000 */
[----:B-1----:R-:W-:Y:S01]  /*01d0*/  HFMA2.MMA R6, -RZ, RZ, 0, 0 ;  /* 0x00000000ff067435 */ /* 0x002fe200000001ff */
[----:B--2---:R-:W-:-:S04]  /*01e0*/  IMAD.MOV R8, RZ, RZ, -R7 ;  /* 0x000000ffff087224 */ /* 0x004fc800078e0a07 */
[----:B------:R-:W-:Y:S01]  /*01f0*/  IMAD R9, R8, R3, RZ ;  /* 0x0000000308097224 */ /* 0x000fe200078e02ff */
[----:B------:R-:W-:-:S04]  /*0200*/  IABS R0, R15 ;  /* 0x0000000f00007213 */ /* 0x000fc80000000000 */
[----:B------:R-:W-:-:S06]  /*0210*/  IMAD.HI.U32 R7, R7, R9, R6 ;  /* 0x0000000907077227 */ /* 0x000fcc00078e0006 */
[----:B------:R-:W-:-:S05]  /*0220*/  IMAD.HI.U32 R7, R7, R0, RZ ;  /* 0x0000000007077227 */ /* 0x000fca00078e00ff */
[----:B---3--:R-:W-:-:S05]  /*0230*/  IADD3 R4, -R7, RZ, RZ ;  /* 0x000000ff07047210 */ /* 0x008fca0007ffe1ff */
[----:B------:R-:W-:-:S05]  /*0240*/  IMAD R0, R3, R4, R0 ;  /* 0x0000000403007224 */ /* 0x000fca00078e0200 */
[----:B------:R-:W-:Y:S02]  /*0250*/  ISETP.GT.U32.AND P1, PT, R3, R0, PT ;  /* 0x000000000300720c */ /* 0x000fe40003f24070 */
[----:B------:R-:W-:-:S04]  /*0260*/  ISETP.NE.U32.AND P0, PT, R10, RZ, PT ;  /* 0x000000ff0a00720c */ /* 0x000fc80003f05070 */
[----:B------:R-:W-:-:S07]  /*0270*/  ISETP.NE.AND.EX P0, PT, R11, RZ, PT, P0 ;  /* 0x000000ff0b00720c */ /* 0x000fce0003f05300 */
[----:B------:R-:W-:Y:S01]  /*0280*/  @!P1 IMAD.IADD R0, R0, 0x1, -R3 ;  /* 0x0000000100009824 */ /* 0x000fe200078e0a03 */
[----:B0-----:R-:W-:-:S04]  /*0290*/  ISETP.EQ.AND P3, PT, R19, RZ, P0 ;  /* 0x000000ff1300720c */ /* 0x001fc80000762270 */
[----:B------:R-:W-:Y:S02]  /*02a0*/  ISETP.GE.U32.AND P0, PT, R0, R3, PT ;  /* 0x000000030000720c */ /* 0x000fe40003f06070 */
[----:B------:R-:W-:-:S04]  /*02b0*/  LOP3.LUT R0, R15, R14, RZ, 0x3c, !PT ;  /* 0x0000000e0f007212 */ /* 0x000fc800078e3cff */
[----:B------:R-:W-:Y:S01]  /*02c0*/  ISETP.GE.AND P2, PT, R0, RZ, PT ;  /* 0x000000ff0000720c */ /* 0x000fe20003f46270 */
[----:B------:R-:W-:Y:S02]  /*02d0*/  IMAD.U32 R0, RZ, RZ, UR8 ;  /* 0x00000008ff007e24 */ /* 0x000fe4000f8e00ff */
[----:B------:R-:W0:Y:S03]  /*02e0*/  @P3 LDC.64 R4, c[0x0][0x2f0] ;  /* 0x0000bc00ff043b82 */ /* 0x000e260000000a00 */
[----:B------:R-:W-:-:S04]  /*02f0*/  IABS R0, R0 ;  /* 0x0000000000007213 */ /* 0x000fc80000000000 */
[----:B------:R-:W-:-:S13]  /*0300*/  R2UR UR7, R0 ;  /* 0x00000000000772ca */ /* 0x000fda00000e0000 */
[----:B------:R-:W1:Y:S08]  /*0310*/  I2F.RP R0, UR7 ;  /* 0x0000000700007d06 */ /* 0x000e700008209400 */
[----:B-1----:R-:W1:Y:S01]  /*0320*/  MUFU.RCP R0, R0 ;  /* 0x0000000000007308 */ /* 0x002e620000001000 */
[----:B------:R-:W-:Y:S02]  /*0330*/  @!P1 IADD3 R7, R7, 0x1, RZ ;  /* 0x0000000107079810 */ /* 0x000fe40007ffe0ff */
[----:B------:R-:W-:-:S02]  /*0340*/  ISETP.NE.AND P1, PT, R14, RZ, PT ;  /* 0x000000ff0e00720c */ /* 0x000fc40003f25270 */
[----:B------:R-:W-:Y:S02]  /*0350*/  @P0 IADD3 R7, R7, 0x1, RZ ;  /* 0x0000000107070810 */ /* 0x000fe40007ffe0ff */
[----:B-1----:R-:W-:-:S03]  /*0360*/  IADD3 R3, R0, 0xffffffe, RZ ;  /* 0x0ffffffe00037810 */ /* 0x002fc60007ffe0ff */
[----:B------:R-:W-:-:S03]  /*0370*/  IMAD.MOV.U32 R42, RZ, RZ, R7 ;  /* 0x000000ffff2a7224 */ /* 0x000fc600078e0007 */
[----:B------:R-:W1:Y:S02]  /*0380*/  F2I.FTZ.U32.TRUNC.NTZ R3, R3 ;  /* 0x0000000300037305 */ /* 0x000e64000021f000 */
[----:B------:R-:W-:Y:S02]  /*0390*/  @!P2 IADD3 R42, -R42, RZ, RZ ;  /* 0x000000ff2a2aa210 */ /* 0x000fe40007ffe1ff */
[----:B------:R-:W-:-:S05]  /*03a0*/  @!P1 LOP3.LUT R42, RZ, R14, RZ, 0x33, !PT ;  /* 0x0000000eff2a9212 */ /* 0x000fca00078e33ff */
[----:B0-----:R-:W-:-:S05]  /*03b0*/  @P3 IMAD.WIDE R4, R42, 0x4, R4 ;  /* 0x000000042a043825 */ /* 0x001fca00078e0204 */
[----:B------:R0:W5:Y:S01]  /*03c0*/  @P3 LDG.E R16, desc[UR36][R4.64] ;  /* 0x0000002404103981 */ /* 0x000162000c1e1900 */
[----:B-1----:R-:W-:Y:S01]  /*03d0*/  R2UR UR5, R3 ;  /* 0x00000000030572ca */ /* 0x002fe200000e0000 */
[----:B------:R-:W1:Y:S01]  /*03e0*/  S2R R40, SR_CTAID.X ;  /* 0x0000000000287919 */ /* 0x000e620000002500 */
[----:B------:R-:W2:Y:S11]  /*03f0*/  LDC R3, c[0x0][0x278] ;  /* 0x00009e00ff037b82 */ /* 0x000eb60000000800 */
[----:B------:R-:W-:-:S04]  /*0400*/  UIADD3 UR6, URZ, -UR5, URZ ;  /* 0x800000053f067290 */ /* 0x000fc8000fffe03f */
[----:B------:R-:W-:-:S04]  /*0410*/  UIMAD UR6, UR6, UR7, URZ ;  /* 0x00000007060672a4 */ /* 0x000fc8000f8e023f */
[----:B------:R-:W-:Y:S01]  /*0420*/  UIMAD.WIDE.U32 UR4, UR5, UR6, UR4 ;  /* 0x00000006050472a5 */ /* 0x000fe2000f8e0004 */
[----:B------:R3:W-:Y:S01]  /*0430*/  STL [R1+0x7a8], R42 ;  /* 0x0007a82a01007387 */ /* 0x0007e20000100800 */
[----:B------:R-:W-:Y:S01]  /*0440*/  ISETP.GT.AND P5, PT, R17, 0x37, PT ;  /* 0x000000371100780c */ /* 0x000fe20003fa4270 */
[----:B------:R-:W-:Y:S01]  /*0450*/  BSSY B0, `(.L_x_1251) ;  /* 0x0000036000007945 */ /* 0x000fe20003800000 */
[----:B------:R-:W-:Y:S02]  /*0460*/  LOP3.LUT R2, R2, 0xffffffef, RZ, 0xc0, !PT ;  /* 0xffffffef02027812 */ /* 0x000fe400078ec0ff */
[----:B--2---:R-:W-:Y:S01]  /*0470*/  ISETP.NE.AND P0, PT, R3, RZ, PT ;  /* 0x000000ff0300720c */ /* 0x004fe20003f05270 */
[----:B-1----:R-:W-:Y:S01]  /*0480*/  IMAD R0, R40, 0xe0, RZ ;  /* 0x000000e028007824 */ /* 0x002fe200078e02ff */
[----:B----4-:R-:W-:-:S13]  /*0490*/  R2UR UR39, R12 ;  /* 0x000000000c2772ca */ /* 0x010fda00000e0000 */
[----:B------:R-:W-:-:S06]  /*04a0*/  UIADD3 UR40, UR39, -0x1, URZ ;  /* 0xffffffff27287890 */ /* 0x000fcc000fffe03f */
[----:B0-----:R-:W-:-:S04]  /*04b0*/  MOV R4, UR40 ;  /* 0x0000002800047c02 */ /* 0x001fc80008000f00 */
[----:B------:R-:W-:-:S04]  /*04c0*/  IABS R4, R4 ;  /* 0x0000000400047213 */ /* 0x000fc80000000000 */
[----:B------:R-:W-:-:S13]  /*04d0*/  R2UR UR38, R4 ;  /* 0x00000000042672ca */ /* 0x000fda00000e0000 */
[----:B------:R-:W-:-:S04]  /*04e0*/  UIMAD.WIDE.U32 UR4, UR5, UR38, URZ ;  /* 0x00000026050472a5 */ /* 0x000fc8000f8e003f */
[----:B------:R-:W-:Y:S02]  /*04f0*/  UIADD3 UR5, -UR5, URZ, URZ ;  /* 0x0000003f05057290 */ /* 0x000fe4000fffe13f */
[----:B------:R-:W-:Y:S02]  /*0500*/  UISETP.GE.AND UP2, UPT, UR40, URZ, UPT ;  /* 0x0000003f2800728c */ /* 0x000fe4000bf46270 */
[----:B------:R-:W-:Y:S01]  /*0510*/  UIMAD UR38, UR7, UR5, UR38 ;  /* 0x00000005072672a4 */ /* 0x000fe2000f8e0226 */
[----:B------:R-:W-:-:S03]  /*0520*/  ULDC UR4, c[0x0][0x288] ;  /* 0x0000a20000047ab9 */ /* 0x000fc60000000800 */
[----:B------:R-:W-:-:S11]  /*0530*/  UISETP.GT.U32.AND UP0, UPT, UR7, UR38, UPT ;  /* 0x000000260700728c */ /* 0x000fd6000bf04070 */
[----:B------:R-:W-:-:S04]  /*0540*/  @!UP0 UIADD3 UR38, UR38, -UR7, URZ ;  /* 0x8000000726268290 */ /* 0x000fc8000fffe03f */
[----:B------:R-:W-:Y:S02]  /*0550*/  UISETP.GT.U32.AND UP1, UPT, UR7, UR38, UPT ;  /* 0x000000260700728c */ /* 0x000fe4000bf24070 */
[----:B------:R-:W-:Y:S01]  /*0560*/  UISETP.NE.AND UP0, UPT, UR8, URZ, UPT ;  /* 0x0000003f0800728c */ /* 0x000fe2000bf05270 */
[C---:B------:R-:W-:Y:S02]  /*0570*/  IMAD R250, R15.reuse, UR4, R40 ;  /* 0x000000040ffa7c24 */ /* 0x040fe4000f8e0228 */
[----:B------:R-:W-:Y:S02]  /*0580*/  IMAD R3, R15, R3, R0 ;  /* 0x000000030f037224 */ /* 0x000fe400078e0200 */
[----:B------:R-:W-:-:S04]  /*0590*/  IMAD R250, R250, 0xe0, RZ ;  /* 0x000000e0fafa7824 */ /* 0x000fc800078e02ff */
[----:B------:R-:W-:-:S04]  /*05a0*/  @!UP1 UIADD3 UR38, UR38, -UR7, URZ ;  /* 0x8000000726269290 */ /* 0x000fc8000fffe03f */
[----:B------:R-:W-:Y:S02]  /*05b0*/  @!UP2 UIADD3 UR38, -UR38, URZ, URZ ;  /* 0x0000003f2626a290 */ /* 0x000fe4000fffe13f */
[----:B------:R-:W-:Y:S01]  /*05c0*/  @!UP0 ULOP3.LUT UR38, URZ, UR8, URZ, 0x33, !UPT ;  /* 0x000000083f268292 */ /* 0x000fe2000f8e333f */
[----:B------:R-:W-:Y:S02]  /*05d0*/  @P3 LOP3.LUT R2, R2, 0x10, RZ, 0xfc, !PT ;  /* 0x0000001002023812 */ /* 0x000fe400078efcff */
[----:B------:R-:W-:Y:S02]  /*05e0*/  CS2R R32, SRZ ;  /* 0x0000000000207805 */ /* 0x000fe4000001ff00 */
[----:B------:R-:W-:Y:S01]  /*05f0*/  CS2R R34, SRZ ;  /* 0x0000000000227805 */ /* 0x000fe2000001ff00 */
[----:B------:R-:W-:Y:S01]  /*0600*/  IMAD.SHL.U32 R13, R17, 0x4, RZ ;  /* 0x00000004110d7824 */ /* 0x000fe200078e00ff */
[----:B------:R-:W-:Y:S01]  /*0610*/  SEL R3, R250, R3, !P0 ;  /* 0x00000003fa037207 */ /* 0x000fe20004000000 */
[----:B---3--:R-:W-:Y:S06]  /*0620*/  @P5 BRA `(.L_x_1252) ;  /* 0x0000000000605947 */ /* 0x008fec0003800000 */
[----:B------:R-:W0:Y:S01]  /*0630*/  LDC R4, c[0x0][0x308] ;  /* 0x0000c200ff047b82 */ /* 0x000e220000000800 */
[----:B------:R-:W-:Y:S02]  /*0640*/  IADD3 R3, R3, R13, RZ ;  /* 0x0000000d03037210 */ /* 0x000fe40007ffe0ff */
[----:B0-----:R-:W-:-:S13]  /*0650*/  ISETP.NE.AND P0, PT, R4, 0x2, PT ;  /* 0x000000020400780c */ /* 0x001fda0003f05270 */
[----:B------:R-:W0:Y:S08]  /*0660*/  @!P0 LDC.64 R8, c[0x0][0x218] ;  /* 0x00008600ff088b82 */ /* 0x000e300000000a00 */
[----:B------:R-:W1:Y:S01]  /*0670*/  @P0 LDC.64 R6, c[0x0][0x218] ;  /* 0x00008600ff060b82 */ /* 0x000e620000000a00 */
[----:B0-----:R-:W-:-:S04]  /*0680*/  @!P0 IADD3 R8, P1, R3, R8, RZ ;  /* 0x0000000803088210 */ /* 0x001fc80007f3e0ff */
[----:B------:R-:W-:-:S03]  /*0690*/  @!P0 LEA.HI.X.SX32 R9, R3, R9, 0x1, P1 ;  /* 0x0000000903098211 */ /* 0x000fc600008f0eff */
[----:B------:R-:W0:Y:S02]  /*06a0*/  @!P0 LDC.64 R4, c[0x0][0x2f8] ;  /* 0x0000be00ff048b82 */ /* 0x000e240000000a00 */
[----:B------:R-:W2:Y:S01]  /*06b0*/  @!P0 LDG.E R8, desc[UR36][R8.64] ;  /* 0x0000002408088981 */ /* 0x000ea2000c1e1900 */
[----:B-1----:R-:W-:-:S05]  /*06c0*/  @P0 IMAD.WIDE R6, R3, 0x4, R6 ;  /* 0x0000000403060825 */ /* 0x002fca00078e0206 */
[----:B------:R1:W5:Y:S04]  /*06d0*/  @P0 LDG.E.128 R32, desc[UR36][R6.64] ;  /* 0x0000002406200981 */ /* 0x000368000c1e1d00 */
[----:B0-----:R-:W3:Y:S01]  /*06e0*/  @!P0 LDG.E R4, desc[UR36][R4.64] ;  /* 0x0000002404048981 */ /* 0x001ee2000c1e1900 */
[----:B--2---:R-:W-:Y:S02]  /*06f0*/  @!P0 PRMT R3, R8, 0x9910, RZ ;  /* 0x0000991008038816 */ /* 0x004fe400000000ff */
[--C-:B------:R-:W-:Y:S02]  /*0700*/  @!P0 SHF.R.U32.HI R10, RZ, 0x10, R8.reuse ;  /* 0x00000010ff0a8819 */ /* 0x100fe40000011608 */
[----:B------:R-:W-:Y:S02]  /*0710*/  @!P0 SHF.R.U32.HI R11, RZ, 0x18, R8 ;  /* 0x00000018ff0b8819 */ /* 0x000fe40000011608 */
[----:B------:R-:W-:Y:S01]  /*0720*/  @!P0 SHF.R.S32.HI R3, RZ, 0x8, R3 ;  /* 0x00000008ff038819 */ /* 0x000fe20000011403 */
[----:B------:R-:W3:Y:S08]  /*0730*/  @!P0 I2F.S8 R12, R8 ;  /* 0x00000008000c8306 */ /* 0x000ef00000001400 */
[----:B------:R-:W0:Y:S08]  /*0740*/  @!P0 I2F.S8 R10, R10 ;  /* 0x0000000a000a8306 */ /* 0x000e300000001400 */
[----:B------:R-:W2:Y:S08]  /*0750*/  @!P0 I2F.S8 R11, R11 ;  /* 0x0000000b000b8306 */ /* 0x000eb00000001400 */
[----:B------:R-:W4:Y:S01]  /*0760*/  @!P0 I2F.S16 R3, R3 ;  /* 0x0000000300038306 */ /* 0x000f220000101400 */
[-C--:B---3--:R-:W-:Y:S01]  /*0770*/  @!P0 FMUL.FTZ R32, R12, R4.reuse ;  /* 0x000000040c208220 */ /* 0x088fe20000410000 */
[-C--:B0-----:R-:W-:Y:S01]  /*0780*/  @!P0 FMUL.FTZ R34, R10, R4.reuse ;  /* 0x000000040a228220 */ /* 0x081fe20000410000 */
[-C--:B--2---:R-:W-:Y:S01]  /*0790*/  @!P0 FMUL.FTZ R35, R11, R4.reuse ;  /* 0x000000040b238220 */ /* 0x084fe20000410000 */
[----:B-1--4-:R-:W-:-:S07]  /*07a0*/  @!P0 FMUL.FTZ R33, R3, R4 ;  /* 0x0000000403218220 */ /* 0x012fce0000410000 */
.L_x_1252:
[----:B------:R-:W-:Y:S05]  /*07b0*/  BSYNC B0 ;  /* 0x0000000000007941 */ /* 0x000fea0003800000 */
.L_x_1251:
[----:B------:R-:W-:Y:S01]  /*07c0*/  ISETP.NE.U32.AND P1, PT, R20, RZ, PT ;  /* 0x000000ff1400720c */ /* 0x000fe20003f25070 */
[----:B------:R-:W-:Y:S01]  /*07d0*/  ULDC.64 UR6, c[0x0][0x220] ;  /* 0x0000880000067ab9 */ /* 0x000fe20000000a00 */
[----:B------:R-:W-:Y:S01]  /*07e0*/  ISETP.LT.AND P2, PT, R17, 0x40, P3 ;  /* 0x000000401100780c */ /* 0x000fe20001f41270 */
[----:B------:R-:W0:Y:S01]  /*07f0*/  @!P5 LDC.64 R4, c[0x0][0x248] ;  /* 0x00009200ff04db82 */ /* 0x000e220000000a00 */
[----:B------:R-:W-:Y:S01]  /*0800*/  ISETP.EQ.U32.AND P0, PT, RZ, UR6, PT ;  /* 0x00000006ff007c0c */ /* 0x000fe2000bf02070 */
[----:B------:R-:W-:Y:S01]  /*0810*/  HFMA2.MMA R41, -RZ, RZ, 0, 0 ;  /* 0x00000000ff297435 */ /* 0x000fe200000001ff */
[----:B------:R-:W-:Y:S01]  /*0820*/  ISETP.NE.AND.EX P1, PT, R21, RZ, PT, P1 ;  /* 0x000000ff1500720c */ /* 0x000fe20003f25310 */
[----:B------:R-:W-:Y:S01]  /*0830*/  IMAD.IADD R18, R250, 0x1, R13 ;  /* 0x00000001fa127824 */ /* 0x000fe200078e020d */
[----:B------:R-:W-:Y:S02]  /*0840*/  ISETP.EQ.OR.EX P0, PT, RZ, UR7, P5, P0 ;  /* 0x00000007ff007c0c */ /* 0x000fe4000af02700 */
[----:B------:R-:W-:-:S02]  /*0850*/  CS2R R24, SRZ ;  /* 0x0000000000187805 */ /* 0x000fc4000001ff00 */
[----:B------:R-:W-:Y:S02]  /*0860*/  SHF.R.S32.HI R12, RZ, 0x1f, R15 ;  /* 0x0000001fff0c7819 */ /* 0x000fe4000001140f */
[----:B------:R-:W-:Y:S02]  /*0870*/  CS2R R26, SRZ ;  /* 0x00000000001a7805 */ /* 0x000fe4000001ff00 */
[----:B------:R-:W-:Y:S02]  /*0880*/  MOV R3, UR40 ;  /* 0x0000002800037c02 */ /* 0x000fe40008000f00 */
[----:B------:R-:W-:Y:S01]  /*0890*/  CS2R R22, SRZ ;  /* 0x0000000000167805 */ /* 0x000fe2000001ff00 */
[----:B------:R-:W1:Y:S01]  /*08a0*/  @P2 LDC.64 R8, c[0x0][0x2e0] ;  /* 0x0000b800ff082b82 */ /* 0x000e620000000a00 */
[----:B------:R-:W-:Y:S02]  /*08b0*/  @!P5 SHF.L.U32 R3, R3, 0x2, RZ ;  /* 0x000000020303d819 */ /* 0x000fe400000006ff */
[----:B------:R-:W-:-:S03]  /*08c0*/  @P1 LEA R10, P3, R15, R20, 0x2 ;  /* 0x000000140f0a1211 */ /* 0x000fc600078610ff */
[----:B------:R-:W-:Y:S02]  /*08d0*/  @!P5 IMAD R3, R18, UR8, R3 ;  /* 0x000000081203dc24 */ /* 0x000fe4000f8e0203 */
[----:B------:R-:W2:Y:S01]  /*08e0*/  @!P0 LDC.64 R6, c[0x0][0x220] ;  /* 0x00008800ff068b82 */ /* 0x000ea20000000a00 */
[----:B------:R-:W-:Y:S01]  /*08f0*/  @P1 LEA.HI.X R11, R15, R21, R12, 0x2, P3 ;  /* 0x000000150f0b1211 */ /* 0x000fe200018f140c */
[----:B-----5:R-:W-:Y:S01]  /*0900*/  @P2 IMAD R12, R16, UR4, R40 ;  /* 0x00000004100c2c24 */ /* 0x020fe2000f8e0228 */
[----:B------:R-:W-:Y:S01]  /*0910*/  CS2R R20, SRZ ;  /* 0x0000000000147805 */ /* 0x000fe2000001ff00 */
[----:B0-----:R-:W-:Y:S02]  /*0920*/  @!P5 IMAD.WIDE R4, R3, 0x4, R4 ;  /* 0x000000040304d825 */ /* 0x001fe400078e0204 */
[----:B------:R-:W3:Y:S02]  /*0930*/  @P1 LDG.E R41, desc[UR36][R10.64] ;  /* 0x000000240a291981 */ /* 0x000ee4000c1e1900 */
[----:B------:R-:W-:-:S02]  /*0940*/  IMAD.IADD R3, R0, 0x1, R13 ;  /* 0x0000000100037824 */ /* 0x000fc400078e020d */
[----:B------:R-:W-:Y:S01]  /*0950*/  @P2 IMAD R15, R12, 0xe0, R13 ;  /* 0x000000e00c0f2824 */ /* 0x000fe200078e020d */
[----:B------:R0:W5:Y:S01]  /*0960*/  @!P5 LDG.E.128 R24, desc[UR36][R4.64] ;  /* 0x000000240418d981 */ /* 0x000162000c1e1d00 */
[----:B------:R-:W4:Y:S02]  /*0970*/  LDC R12, c[0x0][0x290] ;  /* 0x0000a400ff0c7b82 */ /* 0x000f240000000800 */
[----:B-1----:R-:W-:-:S05]  /*0980*/  @P2 IMAD.WIDE R8, R15, 0x4, R8 ;  /* 0x000000040f082825 */ /* 0x002fca00078e0208 */
[----:B------:R0:W5:Y:S01]  /*0990*/  @P2 LDG.E.128 R36, desc[UR36][R8.64] ;  /* 0x0000002408242981 */ /* 0x000162000c1e1d00 */
[----:B--2---:R-:W-:-:S05]  /*09a0*/  @!P0 IMAD.WIDE R6, R3, 0x4, R6 ;  /* 0x0000000403068825 */ /* 0x004fca00078e0206 */
[----:B------:R0:W5:Y:S01]  /*09b0*/  @!P0 LDG.E.128 R20, desc[UR36][R6.64] ;  /* 0x0000002406148981 */ /* 0x000162000c1e1d00 */
[----:B------:R-:W-:Y:S02]  /*09c0*/  ISETP.NE.AND P4, PT, R19, RZ, PT ;  /* 0x000000ff1300720c */ /* 0x000fe40003f85270 */
[----:B------:R-:W-:Y:S02]  /*09d0*/  CS2R R30, SRZ ;  /* 0x00000000001e7805 */ /* 0x000fe4000001ff00 */
[----:B------:R-:W-:Y:S01]  /*09e0*/  CS2R R28, SRZ ;  /* 0x00000000001c7805 */ /* 0x000fe2000001ff00 */
[----:B---3--:R0:W-:Y:S08]  /*09f0*/  STL [R1+0x7a0], R41 ;  /* 0x0007a02901007387 */ /* 0x0081f00000100800 */
[----:B----4-:R-:W-:Y:S05]  /*0a00*/  @P4 BRA `(.L_x_1253) ;  /* 0x00000000002c4947 */ /* 0x010fea0003800000 */
        /* <DEDUP_REMOVED lines=10> */
.L_x_1254:
[----:B------:R-:W-:Y:S05]  /*0ab0*/  BSYNC B0 ;  /* 0x0000000000007941 */ /* 0x000fea0003800000 */
.L_x_1253:
[----:B-----5:R-:W-:Y:S01]  /*0ac0*/  @!P4 FADD.FTZ R24, R24, R28 ;  /* 0x0000001c1818c221 */ /* 0x020fe20000010000 */
[----:B------:R-:W-:Y:S01]  /*0ad0*/  @!P4 FADD.FTZ R25, R25, R29 ;  /* 0x0000001d1919c221 */ /* 0x000fe20000010000 */
[----:B------:R-:W-:Y:S01]  /*0ae0*/  @!P4 FADD.FTZ R26, R26, R30 ;  /* 0x0000001e1a1ac221 */ /* 0x000fe20000010000 */
[----:B------:R-:W-:Y:S01]  /*0af0*/  @!P4 FADD.FTZ R27, R27, R31 ;  /* 0x0000001f1b1bc221 */ /* 0x000fe20000010000 */
[----:B------:R-:W-:Y:S01]  /*0b00*/  IMAD R249, R42, UR4, RZ ;  /* 0x000000042af97c24 */ /* 0x000fe2000f8e02ff */
[----:B------:R-:W-:Y:S01]  /*0b10*/  ULDC.U8 UR4, c[0x0][0x294] ;  /* 0x0000a50000047ab9 */ /* 0x000fe20000000000 */
[----:B------:R-:W-:Y:S01]  /*0b20*/  @P2 FMUL.FTZ R24, R24, R36 ;  /* 0x0000002418182220 */ /* 0x000fe20000410000 */
[----:B------:R-:W-:Y:S01]  /*0b30*/  @P2 FMUL.FTZ R25, R25, R37 ;  /* 0x0000002519192220 */ /* 0x000fe20000410000 */
[----:B------:R-:W-:Y:S01]  /*0b40*/  @P2 FMUL.FTZ R26, R26, R38 ;  /* 0x000000261a1a2220 */ /* 0x000fe20000410000 */
[----:B------:R-:W-:Y:S01]  /*0b50*/  @P2 FMUL.FTZ R27, R27, R39 ;  /* 0x000000271b1b2220 */ /* 0x000fe20000410000 */
[----:B------:R-:W-:Y:S01]  /*0b60*/  ISETP.NE.AND P1, PT, R19, RZ, PT ;  /* 0x000000ff1300720c */ /* 0x000fe20003f25270 */
[----:B------:R-:W-:Y:S01]  /*0b70*/  IMAD R249, R249, R14, R40 ;  /* 0x0000000ef9f97224 */ /* 0x000fe200078e0228 */
[----:B------:R-:W-:Y:S01]  /*0b80*/  ISETP.GT.AND P2, PT, R12, RZ, PT ;  /* 0x000000ff0c00720c */ /* 0x000fe20003f44270 */
[----:B------:R-:W-:Y:S01]  /*0b90*/  FADD.FTZ R32, R20, R32 ;  /* 0x0000002014207221 */ /* 0x000fe20000010000 */
[----:B------:R-:W-:Y:S01]  /*0ba0*/  ISETP.NE.AND P1, PT, RZ, UR4, PT ;  /* 0x00000004ff007c0c */ /* 0x000fe2000bf25270 */
[----:B------:R-:W-:Y:S01]  /*0bb0*/  FADD.FTZ R33, R21, R33 ;  /* 0x0000002115217221 */ /* 0x000fe20000010000 */
[----:B------:R-:W-:Y:S01]  /*0bc0*/  ISETP.GE.AND P0, PT, R17, 0x40, PT ;  /* 0x000000401100780c */ /* 0x000fe20003f06270 */
[----:B------:R-:W-:Y:S01]  /*0bd0*/  FADD.FTZ R34, R22, R34 ;  /* 0x0000002216227221 */ /* 0x000fe20000010000 */
[----:B------:R-:W-:-:S09]  /*0be0*/  FADD.FTZ R35, R23, R35 ;  /* 0x0000002317237221 */ /* 0x000fd20000010000 */
[----:B------:R-:W-:Y:S05]  /*0bf0*/  @!P1 BRA P2, `(.L_x_1255) ;  /* 0x0000000c00009947 */ /* 0x000fea0001000000 */
[----:B------:R-:W-:-:S13]  /*0c00*/  ISETP.LT.OR P1, PT, R12, 0x1, !P1 ;  /* 0x000000010c00780c */ /* 0x000fda0004f21670 */
[----:B------:R-:W-:Y:S05]  /*0c10*/  @P1 BRA `(.L_x_1256) ;  /* 0x0000001000281947 */ /* 0x000fea0003800000 */
[----:B------:R-:W-:Y:S02]  /*0c20*/  LEA.HI R0, R12, R12, RZ, 0x1 ;  /* 0x0000000c0c007211 */ /* 0x000fe400078f08ff */
[----:B0-----:R-:W-:Y:S02]  /*0c30*/  IABS R8, R13 ;  /* 0x0000000d00087213 */ /* 0x001fe40000000000 */
        /* <DEDUP_REMOVED lines=8> */
[----:B0-----:R-:W-:Y:S02]  /*0cc0*/  MOV R4, RZ ;  /* 0x000000ff00047202 */ /* 0x001fe40000000f00 */
[----:B-1----:R-:W-:-:S05]  /*0cd0*/  IADD3 R6, RZ, -R5, RZ ;  /* 0x80000005ff067210 */ /* 0x002fca0007ffe0ff */
[----:B------:R-:W-:Y:S02]  /*0ce0*/  IMAD R7, R6, R3, RZ ;  /* 0x0000000306077224 */ /* 0x000fe400078e02ff */
[----:B------:R-:W-:Y:S02]  /*0cf0*/  IMAD.MOV.U32 R6, RZ, RZ, R8 ;  /* 0x000000ffff067224 */ /* 0x000fe400078e0008 */
[----:B------:R-:W-:-:S06]  /*0d00*/  IMAD.HI.U32 R5, R5, R7, R4 ;  /* 0x0000000705057227 */ /* 0x000fcc00078e0004 */
[----:B------:R-:W-:-:S04]  /*0d10*/  IMAD.HI.U32 R5, R5, R6, RZ ;  /* 0x0000000605057227 */ /* 0x000fc800078e00ff */
[----:B------:R-:W-:-:S05]  /*0d20*/  IMAD R0, R5, R0, R6 ;  /* 0x0000000005007224 */ /* 0x000fca00078e0206 */
[----:B------:R-:W-:-:S13]  /*0d30*/  ISETP.GT.U32.AND P1, PT, R3, R0, PT ;  /* 0x000000000300720c */ /* 0x000fda0003f24070 */
[----:B------:R-:W-:Y:S01]  /*0d40*/  @!P1 IMAD.IADD R0, R0, 0x1, -R3 ;  /* 0x0000000100009824 */ /* 0x000fe200078e0a03 */
[----:B------:R-:W-:-:S04]  /*0d50*/  @!P1 IADD3 R5, R5, 0x1, RZ ;  /* 0x0000000105059810 */ /* 0x000fc80007ffe0ff */
[----:B------:R-:W-:Y:S02]  /*0d60*/  ISETP.GE.U32.AND P2, PT, R0, R3, PT ;  /* 0x000000030000720c */ /* 0x000fe40003f46070 */
[----:B------:R-:W-:-:S04]  /*0d70*/  LOP3.LUT R0, R13, R22, RZ, 0x3c, !PT ;  /* 0x000000160d007212 */ /* 0x000fc800078e3cff */
[----:B------:R-:W-:-:S07]  /*0d80*/  ISETP.GE.AND P1, PT, R0, RZ, PT ;  /* 0x000000ff0000720c */ /* 0x000fce0003f26270 */
[----:B------:R-:W-:Y:S02]  /*0d90*/  @P2 IADD3 R5, R5, 0x1, RZ ;  /* 0x0000000105052810 */ /* 0x000fe40007ffe0ff */
[----:B------:R-:W-:-:S03]  /*0da0*/  ISETP.NE.AND P2, PT, R22, RZ, PT ;  /* 0x000000ff1600720c */ /* 0x000fc60003f45270 */
[----:B------:R-:W-:-:S05]  /*0db0*/  IMAD.MOV.U32 R23, RZ, RZ, R5 ;  /* 0x000000ffff177224 */ /* 0x000fca00078e0005 */
[----:B------:R-:W-:Y:S02]  /*0dc0*/  @!P1 IADD3 R23, -R23, RZ, RZ ;  /* 0x000000ff17179210 */ /* 0x000fe40007ffe1ff */
[----:B------:R-:W-:Y:S02]  /*0dd0*/  ISETP.LT.AND P1, PT, R13, R12, !P0 ;  /* 0x0000000c0d00720c */ /* 0x000fe40004721270 */
[----:B------:R-:W-:Y:S02]  /*0de0*/  LOP3.LUT P0, RZ, R22, 0x3, RZ, 0xc0, !PT ;  /* 0x0000000316ff7812 */ /* 0x000fe4000780c0ff */
[----:B------:R-:W-:Y:S02]  /*0df0*/  @!P2 LOP3.LUT R23, RZ, R22, RZ, 0x33, !PT ;  /* 0x00000016ff17a212 */ /* 0x000fe400078e33ff */
[----:B------:R-:W-:Y:S02]  /*0e00*/  P2R R37, PR, RZ, 0x2 ;  /* 0x00000002ff257803 */ /* 0x000fe40000000000 */
[----:B------:R-:W-:-:S05]  /*0e10*/  IADD3 R0, -R23, RZ, RZ ;  /* 0x000000ff17007210 */ /* 0x000fca0007ffe1ff */
[----:B------:R-:W-:Y:S02]  /*0e20*/  IMAD R36, R22, R0, R13 ;  /* 0x0000000016247224 */ /* 0x000fe400078e020d */
[----:B------:R-:W-:Y:S05]  /*0e30*/  @!P0 BRA `(.L_x_1257) ;  /* 0x0000000000408947 */ /* 0x000fea0003800000 */
        /* <DEDUP_REMOVED lines=13> */
[----:B0-----:R-:W-:-:S07]  /*0f10*/  MOV R13, RZ ;  /* 0x000000ff000d7202 */ /* 0x001fce0000000f00 */
[----:B------:R-:W-:-:S07]  /*0f20*/  LEPC R20, `(.L_x_1257) ;  /* 0x000000001014794e */ /* 0x000fce0000000000 */
[----:B-1----:R-:W-:Y:S05]  /*0f30*/  CALL.ABS.NOINC R14 ;  /* 0x000000000e007343 */ /* 0x002fea0003c00000 */
.L_x_1257:
[----:B------:R-:W0:Y:S01]  /*0f40*/  S2R R4, SR_CgaCtaId ;  /* 0x0000000000047919 */ /* 0x000e220000008800 */
[----:B------:R-:W1:Y:S01]  /*0f50*/  LDC R6, c[0x0][0x290] ;  /* 0x0000a400ff067b82 */ /* 0x000e620000000800 */
[----:B------:R-:W-:Y:S02]  /*0f60*/  MOV R0, 0x400 ;  /* 0x0000040000007802 */ /* 0x000fe40000000f00 */
[----:B------:R-:W-:-:S03]  /*0f70*/  ISETP.NE.AND P6, PT, R37, RZ, PT ;  /* 0x000000ff2500720c */ /* 0x000fc60003fc5270 */
[----:B------:R-:W-:Y:S02]  /*0f80*/  VIADD R3, R0, 0x840 ;  /* 0x0000084000037836 */ /* 0x000fe40000000000 */
[----:B------:R-:W-:-:S03]  /*0f90*/  IMAD R0, R22, R23, R36 ;  /* 0x0000001716007224 */ /* 0x000fc600078e0224 */
[----:B0-----:R-:W-:-:S04]  /*0fa0*/  LEA R3, R4, R3, 0x18 ;  /* 0x0000000304037211 */ /* 0x001fc800078ec0ff */
[----:B------:R-:W-:-:S04]  /*0fb0*/  LEA R13, R0, R3, 0x2 ;  /* 0x00000003000d7211 */ /* 0x000fc800078e10ff */
[----:B-1----:R-:W-:Y:S01]  /*0fc0*/  LEA R14, R6, R13, 0x2 ;  /* 0x0000000d060e7211 */ /* 0x002fe200078e10ff */
[----:B------:R-:W-:Y:S06]  /*0fd0*/  @!P6 BRA `(.L_x_1258) ;  /* 0x00000000000ce947 */ /* 0x000fec0003800000 */
[----:B------:R-:W-:Y:S01]  /*0fe0*/  ISETP.NE.AND P5, PT, R19, RZ, PT ;  /* 0x000000ff1300720c */ /* 0x000fe20003fa5270 */
[----:B------:R0:W-:-:S12]  /*0ff0*/  STS.128 [R13], R32 ;  /* 0x000000200d007388 */ /* 0x0001d80000000c00 */
[----:B------:R0:W-:Y:S02]  /*1000*/  @!P5 STS.128 [R14], R24 ;  /* 0x000000180e00d388 */ /* 0x0001e40000000c00 */
.L_x_1258:
        /* <DEDUP_REMOVED lines=11> */
[----:B------:R-:W-:Y:S01]  /*10c0*/  IMAD R15, R0, 0x4, R3 ;  /* 0x00000004000f7824 */ /* 0x000fe200078e0203 */
[----:B------:R-:W-:Y:S01]  /*10d0*/  ISETP.NE.AND P0, PT, R19, RZ, PT ;  /* 0x000000ff1300720c */ /* 0x000fe20003f05270 */
[----:B------:R-:W-:Y:S03]  /*10e0*/  BSSY B1, `(.L_x_1261) ;  /* 0x0000063000017945 */ /* 0x000fe60003800000 */
[----:B------:R-:W-:Y:S01]  /*10f0*/  LEA R22, R22, R15, 0x2 ;  /* 0x0000000f16167211 */ /* 0x000fe200078e10ff */
[----:B0-----:R0:W1:Y:S04]  /*1100*/  LDS R32, [R15] ;  /* 0x000000000f207984 */ /* 0x0010680000000800 */
[----:B------:R0:W2:Y:S04]  /*1110*/  LDS R34, [R15+0x4] ;  /* 0x000004000f227984 */ /* 0x0000a80000000800 */
[----:B------:R0:W3:Y:S04]  /*1120*/  LDS R33, [R22] ;  /* 0x0000000016217984 */ /* 0x0000e80000000800 */
[----:B------:R0:W4:Y:S01]  /*1130*/  LDS R35, [R22+0x4] ;  /* 0x0000040016237984 */ /* 0x0001220000000800 */
[----:B------:R-:W-:Y:S05]  /*1140*/  @!P0 BRA `(.L_x_1262) ;  /* 0x00000000008c8947 */ /* 0x000fea0003800000 */
[----:B------:R-:W-:-:S04]  /*1150*/  LEA.HI R0, R0, R0, RZ, 0x1 ;  /* 0x0000000000007211 */ /* 0x000fc800078f08ff */
[----:B------:R-:W-:-:S04]  /*1160*/  SHF.L.U32 R0, R0, 0x1, RZ ;  /* 0x0000000100007819 */ /* 0x000fc800000006ff */
[----:B------:R-:W-:-:S04]  /*1170*/  LOP3.LUT R5, R0, 0xfffffffc, RZ, 0xc0, !PT ;  /* 0xfffffffc00057812 */ /* 0x000fc800078ec0ff */
[----:B------:R-:W-:-:S13]  /*1180*/  ISETP.GE.AND P0, PT, R5, R6, PT ;  /* 0x000000060500720c */ /* 0x000fda0003f06270 */
[----:B------:R-:W-:Y:S05]  /*1190*/  @P0 BRA `(.L_x_1263) ;  /* 0x00000004005c0947 */ /* 0x000fea0003800000 */
[----:B------:R-:W-:Y:S01]  /*11a0*/  I2FP.F32.S32 R0, R6 ;  /* 0x0000000600007245 */ /* 0x000fe20000201400 */
[----:B------:R-:W-:Y:S01]  /*11b0*/  VIADD R3, R5, 0x2 ;  /* 0x0000000205037836 */ /* 0x000fe20000000000 */
[----:B------:R-:W-:-:S04]  /*11c0*/  ULDC UR4, c[0x0][0x29c] ;  /* 0x0000a70000047ab9 */ /* 0x000fc80000000800 */
[----:B------:R-:W5:Y:S01]  /*11d0*/  MUFU.RCP R0, R0 ;  /* 0x0000000000007308 */ /* 0x000f620000001000 */
[----:B------:R-:W-:-:S05]  /*11e0*/  I2FP.F32.S32 R3, R3 ;  /* 0x0000000300037245 */ /* 0x000fca0000201400 */
[----:B-----5:R-:W-:Y:S01]  /*11f0*/  FMUL.FTZ R4, R3, R0 ;  /* 0x0000000003047220 */ /* 0x020fe20000410000 */
[----:B------:R-:W-:-:S03]  /*1200*/  I2FP.F32.S32 R3, R5 ;  /* 0x0000000500037245 */ /* 0x000fc60000201400 */
[----:B------:R-:W-:Y:S02]  /*1210*/  FMUL.FTZ R4, R4, 13.28771209716796875 ;  /* 0x41549a7804047820 */ /* 0x000fe40000410000 */
[----:B------:R-:W-:Y:S01]  /*1220*/  FMUL.FTZ R3, R3, R0 ;  /* 0x0000000003037220 */ /* 0x000fe20000410000 */
[----:B------:R-:W-:Y:S01]  /*1230*/  I2FP.F32.S32 R0, UR4 ;  /* 0x0000000400007c45 */ /* 0x000fe20008201400 */
[----:B------:R-:W5:Y:S02]  /*1240*/  MUFU.EX2 R5, -R4 ;  /* 0x8000000400057308 */ /* 0x000f640000000800 */
[----:B------:R-:W-:-:S06]  /*1250*/  FMUL.FTZ R3, R3, 13.28771209716796875 ;  /* 0x41549a7803037820 */ /* 0x000fcc0000410000 */
[----:B------:R-:W0:Y:S01]  /*1260*/  MUFU.EX2 R3, -R3 ;  /* 0x8000000300037308 */ /* 0x000e220000000800 */
[----:B-----5:R-:W-:-:S04]  /*1270*/  FMUL.FTZ R5, R0, R5 ;  /* 0x0000000500057220 */ /* 0x020fc80000410000 */
[----:B------:R-:W-:Y:S01]  /*1280*/  FMUL.RZ R9, R5, 0.15915493667125701904 ;  /* 0x3e22f98305097820 */ /* 0x000fe2000040c000 */
[----:B0-----:R-:W-:-:S03]  /*1290*/  FMUL.FTZ R0, R0, R3 ;  /* 0x0000000300007220 */ /* 0x001fc60000410000 */
[----:B------:R-:W4:Y:S01]  /*12a0*/  MUFU.SIN R6, R9 ;  /* 0x0000000900067308 */ /* 0x000f220000000400 */
[----:B------:R-:W-:-:S07]  /*12b0*/  FMUL.RZ R8, R0, 0.15915493667125701904 ;  /* 0x3e22f98300087820 */ /* 0x000fce000040c000 */
[----:B------:R-:W3:Y:S08]  /*12c0*/  MUFU.SIN R4, R8 ;  /* 0x0000000800047308 */ /* 0x000ef00000000400 */
[----:B------:R-:W0:Y:S01]  /*12d0*/  MUFU.COS R5, R9 ;  /* 0x0000000900057308 */ /* 0x000e220000000000 */
[-C--:B----4-:R-:W-:Y:S01]  /*12e0*/  FMUL.FTZ R7, R35, R6.reuse ;  /* 0x0000000623077220 */ /* 0x090fe20000410000 */
[----:B--2---:R-:W-:-:S06]  /*12f0*/  FMUL.FTZ R6, R34, R6 ;  /* 0x0000000622067220 */ /* 0x004fcc0000410000 */
[----:B------:R-:W2:Y:S01]  /*1300*/  MUFU.COS R0, R8 ;  /* 0x0000000800007308 */ /* 0x000ea20000000000 */
[-C--:B---3--:R-:W-:Y:S01]  /*1310*/  FMUL.FTZ R3, R33, R4.reuse ;  /* 0x0000000421037220 */ /* 0x088fe20000410000 */
[----:B-1----:R-:W-:Y:S01]  /*1320*/  FMUL.FTZ R4, R32, R4 ;  /* 0x0000000420047220 */ /* 0x002fe20000410000 */
[-C--:B0-----:R-:W-:Y:S01]  /*1330*/  FFMA.FTZ R34, R34, R5.reuse, -R7 ;  /* 0x0000000522227223 */ /* 0x081fe20000010807 */
[----:B------:R-:W-:Y:S01]  /*1340*/  FFMA.FTZ R35, R35, R5, R6 ;  /* 0x0000000523237223 */ /* 0x000fe20000010006 */
[-C--:B--2---:R-:W-:Y:S01]  /*1350*/  FFMA.FTZ R32, R32, R0.reuse, -R3 ;  /* 0x0000000020207223 */ /* 0x084fe20000010803 */
[----:B------:R-:W-:Y:S01]  /*1360*/  FFMA.FTZ R33, R33, R0, R4 ;  /* 0x0000000021217223 */ /* 0x000fe20000010004 */
[----:B------:R-:W-:Y:S06]  /*1370*/  BRA `(.L_x_1263) ;  /* 0x0000000000e47947 */ /* 0x000fec0003800000 */
.L_x_1262:
[C---:B------:R-:W-:Y:S01]  /*1380*/  LEA R21, R6.reuse, R15, 0x2 ;  /* 0x0000000f06157211 */ /* 0x040fe200078e10ff */
[----:B------:R-:W-:Y:S01]  /*1390*/  IMAD R20, R6, 0x4, R22 ;  /* 0x0000000406147824 */ /* 0x000fe200078e0216 */
[----:B------:R-:W-:Y:S01]  /*13a0*/  LEA.HI R0, R0, R0, RZ, 0x1 ;  /* 0x0000000000007211 */ /* 0x000fe200078f08ff */
[----:B------:R-:W-:Y:S02]  /*13b0*/  BSSY B2, `(.L_x_1264) ;  /* 0x0000031000027945 */ /* 0x000fe40003800000 */
[----:B------:R0:W0:Y:S01]  /*13c0*/  LDS R24, [R21] ;  /* 0x0000000015187984 */ /* 0x0000220000000800 */
[----:B------:R-:W-:-:S03]  /*13d0*/  SHF.L.U32 R0, R0, 0x1, RZ ;  /* 0x0000000100007819 */ /* 0x000fc600000006ff */
[----:B------:R0:W0:Y:S01]  /*13e0*/  LDS R26, [R21+0x4] ;  /* 0x00000400151a7984 */ /* 0x0000220000000800 */
[----:B------:R-:W-:-:S03]  /*13f0*/  LOP3.LUT R5, R0, 0xfffffffc, RZ, 0xc0, !PT ;  /* 0xfffffffc00057812 */ /* 0x000fc600078ec0ff */
[----:B------:R0:W0:Y:S01]  /*1400*/  LDS R25, [R20] ;  /* 0x0000000014197984 */ /* 0x0000220000000800 */
[----:B------:R-:W-:-:S03]  /*1410*/  ISETP.GE.AND P0, PT, R5, R6, PT ;  /* 0x000000060500720c */ /* 0x000fc60003f06270 */
[----:B------:R0:W0:Y:S10]  /*1420*/  LDS R27, [R20+0x4] ;  /* 0x00000400141b7984 */ /* 0x0000340000000800 */
[----:B------:R-:W-:Y:S05]  /*1430*/  @P0 BRA `(.L_x_1265) ;  /* 0x0000000000a00947 */ /* 0x000fea0003800000 */
[----:B------:R-:W-:Y:S01]  /*1440*/  I2FP.F32.S32 R6, R6 ;  /* 0x0000000600067245 */ /* 0x000fe20000201400 */
[----:B------:R-:W-:Y:S01]  /*1450*/  ULDC UR4, c[0x0][0x29c] ;  /* 0x0000a70000047ab9 */ /* 0x000fe20000000800 */
[----:B------:R-:W-:Y:S02]  /*1460*/  IADD3 R0, R5, 0x2, RZ ;  /* 0x0000000205007810 */ /* 0x000fe40007ffe0ff */
[----:B------:R-:W5:Y:S02]  /*1470*/  MUFU.RCP R7, R6 ;  /* 0x0000000600077308 */ /* 0x000f640000001000 */
[----:B------:R-:W-:-:S05]  /*1480*/  I2FP.F32.S32 R0, R0 ;  /* 0x0000000000007245 */ /* 0x000fca0000201400 */
[----:B-----5:R-:W-:Y:S01]  /*1490*/  FMUL.FTZ R3, R0, R7 ;  /* 0x0000000700037220 */ /* 0x020fe20000410000 */
[----:B------:R-:W-:-:S03]  /*14a0*/  I2FP.F32.S32 R0, R5 ;  /* 0x0000000500007245 */ /* 0x000fc60000201400 */
[----:B------:R-:W-:Y:S02]  /*14b0*/  FMUL.FTZ R4, R3, 13.28771209716796875 ;  /* 0x41549a7803047820 */ /* 0x000fe40000410000 */
[----:B------:R-:W-:Y:S02]  /*14c0*/  FMUL.FTZ R0, R0, R7 ;  /* 0x0000000700007220 */ /* 0x000fe40000410000 */
[----:B------:R-:W5:Y:S02]  /*14d0*/  MUFU.EX2 R5, -R4 ;  /* 0x8000000400057308 */ /* 0x000f640000000800 */
[----:B------:R-:W-:Y:S01]  /*14e0*/  FMUL.FTZ R3, R0, 13.28771209716796875 ;  /* 0x41549a7800037820 */ /* 0x000fe20000410000 */
[----:B------:R-:W-:-:S04]  /*14f0*/  IADD3 R0, -R41, UR4, RZ ;  /* 0x0000000429007c10 */ /* 0x000fc8000fffe1ff */
[----:B------:R-:W-:Y:S01]  /*1500*/  I2FP.F32.S32 R0, R0 ;  /* 0x0000000000007245 */ /* 0x000fe20000201400 */
[----:B------:R-:W1:Y:S04]  /*1510*/  MUFU.EX2 R3, -R3 ;  /* 0x8000000300037308 */ /* 0x000e680000000800 */
[----:B-----5:R-:W-:-:S04]  /*1520*/  FMUL.FTZ R5, R0, R5 ;  /* 0x0000000500057220 */ /* 0x020fc80000410000 */
[----:B------:R-:W-:Y:S01]  /*1530*/  FMUL.RZ R6, R5, 0.15915493667125701904 ;  /* 0x3e22f98305067820 */ /* 0x000fe2000040c000 */
[----:B-1----:R-:W-:-:S03]  /*1540*/  FMUL.FTZ R0, R0, R3 ;  /* 0x0000000300007220 */ /* 0x002fc60000410000 */
[----:B------:R-:W4:Y:S01]  /*1550*/  MUFU.SIN R5, R6 ;  /* 0x0000000600057308 */ /* 0x000f220000000400 */
[----:B------:R-:W-:-:S07]  /*1560*/  FMUL.RZ R12, R0, 0.15915493667125701904 ;  /* 0x3e22f983000c7820 */ /* 0x000fce000040c000 */
[----:B------:R-:W3:Y:S08]  /*1570*/  MUFU.SIN R4, R12 ;  /* 0x0000000c00047308 */ /* 0x000ef00000000400 */
[----:B------:R1:W5:Y:S01]  /*1580*/  MUFU.COS R7, R6 ;  /* 0x0000000600077308 */ /* 0x0003620000000000 */
[-C--:B----4-:R-:W-:Y:S01]  /*1590*/  FMUL.FTZ R9, R35, R5.reuse ;  /* 0x0000000523097220 */ /* 0x090fe20000410000 */
[-C--:B0-----:R-:W-:Y:S01]  /*15a0*/  FMUL.FTZ R11, R27, R5.reuse ;  /* 0x000000051b0b7220 */ /* 0x081fe20000410000 */
[-C--:B--2---:R-:W-:Y:S01]  /*15b0*/  FMUL.FTZ R8, R34, R5.reuse ;  /* 0x0000000522087220 */ /* 0x084fe20000410000 */
[----:B------:R-:W-:-:S04]  /*15c0*/  FMUL.FTZ R10, R26, R5 ;  /* 0x000000051a0a7220 */ /* 0x000fc80000410000 */
[----:B------:R-:W0:Y:S01]  /*15d0*/  MUFU.COS R0, R12 ;  /* 0x0000000c00007308 */ /* 0x000e220000000000 */
[-C--:B---3--:R-:W-:Y:S01]  /*15e0*/  FMUL.FTZ R3, R33, R4.reuse ;  /* 0x0000000421037220 */ /* 0x088fe20000410000 */
[-C--:B------:R-:W-:Y:S01]  /*15f0*/  FMUL.FTZ R5, R25, R4.reuse ;  /* 0x0000000419057220 */ /* 0x080fe20000410000 */
[-C--:B-1----:R-:W-:Y:S01]  /*1600*/  FMUL.FTZ R6, R32, R4.reuse ;  /* 0x0000000420067220 */ /* 0x082fe20000410000 */
[----:B------:R-:W-:Y:S01]  /*1610*/  FMUL.FTZ R4, R24, R4 ;  /* 0x0000000418047220 */ /* 0x000fe20000410000 */
[-C--:B-----5:R-:W-:Y:S01]  /*1620*/  FFMA.FTZ R9, R34, R7.reuse, -R9 ;  /* 0x0000000722097223 */ /* 0x0a0fe20000010809 */
[-C--:B------:R-:W-:Y:S01]  /*1630*/  FFMA.FTZ R26, R26, R7.reuse, -R11 ;  /* 0x000000071a1a7223 */ /* 0x080fe2000001080b */
[-C--:B------:R-:W-:Y:S01]  /*1640*/  FFMA.FTZ R35, R35, R7.reuse, R8 ;  /* 0x0000000723237223 */ /* 0x080fe20000010008 */
[----:B------:R-:W-:Y:S02]  /*1650*/  FFMA.FTZ R27, R27, R7, R10 ;  /* 0x000000071b1b7223 */ /* 0x000fe4000001000a */
[----:B------:R-:W-:Y:S01]  /*1660*/  MOV R34, R9 ;  /* 0x0000000900227202 */ /* 0x000fe20000000f00 */
[-C--:B0-----:R-:W-:Y:S01]  /*1670*/  FFMA.FTZ R3, R32, R0.reuse, -R3 ;  /* 0x0000000020037223 */ /* 0x081fe20000010803 */
[-C--:B------:R-:W-:Y:S01]  /*1680*/  FFMA.FTZ R24, R24, R0.reuse, -R5 ;  /* 0x0000000018187223 */ /* 0x080fe20000010805 */
[-C--:B------:R-:W-:Y:S01]  /*1690*/  FFMA.FTZ R33, R33, R0.reuse, R6 ;  /* 0x0000000021217223 */ /* 0x080fe20000010006 */
[----:B------:R-:W-:Y:S01]  /*16a0*/  FFMA.FTZ R25, R25, R0, R4 ;  /* 0x0000000019197223 */ /* 0x000fe20000010004 */
[----:B------:R-:W-:-:S07]  /*16b0*/  IMAD.MOV.U32 R32, RZ, RZ, R3 ;  /* 0x000000ffff207224 */ /* 0x000fce00078e0003 */
.L_x_1265:
[----:B------:R-:W-:Y:S05]  /*16c0*/  BSYNC B2 ;  /* 0x0000000000027941 */ /* 0x000fea0003800000 */
.L_x_1264:
[----:B0-----:R0:W-:Y:S04]  /*16d0*/  STS [R21], R24 ;  /* 0x0000001815007388 */ /* 0x0011e80000000800 */
[----:B------:R0:W-:Y:S04]  /*16e0*/  STS [R21+0x4], R26 ;  /* 0x0000041a15007388 */ /* 0x0001e80000000800 */
[----:B------:R0:W-:Y:S04]  /*16f0*/  STS [R20], R25 ;  /* 0x0000001914007388 */ /* 0x0001e80000000800 */
[----:B------:R0:W-:Y:S02]  /*1700*/  STS [R20+0x4], R27 ;  /* 0x0000041b14007388 */ /* 0x0001e40000000800 */
.L_x_1263:
[----:B------:R-:W-:Y:S05]  /*1710*/  BSYNC B1 ;  /* 0x0000000000017941 */ /* 0x000fea0003800000 */
.L_x_1261:
[----:B-1----:R1:W-:Y:S04]  /*1720*/  STS [R15], R32 ;  /* 0x000000200f007388 */ /* 0x0023e80000000800 */
[----:B--2---:R1:W-:Y:S04]  /*1730*/  STS [R15+0x4], R34 ;  /* 0x000004220f007388 */ /* 0x0043e80000000800 */
[----:B---3--:R1:W-:Y:S04]  /*1740*/  STS [R22], R33 ;  /* 0x0000002116007388 */ /* 0x0083e80000000800 */
[----:B----4-:R1:W-:Y:S02]  /*1750*/  STS [R22+0x4], R35 ;  /* 0x0000042316007388 */ /* 0x0103e40000000800 */
.L_x_1260:
[----:B------:R-:W-:Y:S05]  /*1760*/  BSYNC B0 ;  /* 0x0000000000007941 */ /* 0x000fea0003800000 */
.L_x_1259:
[----:B------:R-:W-:Y:S06]  /*1770*/  BAR.SYNC.DEFER_BLOCKING 0x0 ;  /* 0x0000000000007b1d */ /* 0x000fec0000010000 */
[----:B------:R-:W-:Y:S04]  /*1780*/  BSSY B0, `(.L_x_1266) ;  /* 0x0000005000007945 */ /* 0x000fe80003800000 */
[----:B------:R-:W-:Y:S05]  /*1790*/  @!P6 BRA `(.L_x_1267) ;  /* 0x00000000000ce947 */ /* 0x000fea0003800000 */
[----:B------:R-:W-:Y:S01]  /*17a0*/  ISETP.NE.AND P0, PT, R19, RZ, PT ;  /* 0x000000ff1300720c */ /* 0x000fe20003f05270 */
[----:B01----:R2:W3:-:S12]  /*17b0*/  LDS.128 R32, [R13] ;  /* 0x000000000d207984 */ /* 0x0034d80000000c00 */
[----:B------:R2:W4:Y:S02]  /*17c0*/  @!P0 LDS.128 R24, [R14] ;  /* 0x000000000e188984 */ /* 0x0005240000000c00 */
.L_x_1267:
[----:B------:R-:W-:Y:S05]  /*17d0*/  BSYNC B0 ;  /* 0x0000000000007941 */ /* 0x000fea0003800000 */
.L_x_1266:
[----:B------:R-:W-:Y:S06]  /*17e0*/  BAR.SYNC.DEFER_BLOCKING 0x0 ;  /* 0x0000000000007b1d */ /* 0x000fec0000010000 */
[----:B------:R-:W-:Y:S05]  /*17f0*/  BRA `(.L_x_1256) ;  /* 0x0000000400307947 */ /* 0x000fea0003800000 */
.L_x_1255:
[----:B------:R-:W-:Y:S01]  /*1800*/  ISETP.NE.AND P0, PT, R19, RZ, PT ;  /* 0x000000ff1300720c */ /* 0x000fe20003f05270 */
[----:B------:R-:W-:Y:S01]  /*1810*/  BSSY B0, `(.L_x_1256) ;  /* 0x000004a000007945 */ /* 0x000fe20003800000 */
[----:B------:R-:W-:-:S11]  /*1820*/  IADD3 R19, -R41, R19, RZ ;  /* 0x0000001329137210 */ /* 0x000fd60007ffe1ff */
[----:B------:R-:W-:Y:S05]  /*1830*/  @!P0 BRA `(.L_x_1268) ;  /* 0x00000000007c8947 */ /* 0x000fea0003800000 */
[----:B------:R-:W-:-:S13]  /*1840*/  ISETP.GE.AND P0, PT, R13, R12, PT ;  /* 0x0000000c0d00720c */ /* 0x000fda0003f06270 */
[----:B------:R-:W-:Y:S05]  /*1850*/  @P0 BRA `(.L_x_1269) ;  /* 0x0000000400140947 */ /* 0x000fea0003800000 */
[----:B------:R-:W-:Y:S02]  /*1860*/  I2FP.F32.S32 R12, R12 ;  /* 0x0000000c000c7245 */ /* 0x000fe40000201400 */
[----:B------:R-:W-:Y:S02]  /*1870*/  IADD3 R0, R13, 0x2, RZ ;  /* 0x000000020d007810 */ /* 0x000fe40007ffe0ff */
[----:B------:R-:W-:Y:S02]  /*1880*/  I2FP.F32.S32 R13, R13 ;  /* 0x0000000d000d7245 */ /* 0x000fe40000201400 */
[----:B------:R-:W1:Y:S01]  /*1890*/  MUFU.RCP R12, R12 ;  /* 0x0000000c000c7308 */ /* 0x000e620000001000 */
[----:B------:R-:W-:-:S05]  /*18a0*/  I2FP.F32.S32 R0, R0 ;  /* 0x0000000000007245 */ /* 0x000fca0000201400 */
[-C--:B-1----:R-:W-:Y:S01]  /*18b0*/  FMUL.FTZ R0, R0, R12.reuse ;  /* 0x0000000c00007220 */ /* 0x082fe20000410000 */
[----:B------:R-:W-:-:S03]  /*18c0*/  FMUL.FTZ R13, R13, R12 ;  /* 0x0000000c0d0d7220 */ /* 0x000fc60000410000 */
[----:B------:R-:W-:Y:S01]  /*18d0*/  FMUL.FTZ R3, R0, 13.28771209716796875 ;  /* 0x41549a7800037820 */ /* 0x000fe20000410000 */
[----:B------:R-:W-:Y:S01]  /*18e0*/  FMUL.FTZ R13, R13, 13.28771209716796875 ;  /* 0x41549a780d0d7820 */ /* 0x000fe20000410000 */
[----:B------:R-:W-:-:S04]  /*18f0*/  I2FP.F32.S32 R0, R19 ;  /* 0x0000001300007245 */ /* 0x000fc80000201400 */
[----:B------:R-:W0:Y:S08]  /*1900*/  MUFU.EX2 R3, -R3 ;  /* 0x8000000300037308 */ /* 0x000e300000000800 */
[----:B------:R-:W1:Y:S01]  /*1910*/  MUFU.EX2 R13, -R13 ;  /* 0x8000000d000d7308 */ /* 0x000e620000000800 */
[----:B0-----:R-:W-:-:S04]  /*1920*/  FMUL.FTZ R4, R0, R3 ;  /* 0x0000000300047220 */ /* 0x001fc80000410000 */
[----:B------:R-:W-:Y:S01]  /*1930*/  FMUL.RZ R10, R4, 0.15915493667125701904 ;  /* 0x3e22f983040a7820 */ /* 0x000fe2000040c000 */
[----:B-1----:R-:W-:-:S03]  /*1940*/  FMUL.FTZ R0, R0, R13 ;  /* 0x0000000d00007220 */ /* 0x002fc60000410000 */
[----:B------:R-:W0:Y:S01]  /*1950*/  MUFU.SIN R4, R10 ;  /* 0x0000000a00047308 */ /* 0x000e220000000400 */
[----:B------:R-:W-:-:S07]  /*1960*/  FMUL.RZ R9, R0, 0.15915493667125701904 ;  /* 0x3e22f98300097820 */ /* 0x000fce000040c000 */
[----:B------:R-:W1:Y:S08]  /*1970*/  MUFU.SIN R3, R9 ;  /* 0x0000000900037308 */ /* 0x000e700000000400 */
[----:B------:R-:W2:Y:S01]  /*1980*/  MUFU.COS R6, R10 ;  /* 0x0000000a00067308 */ /* 0x000ea20000000000 */
[-C--:B0-----:R-:W-:Y:S01]  /*1990*/  FMUL.FTZ R7, R35, R4.reuse ;  /* 0x0000000423077220 */ /* 0x081fe20000410000 */
[----:B------:R-:W-:-:S06]  /*19a0*/  FMUL.FTZ R8, R34, R4 ;  /* 0x0000000422087220 */ /* 0x000fcc0000410000 */
[----:B------:R-:W0:Y:S01]  /*19b0*/  MUFU.COS R0, R9 ;  /* 0x0000000900007308 */ /* 0x000e220000000000 */
[-C--:B-1----:R-:W-:Y:S01]  /*19c0*/  FMUL.FTZ R5, R33, R3.reuse ;  /* 0x0000000321057220 */ /* 0x082fe20000410000 */
[----:B------:R-:W-:Y:S01]  /*19d0*/  FMUL.FTZ R4, R32, R3 ;  /* 0x0000000320047220 */ /* 0x000fe20000410000 */
[-C--:B--2---:R-:W-:Y:S01]  /*19e0*/  FFMA.FTZ R34, R34, R6.reuse, -R7 ;  /* 0x0000000622227223 */ /* 0x084fe20000010807 */
[----:B------:R-:W-:Y:S01]  /*19f0*/  FFMA.FTZ R35, R35, R6, R8 ;  /* 0x0000000623237223 */ /* 0x000fe20000010008 */
[-C--:B0-----:R-:W-:Y:S01]  /*1a00*/  FFMA.FTZ R32, R32, R0.reuse, -R5 ;  /* 0x0000000020207223 */ /* 0x081fe20000010805 */
[----:B------:R-:W-:Y:S01]  /*1a10*/  FFMA.FTZ R33, R33, R0, R4 ;  /* 0x0000000021217223 */ /* 0x000fe20000010004 */
[----:B------:R-:W-:Y:S06]  /*1a20*/  BRA `(.L_x_1269) ;  /* 0x0000000000a07947 */ /* 0x000fec0003800000 */
.L_x_1268:
[----:B------:R-:W-:-:S13]  /*1a30*/  ISETP.GE.AND P0, PT, R13, R12, PT ;  /* 0x0000000c0d00720c */ /* 0x000fda0003f06270 */
[----:B------:R-:W-:Y:S05]  /*1a40*/  @P0 BRA `(.L_x_1269) ;  /* 0x0000000000980947 */ /* 0x000fea0003800000 */
[----:B------:R-:W-:Y:S01]  /*1a50*/  I2FP.F32.S32 R12, R12 ;  /* 0x0000000c000c7245 */ /* 0x000fe20000201400 */
[----:B------:R-:W-:Y:S01]  /*1a60*/  VIADD R0, R13, 0x2 ;  /* 0x000000020d007836 */ /* 0x000fe20000000000 */
[----:B------:R-:W-:Y:S02]  /*1a70*/  I2FP.F32.S32 R13, R13 ;  /* 0x0000000d000d7245 */ /* 0x000fe40000201400 */
[----:B------:R-:W-:Y:S02]  /*1a80*/  I2FP.F32.S32 R19, R19 ;  /* 0x0000001300137245 */ /* 0x000fe40000201400 */
[----:B------:R-:W1:Y:S01]  /*1a90*/  MUFU.RCP R12, R12 ;  /* 0x0000000c000c7308 */ /* 0x000e620000001000 */
[----:B------:R-:W-:-:S05]  /*1aa0*/  I2FP.F32.S32 R3, R0 ;  /* 0x0000000000037245 */ /* 0x000fca0000201400 */
[-C--:B-1----:R-:W-:Y:S01]  /*1ab0*/  FMUL.FTZ R3, R3, R12.reuse ;  /* 0x0000000c03037220 */ /* 0x082fe20000410000 */
[----:B------:R-:W-:-:S03]  /*1ac0*/  FMUL.FTZ R13, R13, R12 ;  /* 0x0000000c0d0d7220 */ /* 0x000fc60000410000 */
[----:B------:R-:W-:Y:S01]  /*1ad0*/  FMUL.FTZ R3, R3, 13.28771209716796875 ;  /* 0x41549a7803037820 */ /* 0x000fe20000410000 */
[----:B------:R-:W-:-:S03]  /*1ae0*/  FMUL.FTZ R13, R13, 13.28771209716796875 ;  /* 0x41549a780d0d7820 */ /* 0x000fc60000410000 */
[----:B0-----:R-:W0:Y:S08]  /*1af0*/  MUFU.EX2 R4, -R3 ;  /* 0x8000000300047308 */ /* 0x001e300000000800 */
[----:B------:R-:W1:Y:S01]  /*1b00*/  MUFU.EX2 R0, -R13 ;  /* 0x8000000d00007308 */ /* 0x000e620000000800 */
[----:B0-----:R-:W-:-:S04]  /*1b10*/  FMUL.FTZ R4, R19, R4 ;  /* 0x0000000413047220 */ /* 0x001fc80000410000 */
[----:B------:R-:W-:Y:S01]  /*1b20*/  FMUL.RZ R8, R4, 0.15915493667125701904 ;  /* 0x3e22f98304087820 */ /* 0x000fe2000040c000 */
[----:B-1----:R-:W-:-:S03]  /*1b30*/  FMUL.FTZ R0, R19, R0 ;  /* 0x0000000013007220 */ /* 0x002fc60000410000 */
[----:B------:R-:W0:Y:S01]  /*1b40*/  MUFU.SIN R4, R8 ;  /* 0x0000000800047308 */ /* 0x000e220000000400 */
[----:B------:R-:W-:-:S07]  /*1b50*/  FMUL.RZ R0, R0, 0.15915493667125701904 ;  /* 0x3e22f98300007820 */ /* 0x000fce000040c000 */
[----:B------:R-:W1:Y:S08]  /*1b60*/  MUFU.COS R9, R8 ;  /* 0x0000000800097308 */ /* 0x000e700000000000 */
[----:B------:R-:W2:Y:S01]  /*1b70*/  MUFU.SIN R6, R0 ;  /* 0x0000000000067308 */ /* 0x000ea20000000400 */
[-C--:B0-----:R-:W-:Y:S01]  /*1b80*/  FMUL.FTZ R7, R35, R4.reuse ;  /* 0x0000000423077220 */ /* 0x081fe20000410000 */
[-C--:B------:R-:W-:Y:S01]  /*1b90*/  FMUL.FTZ R3, R27, R4.reuse ;  /* 0x000000041b037220 */ /* 0x080fe20000410000 */
[-C--:B------:R-:W-:Y:S01]  /*1ba0*/  FMUL.FTZ R12, R34, R4.reuse ;  /* 0x00000004220c7220 */ /* 0x080fe20000410000 */
[----:B------:R-:W-:-:S04]  /*1bb0*/  FMUL.FTZ R4, R26, R4 ;  /* 0x000000041a047220 */ /* 0x000fc80000410000 */
[----:B------:R0:W3:Y:S01]  /*1bc0*/  MUFU.COS R5, R0 ;  /* 0x0000000000057308 */ /* 0x0000e20000000000 */
[-C--:B-1----:R-:W-:Y:S01]  /*1bd0*/  FFMA.FTZ R10, R34, R9.reuse, -R7 ;  /* 0x00000009220a7223 */ /* 0x082fe20000010807 */
[-C--:B------:R-:W-:Y:S01]  /*1be0*/  FFMA.FTZ R26, R26, R9.reuse, -R3 ;  /* 0x000000091a1a7223 */ /* 0x080fe20000010803 */
[-C--:B------:R-:W-:Y:S01]  /*1bf0*/  FFMA.FTZ R35, R35, R9.reuse, R12 ;  /* 0x0000000923237223 */ /* 0x080fe2000001000c */
[----:B------:R-:W-:Y:S02]  /*1c00*/  FFMA.FTZ R27, R27, R9, R4 ;  /* 0x000000091b1b7223 */ /* 0x000fe40000010004 */
[----:B------:R-:W-:Y:S01]  /*1c10*/  MOV R34, R10 ;  /* 0x0000000a00227202 */ /* 0x000fe20000000f00 */
[-C--:B--2---:R-:W-:Y:S01]  /*1c20*/  FMUL.FTZ R7, R33, R6.reuse ;  /* 0x0000000621077220 */ /* 0x084fe20000410000 */
[-C--:B------:R-:W-:Y:S01]  /*1c30*/  FMUL.FTZ R3, R25, R6.reuse ;  /* 0x0000000619037220 */ /* 0x080fe20000410000 */
[-C--:B------:R-:W-:Y:S01]  /*1c40*/  FMUL.FTZ R8, R32, R6.reuse ;  /* 0x0000000620087220 */ /* 0x080fe20000410000 */
[----:B0-----:R-:W-:Y:S01]  /*1c50*/  FMUL.FTZ R0, R24, R6 ;  /* 0x0000000618007220 */ /* 0x001fe20000410000 */
[-C--:B---3--:R-:W-:Y:S01]  /*1c60*/  FFMA.FTZ R7, R32, R5.reuse, -R7 ;  /* 0x0000000520077223 */ /* 0x088fe20000010807 */
[-C--:B------:R-:W-:Y:S01]  /*1c70*/  FFMA.FTZ R24, R24, R5.reuse, -R3 ;  /* 0x0000000518187223 */ /* 0x080fe20000010803 */
[-C--:B------:R-:W-:Y:S01]  /*1c80*/  FFMA.FTZ R33, R33, R5.reuse, R8 ;  /* 0x0000000521217223 */ /* 0x080fe20000010008 */
[----:B------:R-:W-:-:S02]  /*1c90*/  FFMA.FTZ R25, R25, R5, R0 ;  /* 0x0000000519197223 */ /* 0x000fc40000010000 */
[----:B------:R-:W-:-:S07]  /*1ca0*/  MOV R32, R7 ;  /* 0x0000000700207202 */ /* 0x000fce0000000f00 */
.L_x_1269:
[----:B------:R-:W-:Y:S05]  /*1cb0*/  BSYNC B0 ;  /* 0x0000000000007941 */ /* 0x000fea0003800000 */
.L_x_1256:
[----:B------:R-:W-:Y:S01]  /*1cc0*/  ISETP.GT.AND P0, PT, R17, 0x3f, PT ;  /* 0x0000003f1100780c */ /* 0x000fe20003f04270 */
[----:B------:R-:W-:Y:S01]  /*1cd0*/  BSSY B0, `(.L_x_1270) ;  /* 0x000001c000007945 */ /* 0x000fe20003800000 */
[----:B------:R-:W-:-:S11]  /*1ce0*/  IMAD.MOV.U32 R0, RZ, RZ, RZ ;  /* 0x000000ffff007224 */ /* 0x000fd600078e00ff */
[----:B------:R-:W-:Y:S05]  /*1cf0*/  @P0 BRA `(.L_x_1271) ;  /* 0x0000000000640947 */ /* 0x000fea0003800000 */
[----:B------:R-:W-:Y:S01]  /*1d00*/  ISETP.GT.AND P1, PT, R17, 0x37, PT ;  /* 0x000000371100780c */ /* 0x000fe20003f24270 */
[----:B------:R-:W-:Y:S01]  /*1d10*/  ULDC UR4, c[0x0][0x29c] ;  /* 0x0000a70000047ab9 */ /* 0x000fe20000000800 */
[----:B0-----:R-:W0:Y:S01]  /*1d20*/  S2R R6, SR_CgaCtaId ;  /* 0x0000000000067919 */ /* 0x001e220000008800 */
[----:B------:R-:W-:Y:S02]  /*1d30*/  MOV R3, 0x400 ;  /* 0x0000040000037802 */ /* 0x000fe40000000f00 */
[----:B------:R-:W-:Y:S02]  /*1d40*/  ISETP.NE.OR P0, PT, RZ, UR4, P1 ;  /* 0x00000004ff007c0c */ /* 0x000fe40008f05670 */
[----:B------:R-:W-:Y:S02]  /*1d50*/  ISETP.NE.AND P1, PT, RZ, UR4, PT ;  /* 0x00000004ff007c0c */ /* 0x000fe4000bf25270 */
[----:B------:R-:W-:-:S09]  /*1d60*/  IADD3 R0, R3, 0x40, RZ ;  /* 0x0000004003007810 */ /* 0x000fd20007ffe0ff */
[----:B------:R-:W5:Y:S01]  /*1d70*/  @!P0 LDC R7, c[0x0][0x284] ;  /* 0x0000a100ff078b82 */ /* 0x000f620000000800 */
[----:B------:R-:W-:Y:S01]  /*1d80*/  VOTEU.ALL UP0, P0 ;  /* 0x00000000003f7886 */ /* 0x000fe20000000000 */
[----:B------:R-:W-:-:S04]  /*1d90*/  @!P1 IADD3 R3, R3, 0x440, RZ ;  /* 0x0000044003039810 */ /* 0x000fc80007ffe0ff */
[----:B------:R-:W-:Y:S02]  /*1da0*/  @!UP0 USHF.L.U32 UR4, UR38, 0x2, URZ ;  /* 0x0000000226048899 */ /* 0x000fe4000800063f */
[----:B------:R-:W1:Y:S01]  /*1db0*/  @!P0 LDC.64 R4, c[0x0][0x248] ;  /* 0x00009200ff048b82 */ /* 0x000e620000000a00 */
[C---:B0-----:R-:W-:Y:S02]  /*1dc0*/  LEA R0, R6.reuse, R0, 0x18 ;  /* 0x0000000006007211 */ /* 0x041fe400078ec0ff */
[----:B------:R-:W-:-:S03]  /*1dd0*/  @!P1 LEA R6, R6, R3, 0x18 ;  /* 0x0000000306069211 */ /* 0x000fc600078ec0ff */
[C---:B------:R-:W-:Y:S01]  /*1de0*/  IMAD R3, R17.reuse, 0x10, R0 ;  /* 0x0000001011037824 */ /* 0x040fe200078e0200 */
[----:B------:R-:W-:Y:S01]  /*1df0*/  @!P1 LEA R6, R17, R6, 0x4 ;  /* 0x0000000611069211 */ /* 0x000fe200078e20ff */
[----:B-----5:R-:W-:-:S03]  /*1e00*/  @!P0 IMAD R7, R18, R7, UR4 ;  /* 0x0000000412078e24 */ /* 0x020fc6000f8e0207 */
[----:B---3--:R0:W-:Y:S04]  /*1e10*/  STS.128 [R3], R32 ;  /* 0x0000002003007388 */ /* 0x0081e80000000c00 */
[----:B------:R0:W-:Y:S01]  /*1e20*/  @!P1 STS.128 [R6], R28 ;  /* 0x0000001c06009388 */ /* 0x0001e20000000c00 */
[----:B-1----:R-:W-:-:S04]  /*1e30*/  @!P0 IMAD.WIDE R4, R7, 0x4, R4 ;  /* 0x0000000407048825 */ /* 0x002fc800078e0204 */
[----:B----4-:R-:W-:Y:S01]  /*1e40*/  FMUL.FTZ R7, R33, R25 ;  /* 0x0000001921077220 */ /* 0x010fe20000410000 */
[----:B------:R0:W-:Y:S03]  /*1e50*/  @!P0 STG.E.128 desc[UR36][R4.64], R24 ;  /* 0x0000001804008986 */ /* 0x0001e6000c101d24 */
[----:B------:R-:W-:-:S04]  /*1e60*/  FFMA.FTZ R7, R32, R24, R7 ;  /* 0x0000001820077223 */ /* 0x000fc80000010007 */
[----:B------:R-:W-:-:S04]  /*1e70*/  FFMA.FTZ R0, R34, R26, R7 ;  /* 0x0000001a22007223 */ /* 0x000fc80000010007 */
[----:B------:R-:W-:-:S07]  /*1e80*/  FFMA.FTZ R0, R35, R27, R0 ;  /* 0x0000001b23007223 */ /* 0x000fce0000010000 */
.L_x_1271:
[----:B------:R-:W-:Y:S05]  /*1e90*/  BSYNC B0 ;  /* 0x0000000000007941 */ /* 0x000fea0003800000 */
.L_x_1270:
[----:B0-----:R-:W0:Y:S01]  /*1ea0*/  SHFL.BFLY PT, R3, R0, 0x10, 0x1f ;  /* 0x0e001f0000037f89 */ /* 0x001e2200000e0000 */
[----:B------:R-:W-:Y:S01]  /*1eb0*/  LOP3.LUT P0, R8, R17, 0x1f, RZ, 0xc0, !PT ;  /* 0x0000001f11087812 */ /* 0x000fe2000780c0ff */
[----:B------:R-:W5:Y:S01]  /*1ec0*/  S2UR UR4, SR_CgaCtaId ;  /* 0x00000000000479c3 */ /* 0x000f620000008800 */
[----:B------:R-:W-:Y:S01]  /*1ed0*/  UMOV UR30, 0x400 ;  /* 0x00000400001e7882 */ /* 0x000fe20000000000 */
[----:B------:R-:W-:Y:S01]  /*1ee0*/  BSSY B0, `(.L_x_1272) ;  /* 0x000003c000007945 */ /* 0x000fe20003800000 */
[----:B------:R-:W-:-:S09]  /*1ef0*/  ISETP.GT.U32.AND P1, PT, R8, 0x1, PT ;  /* 0x000000010800780c */ /* 0x000fd20003f24070 */
[----:B------:R-:W-:-:S04]  /*1f00*/  VOTEU.ALL UP0, P0 ;  /* 0x00000000003f7886 */ /* 0x000fc80000000000 */
[----:B------:R-:W1:Y:S01]  /*1f10*/  @!P1 S2R R10, SR_CgaCtaId ;  /* 0x00000000000a9919 */ /* 0x000e620000008800 */
[----:B0-----:R-:W-:Y:S01]  /*1f20*/  FADD.FTZ R3, R3, R0 ;  /* 0x0000000003037221 */ /* 0x001fe20000010000 */
[----:B------:R-:W-:Y:S01]  /*1f30*/  @!P0 SHF.R.U32.HI R0, RZ, 0x3, R17 ;  /* 0x00000003ff008819 */ /* 0x000fe20000011611 */
[----:B-----5:R-:W-:-:S03]  /*1f40*/  @!UP0 ULEA UR5, UR4, UR30, 0x18 ;  /* 0x0000001e04058291 */ /* 0x020fc6000f8ec03f */
[----:B------:R-:W0:Y:S01]  /*1f50*/  SHFL.BFLY PT, R4, R3, 0x8, 0x1f ;  /* 0x0d001f0003047f89 */ /* 0x000e2200000e0000 */
[----:B------:R-:W-:Y:S01]  /*1f60*/  @!P0 LOP3.LUT R0, R0, 0x1ffffffc, RZ, 0xc0, !PT ;  /* 0x1ffffffc00008812 */ /* 0x000fe200078ec0ff */
[----:B0-----:R-:W-:Y:S01]  /*1f70*/  FADD.FTZ R4, R3, R4 ;  /* 0x0000000403047221 */ /* 0x001fe20000010000 */
[----:B------:R-:W-:-:S04]  /*1f80*/  @!P1 MOV R3, 0x400 ;  /* 0x0000040000039802 */ /* 0x000fc80000000f00 */
[----:B------:R-:W0:Y:S01]  /*1f90*/  SHFL.BFLY PT, R5, R4, 0x4, 0x1f ;  /* 0x0c801f0004057f89 */ /* 0x000e2200000e0000 */
[----:B-1----:R-:W-:-:S04]  /*1fa0*/  @!P1 LEA R3, R10, R3, 0x18 ;  /* 0x000000030a039211 */ /* 0x002fc800078ec0ff */
[----:B------:R-:W-:Y:S01]  /*1fb0*/  @!P1 LEA R8, R8, R3, 0x2 ;  /* 0x0000000308089211 */ /* 0x000fe200078e10ff */
[----:B0-----:R-:W-:-:S05]  /*1fc0*/  FADD.FTZ R5, R4, R5 ;  /* 0x0000000504057221 */ /* 0x001fca0000010000 */
[----:B------:R-:W0:Y:S02]  /*1fd0*/  SHFL.BFLY PT, R6, R5, 0x2, 0x1f ;  /* 0x0c401f0005067f89 */ /* 0x000e2400000e0000 */
[----:B0-----:R-:W-:-:S05]  /*1fe0*/  FADD.FTZ R6, R5, R6 ;  /* 0x0000000605067221 */ /* 0x001fca0000010000 */
[----:B------:R-:W0:Y:S02]  /*1ff0*/  SHFL.BFLY PT, R7, R6, 0x1, 0x1f ;  /* 0x0c201f0006077f89 */ /* 0x000e2400000e0000 */
[----:B0-----:R-:W-:-:S05]  /*2000*/  FADD.FTZ R7, R6, R7 ;  /* 0x0000000706077221 */ /* 0x001fca0000010000 */
[----:B------:R0:W-:Y:S01]  /*2010*/  @!P0 STS [R0+UR5+0x8], R7 ;  /* 0x0000080700008988 */ /* 0x0001e20008000805 */
[----:B------:R-:W-:Y:S01]  /*2020*/  ULDC UR5, c[0x0][0x284] ;  /* 0x0000a10000057ab9 */ /* 0x000fe20000000800 */
[----:B------:R-:W-:Y:S01]  /*2030*/  BAR.SYNC.DEFER_BLOCKING 0x0 ;  /* 0x0000000000007b1d */ /* 0x000fe20000010000 */
[----:B------:R-:W-:Y:S01]  /*2040*/  IMAD.U32 R252, RZ, RZ, UR5 ;  /* 0x00000005fffc7e24 */ /* 0x000fe2000f8e00ff */
[----:B------:R-:W-:Y:S01]  /*2050*/  UIADD3 UR5, UR30, 0x840, URZ ;  /* 0x000008401e057890 */ /* 0x000fe2000fffe03f */
[----:B------:R-:W-:-:S03]  /*2060*/  ISETP.NE.AND P0, PT, R17, RZ, PT ;  /* 0x000000ff1100720c */ /* 0x000fc60003f05270 */
[----:B------:R-:W-:Y:S01]  /*2070*/  IADD3 R3, RZ, -R252, RZ ;  /* 0x800000fcff037210 */ /* 0x000fe20007ffe0ff */
[----:B------:R-:W-:Y:S01]  /*2080*/  ULEA UR5, UR4, UR5, 0x18 ;  /* 0x0000000504057291 */ /* 0x000fe2000f8ec03f */
[----:B0-----:R-:W-:Y:S02]  /*2090*/  MOV R0, 0xff7fffff ;  /* 0xff7fffff00007802 */ /* 0x001fe40000000f00 */
[----:B------:R-:W-:-:S04]  /*20a0*/  VIADDMNMX R3, R3, UR39, RZ, !PT ;  /* 0x0000002703037c46 */ /* 0x000fc8000f8001ff */
[----:B------:R-:W-:Y:S01]  /*20b0*/  R2UR UR6, R3 ;  /* 0x00000000030672ca */ /* 0x000fe200000e0000 */
[----:B------:R-:W-:-:S05]  /*20c0*/  IMAD.U32 R3, RZ, RZ, UR5 ;  /* 0x00000005ff037e24 */ /* 0x000fca000f8e00ff */
[----:B------:R-:W-:Y:S04]  /*20d0*/  STL [R1+0x78c], R3 ;  /* 0x00078c0301007387 */ /* 0x000fe80000100800 */
[----:B------:R-:W0:Y:S03]  /*20e0*/  @!P1 LDS R7, [R8+0x8] ;  /* 0x0000080008079984 */ /* 0x000e260000000800 */
[----:B------:R-:W-:Y:S01]  /*20f0*/  UIADD3 UR31, UR40, -UR6, URZ ;  /* 0x80000006281f7290 */ /* 0x000fe2000fffe03f */
[----:B------:R-:W-:Y:S04]  /*2100*/  STL [R1+0x784], R0 ;  /* 0x0007840001007387 */ /* 0x000fe80000100800 */
[----:B0-----:R-:W0:Y:S02]  /*2110*/  SHFL.BFLY PT, R4, R7, 0x1, 0x1f ;  /* 0x0c201f0007047f89 */ /* 0x001e2400000e0000 */
[----:B0-----:R-:W-:-:S06]  /*2120*/  FADD.FTZ R4, R4, R7 ;  /* 0x0000000704047221 */ /* 0x001fcc0000010000 */
[----:B------:R-:W0:Y:S01]  /*2130*/  SHFL.IDX PT, R4, R4, RZ, 0x1f ;  /* 0x00001fff04047589 */ /* 0x000e2200000e0000 */
[----:B------:R-:W-:Y:S05]  /*2140*/  @P0 BRA `(.L_x_1273) ;  /* 0x0000000000540947 */ /* 0x000fea0003800000 */
[----:B------:R-:W-:Y:S01]  /*2150*/  MOV R0, UR31 ;  /* 0x0000001f00007c02 */ /* 0x000fe20008000f00 */
[----:B------:R-:W-:Y:S01]  /*2160*/  ULDC UR5, c[0x0][0x2a0] ;  /* 0x0000a80000057ab9 */ /* 0x000fe20000000800 */
[----:B------:R-:W-:Y:S02]  /*2170*/  ULDC.64 UR8, c[0x0][0x2c8] ;  /* 0x0000b20000087ab9 */ /* 0x000fe40000000a00 */
[----:B------:R-:W-:Y:S01]  /*2180*/  LEA R0, R0, R3, 0x2 ;  /* 0x0000000300007211 */ /* 0x000fe200078e10ff */
[----:B0-----:R-:W-:Y:S01]  /*2190*/  FMUL.FTZ R3, R4, UR5 ;  /* 0x0000000504037c20 */ /* 0x001fe20008410000 */
[----:B------:R-:W-:-:S04]  /*21a0*/  ISETP.NE.U32.AND P0, PT, RZ, UR8, PT ;  /* 0x00000008ff007c0c */ /* 0x000fc8000bf05070 */
[----:B------:R0:W-:Y:S01]  /*21b0*/  STL [R1+0x784], R3 ;  /* 0x0007840301007387 */ /* 0x0001e20000100800 */
[----:B------:R-:W-:-:S13]  /*21c0*/  ISETP.NE.AND.EX P0, PT, RZ, UR9, PT, P0 ;  /* 0x00000009ff007c0c */ /* 0x000fda000bf05300 */
[----:B0-----:R-:W-:Y:S05]  /*21d0*/  @!P0 BRA `(.L_x_1274) ;  /* 0x0000000000288947 */ /* 0x001fea0003800000 */
[----:B------:R-:W0:Y:S01]  /*21e0*/  LDC.64 R4, c[0x0][0x2c8] ;  /* 0x0000b200ff047b82 */ /* 0x000e220000000a00 */
[----:B------:R-:W-:Y:S01]  /*21f0*/  IMAD.MOV.U32 R7, RZ, RZ, R3 ;  /* 0x000000ffff077224 */ /* 0x000fe200078e0003 */
[----:B------:R-:W-:Y:S01]  /*2200*/  IADD3 R3, -R41, UR40, RZ ;  /* 0x0000002829037c10 */ /* 0x000fe2000fffe1ff */
[----:B------:R-:W-:-:S04]  /*2210*/  ULDC UR5, c[0x0][0x2d0] ;  /* 0x0000b40000057ab9 */ /* 0x000fc80000000800 */
[----:B------:R-:W-:-:S04]  /*2220*/  IMAD R6, R40, UR5, R3 ;  /* 0x0000000528067c24 */ /* 0x000fc8000f8e0203 */
[----:B------:R-:W-:-:S04]  /*2230*/  IMAD R3, R6, UR5, R3 ;  /* 0x0000000506037c24 */ /* 0x000fc8000f8e0203 */
[----:B0-----:R-:W-:-:S06]  /*2240*/  IMAD.WIDE R4, R3, 0x4, R4 ;  /* 0x0000000403047825 */ /* 0x001fcc00078e0204 */
[----:B------:R-:W5:Y:S02]  /*2250*/  LDG.E R4, desc[UR36][R4.64] ;  /* 0x0000002404047981 */ /* 0x000f64000c1e1900 */
[----:B-----5:R-:W-:-:S05]  /*2260*/  FADD.FTZ R7, R7, R4 ;  /* 0x0000000407077221 */ /* 0x020fca0000010000 */
[----:B------:R0:W-:Y:S02]  /*2270*/  STL [R1+0x784], R7 ;  /* 0x0007840701007387 */ /* 0x0001e40000100800 */
.L_x_1274:
[----:B------:R-:W5:Y:S04]  /*2280*/  LDL R3, [R1+0x784] ;  /* 0x0007840001037983 */ /* 0x000f680000100800 */
[----:B-----5:R1:W-:Y:S02]  /*2290*/  STS [R0], R3 ;  /* 0x0000000300007388 */ /* 0x0203e40000000800 */
.L_x_1273:
[----:B------:R-:W-:Y:S05]  /*22a0*/  BSYNC B0 ;  /* 0x0000000000007941 */ /* 0x000fea0003800000 */
.L_x_1272:
[----:B------:R-:W-:Y:S01]  /*22b0*/  BAR.SYNC.DEFER_BLOCKING 0x0 ;  /* 0x0000000000007b1d */ /* 0x000fe20000010000 */
[----:B------:R-:W-:Y:S02]  /*22c0*/  ULEA UR30, UR4, UR30, 0x18 ;  /* 0x0000001e041e7291 */ /* 0x000fe4000f8ec03f */
[----:B------:R-:W-:-:S04]  /*22d0*/  UIADD3 UR31, UR31, 0x1f, URZ ;  /* 0x0000001f1f1f7890 */ /* 0x000fc8000fffe03f */
[----:B------:R-:W-:-:S04]  /*22e0*/  USHF.R.S32.HI UR57, URZ, 0x1f, UR31 ;  /* 0x0000001f3f397899 */ /* 0x000fc8000801141f */
[----:B------:R-:W-:-:S03]  /*22f0*/  ULEA.HI UR57, UR57, UR31, URZ, 0x5 ;  /* 0x0000001f39397291 */ /* 0x000fc6000f8f283f */
[----:B------:R-:W-:Y:S01]  /*2300*/  ULDC UR31, c[0x0][0x29c] ;  /* 0x0000a700001f7ab9 */ /* 0x000fe20000000800 */
[----:B------:R-:W-:Y:S01]  /*2310*/  ULOP3.LUT UR57, UR57, 0xffffffe0, URZ, 0xc0, !UPT ;  /* 0xffffffe039397892 */ /* 0x000fe2000f8ec03f */
[----:B------:R-:W-:-:S03]  /*2320*/  ISETP.NE.AND P1, PT, RZ, UR31, PT ;  /* 0x0000001fff007c0c */ /* 0x000fc6000bf25270 */
[----:B------:R-:W-:Y:S01]  /*2330*/  UIADD3 UR57, UR57, UR6, URZ ;  /* 0x0000000639397290 */ /* 0x000fe2000fffe03f */
[----:B0-----:R-:W0:Y:S04]  /*2340*/  LDS.128 R4, [UR30+0x380] ;  /* 0x0003801eff047984 */ /* 0x001e280008000c00 */
[----:B--2---:R-:W2:Y:S04]  /*2350*/  LDS.128 R12, [UR30+0x3a0] ;  /* 0x0003a01eff0c7984 */ /* 0x004ea80008000c00 */
[----:B------:R-:W-:Y:S04]  /*2360*/  LDS.128 R8, [UR30+0x390] ;  /* 0x0003901eff087984 */ /* 0x000fe80008000c00 */
[----:B------:R-:W5:Y:S04]  /*2370*/  LDS.128 R52, [UR30+0x370] ;  /* 0x0003701eff347984 */ /* 0x000f680008000c00 */
[----:B------:R-:W1:Y:S04]  /*2380*/  LDS.128 R20, [UR30+0x3b0] ;  /* 0x0003b01eff147984 */ /* 0x000e680008000c00 */
[----:B----4-:R-:W4:Y:S04]  /*2390*/  LDS.128 R24, [UR30+0x3c0] ;  /* 0x0003c01eff187984 */ /* 0x010f280008000c00 */
[----:B------:R-:W4:Y:S04]  /*23a0*/  LDS.128 R28, [UR30+0x3d0] ;  /* 0x0003d01eff1c7984 */ /* 0x000f280008000c00 */
[----:B---3--:R-:W-:Y:S04]  /*23b0*/  LDS.128 R32, [UR30+0x3e0] ;  /* 0x0003e01eff207984 */ /* 0x008fe80008000c00 */
[----:B------:R-:W-:Y:S04]  /*23c0*/  LDS.128 R36, [UR30+0x3f0] ;  /* 0x0003f01eff247984 */ /* 0x000fe80008000c00 */
[----:B------:R-:W-:Y:S01]  /*23d0*/  LDS.128 R40, [UR30+0x400] ;  /* 0x0004001eff287984 */ /* 0x000fe20008000c00 */
[----:B0-----:R-:W-:-:S03]  /*23e0*/  R2UR UR5, R7 ;  /* 0x00000000070572ca */ /* 0x001fc600000e0000 */
[----:B------:R-:W-:Y:S01]  /*23f0*/  LDS.128 R44, [UR30+0x410] ;  /* 0x0004101eff2c7984 */ /* 0x000fe20008000c00 */
[----:B------:R-:W-:Y:S02]  /*2400*/  R2UR UR4, R6 ;  /* 0x00000000060472ca */ /* 0x000fe400000e0000 */
[----:B------:R-:W-:Y:S01]  /*2410*/  R2UR UR58, R5 ;  /* 0x00000000053a72ca */ /* 0x000fe200000e0000 */
[----:B------:R-:W-:Y:S01]  /*2420*/  LDS.128 R48, [UR30+0x420] ;  /* 0x0004201eff307984 */ /* 0x000fe20008000c00 */
[----:B------:R-:W-:Y:S02]  /*2430*/  R2UR UR59, R4 ;  /* 0x00000000043b72ca */ /* 0x000fe400000e0000 */
[----:B--2---:R-:W-:Y:S01]  /*2440*/  R2UR UR11, R15 ;  /* 0x000000000f0b72ca */ /* 0x004fe200000e0000 */
[----:B------:R-:W0:Y:S01]  /*2450*/  LDS.128 R4, [UR30+0x430] ;  /* 0x0004301eff047984 */ /* 0x000e220008000c00 */
[----:B------:R-:W-:Y:S02]  /*2460*/  R2UR UR12, R14 ;  /* 0x000000000e0c72ca */ /* 0x000fe400000e0000 */
[----:B------:R-:W-:Y:S01]  /*2470*/  R2UR UR13, R13 ;  /* 0x000000000d0d72ca */ /* 0x000fe200000e0000 */
[----:B-----5:R-:W-:Y:S01]  /*2480*/  STL.64 [R1+0x790], R52 ;  /* 0x0007903401007387 */ /* 0x020fe20000100a00 */
[----:B------:R-:W-:-:S02]  /*2490*/  R2UR UR14, R12 ;  /* 0x000000000c0e72ca */ /* 0x000fc400000e0000 */
[----:B------:R-:W-:Y:S01]  /*24a0*/  R2UR UR7, R11 ;  /* 0x000000000b0772ca */ /* 0x000fe200000e0000 */
[----:B------:R-:W2:Y:S01]  /*24b0*/  LDS.128 R12, [UR30+0x40] ;  /* 0x0000401eff0c7984 */ /* 0x000ea20008000c00 */
[----:B------:R-:W-:Y:S02]  /*24c0*/  R2UR UR8, R10 ;  /* 0x000000000a0872ca */ /* 0x000fe400000e0000 */
[----:B------:R-:W-:Y:S02]  /*24d0*/  R2UR UR9, R9 ;  /* 0x00000000090972ca */ /* 0x000fe400000e0000 */
[----:B------:R-:W-:Y:S02]  /*24e0*/  R2UR UR10, R8 ;  /* 0x00000000080a72ca */ /* 0x000fe400000e0000 */
[----:B------:R-:W3:Y:S01]  /*24f0*/  LDS.128 R8, [UR30+0x50] ;  /* 0x0000501eff087984 */ /* 0x000ee20008000c00 */
[----:B-1----:R-:W-:Y:S02]  /*2500*/  MOV R0, R54 ;  /* 0x0000003600007202 */ /* 0x002fe40000000f00 */
[----:B------:R-:W-:-:S02]  /*2510*/  MOV R3, R55 ;  /* 0x0000003700037202 */ /* 0x000fc40000000f00 */
[----:B------:R-:W-:Y:S01]  /*2520*/  R2UR UR61, R0 ;  /* 0x00000000003d72ca */ /* 0x000fe200000e0000 */
[----:B------:R-:W-:Y:S01]  /*2530*/  VIADD R0, R17, UR6 ;  /* 0x0000000611007c36 */ /* 0x000fe20008000000 */
[----:B------:R-:W-:Y:S02]  /*2540*/  R2UR UR15, R23 ;  /* 0x00000000170f72ca */ /* 0x000fe400000e0000 */
[----:B------:R-:W-:Y:S02]  /*2550*/  R2UR UR16, R22 ;  /* 0x00000000161072ca */ /* 0x000fe400000e0000 */
[----:B------:R-:W-:Y:S02]  /*2560*/  R2UR UR17, R21 ;  /* 0x00000000151172ca */ /* 0x000fe400000e0000 */
[----:B------:R-:W-:Y:S02]  /*2570*/  R2UR UR18, R20 ;  /* 0x00000000141272ca */ /* 0x000fe400000e0000 */
[----:B----4-:R-:W-:-:S02]  /*2580*/  R2UR UR19, R27 ;  /* 0x000000001b1372ca */ /* 0x010fc400000e0000 */
[----:B------:R-:W-:Y:S02]  /*2590*/  R2UR UR20, R26 ;  /* 0x000000001a1472ca */ /* 0x000fe400000e0000 */
[----:B------:R-:W-:Y:S02]  /*25a0*/  R2UR UR21, R25 ;  /* 0x00000000191572ca */ /* 0x000fe400000e0000 */
[----:B------:R-:W-:Y:S02]  /*25b0*/  R2UR UR22, R24 ;  /* 0x00000000181672ca */ /* 0x000fe400000e0000 */
[----:B------:R-:W-:Y:S02]  /*25c0*/  R2UR UR23, R31 ;  /* 0x000000001f1772ca */ /* 0x000fe400000e0000 */
[----:B0-----:R-:W-:Y:S02]  /*25d0*/  R2UR UR53, R7 ;  /* 0x00000000073572ca */ /* 0x001fe400000e0000 */
[----:B------:R-:W-:-:S02]  /*25e0*/  R2UR UR54, R6 ;  /* 0x00000000063672ca */ /* 0x000fc400000e0000 */
[----:B------:R-:W-:Y:S02]  /*25f0*/  R2UR UR55, R5 ;  /* 0x00000000053772ca */ /* 0x000fe400000e0000 */
[----:B------:R-:W-:Y:S02]  /*2600*/  R2UR UR56, R4 ;  /* 0x00000000043872ca */ /* 0x000fe400000e0000 */
[----:B------:R-:W0:Y:S01]  /*2610*/  LDS.128 R4, [UR30+0x60] ;  /* 0x0000601eff047984 */ /* 0x000e220008000c00 */
[----:B------:R-:W-:Y:S02]  /*2620*/  R2UR UR24, R30 ;  /* 0x000000001e1872ca */ /* 0x000fe400000e0000 */
[----:B------:R-:W-:Y:S01]  /*2630*/  R2UR UR25, R29 ;  /* 0x000000001d1972ca */ /* 0x000fe200000e0000 */
[----:B--2---:R-:W-:Y:S01]  /*2640*/  STL.64 [R1+0x770], R12 ;  /* 0x0007700c01007387 */ /* 0x004fe20000100a00 */
[----:B------:R-:W-:Y:S02]  /*2650*/  R2UR UR26, R28 ;  /* 0x000000001c1a72ca */ /* 0x000fe400000e0000 */
[----:B------:R-:W-:Y:S01]  /*2660*/  R2UR UR27, R35 ;  /* 0x00000000231b72ca */ /* 0x000fe200000e0000 */
[----:B------:R-:W-:Y:S01]  /*2670*/  STL.64 [R1+0x778], R14 ;  /* 0x0007780e01007387 */ /* 0x000fe20000100a00 */
[----:B------:R-:W-:-:S02]  /*2680*/  R2UR UR28, R34 ;  /* 0x00000000221c72ca */ /* 0x000fc400000e0000 */
[----:B------:R-:W-:Y:S01]  /*2690*/  R2UR UR29, R33 ;  /* 0x00000000211d72ca */ /* 0x000fe200000e0000 */
[----:B------:R-:W1:Y:S01]  /*26a0*/  LDS.128 R12, [UR30+0x70] ;  /* 0x0000701eff0c7984 */ /* 0x000e620008000c00 */
[----:B------:R-:W-:Y:S02]  /*26b0*/  R2UR UR32, R32 ;  /* 0x00000000202072ca */ /* 0x000fe400000e0000 */
[----:B------:R-:W-:Y:S01]  /*26c0*/  R2UR UR33, R39 ;  /* 0x00000000272172ca */ /* 0x000fe200000e0000 */
[----:B---3--:R-:W-:Y:S01]  /*26d0*/  STL.64 [R1+0x760], R8 ;  /* 0x0007600801007387 */ /* 0x008fe20000100a00 */
[----:B------:R-:W-:Y:S02]  /*26e0*/  R2UR UR34, R38 ;  /* 0x00000000262272ca */ /* 0x000fe400000e0000 */
[----:B------:R-:W-:Y:S01]  /*26f0*/  R2UR UR35, R37 ;  /* 0x00000000252372ca */ /* 0x000fe200000e0000 */
[----:B------:R-:W-:Y:S01]  /*2700*/  STL.64 [R1+0x768], R10 ;  /* 0x0007680a01007387 */ /* 0x000fe20000100a00 */
[----:B------:R-:W-:-:S02]  /*2710*/  R2UR UR40, R36 ;  /* 0x00000000242872ca */ /* 0x000fc400000e0000 */
[----:B------:R-:W-:Y:S01]  /*2720*/  R2UR UR41, R43 ;  /* 0x000000002b2972ca */ /* 0x000fe200000e0000 */
[----:B------:R-:W2:Y:S01]  /*2730*/  LDS.128 R8, [UR30+0x80] ;  /* 0x0000801eff087984 */ /* 0x000ea20008000c00 */
[----:B------:R-:W-:Y:S02]  /*2740*/  R2UR UR42, R42 ;  /* 0x000000002a2a72ca */ /* 0x000fe400000e0000 */
[----:B------:R-:W-:Y:S02]  /*2750*/  R2UR UR43, R41 ;  /* 0x00000000292b72ca */ /* 0x000fe400000e0000 */
[----:B------:R-:W-:Y:S02]  /*2760*/  R2UR UR44, R40 ;  /* 0x00000000282c72ca */ /* 0x000fe400000e0000 */
[----:B------:R-:W-:Y:S02]  /*2770*/  R2UR UR45, R47 ;  /* 0x000000002f2d72ca */ /* 0x000fe400000e0000 */
[----:B------:R-:W-:-:S02]  /*2780*/  R2UR UR46, R46 ;  /* 0x000000002e2e72ca */ /* 0x000fc400000e0000 */
[----:B------:R-:W-:Y:S02]  /*2790*/  R2UR UR47, R45 ;  /* 0x000000002d2f72ca */ /* 0x000fe400000e0000 */
[----:B------:R-:W-:Y:S02]  /*27a0*/  R2UR UR48, R44 ;  /* 0x000000002c3072ca */ /* 0x000fe400000e0000 */
[----:B------:R-:W-:Y:S01]  /*27b0*/  R2UR UR49, R51 ;  /* 0x00000000333172ca */ /* 0x000fe200000e0000 */
[----:B0-----:R-:W-:Y:S01]  /*27c0*/  STL.64 [R1+0x750], R4 ;  /* 0x0007500401007387 */ /* 0x001fe20000100a00 */
[----:B------:R-:W-:Y:S02]  /*27d0*/  R2UR UR50, R50 ;  /* 0x00000000323272ca */ /* 0x000fe400000e0000 */
[----:B------:R-:W-:Y:S01]  /*27e0*/  R2UR UR51, R49 ;  /* 0x00000000313372ca */ /* 0x000fe200000e0000 */
[----:B------:R-:W-:Y:S01]  /*27f0*/  STL.64 [R1+0x758], R6 ;  /* 0x0007580601007387 */ /* 0x000fe20000100a00 */
[----:B------:R-:W-:-:S02]  /*2800*/  R2UR UR52, R48 ;  /* 0x00000000303472ca */ /* 0x000fc400000e0000 */
[----:B------:R-:W-:Y:S01]  /*2810*/  R2UR UR60, R3 ;  /* 0x00000000033c72ca */ /* 0x000fe200000e0000 */
[----:B------:R-:W0:Y:S01]  /*2820*/  LDS.128 R4, [UR30+0x90] ;  /* 0x0000901eff047984 */ /* 0x000e220008000c00 */
[----:B------:R-:W-:-:S03]  /*2830*/  ISETP.GE.AND P0, PT, R0, UR57, PT ;  /* 0x0000003900007c0c */ /* 0x000fc6000bf06270 */
        /* <DEDUP_REMOVED lines=135> */
[----:B-1----:R1:W-:Y:S04]  /*30b0*/  STL.64 [R1+0x470], R12 ;  /* 0x0004700c01007387 */ /* 0x0023e80000100a00 */
[----:B------:R1:W-:Y:S04]  /*30c0*/  STL.64 [R1+0x478], R14 ;  /* 0x0004780e01007387 */ /* 0x0003e80000100a00 */
[----:B--2---:R1:W-:Y:S04]  /*30d0*/  STL.64 [R1+0x460], R8 ;  /* 0x0004600801007387 */ /* 0x0043e80000100a00 */
[----:B------:R1:W-:Y:S04]  /*30e0*/  STL.64 [R1+0x468], R10 ;  /* 0x0004680a01007387 */ /* 0x0003e80000100a00 */
[----:B0-----:R1:W-:Y:S04]  /*30f0*/  STL.64 [R1+0x450], R4 ;  /* 0x0004500401007387 */ /* 0x0013e80000100a00 */
[----:B------:R1:W-:Y:S01]  /*3100*/  STL.64 [R1+0x458], R6 ;  /* 0x0004580601007387 */ /* 0x0003e20000100a00 */
[----:B------:R-:W-:Y:S05]  /*3110*/  @P1 BRA `(.L_x_1275) ;  /* 0x0000000c00001947 */ /* 0x000fea0003800000 */
[----:B-1----:R-:W0:Y:S04]  /*3120*/  LDS.128 R4, [UR30+0x440] ;  /* 0x0004401eff047984 */ /* 0x002e280008000c00 */
[----:B------:R-:W1:Y:S04]  /*3130*/  LDS.128 R12, [UR30+0x450] ;  /* 0x0004501eff0c7984 */ /* 0x000e680008000c00 */
        /* <DEDUP_REMOVED lines=180> */
[----:B------:R-:W-:Y:S04]  /*3c80*/  LDS.128 R8, [UR30+0x820] ;  /* 0x0008201eff087984 */ /* 0x000fe80008000c00 */
[----:B0-----:R-:W-:Y:S04]  /*3c90*/  STL.64 [R1+0x78], R4 ;  /* 0x0000780401007387 */ /* 0x001fe80000100a00 */
[----:B------:R-:W-:Y:S04]  /*3ca0*/  STL.64 [R1+0x80], R6 ;  /* 0x0000800601007387 */ /* 0x000fe80000100a00 */
[----:B------:R-:W0:Y:S04]  /*3cb0*/  LDS.128 R4, [UR30+0x830] ;  /* 0x0008301eff047984 */ /* 0x000e280008000c00 */
[----:B-1----:R2:W-:Y:S04]  /*3cc0*/  STL.64 [R1+0x68], R12 ;  /* 0x0000680c01007387 */ /* 0x0025e80000100a00 */
[----:B------:R2:W-:Y:S04]  /*3cd0*/  STL.64 [R1+0x70], R14 ;  /* 0x0000700e01007387 */ /* 0x0005e80000100a00 */
[----:B0-----:R2:W-:Y:S04]  /*3ce0*/  STL.64 [R1+0x48], R4 ;  /* 0x0000480401007387 */ /* 0x0015e80000100a00 */
[----:B------:R2:W-:Y:S04]  /*3cf0*/  STL.64 [R1+0x58], R8 ;  /* 0x0000580801007387 */ /* 0x0005e80000100a00 */
[----:B------:R2:W-:Y:S04]  /*3d00*/  STL.64 [R1+0x60], R10 ;  /* 0x0000600a01007387 */ /* 0x0005e80000100a00 */
[----:B------:R2:W-:Y:S02]  /*3d10*/  STL.64 [R1+0x50], R6 ;  /* 0x0000500601007387 */ /* 0x0005e40000100a00 */
.L_x_1275:
[----:B------:R-:W-:Y:S04]  /*3d20*/  BSSY B0, `(.L_x_1276) ;  /* 0x000178b000007945 */ /* 0x000fe80003800000 */
[----:B------:R-:W-:Y:S05]  /*3d30*/  @P0 BRA `(.L_x_1277) ;  /* 0x0000017800240947 */ /* 0x000fea0003800000 */
[-C--:B------:R-:W-:Y:S01]  /*3d40*/  IABS R3, R252.reuse ;  /* 0x000000fc00037213 */ /* 0x080fe20000000000 */
[----:B------:R-:W-:Y:S01]  /*3d50*/  IMAD R249, R249, 0xe0, RZ ;  /* 0x000000e0f9f97824 */ /* 0x000fe200078e02ff */
[----:B------:R-:W-:Y:S01]  /*3d60*/  ULDC UR30, c[0x0][0x298] ;  /* 0x0000a600001e7ab9 */ /* 0x000fe20000000800 */
[-C--:B------:R-:W-:Y:S01]  /*3d70*/  IMAD R250, R250, R252.reuse, RZ ;  /* 0x000000fcfafa7224 */ /* 0x080fe200078e02ff */
[----:B-12---:R-:W-:Y:S01]  /*3d80*/  MOV R6, R3 ;  /* 0x0000000300067202 */ /* 0x006fe20000000f00 */
[----:B------:R-:W-:-:S03]  /*3d90*/  IMAD R249, R249, R252, RZ ;  /* 0x000000fcf9f97224 */ /* 0x000fc600078e02ff */
[----:B------:R-:W0:Y:S01]  /*3da0*/  I2F.RP R4, R6 ;  /* 0x0000000600047306 */ /* 0x000e220000209400 */
[----:B------:R-:W-:Y:S01]  /*3db0*/  STL [R1+0x788], R6 ;  /* 0x0007880601007387 */ /* 0x000fe20000100800 */
[----:B------:R-:W-:Y:S02]  /*3dc0*/  SHF.R.S32.HI R248, RZ, 0x1f, R250 ;  /* 0x0000001ffff87819 */ /* 0x000fe400000114fa */
[----:B------:R-:W-:-:S04]  /*3dd0*/  SHF.R.S32.HI R17, RZ, 0x1f, R249 ;  /* 0x0000001fff117819 */ /* 0x000fc800000114f9 */
[----:B0-----:R-:W0:Y:S02]  /*3de0*/  MUFU.RCP R4, R4 ;  /* 0x0000000400047308 */ /* 0x001e240000001000 */
[----:B0-----:R-:W-:-:S06]  /*3df0*/  IADD3 R4, R4, 0xffffffe, RZ ;  /* 0x0ffffffe04047810 */ /* 0x001fcc0007ffe0ff */
[----:B------:R0:W1:Y:S02]  /*3e00*/  F2I.FTZ.U32.TRUNC.NTZ R5, R4 ;  /* 0x0000000400057305 */ /* 0x000064000021f000 */
[----:B0-----:R-:W-:Y:S01]  /*3e10*/  HFMA2.MMA R4, -RZ, RZ, 0, 0 ;  /* 0x00000000ff047435 */ /* 0x001fe200000001ff */
[----:B-1----:R-:W-:-:S04]  /*3e20*/  IMAD.MOV R3, RZ, RZ, -R5 ;  /* 0x000000ffff037224 */ /* 0x002fc800078e0a05 */
[----:B------:R-:W-:-:S05]  /*3e30*/  IMAD R3, R3, R6, RZ ;  /* 0x0000000603037224 */ /* 0x000fca00078e02ff */
[----:B------:R-:W-:Y:S02]  /*3e40*/  IMAD.HI.U32 R4, R5, R3, R4 ;  /* 0x0000000305047227 */ /* 0x000fe400078e0004 */
[----:B------:R-:W0:Y:S03]  /*3e50*/  LDC R3, c[0x0][0x2c0] ;  /* 0x0000b000ff037b82 */ /* 0x000e260000000800 */
[----:B------:R-:W-:Y:S04]  /*3e60*/  STL [R1+0x798], R4 ;  /* 0x0007980401007387 */ /* 0x000fe80000100800 */
[----:B------:R0:W-:Y:S02]  /*3e70*/  STL [R1+0x40], R0 ;  /* 0x0000400001007387 */ /* 0x0001e40000100800 */
[----:B0-----:R-:W-:-:S07]  /*3e80*/  IADD3 R0, R3, UR30, RZ ;  /* 0x0000001e03007c10 */ /* 0x001fce000fffe0ff */
.L_x_1408:
[----:B------:R-:W-:Y:S01]  /*3e90*/  STL [R1+0x7b0], R4 ;  /* 0x0007b00401007387 */ /* 0x000fe20000100800 */
[----:B------:R-:W-:-:S03]  /*3ea0*/  ULDC UR30, c[0x0][0x284] ;  /* 0x0000a100001e7ab9 */ /* 0x000fc60000000800 */
[----:B------:R0:W-:Y:S04]  /*3eb0*/  STL [R1+0x7ac], R2 ;  /* 0x0007ac0201007387 */ /* 0x0001e80000100800 */
[----:B0-----:R-:W2:Y:S01]  /*3ec0*/  LDL R2, [R1+0x40] ;  /* 0x0000400001027983 */ /* 0x001ea20000100800 */
[----:B------:R-:W-:Y:S01]  /*3ed0*/  IMAD.U32 R252, RZ, RZ, UR30 ;  /* 0x0000001efffc7e24 */ /* 0x000fe2000f8e00ff */
[----:B------:R-:W-:Y:S01]  /*3ee0*/  ULDC.64 UR30, c[0x0][0x2b0] ;  /* 0x0000ac00001e7ab9 */ /* 0x000fe20000000a00 */
[----:B------:R-:W0:Y:S01]  /*3ef0*/  S2R R251, SR_CTAID.Y ;  /* 0x0000000000fb7919 */ /* 0x000e220000002600 */
[----:B------:R-:W-:-:S04]  /*3f00*/  ISETP.NE.U32.AND P0, PT, RZ, UR30, PT ;  /* 0x0000001eff007c0c */ /* 0x000fc8000bf05070 */
[----:B------:R-:W-:-:S13]  /*3f10*/  ISETP.NE.AND.EX P0, PT, RZ, UR31, PT, P0 ;  /* 0x0000001fff007c0c */ /* 0x000fda000bf05300 */
[----:B0-----:R-:W-:-:S05]  /*3f20*/  @P0 IMAD R0, R251, R252, RZ ;  /* 0x000000fcfb000224 */ /* 0x001fca00078e02ff */
[--C-:B------:R-:W-:Y:S02]  /*3f30*/  @P0 SHF.R.S32.HI R3, RZ, 0x1f, R0.reuse ;  /* 0x0000001fff030819 */ /* 0x100fe40000011400 */
[----:B--2---:R-:W-:Y:S02]  /*3f40*/  @P0 IADD3 R18, P1, P2, R2, UR30, R0 ;  /* 0x0000001e02120c10 */ /* 0x004fe4000fa3e000 */
[----:B------:R-:W-:-:S04]  /*3f50*/  @P0 SHF.R.S32.HI R0, RZ, 0x1f, R2 ;  /* 0x0000001fff000819 */ /* 0x000fc80000011402 */
[----:B------:R-:W-:Y:S01]  /*3f60*/  @P0 IADD3.X R19, R0, UR31, R3, P1, P2 ;  /* 0x0000001f00130c10 */ /* 0x000fe20008fe4403 */
[----:B------:R-:W-:Y:S01]  /*3f70*/  ULDC.64 UR30, c[0x0][0x258] ;  /* 0x00009600001e7ab9 */ /* 0x000fe20000000a00 */
[----:B------:R-:W2:Y:S04]  /*3f80*/  LDL R0, [R1+0x798] ;  /* 0x0007980001007983 */ /* 0x000ea80000100800 */
[----:B---3--:R2:W3:Y:S04]  /*3f90*/  @P0 LDG.E.U8 R4, desc[UR36][R18.64] ;  /* 0x0000002412040981 */ /* 0x0084e8000c1e1100 */
[----:B----4-:R-:W4:Y:S01]  /*3fa0*/  LDL R19, [R1+0x788] ;  /* 0x0007880001137983 */ /* 0x010f220000100800 */
[----:B------:R-:W-:-:S02]  /*3fb0*/  IABS R3, R2 ;  /* 0x0000000200037213 */ /* 0x000fc40000000000 */
[----:B------:R-:W-:-:S03]  /*3fc0*/  ISETP.GE.AND P2, PT, R2, RZ, PT ;  /* 0x000000ff0200720c */ /* 0x000fc60003f46270 */
[----:B--2---:R-:W-:Y:S01]  /*3fd0*/  IMAD.HI.U32 R18, R0, R3, RZ ;  /* 0x0000000300127227 */ /* 0x004fe200078e00ff */
[----:B------:R-:W-:Y:S02]  /*3fe0*/  IABS R0, R252 ;  /* 0x000000fc00007213 */ /* 0x000fe40000000000 */
[----:B---3--:R-:W-:Y:S02]  /*3ff0*/  ISETP.NE.AND P0, PT, R4, RZ, P0 ;  /* 0x000000ff0400720c */ /* 0x008fe40000705270 */
[----:B------:R-:W-:Y:S01]  /*4000*/  IADD3 R18, -R18, RZ, RZ ;  /* 0x000000ff12127210 */ /* 0x000fe20007ffe1ff */
[----:B------:R0:W5:Y:S04]  /*4010*/  LDL.LU R4, [R1+0x7b0] ;  /* 0x0007b00001047983 */ /* 0x0001680000300800 */
[----:B------:R-:W-:-:S05]  /*4020*/  IMAD R3, R0, R18, R3 ;  /* 0x0000001200037224 */ /* 0x000fca00078e0203 */
[----:B----4-:R-:W-:-:S13]  /*4030*/  ISETP.GT.U32.AND P1, PT, R19, R3, PT ;  /* 0x000000031300720c */ /* 0x010fda0003f24070 */
[----:B------:R-:W-:-:S04]  /*4040*/  @!P1 IADD3 R3, R3, -R0, RZ ;  /* 0x8000000003039210 */ /* 0x000fc80007ffe0ff */
[----:B------:R-:W-:-:S13]  /*4050*/  ISETP.GT.U32.AND P1, PT, R19, R3, PT ;  /* 0x000000031300720c */ /* 0x000fda0003f24070 */
[----:B------:R-:W-:Y:S01]  /*4060*/  @!P1 IMAD.IADD R3, R3, 0x1, -R0 ;  /* 0x0000000103039824 */ /* 0x000fe200078e0a00 */
[----:B------:R-:W-:Y:S01]  /*4070*/  ISETP.NE.AND P1, PT, R252, RZ, PT ;  /* 0x000000fffc00720c */ /* 0x000fe20003f25270 */
[----:B------:R-:W-:-:S03]  /*4080*/  IMAD R0, R251, R252, RZ ;  /* 0x000000fcfb007224 */ /* 0x000fc600078e02ff */
[----:B------:R-:W-:-:S09]  /*4090*/  @!P2 IADD3 R3, -R3, RZ, RZ ;  /* 0x000000ff0303a210 */ /* 0x000fd20007ffe1ff */
[----:B------:R-:W-:-:S04]  /*40a0*/  @!P1 LOP3.LUT R3, RZ, R252, RZ, 0x33, !PT ;  /* 0x000000fcff039212 */ /* 0x000fc800078e33ff */
[----:B------:R-:W-:Y:S02]  /*40b0*/  IADD3 R19, P1, R3, R0, RZ ;  /* 0x0000000003137210 */ /* 0x000fe40007f3e0ff */
[----:B------:R-:W-:Y:S02]  /*40c0*/  SHF.R.S32.HI R251, RZ, 0x1f, R3 ;  /* 0x0000001ffffb7819 */ /* 0x000fe40000011403 */
[----:B------:R-:W-:Y:S01]  /*40d0*/  LEA R18, P2, R19, UR30, 0x2 ;  /* 0x0000001e13127c11 */ /* 0x000fe2000f8410ff */
[----:B------:R-:W-:Y:S01]  /*40e0*/  UIADD3 UR30, UR39, -0x1, URZ ;  /* 0xffffffff271e7890 */ /* 0x000fe2000fffe03f */
[----:B------:R-:W-:-:S05]  /*40f0*/  LEA.HI.X.SX32 R0, R0, R251, 0x1, P1 ;  /* 0x000000fb00007211 */ /* 0x000fca00008f0eff */
[----:B------:R-:W-:Y:S02]  /*4100*/  ISETP.GE.AND P1, PT, R2, UR30, PT ;  /* 0x0000001e02007c0c */ /* 0x000fe4000bf26270 */
[----:B------:R0:W5:Y:S01]  /*4110*/  LDL.LU R2, [R1+0x7ac] ;  /* 0x0007ac0001027983 */ /* 0x0001620000300800 */
[----:B------:R-:W-:Y:S01]  /*4120*/  LEA.HI.X R19, R19, UR31, R0, 0x2, P2 ;  /* 0x0000001f13137c11 */ /* 0x000fe200090f1400 */
[----:B------:R-:W-:Y:S01]  /*4130*/  BSSY B1, `(.L_x_1278) ;  /* 0x0000066000017945 */ /* 0x000fe20003800000 */
[----:B------:R-:W-:-:S08]  /*4140*/  IMAD R0, R252, 0xe0, RZ ;  /* 0x000000e0fc007824 */ /* 0x000fd000078e02ff */
[----:B01----:R-:W-:Y:S05]  /*4150*/  @P1 BRA `(.L_x_1279) ;  /* 0x00000004008c1947 */ /* 0x003fea0003800000 */
[----:B------:R0:W-:Y:S01]  /*4160*/  STL.64 [R1+0x7c0], R8 ;  /* 0x0007c00801007387 */ /* 0x0001e20000100a00 */
[----:B------:R-:W-:-:S03]  /*4170*/  ULDC UR30, c[0x0][0x29c] ;  /* 0x0000a700001e7ab9 */ /* 0x000fc60000000800 */
[----:B------:R-:W-:Y:S04]  /*4180*/  STL.64 [R1+0x7b8], R6 ;  /* 0x0007b80601007387 */ /* 0x000fe80000100a00 */
[----:B-----5:R1:W-:Y:S01]  /*4190*/  STL.64 [R1+0x7b0], R4 ;  /* 0x0007b00401007387 */ /* 0x0203e20000100a00 */
[----:B0-----:R-:W-:-:S04]  /*41a0*/  SHF.L.U32 R9, R3, 0x2, RZ ;  /* 0x0000000203097819 */ /* 0x001fc800000006ff */
[----:B------:R-:W-:-:S13]  /*41b0*/  ISETP.GE.AND P2, PT, R9, R0, PT ;  /* 0x000000000900720c */ /* 0x000fda0003f46270 */
[----:B------:R-:W2:Y:S01]  /*41c0*/  @!P2 LDG.E R251, desc[UR36][R18.64] ;  /* 0x0000002412fba981 */ /* 0x000ea2000c1e1900 */
[----:B------:R-:W2:Y:S08]  /*41d0*/  @!P2 LDC R8, c[0x0][0x288] ;  /* 0x0000a200ff08ab82 */ /* 0x000eb00000000800 */
[----:B-1----:R-:W0:Y:S02]  /*41e0*/  @!P2 LDC.64 R4, c[0x0][0x248] ;  /* 0x00009200ff04ab82 */ /* 0x002e240000000a00 */
[----:B0-----:R-:W-:-:S02]  /*41f0*/  IMAD.MOV.U32 R6, RZ, RZ, R4 ;  /* 0x000000ffff067224 */ /* 0x001fc400078e0004 */
[----:B--2---:R-:W-:-:S04]  /*4200*/  @!P2 IMAD R251, R251, R8, RZ ;  /* 0x00000008fbfba224 */ /* 0x004fc800078e02ff */
[----:B------:R-:W-:-:S04]  /*4210*/  @!P2 IMAD R251, R251, 0xe0, RZ ;  /* 0x000000e0fbfba824 */ /* 0x000fc800078e02ff */
[----:B------:R-:W-:-:S05]  /*4220*/  @!P2 IMAD R251, R251, R252, R9 ;  /* 0x000000fcfbfba224 */ /* 0x000fca00078e0209 */
[----:B------:R-:W-:-:S04]  /*4230*/  @!P2 IADD3 R4, P3, R249, R251, RZ ;  /* 0x000000fbf904a210 */ /* 0x000fc80007f7e0ff */
[----:B------:R-:W-:Y:S02]  /*4240*/  @!P2 LEA.HI.X.SX32 R251, R251, R17, 0x1, P3 ;  /* 0x00000011fbfba211 */ /* 0x000fe400018f0eff */
[C---:B------:R-:W-:Y:S02]  /*4250*/  @!P2 LEA R8, P3, R4.reuse, R6, 0x2 ;  /* 0x000000060408a211 */ /* 0x040fe400078610ff */
[----:B------:R-:W-:Y:S02]  /*4260*/  CS2R R6, SRZ ;  /* 0x0000000000067805 */ /* 0x000fe4000001ff00 */
[----:B------:R-:W-:Y:S02]  /*4270*/  @!P2 LEA.HI.X R9, R4, R5, R251, 0x2, P3 ;  /* 0x000000050409a211 */ /* 0x000fe400018f14fb */
[----:B------:R-:W-:-:S06]  /*4280*/  CS2R R4, SRZ ;  /* 0x0000000000047805 */ /* 0x000fcc000001ff00 */
[----:B------:R-:W2:Y:S04]  /*4290*/  @!P2 LDG.E.128 R4, desc[UR36][R8.64] ;  /* 0x000000240804a981 */ /* 0x000ea8000c1e1d00 */
[----:B------:R0:W5:Y:S01]  /*42a0*/  LDL.LU.64 R8, [R1+0x7c0] ;  /* 0x0007c00001087983 */ /* 0x0001620000300a00 */
[----:B------:R-:W-:-:S03]  /*42b0*/  ISETP.NE.AND P3, PT, RZ, UR30, PT ;  /* 0x0000001eff007c0c */ /* 0x000fc6000bf65270 */
[----:B--2---:R-:W-:Y:S01]  /*42c0*/  STL.64 [R1+0x30], R4 ;  /* 0x0000300401007387 */ /* 0x004fe20000100a00 */
[----:B------:R-:W-:-:S03]  /*42d0*/  MOV R251, R7 ;  /* 0x0000000700fb7202 */ /* 0x000fc60000000f00 */
[----:B------:R1:W-:Y:S04]  /*42e0*/  STL.64 [R1+0x38], R6 ;  /* 0x0000380601007387 */ /* 0x0003e80000100a00 */
[----:B-1----:R0:W5:Y:S04]  /*42f0*/  LDL.LU.64 R6, [R1+0x7b8] ;  /* 0x0007b80001067983 */ /* 0x0021680000300a00 */
[----:B------:R0:W5:Y:S01]  /*4300*/  LDL.LU.64 R4, [R1+0x7b0] ;  /* 0x0007b00001047983 */ /* 0x0001620000300a00 */
[----:B------:R-:W-:Y:S05]  /*4310*/  @P3 BRA `(.L_x_1279) ;  /* 0x00000004001c3947 */ /* 0x000fea0003800000 */
[----:B------:R1:W-:Y:S01]  /*4320*/  STL.64 [R1+0x800], R22 ;  /* 0x0008001601007387 */ /* 0x0003e20000100a00 */
[----:B------:R-:W-:-:S03]  /*4330*/  LOP3.LUT P4, RZ, R2, 0x10, RZ, 0xc0, !PT ;  /* 0x0000001002ff7812 */ /* 0x000fc6000788c0ff */
[----:B------:R-:W-:Y:S04]  /*4340*/  STL.64 [R1+0x7f8], R20 ;  /* 0x0007f81401007387 */ /* 0x000fe80000100a00 */
[----:B------:R2:W-:Y:S01]  /*4350*/  STL.64 [R1+0x7f0], R18 ;  /* 0x0007f01201007387 */ /* 0x0005e20000100a00 */
[----:B-1----:R-:W-:-:S03]  /*4360*/  SHF.L.U32 R23, R3, 0x2, RZ ;  /* 0x0000000203177819 */ /* 0x002fc600000006ff */
[----:B------:R1:W-:Y:S04]  /*4370*/  STL [R1+0x7e8], R17 ;  /* 0x0007e81101007387 */ /* 0x0003e80000100800 */
[----:B------:R3:W-:Y:S01]  /*4380*/  STL [R1+0x7e4], R15 ;  /* 0x0007e40f01007387 */ /* 0x0007e20000100800 */
[----:B--2---:R-:W3:Y:S03]  /*4390*/  @!P2 LDC.64 R18, c[0x0][0x248] ;  /* 0x00009200ff12ab82 */ /* 0x004ee60000000a00 */
[----:B------:R-:W-:Y:S01]  /*43a0*/  STL [R1+0x7e0], R14 ;  /* 0x0007e00e01007387 */ /* 0x000fe20000100800 */
[----:B-1----:R-:W-:-:S03]  /*43b0*/  IMAD.MOV.U32 R17, RZ, RZ, R23 ;  /* 0x000000ffff117224 */ /* 0x002fc600078e0017 */
[----:B------:R-:W-:Y:S04]  /*43c0*/  STL [R1+0x7dc], R13 ;  /* 0x0007dc0d01007387 */ /* 0x000fe80000100800 */
[----:B------:R-:W-:Y:S01]  /*43d0*/  STL [R1+0x7d8], R12 ;  /* 0x0007d80c01007387 */ /* 0x000fe20000100800 */
[----:B------:R-:W1:Y:S03]  /*43e0*/  S2R R23, SR_CTAID.X ;  /* 0x0000000000177919 */ /* 0x000e660000002500 */
[----:B------:R-:W-:Y:S04]  /*43f0*/  STL [R1+0x7d4], R11 ;  /* 0x0007d40b01007387 */ /* 0x000fe80000100800 */
[----:B------:R-:W-:Y:S04]  /*4400*/  STL [R1+0x7d0], R10 ;  /* 0x0007d00a01007387 */ /* 0x000fe80000100800 */
[----:B------:R-:W-:Y:S04]  /*4410*/  STL [R1+0x7cc], R3 ;  /* 0x0007cc0301007387 */ /* 0x000fe80000100800 */
[----:B------:R-:W-:Y:S04]  /*4420*/  STL [R1+0x7c8], R0 ;  /* 0x0007c80001007387 */ /* 0x000fe80000100800 */
[----:B-----5:R2:W-:Y:S04]  /*4430*/  STL.64 [R1+0x7c0], R8 ;  /* 0x0007c00801007387 */ /* 0x0205e80000100a00 */
[----:B------:R4:W-:Y:S01]  /*4440*/  STL.64 [R1+0x7b8], R6 ;  /* 0x0007b80601007387 */ /* 0x0009e20000100a00 */
[----:B---3--:R-:W-:-:S03]  /*4450*/  MOV R15, R19 ;  /* 0x00000013000f7202 */ /* 0x008fc60000000f00 */
[----:B------:R3:W-:Y:S01]  /*4460*/  STL.64 [R1+0x7b0], R4 ;  /* 0x0007b00401007387 */ /* 0x0007e20000100a00 */
[----:B--2---:R-:W2:Y:S01]  /*4470*/  @P4 LDC.64 R8, c[0x0][0x2e0] ;  /* 0x0000b800ff084b82 */ /* 0x004ea20000000a00 */
[----:B----4-:R-:W-:-:S07]  /*4480*/  MOV R7, R251 ;  /* 0x000000fb00077202 */ /* 0x010fce0000000f00 */
[----:B------:R-:W1:Y:S01]  /*4490*/  @P4 LDC R251, c[0x0][0x288] ;  /* 0x0000a200fffb4b82 */ /* 0x000e620000000800 */
[----:B---3--:R-:W3:Y:S04]  /*44a0*/  LDL.LU R4, [R1+0x30] ;  /* 0x0000300001047983 */ /* 0x008ee80000300800 */
[----:B------:R-:W4:Y:S04]  /*44b0*/  LDL.LU R5, [R1+0x34] ;  /* 0x0000340001057983 */ /* 0x000f280000300800 */
[----:B------:R-:W4:Y:S04]  /*44c0*/  LDL.LU R6, [R1+0x38] ;  /* 0x0000380001067983 */ /* 0x000f280000300800 */
[----:B------:R-:W3:Y:S04]  /*44d0*/  LDL R14, [R1+0x440] ;  /* 0x00044000010e7983 */ /* 0x000ee80000100800 */
[----:B------:R-:W4:Y:S04]  /*44e0*/  LDL R13, [R1+0x444] ;  /* 0x00044400010d7983 */ /* 0x000f280000100800 */
[----:B------:R-:W4:Y:S01]  /*44f0*/  LDL R10, [R1+0x448] ;  /* 0x00044800010a7983 */ /* 0x000f220000100800 */
[----:B-1----:R-:W-:-:S04]  /*4500*/  @P4 IMAD R251, R16, R251, R23 ;  /* 0x000000fb10fb4224 */ /* 0x002fc800078e0217 */
[----:B------:R-:W-:-:S04]  /*4510*/  @P4 IMAD R251, R251, 0xe0, RZ ;  /* 0x000000e0fbfb4824 */ /* 0x000fc800078e02ff */
[----:B--2---:R-:W-:-:S05]  /*4520*/  @P4 IMAD.WIDE R8, R251, 0x4, R8 ;  /* 0x00000004fb084825 */ /* 0x004fca00078e0208 */
[----:B------:R1:W2:Y:S01]  /*4530*/  @P4 LDG.E.128 R20, desc[UR36][R8.64] ;  /* 0x0000002408144981 */ /* 0x0002a2000c1e1d00 */
[----:B------:R-:W-:-:S04]  /*4540*/  @!P2 IADD3 R251, P3, R250, R17, RZ ;  /* 0x00000011fafba210 */ /* 0x000fc80007f7e0ff */
[----:B------:R-:W-:Y:S01]  /*4550*/  @!P2 LEA.HI.X.SX32 R17, R17, R248, 0x1, P3 ;  /* 0x000000f81111a211 */ /* 0x000fe200018f0eff */
[----:B-1----:R-:W-:-:S05]  /*4560*/  IMAD.MOV.U32 R8, RZ, RZ, R18 ;  /* 0x000000ffff087224 */ /* 0x002fca00078e0012 */
[----:B------:R-:W-:-:S04]  /*4570*/  @!P2 LEA R8, P3, R251, R8, 0x2 ;  /* 0x00000008fb08a211 */ /* 0x000fc800078610ff */
[----:B------:R-:W-:Y:S02]  /*4580*/  @!P2 LEA.HI.X R9, R251, R15, R17, 0x2, P3 ;  /* 0x0000000ffb09a211 */ /* 0x000fe400018f1411 */
[----:B--2---:R-:W-:Y:S01]  /*4590*/  MOV R3, R22 ;  /* 0x0000001600037202 */ /* 0x004fe20000000f00 */
[----:B------:R-:W-:Y:S01]  /*45a0*/  IMAD.MOV.U32 R11, RZ, RZ, R21 ;  /* 0x000000ffff0b7224 */ /* 0x000fe200078e0015 */
[----:B------:R-:W-:Y:S02]  /*45b0*/  MOV R0, R23 ;  /* 0x0000001700007202 */ /* 0x000fe40000000f00 */
[----:B------:R-:W-:Y:S01]  /*45c0*/  MOV R12, R20 ;  /* 0x00000014000c7202 */ /* 0x000fe20000000f00 */
[----:B------:R1:W5:Y:S04]  /*45d0*/  LDL.LU.64 R22, [R1+0x800] ;  /* 0x0008000001167983 */ /* 0x0003680000300a00 */
[----:B------:R1:W5:Y:S04]  /*45e0*/  LDL.LU.64 R20, [R1+0x7f8] ;  /* 0x0007f80001147983 */ /* 0x0003680000300a00 */
[----:B------:R1:W5:Y:S04]  /*45f0*/  LDL.LU.64 R18, [R1+0x7f0] ;  /* 0x0007f00001127983 */ /* 0x0003680000300a00 */
[----:B------:R1:W5:Y:S04]  /*4600*/  LDL.LU R17, [R1+0x7e8] ;  /* 0x0007e80001117983 */ /* 0x0003680000300800 */
[----:B------:R1:W5:Y:S04]  /*4610*/  LDL.LU R15, [R1+0x7e4] ;  /* 0x0007e400010f7983 */ /* 0x0003680000300800 */
[----:B------:R-:W2:Y:S01]  /*4620*/  LDL R251, [R1+0x44c] ;  /* 0x00044c0001fb7983 */ /* 0x000ea20000100800 */
[----:B---3--:R-:W-:Y:S01]  /*4630*/  FADD.FTZ R4, R14, R4 ;  /* 0x000000040e047221 */ /* 0x008fe20000010000 */
[----:B----4-:R-:W-:Y:S01]  /*4640*/  FADD.FTZ R5, R13, R5 ;  /* 0x000000050d057221 */ /* 0x010fe20000010000 */
[----:B------:R-:W-:Y:S01]  /*4650*/  FADD.FTZ R6, R10, R6 ;  /* 0x000000060a067221 */ /* 0x000fe20000010000 */
[----:B------:R1:W5:Y:S01]  /*4660*/  LDL.LU R14, [R1+0x7e0] ;  /* 0x0007e000010e7983 */ /* 0x0003620000300800 */
[----:B------:R-:W-:Y:S01]  /*4670*/  @P4 FMUL.FTZ R4, R4, R12 ;  /* 0x0000000c04044220 */ /* 0x000fe20000410000 */
[----:B------:R-:W-:-:S02]  /*4680*/  @P4 FMUL.FTZ R5, R5, R11 ;  /* 0x0000000b05054220 */ /* 0x000fc40000410000 */
[----:B------:R1:W5:Y:S01]  /*4690*/  LDL.LU R13, [R1+0x7dc] ;  /* 0x0007dc00010d7983 */ /* 0x0003620000300800 */
[----:B------:R-:W-:-:S03]  /*46a0*/  @P4 FMUL.FTZ R6, R6, R3 ;  /* 0x0000000306064220 */ /* 0x000fc60000410000 */
[----:B------:R1:W5:Y:S04]  /*46b0*/  LDL.LU R12, [R1+0x7d8] ;  /* 0x0007d800010c7983 */ /* 0x0003680000300800 */
[----:B------:R1:W5:Y:S04]  /*46c0*/  LDL.LU R11, [R1+0x7d4] ;  /* 0x0007d400010b7983 */ /* 0x0003680000300800 */
[----:B------:R1:W5:Y:S04]  /*46d0*/  LDL.LU R10, [R1+0x7d0] ;  /* 0x0007d000010a7983 */ /* 0x0003680000300800 */
[----:B------:R-:W-:Y:S04]  /*46e0*/  STL [R1+0x30], R4 ;  /* 0x0000300401007387 */ /* 0x000fe80000100800 */
[----:B------:R1:W5:Y:S04]  /*46f0*/  LDL.LU R3, [R1+0x7cc] ;  /* 0x0007cc0001037983 */ /* 0x0003680000300800 */
[----:B------:R-:W-:Y:S01]  /*4700*/  STL [R1+0x34], R5 ;  /* 0x0000340501007387 */ /* 0x000fe20000100800 */
[----:B--2---:R-:W-:-:S04]  /*4710*/  FADD.FTZ R7, R251, R7 ;  /* 0x00000007fb077221 */ /* 0x004fc80000010000 */
[----:B------:R-:W-:Y:S02]  /*4720*/  @P4 FMUL.FTZ R7, R7, R0 ;  /* 0x0000000007074220 */ /* 0x000fe40000410000 */
[----:B------:R1:W5:Y:S04]  /*4730*/  LDL.LU R0, [R1+0x7c8] ;  /* 0x0007c80001007983 */ /* 0x0003680000300800 */
[----:B------:R-:W-:Y:S04]  /*4740*/  STL.64 [R1+0x38], R6 ;  /* 0x0000380601007387 */ /* 0x000fe80000100a00 */
[----:B------:R2:W-:Y:S04]  /*4750*/  @!P2 STG.E.128 desc[UR36][R8.64], R4 ;  /* 0x000000040800a986 */ /* 0x0005e8000c101d24 */
[----:B--2---:R1:W5:Y:S04]  /*4760*/  LDL.LU.64 R8, [R1+0x7c0] ;  /* 0x0007c00001087983 */ /* 0x0043680000300a00 */
[----:B------:R1:W5:Y:S04]  /*4770*/  LDL.LU.64 R6, [R1+0x7b8] ;  /* 0x0007b80001067983 */ /* 0x0003680000300a00 */
[----:B------:R1:W5:Y:S02]  /*4780*/  LDL.LU.64 R4, [R1+0x7b0] ;  /* 0x0007b00001047983 */ /* 0x0003640000300a00 */
.L_x_1279:
[----:B------:R-:W-:Y:S05]  /*4790*/  BSYNC B1 ;  /* 0x0000000000017941 */ /* 0x000fea0003800000 */
.L_x_1278:
[----:B------:R-:W-:Y:S04]  /*47a0*/  BSSY B1, `(.L_x_1280) ;  /* 0x0000064000017945 */ /* 0x000fe80003800000 */
[----:B------:R-:W-:Y:S05]  /*47b0*/  @P1 BRA `(.L_x_1281) ;  /* 0x0000000400881947 */ /* 0x000fea0003800000 */
[----:B-----5:R-:W-:Y:S01]  /*47c0*/  IADD3 R251, R3, R252, RZ ;  /* 0x000000fc03fb7210 */ /* 0x020fe20007ffe0ff */
[----:B------:R2:W-:Y:S01]  /*47d0*/  STL.64 [R1+0x7c0], R8 ;  /* 0x0007c00801007387 */ /* 0x0005e20000100a00 */
[----:B------:R-:W-:-:S03]  /*47e0*/  ULDC UR30, c[0x0][0x29c] ;  /* 0x0000a700001e7ab9 */ /* 0x000fc60000000800 */
[----:B------:R-:W-:Y:S01]  /*47f0*/  IMAD.SHL.U32 R251, R251, 0x4, RZ ;  /* 0x00000004fbfb7824 */ /* 0x000fe200078e00ff */
[----:B------:R-:W-:Y:S04]  /*4800*/  STL.64 [R1+0x7b8], R6 ;  /* 0x0007b80601007387 */ /* 0x000fe80000100a00 */
[----:B------:R-:W-:Y:S01]  /*4810*/  ISETP.GE.AND P2, PT, R251, R0, PT ;  /* 0x00000000fb00720c */ /* 0x000fe20003f46270 */
[----:B------:R3:W-:-:S12]  /*4820*/  STL.64 [R1+0x7b0], R4 ;  /* 0x0007b00401007387 */ /* 0x0007d80000100a00 */
[----:B--2---:R-:W2:Y:S01]  /*4830*/  @!P2 LDG.E R9, desc[UR36][R18.64] ;  /* 0x000000241209a981 */ /* 0x004ea2000c1e1900 */
[----:B---3--:R-:W3:Y:S08]  /*4840*/  @!P2 LDC.64 R4, c[0x0][0x248] ;  /* 0x00009200ff04ab82 */ /* 0x008ef00000000a00 */
[----:B------:R-:W2:Y:S01]  /*4850*/  @!P2 LDC R8, c[0x0][0x288] ;  /* 0x0000a200ff08ab82 */ /* 0x000ea20000000800 */
[----:B---3--:R-:W-:Y:S01]  /*4860*/  MOV R7, R4 ;  /* 0x0000000400077202 */ /* 0x008fe20000000f00 */
[----:B--2---:R-:W-:-:S04]  /*4870*/  @!P2 IMAD R4, R9, R8, RZ ;  /* 0x000000080904a224 */ /* 0x004fc800078e02ff */
[----:B------:R-:W-:-:S04]  /*4880*/  @!P2 IMAD R4, R4, 0xe0, RZ ;  /* 0x000000e00404a824 */ /* 0x000fc800078e02ff */
[----:B------:R-:W-:-:S05]  /*4890*/  @!P2 IMAD R6, R4, R252, R251 ;  /* 0x000000fc0406a224 */ /* 0x000fca00078e02fb */
[----:B------:R-:W-:-:S04]  /*48a0*/  @!P2 IADD3 R4, P3, R249, R6, RZ ;  /* 0x00000006f904a210 */ /* 0x000fc80007f7e0ff */
[----:B------:R-:W-:Y:S02]  /*48b0*/  @!P2 LEA.HI.X.SX32 R6, R6, R17, 0x1, P3 ;  /* 0x000000110606a211 */ /* 0x000fe400018f0eff */
[----:B------:R-:W-:-:S04]  /*48c0*/  @!P2 LEA R8, P3, R4, R7, 0x2 ;  /* 0x000000070408a211 */ /* 0x000fc800078610ff */
[----:B------:R-:W-:Y:S02]  /*48d0*/  @!P2 LEA.HI.X R9, R4, R5, R6, 0x2, P3 ;  /* 0x000000050409a211 */ /* 0x000fe400018f1406 */
[----:B------:R-:W-:Y:S02]  /*48e0*/  CS2R R6, SRZ ;  /* 0x0000000000067805 */ /* 0x000fe4000001ff00 */
[----:B------:R-:W-:-:S06]  /*48f0*/  CS2R R4, SRZ ;  /* 0x0000000000047805 */ /* 0x000fcc000001ff00 */
[----:B------:R-:W2:Y:S04]  /*4900*/  @!P2 LDG.E.128 R4, desc[UR36][R8.64] ;  /* 0x000000240804a981 */ /* 0x000ea8000c1e1d00 */
[----:B------:R3:W5:Y:S01]  /*4910*/  LDL.LU.64 R8, [R1+0x7c0] ;  /* 0x0007c00001087983 */ /* 0x0007620000300a00 */
[----:B------:R-:W-:-:S03]  /*4920*/  ISETP.NE.AND P3, PT, RZ, UR30, PT ;  /* 0x0000001eff007c0c */ /* 0x000fc6000bf65270 */
[----:B--2---:R-:W-:Y:S04]  /*4930*/  STL.64 [R1+0x20], R4 ;  /* 0x0000200401007387 */ /* 0x004fe80000100a00 */
[----:B------:R2:W-:Y:S04]  /*4940*/  STL.64 [R1+0x28], R6 ;  /* 0x0000280601007387 */ /* 0x0005e80000100a00 */
[----:B--2---:R3:W5:Y:S04]  /*4950*/  LDL.LU.64 R6, [R1+0x7b8] ;  /* 0x0007b80001067983 */ /* 0x0047680000300a00 */
[----:B------:R3:W5:Y:S01]  /*4960*/  LDL.LU.64 R4, [R1+0x7b0] ;  /* 0x0007b00001047983 */ /* 0x0007620000300a00 */
[----:B------:R-:W-:Y:S05]  /*4970*/  @P3 BRA `(.L_x_1281) ;  /* 0x0000000400183947 */ /* 0x000fea0003800000 */
[----:B------:R-:W-:Y:S01]  /*4980*/  LOP3.LUT P4, RZ, R2, 0x10, RZ, 0xc0, !PT ;  /* 0x0000001002ff7812 */ /* 0x000fe2000788c0ff */
[----:B------:R2:W-:Y:S04]  /*4990*/  STL.64 [R1+0x800], R22 ;  /* 0x0008001601007387 */ /* 0x0005e80000100a00 */
[----:B------:R-:W-:Y:S04]  /*49a0*/  STL.64 [R1+0x7f8], R20 ;  /* 0x0007f81401007387 */ /* 0x000fe80000100a00 */
[----:B------:R4:W-:Y:S04]  /*49b0*/  STL.64 [R1+0x7f0], R18 ;  /* 0x0007f01201007387 */ /* 0x0009e80000100a00 */
[----:B------:R-:W-:Y:S04]  /*49c0*/  STL [R1+0x7e8], R17 ;  /* 0x0007e81101007387 */ /* 0x000fe80000100800 */
[----:B------:R-:W-:Y:S01]  /*49d0*/  STL [R1+0x7e4], R15 ;  /* 0x0007e40f01007387 */ /* 0x000fe20000100800 */
[----:B--2---:R-:W2:Y:S01]  /*49e0*/  S2R R23, SR_CTAID.X ;  /* 0x0000000000177919 */ /* 0x004ea20000002500 */
[----:B----4-:R-:W4:Y:S02]  /*49f0*/  @!P2 LDC.64 R18, c[0x0][0x248] ;  /* 0x00009200ff12ab82 */ /* 0x010f240000000a00 */
[----:B------:R-:W-:Y:S04]  /*4a00*/  STL [R1+0x7e0], R14 ;  /* 0x0007e00e01007387 */ /* 0x000fe80000100800 */
[----:B------:R-:W-:Y:S04]  /*4a10*/  STL [R1+0x7dc], R13 ;  /* 0x0007dc0d01007387 */ /* 0x000fe80000100800 */
[----:B------:R-:W-:Y:S04]  /*4a20*/  STL [R1+0x7d8], R12 ;  /* 0x0007d80c01007387 */ /* 0x000fe80000100800 */
[----:B------:R-:W-:Y:S04]  /*4a30*/  STL [R1+0x7d4], R11 ;  /* 0x0007d40b01007387 */ /* 0x000fe80000100800 */
[----:B------:R-:W-:Y:S04]  /*4a40*/  STL [R1+0x7d0], R10 ;  /* 0x0007d00a01007387 */ /* 0x000fe80000100800 */
[----:B------:R0:W-:Y:S04]  /*4a50*/  STL [R1+0x7cc], R3 ;  /* 0x0007cc0301007387 */ /* 0x0001e80000100800 */
[----:B------:R1:W-:Y:S04]  /*4a60*/  STL [R1+0x7c8], R0 ;  /* 0x0007c80001007387 */ /* 0x0003e80000100800 */
[----:B-----5:R3:W-:Y:S01]  /*4a70*/  STL.64 [R1+0x7c0], R8 ;  /* 0x0007c00801007387 */ /* 0x0207e20000100a00 */
[----:B0-----:R-:W-:Y:S01]  /*4a80*/  HFMA2.MMA R3, -RZ, RZ, 0, 1.33514404296875e-05 ;  /* 0x000000e0ff037435 */ /* 0x001fe200000001ff */
[----:B------:R-:W-:-:S02]  /*4a90*/  @!P2 IADD3 R15, P3, R250, R251, RZ ;  /* 0x000000fbfa0fa210 */ /* 0x000fc40007f7e0ff */
[----:B------:R-:W-:Y:S01]  /*4aa0*/  STL.64 [R1+0x7b8], R6 ;  /* 0x0007b80601007387 */ /* 0x000fe20000100a00 */
[----:B-1----:R-:W2:Y:S03]  /*4ab0*/  @P4 LDC R0, c[0x0][0x288] ;  /* 0x0000a200ff004b82 */ /* 0x002ea60000000800 */
[----:B------:R0:W-:Y:S05]  /*4ac0*/  STL.64 [R1+0x7b0], R4 ;  /* 0x0007b00401007387 */ /* 0x0001ea0000100a00 */
[----:B---3--:R-:W1:Y:S01]  /*4ad0*/  @P4 LDC.64 R8, c[0x0][0x2e0] ;  /* 0x0000b800ff084b82 */ /* 0x008e620000000a00 */
[----:B----4-:R-:W-:-:S02]  /*4ae0*/  MOV R17, R19 ;  /* 0x0000001300117202 */ /* 0x010fc40000000f00 */
[----:B------:R-:W-:Y:S01]  /*4af0*/  @!P2 LEA.HI.X.SX32 R251, R251, R248, 0x1, P3 ;  /* 0x000000f8fbfba211 */ /* 0x000fe200018f0eff */
[----:B0-----:R-:W3:Y:S04]  /*4b00*/  LDL.LU R4, [R1+0x20] ;  /* 0x0000200001047983 */ /* 0x001ee80000300800 */
[----:B------:R-:W4:Y:S04]  /*4b10*/  LDL.LU R5, [R1+0x24] ;  /* 0x0000240001057983 */ /* 0x000f280000300800 */
[----:B------:R-:W4:Y:S01]  /*4b20*/  LDL.LU R6, [R1+0x28] ;  /* 0x0000280001067983 */ /* 0x000f220000300800 */
[----:B--2---:R-:W-:-:S03]  /*4b30*/  @P4 IMAD R0, R16, R0, R23 ;  /* 0x0000000010004224 */ /* 0x004fc600078e0217 */
[----:B------:R-:W2:Y:S01]  /*4b40*/  LDL.LU R7, [R1+0x2c] ;  /* 0x00002c0001077983 */ /* 0x000ea20000300800 */
[----:B------:R-:W-:-:S03]  /*4b50*/  @P4 IMAD R0, R0, R3, 0x4 ;  /* 0x0000000400004424 */ /* 0x000fc600078e0203 */
[----:B------:R-:W3:Y:S01]  /*4b60*/  LDL R14, [R1+0x430] ;  /* 0x00043000010e7983 */ /* 0x000ee20000100800 */
[----:B-1----:R-:W-:-:S03]  /*4b70*/  @P4 IMAD.WIDE R8, R0, 0x4, R8 ;  /* 0x0000000400084825 */ /* 0x002fc600078e0208 */
[----:B------:R-:W4:Y:S04]  /*4b80*/  LDL R13, [R1+0x434] ;  /* 0x00043400010d7983 */ /* 0x000f280000100800 */
[----:B------:R0:W2:Y:S04]  /*4b90*/  @P4 LDG.E.128 R20, desc[UR36][R8.64] ;  /* 0x0000002408144981 */ /* 0x0000a8000c1e1d00 */
[----:B------:R-:W4:Y:S01]  /*4ba0*/  LDL R10, [R1+0x438] ;  /* 0x00043800010a7983 */ /* 0x000f220000100800 */
[----:B0-----:R-:W-:-:S04]  /*4bb0*/  MOV R8, R18 ;  /* 0x0000001200087202 */ /* 0x001fc80000000f00 */
[----:B------:R-:W-:-:S04]  /*4bc0*/  @!P2 LEA R8, P3, R15, R8, 0x2 ;  /* 0x000000080f08a211 */ /* 0x000fc800078610ff */
[----:B------:R-:W-:Y:S02]  /*4bd0*/  @!P2 LEA.HI.X R9, R15, R17, R251, 0x2, P3 ;  /* 0x000000110f09a211 */ /* 0x000fe400018f14fb */
[----:B--2---:R-:W-:Y:S01]  /*4be0*/  MOV R3, R22 ;  /* 0x0000001600037202 */ /* 0x004fe20000000f00 */
[----:B------:R-:W-:Y:S01]  /*4bf0*/  IMAD.MOV.U32 R0, RZ, RZ, R23 ;  /* 0x000000ffff007224 */ /* 0x000fe200078e0017 */
[----:B------:R-:W-:Y:S01]  /*4c00*/  MOV R11, R21 ;  /* 0x00000015000b7202 */ /* 0x000fe20000000f00 */
[----:B------:R-:W-:Y:S01]  /*4c10*/  IMAD.MOV.U32 R12, RZ, RZ, R20 ;  /* 0x000000ffff0c7224 */ /* 0x000fe200078e0014 */
        /* <DEDUP_REMOVED lines=25> */
[----:B0-----:R4:W5:Y:S04]  /*4db0*/  LDL.LU.64 R8, [R1+0x7c0] ;  /* 0x0007c00001087983 */ /* 0x0019680000300a00 */
[----:B------:R4:W5:Y:S04]  /*4dc0*/  LDL.LU.64 R6, [R1+0x7b8] ;  /* 0x0007b80001067983 */ /* 0x0009680000300a00 */
[----:B------:R4:W5:Y:S02]  /*4dd0*/  LDL.LU.64 R4, [R1+0x7b0] ;  /* 0x0007b00001047983 */ /* 0x0009640000300a00 */
.L_x_1281:
[----:B------:R-:W-:Y:S05]  /*4de0*/  BSYNC B1 ;  /* 0x0000000000017941 */ /* 0x000fea0003800000 */
.L_x_1280:
[----:B------:R-:W-:Y:S04]  /*4df0*/  BSSY B1, `(.L_x_1282) ;  /* 0x0000064000017945 */ /* 0x000fe80003800000 */
[----:B------:R-:W-:Y:S05]  /*4e00*/  @P1 BRA `(.L_x_1283) ;  /* 0x0000000400881947 */ /* 0x000fea0003800000 */
[----:B-----5:R-:W-:Y:S01]  /*4e10*/  IMAD R251, R252, 0x2, R3 ;  /* 0x00000002fcfb7824 */ /* 0x020fe200078e0203 */
[----:B------:R2:W-:Y:S01]  /*4e20*/  STL.64 [R1+0x7c0], R8 ;  /* 0x0007c00801007387 */ /* 0x0005e20000100a00 */
[----:B------:R-:W-:-:S03]  /*4e30*/  ULDC UR30, c[0x0][0x29c] ;  /* 0x0000a700001e7ab9 */ /* 0x000fc60000000800 */
[----:B------:R-:W-:Y:S01]  /*4e40*/  SHF.L.U32 R251, R251, 0x2, RZ ;  /* 0x00000002fbfb7819 */ /* 0x000fe200000006ff */
[----:B------:R-:W-:Y:S03]  /*4e50*/  STL.64 [R1+0x7b8], R6 ;  /* 0x0007b80601007387 */ /* 0x000fe60000100a00 */
[----:B------:R-:W-:Y:S01]  /*4e60*/  ISETP.GE.AND P2, PT, R251, R0, PT ;  /* 0x00000000fb00720c */ /* 0x000fe20003f46270 */
[----:B------:R0:W-:-:S12]  /*4e70*/  STL.64 [R1+0x7b0], R4 ;  /* 0x0007b00401007387 */ /* 0x0001d80000100a00 */
[----:B--2---:R-:W2:Y:S01]  /*4e80*/  @!P2 LDG.E R9, desc[UR36][R18.64] ;  /* 0x000000241209a981 */ /* 0x004ea2000c1e1900 */
[----:B0-----:R-:W0:Y:S08]  /*4e90*/  @!P2 LDC.64 R4, c[0x0][0x248] ;  /* 0x00009200ff04ab82 */ /* 0x001e300000000a00 */
[----:B------:R-:W2:Y:S01]  /*4ea0*/  @!P2 LDC R8, c[0x0][0x288] ;  /* 0x0000a200ff08ab82 */ /* 0x000ea20000000800 */
[----:B0-----:R-:W-:Y:S01]  /*4eb0*/  MOV R7, R4 ;  /* 0x0000000400077202 */ /* 0x001fe20000000f00 */
        /* <DEDUP_REMOVED lines=24> */
[----:B-1----:R-:W1:Y:S02]  /*5040*/  @!P2 LDC.64 R18, c[0x0][0x248] ;  /* 0x00009200ff12ab82 */ /* 0x002e640000000a00 */
        /* <DEDUP_REMOVED lines=8> */
[----:B---3--:R-:W-:Y:S01]  /*50d0*/  IMAD.MOV.U32 R3, RZ, RZ, 0xe0 ;  /* 0x000000e0ff037424 */ /* 0x008fe200078e00ff */
[----:B------:R-:W-:-:S02]  /*50e0*/  @!P2 IADD3 R15, P3, R250, R251, RZ ;  /* 0x000000fbfa0fa210 */ /* 0x000fc40007f7e0ff */
[----:B------:R-:W-:Y:S01]  /*50f0*/  STL.64 [R1+0x7b8], R6 ;  /* 0x0007b80601007387 */ /* 0x000fe20000100a00 */
[----:B----4-:R-:W2:Y:S03]  /*5100*/  @P4 LDC R0, c[0x0][0x288] ;  /* 0x0000a200ff004b82 */ /* 0x010ea60000000800 */
[----:B------:R3:W-:Y:S05]  /*5110*/  STL.64 [R1+0x7b0], R4 ;  /* 0x0007b00401007387 */ /* 0x0007ea0000100a00 */
[----:B0-----:R-:W0:Y:S01]  /*5120*/  @P4 LDC.64 R8, c[0x0][0x2e0] ;  /* 0x0000b800ff084b82 */ /* 0x001e220000000a00 */
[----:B-1----:R-:W-:Y:S01]  /*5130*/  IMAD.MOV.U32 R17, RZ, RZ, R19 ;  /* 0x000000ffff117224 */ /* 0x002fe200078e0013 */
[----:B------:R-:W-:Y:S01]  /*5140*/  @!P2 LEA.HI.X.SX32 R251, R251, R248, 0x1, P3 ;  /* 0x000000f8fbfba211 */ /* 0x000fe200018f0eff */
[----:B---3--:R-:W3:Y:S04]  /*5150*/  LDL.LU R4, [R1+0x10] ;  /* 0x0000100001047983 */ /* 0x008ee80000300800 */
[----:B------:R-:W4:Y:S04]  /*5160*/  LDL.LU R5, [R1+0x14] ;  /* 0x0000140001057983 */ /* 0x000f280000300800 */
[----:B------:R-:W4:Y:S01]  /*5170*/  LDL.LU R6, [R1+0x18] ;  /* 0x0000180001067983 */ /* 0x000f220000300800 */
[----:B--2---:R-:W-:-:S03]  /*5180*/  @P4 IMAD R0, R16, R0, R23 ;  /* 0x0000000010004224 */ /* 0x004fc600078e0217 */
[----:B------:R-:W2:Y:S01]  /*5190*/  LDL.LU R7, [R1+0x1c] ;  /* 0x00001c0001077983 */ /* 0x000ea20000300800 */
[----:B------:R-:W-:-:S03]  /*51a0*/  @P4 IMAD R0, R0, R3, 0x8 ;  /* 0x0000000800004424 */ /* 0x000fc600078e0203 */
[----:B------:R-:W3:Y:S01]  /*51b0*/  LDL R14, [R1+0x420] ;  /* 0x00042000010e7983 */ /* 0x000ee20000100800 */
[----:B0-----:R-:W-:-:S03]  /*51c0*/  @P4 IMAD.WIDE R8, R0, 0x4, R8 ;  /* 0x0000000400084825 */ /* 0x001fc600078e0208 */
[----:B------:R-:W4:Y:S04]  /*51d0*/  LDL R13, [R1+0x424] ;  /* 0x00042400010d7983 */ /* 0x000f280000100800 */
[----:B------:R0:W2:Y:S04]  /*51e0*/  @P4 LDG.E.128 R20, desc[UR36][R8.64] ;  /* 0x0000002408144981 */ /* 0x0000a8000c1e1d00 */
[----:B------:R-:W4:Y:S01]  /*51f0*/  LDL R10, [R1+0x428] ;  /* 0x00042800010a7983 */ /* 0x000f220000100800 */
[----:B0-----:R-:W-:-:S04]  /*5200*/  MOV R8, R18 ;  /* 0x0000001200087202 */ /* 0x001fc80000000f00 */
[----:B------:R-:W-:-:S04]  /*5210*/  @!P2 LEA R8, P3, R15, R8, 0x2 ;  /* 0x000000080f08a211 */ /* 0x000fc800078610ff */
[----:B------:R-:W-:Y:S01]  /*5220*/  @!P2 LEA.HI.X R9, R15, R17, R251, 0x2, P3 ;  /* 0x000000110f09a211 */ /* 0x000fe200018f14fb */
[----:B--2---:R-:W-:Y:S01]  /*5230*/  IMAD.MOV.U32 R3, RZ, RZ, R22 ;  /* 0x000000ffff037224 */ /* 0x004fe200078e0016 */
[----:B------:R-:W-:Y:S02]  /*5240*/  MOV R0, R23 ;  /* 0x0000001700007202 */ /* 0x000fe40000000f00 */
[----:B------:R-:W-:Y:S01]  /*5250*/  MOV R12, R20 ;  /* 0x00000014000c7202 */ /* 0x000fe20000000f00 */
[----:B------:R2:W5:Y:S01]  /*5260*/  LDL.LU.64 R22, [R1+0x800] ;  /* 0x0008000001167983 */ /* 0x0005620000300a00 */
[----:B------:R-:W-:-:S03]  /*5270*/  MOV R11, R21 ;  /* 0x00000015000b7202 */ /* 0x000fc60000000f00 */
        /* <DEDUP_REMOVED lines=24> */
[----:B-1----:R0:W5:Y:S04]  /*5400*/  LDL.LU.64 R8, [R1+0x7c0] ;  /* 0x0007c00001087983 */ /* 0x0021680000300a00 */
[----:B------:R0:W5:Y:S04]  /*5410*/  LDL.LU.64 R6, [R1+0x7b8] ;  /* 0x0007b80001067983 */ /* 0x0001680000300a00 */
[----:B------:R0:W5:Y:S02]  /*5420*/  LDL.LU.64 R4, [R1+0x7b0] ;  /* 0x0007b00001047983 */ /* 0x0001640000300a00 */
.L_x_1283:
[----:B------:R-:W-:Y:S05]  /*5430*/  BSYNC B1 ;  /* 0x0000000000017941 */ /* 0x000fea0003800000 */
.L_x_1282:
        /* <DEDUP_REMOVED lines=25> */
[----:B--2---:R-:W-:Y:S04]  /*55d0*/  STL.64 [R1], R4 ;  /* 0x0000000401007387 */ /* 0x004fe80000100a00 */
        /* <DEDUP_REMOVED lines=28> */
[----:B---3--:R-:W3:Y:S04]  /*57a0*/  LDL.LU R4, [R1] ;  /* 0x0000000001047983 */ /* 0x008ee80000300800 */
        /* <DEDUP_REMOVED lines=34> */
[----:B------:R-:W-:Y:S04]  /*59d0*/  STL [R1], R4 ;  /* 0x0000000401007387 */ /* 0x000fe80000100800 */
        /* <DEDUP_REMOVED lines=10> */
.L_x_1285:
[----:B------:R-:W-:Y:S05]  /*5a80*/  BSYNC B1 ;  /* 0x0000000000017941 */ /* 0x000fea0003800000 */
.L_x_1284:
[----:B------:R-:W-:Y:S04]  /*5a90*/  BSSY B1, `(.L_x_1286) ;  /* 0x0000052000017945 */ /* 0x000fe80003800000 */
[----:B------:R-:W-:Y:S05]  /*5aa0*/  @P1 BRA `(.L_x_1287) ;  /* 0x0000000400401947 */ /* 0x000fea0003800000 */
[----:B-----5:R-:W-:Y:S01]  /*5ab0*/  LEA R4, R252, R3, 0x2 ;  /* 0x00000003fc047211 */ /* 0x020fe200078e10ff */
[----:B------:R2:W-:Y:S01]  /*5ac0*/  STL.64 [R1+0x7b0], R8 ;  /* 0x0007b00801007387 */ /* 0x0005e20000100a00 */
[----:B------:R-:W-:Y:S02]  /*5ad0*/  ULDC UR30, c[0x0][0x29c] ;  /* 0x0000a700001e7ab9 */ /* 0x000fe40000000800 */
[----:B------:R-:W-:-:S04]  /*5ae0*/  SHF.L.U32 R251, R4, 0x2, RZ ;  /* 0x0000000204fb7819 */ /* 0x000fc800000006ff */
[----:B------:R-:W-:-:S13]  /*5af0*/  ISETP.GE.AND P2, PT, R251, R0, PT ;  /* 0x00000000fb00720c */ /* 0x000fda0003f46270 */
[----:B------:R-:W3:Y:S01]  /*5b00*/  @!P2 LDG.E R7, desc[UR36][R18.64] ;  /* 0x000000241207a981 */ /* 0x000ee2000c1e1900 */
[----:B------:R-:W3:Y:S08]  /*5b10*/  @!P2 LDC R6, c[0x0][0x288] ;  /* 0x0000a200ff06ab82 */ /* 0x000ef00000000800 */
[----:B------:R-:W2:Y:S01]  /*5b20*/  @!P2 LDC.64 R4, c[0x0][0x248] ;  /* 0x00009200ff04ab82 */ /* 0x000ea20000000a00 */
[----:B---3--:R-:W-:-:S04]  /*5b30*/  @!P2 IMAD R6, R7, R6, RZ ;  /* 0x000000060706a224 */ /* 0x008fc800078e02ff */
[----:B------:R-:W-:-:S04]  /*5b40*/  @!P2 IMAD R6, R6, 0xe0, RZ ;  /* 0x000000e00606a824 */ /* 0x000fc800078e02ff */
[----:B------:R-:W-:-:S05]  /*5b50*/  @!P2 IMAD R6, R6, R252, R251 ;  /* 0x000000fc0606a224 */ /* 0x000fca00078e02fb */
[----:B------:R-:W-:-:S04]  /*5b60*/  @!P2 IADD3 R7, P3, R249, R6, RZ ;  /* 0x00000006f907a210 */ /* 0x000fc80007f7e0ff */
[----:B------:R-:W-:Y:S02]  /*5b70*/  @!P2 LEA.HI.X.SX32 R6, R6, R17, 0x1, P3 ;  /* 0x000000110606a211 */ /* 0x000fe400018f0eff */
[----:B--2---:R-:W-:-:S04]  /*5b80*/  @!P2 LEA R8, P3, R7, R4, 0x2 ;  /* 0x000000040708a211 */ /* 0x004fc800078610ff */
[----:B------:R-:W-:Y:S02]  /*5b90*/  @!P2 LEA.HI.X R9, R7, R5, R6, 0x2, P3 ;  /* 0x000000050709a211 */ /* 0x000fe400018f1406 */
[----:B------:R-:W-:Y:S02]  /*5ba0*/  CS2R R6, SRZ ;  /* 0x0000000000067805 */ /* 0x000fe4000001ff00 */
[----:B------:R-:W-:-:S06]  /*5bb0*/  CS2R R4, SRZ ;  /* 0x0000000000047805 */ /* 0x000fcc000001ff00 */
[----:B------:R2:W5:Y:S04]  /*5bc0*/  @!P2 LDG.E.128 R4, desc[UR36][R8.64] ;  /* 0x000000240804a981 */ /* 0x000568000c1e1d00 */
[----:B------:R2:W5:Y:S01]  /*5bd0*/  LDL.LU.64 R8, [R1+0x7b0] ;  /* 0x0007b00001087983 */ /* 0x0005620000300a00 */
[----:B------:R-:W-:-:S13]  /*5be0*/  ISETP.NE.AND P3, PT, RZ, UR30, PT ;  /* 0x0000001eff007c0c */ /* 0x000fda000bf65270 */
[----:B--2---:R-:W-:Y:S05]  /*5bf0*/  @P3 BRA `(.L_x_1287) ;  /* 0x0000000000ec3947 */ /* 0x004fea0003800000 */
[----:B------:R-:W-:Y:S01]  /*5c00*/  LOP3.LUT P4, RZ, R2, 0x10, RZ, 0xc0, !PT ;  /* 0x0000001002ff7812 */ /* 0x000fe2000788c0ff */
[----:B------:R2:W-:Y:S04]  /*5c10*/  STL.64 [R1+0x7f0], R22 ;  /* 0x0007f01601007387 */ /* 0x0005e80000100a00 */
[----:B------:R3:W-:Y:S04]  /*5c20*/  STL.64 [R1+0x7e8], R20 ;  /* 0x0007e81401007387 */ /* 0x0007e80000100a00 */
[----:B------:R0:W-:Y:S04]  /*5c30*/  STL.64 [R1+0x7e0], R18 ;  /* 0x0007e01201007387 */ /* 0x0001e80000100a00 */
[----:B--2---:R-:W2:Y:S01]  /*5c40*/  @P4 LDC.64 R22, c[0x0][0x2e0] ;  /* 0x0000b800ff164b82 */ /* 0x004ea20000000a00 */
[----:B------:R-:W-:Y:S01]  /*5c50*/  STL [R1+0x7d8], R17 ;  /* 0x0007d81101007387 */ /* 0x000fe20000100800 */
[----:B---3--:R-:W3:Y:S06]  /*5c60*/  S2R R20, SR_CTAID.X ;  /* 0x0000000000147919 */ /* 0x008eec0000002500 */
[----:B------:R-:W3:Y:S01]  /*5c70*/  @P4 LDC R21, c[0x0][0x288] ;  /* 0x0000a200ff154b82 */ /* 0x000ee20000000800 */
[----:B------:R-:W-:Y:S04]  /*5c80*/  STL [R1+0x7d4], R15 ;  /* 0x0007d40f01007387 */ /* 0x000fe80000100800 */
[----:B------:R-:W-:Y:S03]  /*5c90*/  STL [R1+0x7d0], R14 ;  /* 0x0007d00e01007387 */ /* 0x000fe60000100800 */
[----:B0-----:R-:W0:Y:S01]  /*5ca0*/  @!P2 LDC.64 R18, c[0x0][0x248] ;  /* 0x00009200ff12ab82 */ /* 0x001e220000000a00 */
[----:B------:R-:W-:Y:S04]  /*5cb0*/  STL [R1+0x7cc], R13 ;  /* 0x0007cc0d01007387 */ /* 0x000fe80000100800 */
[----:B------:R-:W-:Y:S04]  /*5cc0*/  STL [R1+0x7c8], R12 ;  /* 0x0007c80c01007387 */ /* 0x000fe80000100800 */
[----:B------:R-:W-:Y:S04]  /*5cd0*/  STL [R1+0x7c4], R11 ;  /* 0x0007c40b01007387 */ /* 0x000fe80000100800 */
[----:B------:R-:W-:Y:S04]  /*5ce0*/  STL [R1+0x7c0], R10 ;  /* 0x0007c00a01007387 */ /* 0x000fe80000100800 */
[----:B------:R1:W-:Y:S04]  /*5cf0*/  STL [R1+0x7bc], R3 ;  /* 0x0007bc0301007387 */ /* 0x0003e80000100800 */
[----:B------:R3:W-:Y:S04]  /*5d00*/  STL [R1+0x7b8], R0 ;  /* 0x0007b80001007387 */ /* 0x0007e80000100800 */
[----:B-----5:R2:W-:Y:S01]  /*5d10*/  STL.64 [R1+0x7b0], R8 ;  /* 0x0007b00801007387 */ /* 0x0205e20000100a00 */
[----:B-1----:R-:W-:Y:S01]  /*5d20*/  IMAD.MOV.U32 R3, RZ, RZ, 0xe0 ;  /* 0x000000e0ff037424 */ /* 0x002fe200078e00ff */
[----:B------:R-:W-:Y:S01]  /*5d30*/  @!P2 IADD3 R15, P3, R250, R251, RZ ;  /* 0x000000fbfa0fa210 */ /* 0x000fe20007f7e0ff */
[----:B0-----:R-:W-:Y:S01]  /*5d40*/  IMAD.MOV.U32 R17, RZ, RZ, R19 ;  /* 0x000000ffff117224 */ /* 0x001fe200078e0013 */
[----:B------:R-:W4:Y:S01]  /*5d50*/  LDL R14, [R1+0x400] ;  /* 0x00040000010e7983 */ /* 0x000f220000100800 */
[----:B---3--:R-:W-:-:S03]  /*5d60*/  @P4 IMAD R0, R16, R21, R20 ;  /* 0x0000001510004224 */ /* 0x008fc600078e0214 */
[----:B------:R-:W3:Y:S01]  /*5d70*/  LDL R13, [R1+0x404] ;  /* 0x00040400010d7983 */ /* 0x000ee20000100800 */
[----:B------:R-:W-:-:S03]  /*5d80*/  @P4 IMAD R0, R0, R3, 0x10 ;  /* 0x0000001000004424 */ /* 0x000fc600078e0203 */
[----:B------:R-:W3:Y:S01]  /*5d90*/  LDL R10, [R1+0x408] ;  /* 0x00040800010a7983 */ /* 0x000ee20000100800 */
[----:B--2---:R-:W-:-:S05]  /*5da0*/  @P4 IMAD.WIDE R8, R0, 0x4, R22 ;  /* 0x0000000400084825 */ /* 0x004fca00078e0216 */
[----:B------:R0:W2:Y:S01]  /*5db0*/  @P4 LDG.E.128 R20, desc[UR36][R8.64] ;  /* 0x0000002408144981 */ /* 0x0000a2000c1e1d00 */
[----:B------:R-:W-:Y:S02]  /*5dc0*/  @!P2 LEA.HI.X.SX32 R251, R251, R248, 0x1, P3 ;  /* 0x000000f8fbfba211 */ /* 0x000fe400018f0eff */
        /* <DEDUP_REMOVED lines=13> */
[----:B----4-:R-:W-:Y:S01]  /*5ea0*/  FADD.FTZ R4, R14, R4 ;  /* 0x000000040e047221 */ /* 0x010fe20000010000 */
[----:B---3--:R-:W-:Y:S01]  /*5eb0*/  FADD.FTZ R5, R13, R5 ;  /* 0x000000050d057221 */ /* 0x008fe20000010000 */
[----:B------:R-:W-:Y:S01]  /*5ec0*/  FADD.FTZ R6, R10, R6 ;  /* 0x000000060a067221 */ /* 0x000fe20000010000 */
[----:B------:R0:W5:Y:S01]  /*5ed0*/  LDL.LU R14, [R1+0x7d0] ;  /* 0x0007d000010e7983 */ /* 0x0001620000300800 */
[----:B------:R-:W-:Y:S01]  /*5ee0*/  @P4 FMUL.FTZ R4, R4, R12 ;  /* 0x0000000c04044220 */ /* 0x000fe20000410000 */
[----:B------:R-:W-:Y:S01]  /*5ef0*/  @P4 FMUL.FTZ R5, R5, R11 ;  /* 0x0000000b05054220 */ /* 0x000fe20000410000 */
[----:B------:R-:W-:Y:S01]  /*5f00*/  @P4 FMUL.FTZ R6, R6, R3 ;  /* 0x0000000306064220 */ /* 0x000fe20000410000 */
[----:B------:R0:W5:Y:S04]  /*5f10*/  LDL.LU R13, [R1+0x7cc] ;  /* 0x0007cc00010d7983 */ /* 0x0001680000300800 */
[----:B------:R0:W5:Y:S04]  /*5f20*/  LDL.LU R12, [R1+0x7c8] ;  /* 0x0007c800010c7983 */ /* 0x0001680000300800 */
[----:B------:R0:W5:Y:S04]  /*5f30*/  LDL.LU R11, [R1+0x7c4] ;  /* 0x0007c400010b7983 */ /* 0x0001680000300800 */
[----:B------:R0:W5:Y:S04]  /*5f40*/  LDL.LU R10, [R1+0x7c0] ;  /* 0x0007c000010a7983 */ /* 0x0001680000300800 */
[----:B------:R0:W5:Y:S01]  /*5f50*/  LDL.LU R3, [R1+0x7bc] ;  /* 0x0007bc0001037983 */ /* 0x0001620000300800 */
[----:B--2---:R-:W-:-:S04]  /*5f60*/  FADD.FTZ R7, R251, R7 ;  /* 0x00000007fb077221 */ /* 0x004fc80000010000 */
[----:B------:R-:W-:Y:S02]  /*5f70*/  @P4 FMUL.FTZ R7, R7, R0 ;  /* 0x0000000007074220 */ /* 0x000fe40000410000 */
[----:B------:R0:W5:Y:S04]  /*5f80*/  LDL.LU R0, [R1+0x7b8] ;  /* 0x0007b80001007983 */ /* 0x0001680000300800 */
[----:B------:R1:W-:Y:S04]  /*5f90*/  @!P2 STG.E.128 desc[UR36][R8.64], R4 ;  /* 0x000000040800a986 */ /* 0x0003e8000c101d24 */
[----:B-1----:R0:W5:Y:S02]  /*5fa0*/  LDL.LU.64 R8, [R1+0x7b0] ;  /* 0x0007b00001087983 */ /* 0x0021640000300a00 */
.L_x_1287:
[----:B------:R-:W-:Y:S05]  /*5fb0*/  BSYNC B1 ;  /* 0x0000000000017941 */ /* 0x000fea0003800000 */
.L_x_1286:
[----:B------:R-:W-:Y:S04]  /*5fc0*/  BSSY B1, `(.L_x_1288) ;  /* 0x0000052000017945 */ /* 0x000fe80003800000 */
[----:B------:R-:W-:Y:S05]  /*5fd0*/  @P1 BRA `(.L_x_1289) ;  /* 0x0000000400401947 */ /* 0x000fea0003800000 */
[----:B-----5:R-:W-:Y:S01]  /*5fe0*/  IMAD R8, R252, 0x5, R3 ;  /* 0x00000005fc087824 */ /* 0x020fe200078e0203 */
[----:B------:R2:W-:Y:S01]  /*5ff0*/  STL.64 [R1+0x7b0], R4 ;  /* 0x0007b00401007387 */ /* 0x0005e20000100a00 */
[----:B------:R-:W-:-:S03]  /*6000*/  ULDC UR30, c[0x0][0x29c] ;  /* 0x0000a700001e7ab9 */ /* 0x000fc60000000800 */
        /* <DEDUP_REMOVED lines=36> */
[----:B-1----:R-:W-:Y:S01]  /*6250*/  HFMA2.MMA R3, -RZ, RZ, 0, 1.33514404296875e-05 ;  /* 0x000000e0ff037435 */ /* 0x002fe200000001ff */
[----:B------:R-:W-:-:S02]  /*6260*/  @!P2 IADD3 R15, P3, R250, R251, RZ ;  /* 0x000000fbfa0fa210 */ /* 0x000fc40007f7e0ff */
[----:B------:R-:W4:Y:S01]  /*6270*/  LDL R14, [R1+0x3f0] ;  /* 0x0003f000010e7983 */ /* 0x000f220000100800 */
[----:B---3--:R-:W-:Y:S01]  /*6280*/  @P4 IMAD R0, R16, R21, R20 ;  /* 0x0000001510004224 */ /* 0x008fe200078e0214 */
[----:B0-----:R-:W-:Y:S02]  /*6290*/  MOV R17, R19 ;  /* 0x0000001300117202 */ /* 0x001fe40000000f00 */
[----:B------:R-:W3:Y:S03]  /*62a0*/  LDL R13, [R1+0x3f4] ;  /* 0x0003f400010d7983 */ /* 0x000ee60000100800 */
[----:B------:R-:W-:Y:S01]  /*62b0*/  @P4 IMAD R0, R0, R3, 0x14 ;  /* 0x0000001400004424 */ /* 0x000fe200078e0203 */
[----:B------:R-:W3:Y:S03]  /*62c0*/  LDL R6, [R1+0x3f8] ;  /* 0x0003f80001067983 */ /* 0x000ee60000100800 */
[----:B--2---:R-:W-:-:S05]  /*62d0*/  @P4 IMAD.WIDE R4, R0, 0x4, R22 ;  /* 0x0000000400044825 */ /* 0x004fca00078e0216 */
[----:B------:R0:W2:Y:S01]  /*62e0*/  @P4 LDG.E.128 R20, desc[UR36][R4.64] ;  /* 0x0000002404144981 */ /* 0x0000a2000c1e1d00 */
[----:B------:R-:W-:Y:S02]  /*62f0*/  @!P2 LEA.HI.X.SX32 R251, R251, R248, 0x1, P3 ;  /* 0x000000f8fbfba211 */ /* 0x000fe400018f0eff */
        /* <DEDUP_REMOVED lines=30> */
.L_x_1289:
[----:B------:R-:W-:Y:S05]  /*64e0*/  BSYNC B1 ;  /* 0x0000000000017941 */ /* 0x000fea0003800000 */
.L_x_1288:
[----:B------:R-:W-:Y:S04]  /*64f0*/  BSSY B1, `(.L_x_1290) ;  /* 0x0000052000017945 */ /* 0x000fe80003800000 */
[----:B------:R-:W-:Y:S05]  /*6500*/  @P1 BRA `(.L_x_1291) ;  /* 0x0000000400401947 */ /* 0x000fea0003800000 */
[----:B-----5:R-:W-:Y:S01]  /*6510*/  IMAD R12, R252, 0x6, R3 ;  /* 0x00000006fc0c7824 */ /* 0x020fe200078e0203 */
[----:B------:R2:W-:Y:S01]  /*6520*/  STL.64 [R1+0x7b0], R4 ;  /* 0x0007b00401007387 */ /* 0x0005e20000100a00 */
[----:B------:R-:W-:Y:S02]  /*6530*/  ULDC UR30, c[0x0][0x29c] ;  /* 0x0000a700001e7ab9 */ /* 0x000fe40000000800 */
[----:B------:R-:W-:-:S05]  /*6540*/  IMAD.SHL.U32 R251, R12, 0x4, RZ ;  /* 0x000000040cfb7824 */ /* 0x000fca00078e00ff */
        /* <DEDUP_REMOVED lines=45> */
[----:B------:R-:W-:Y:S01]  /*6820*/  @!P2 LEA.HI.X.SX32 R251, R251, R248, 0x1, P3 ;  /* 0x000000f8fbfba211 */ /* 0x000fe200018f0eff */
[----:B0-----:R-:W-:-:S05]  /*6830*/  IMAD.MOV.U32 R4, RZ, RZ, R18 ;  /* 0x000000ffff047224 */ /* 0x001fca00078e0012 */
        /* <DEDUP_REMOVED lines=29> */
.L_x_1291:
[----:B------:R-:W-:Y:S05]  /*6a10*/  BSYNC B1 ;  /* 0x0000000000017941 */ /* 0x000fea0003800000 */
.L_x_1290:
        /* <DEDUP_REMOVED lines=82> */
.L_x_1293:
[----:B------:R-:W-:Y:S05]  /*6f40*/  BSYNC B1 ;  /* 0x0000000000017941 */ /* 0x000fea0003800000 */
.L_x_1292:
        /* <DEDUP_REMOVED lines=41> */
[----:B-1----:R-:W-:Y:S01]  /*71e0*/  @P4 IMAD.MOV.U32 R3, RZ, RZ, 0xe0 ;  /* 0x000000e0ff034424 */ /* 0x002fe200078e00ff */
        /* <DEDUP_REMOVED lines=40> */
.L_x_1295:
[----:B------:R-:W-:Y:S05]  /*7470*/  BSYNC B1 ;  /* 0x0000000000017941 */ /* 0x000fea0003800000 */
.L_x_1294:
        /* <DEDUP_REMOVED lines=41> */
[----:B-1----:R-:W-:-:S02]  /*7710*/  @P4 MOV R3, 0xe0 ;  /* 0x000000e000034802 */ /* 0x002fc40000000f00 */
[----:B------:R-:W-:Y:S01]  /*7720*/  @!P2 IADD3 R11, P3, R250, R251, RZ ;  /* 0x000000fbfa0ba210 */ /* 0x000fe20007f7e0ff */
[----:B------:R-:W4:Y:S01]  /*7730*/  LDL R10, [R1+0x3a8] ;  /* 0x0003a800010a7983 */ /* 0x000f220000100800 */
[----:B---3--:R-:W-:Y:S01]  /*7740*/  @P4 IMAD R0, R16, R21, R20 ;  /* 0x0000001510004224 */ /* 0x008fe200078e0214 */
[----:B0-----:R-:W-:Y:S02]  /*7750*/  MOV R12, R15 ;  /* 0x0000000f000c7202 */ /* 0x001fe40000000f00 */
        /* <DEDUP_REMOVED lines=36> */
.L_x_1297:
[----:B------:R-:W-:Y:S05]  /*79a0*/  BSYNC B1 ;  /* 0x0000000000017941 */ /* 0x000fea0003800000 */
.L_x_1296:
        /* <DEDUP_REMOVED lines=82> */
.L_x_1299:
[----:B------:R-:W-:Y:S05]  /*7ed0*/  BSYNC B1 ;  /* 0x0000000000017941 */ /* 0x000fea0003800000 */
.L_x_1298:
        /* <DEDUP_REMOVED lines=82> */
.L_x_1301:
[----:B------:R-:W-:Y:S05]  /*8400*/  BSYNC B1 ;  /* 0x0000000000017941 */ /* 0x000fea0003800000 */
.L_x_1300:
        /* <DEDUP_REMOVED lines=82> */
.L_x_1303:
[----:B------:R-:W-:Y:S05]  /*8930*/  BSYNC B1 ;  /* 0x0000000000017941 */ /* 0x000fea0003800000 */
.L_x_1302:
        /* <DEDUP_REMOVED lines=82> */
.L_x_1305:
[----:B------:R-:W-:Y:S05]  /*8e60*/  BSYNC B1 ;  /* 0x0000000000017941 */ /* 0x000fea0003800000 */
.L_x_1304:
        /* <DEDUP_REMOVED lines=82> */
.L_x_1307:
[----:B------:R-:W-:Y:S05]  /*9390*/  BSYNC B1 ;  /* 0x0000000000017941 */ /* 0x000fea0003800000 */
.L_x_1306:
        /* <DEDUP_REMOVED lines=82> */
.L_x_1309:
[----:B------:R-:W-:Y:S05]  /*98c0*/  BSYNC B1 ;  /* 0x0000000000017941 */ /* 0x000fea0003800000 */
.L_x_1308:
        /* <DEDUP_REMOVED lines=82> */
.L_x_1311:
[----:B------:R-:W-:Y:S05]  /*9df0*/  BSYNC B1 ;  /* 0x0000000000017941 */ /* 0x000fea0003800000 */
.L_x_1310:
        /* <DEDUP_REMOVED lines=82> */
.L_x_1313:
[----:B------:R-:W-:Y:S05]  /*a320*/  BSYNC B1 ;  /* 0x0000000000017941 */ /* 0x000fea0003800000 */
.L_x_1312:
        /* <DEDUP_REMOVED lines=82> */
.L_x_1315:
[----:B------:R-:W-:Y:S05]  /*a850*/  BSYNC B1 ;  /* 0x0000000000017941 */ /* 0x000fea0003800000 */
.L_x_1314:
        /* <DEDUP_REMOVED lines=82> */
.L_x_1317:
[----:B------:R-:W-:Y:S05]  /*ad80*/  BSYNC B1 ;  /* 0x0000000000017941 */ /* 0x000fea0003800000 */
.L_x_1316:
        /* <DEDUP_REMOVED lines=82> */
.L_x_1319:
[----:B------:R-:W-:Y:S05]  /*b2b0*/  BSYNC B1 ;  /* 0x0000000000017941 */ /* 0x000fea0003800000 */
.L_x_1318:
        /* <DEDUP_REMOVED lines=82> */
.L_x_1321:
[----:B------:R-:W-:Y:S05]  /*b7e0*/  BSYNC B1 ;  /* 0x0000000000017941 */ /* 0x000fea0003800000 */
.L_x_1320:
        /* <DEDUP_REMOVED lines=82> */
.L_x_1323:
[----:B------:R-:W-:Y:S05]  /*bd10*/  BSYNC B1 ;  /* 0x0000000000017941 */ /* 0x000fea0003800000 */
.L_x_1322:
        /* <DEDUP_REMOVED lines=82> */
.L_x_1325:
[----:B------:R-:W-:Y:S05]  /*c240*/  BSYNC B1 ;  /* 0x0000000000017941 */ /* 0x000fea0003800000 */
.L_x_1324:
        /* <DEDUP_REMOVED lines=82> */
.L_x_1327:
[----:B------:R-:W-:Y:S05]  /*c770*/  BSYNC B1 ;  /* 0x0000000000017941 */ /* 0x000fea0003800000 */
.L_x_1326:
        /* <DEDUP_REMOVED lines=82> */
.L_x_1329:
[----:B------:R-:W-:Y:S05]  /*cca0*/  BSYNC B1 ;  /* 0x0000000000017941 */ /* 0x000fea0003800000 */
.L_x_1328:
        /* <DEDUP_REMOVED lines=82> */
.L_x_1331:
[----:B------:R-:W-:Y:S05]  /*d1d0*/  BSYNC B1 ;  /* 0x0000000000017941 */ /* 0x000fea0003800000 */
.L_x_1330:
        /* <DEDUP_REMOVED lines=82> */
.L_x_1333:
[----:B------:R-:W-:Y:S05]  /*d700*/  BSYNC B1 ;  /* 0x0000000000017941 */ /* 0x000fea0003800000 */
.L_x_1332:
        /* <DEDUP_REMOVED lines=82> */
.L_x_1335:
[----:B------:R-:W-:Y:S05]  /*dc30*/  BSYNC B1 ;  /* 0x0000000000017941 */ /* 0x000fea0003800000 */
.L_x_1334:
        /* <DEDUP_REMOVED lines=82> */
.L_x_1337:
[----:B------:R-:W-:Y:S05]  /*e160*/  BSYNC B1 ;  /* 0x0000000000017941 */ /* 0x000fea0003800000 */
.L_x_1336:
        /* <DEDUP_REMOVED lines=82> */
.L_x_1339:
[----:B------:R-:W-:Y:S05]  /*e690*/  BSYNC B1 ;  /* 0x0000000000017941 */ /* 0x000fea0003800000 */
.L_x_1338:
        /* <DEDUP_REMOVED lines=82> */
.L_x_1341:
[----:B------:R-:W-:Y:S05]  /*ebc0*/  BSYNC B1 ;  /* 0x0000000000017941 */ /* 0x000fea0003800000 */
.L_x_1340:
        /* <DEDUP_REMOVED lines=82> */
.L_x_1343:
[----:B------:R-:W-:Y:S05]  /*f0f0*/  BSYNC B1 ;  /* 0x0000000000017941 */ /* 0x000fea0003800000 */
.L_x_1342:
        /* <DEDUP_REMOVED lines=82> */
.L_x_1345:
[----:B------:R-:W-:Y:S05]  /*f620*/  BSYNC B1 ;  /* 0x0000000000017941 */ /* 0x000fea0003800000 */
.L_x_1344:
        /* <DEDUP_REMOVED lines=82> */
.L_x_1347:
[----:B------:R-:W-:Y:S05]  /*fb50*/  BSYNC B1 ;  /* 0x0000000000017941 */ /* 0x000fea0003800000 */
.L_x_1346:
        /* <DEDUP_REMOVED lines=82> */
.L_x_1349:
[----:B------:R-:W-:Y:S05]  /*10080*/  BSYNC B1 ;  /* 0x0000000000017941 */ /* 0x000fea0003800000 */
.L_x_1348:
        /* <DEDUP_REMOVED lines=82> */
.L_x_1351:
[----:B------:R-:W-:Y:S05]  /*105b0*/  BSYNC B1 ;  /* 0x0000000000017941 */ /* 0x000fea0003800000 */
.L_x_1350:
        /* <DEDUP_REMOVED lines=82> */
.L_x_1353:
[----:B------:R-:W-:Y:S05]  /*10ae0*/  BSYNC B1 ;  /* 0x0000000000017941 */ /* 0x000fea0003800000 */
.L_x_1352:
        /* <DEDUP_REMOVED lines=82> */
.L_x_1355:
[----:B------:R-:W-:Y:S05]  /*11010*/  BSYNC B1 ;  /* 0x0000000000017941 */ /* 0x000fea0003800000 */
.L_x_1354:
        /* <DEDUP_REMOVED lines=82> */
.L_x_1357:
[----:B------:R-:W-:Y:S05]  /*11540*/  BSYNC B1 ;  /* 0x0000000000017941 */ /* 0x000fea0003800000 */
.L_x_1356:
        /* <DEDUP_REMOVED lines=82> */
.L_x_1359:
[----:B------:R-:W-:Y:S05]  /*11a70*/  BSYNC B1 ;  /* 0x0000000000017941 */ /* 0x000fea0003800000 */
.L_x_1358:
        /* <DEDUP_REMOVED lines=82> */
.L_x_1361:
[----:B------:R-:W-:Y:S05]  /*11fa0*/  BSYNC B1 ;  /* 0x0000000000017941 */ /* 0x000fea0003800000 */
.L_x_1360:
        /* <DEDUP_REMOVED lines=82> */
.L_x_1363:
[----:B------:R-:W-:Y:S05]  /*124d0*/  BSYNC B1 ;  /* 0x0000000000017941 */ /* 0x000fea0003800000 */
.L_x_1362:
        /* <DEDUP_REMOVED lines=82> */
.L_x_1365:
[----:B------:R-:W-:Y:S05]  /*12a00*/  BSYNC B1 ;  /* 0x0000000000017941 */ /* 0x000fea0003800000 */
.L_x_1364:
        /* <DEDUP_REMOVED lines=82> */
.L_x_1367:
[----:B------:R-:W-:Y:S05]  /*12f30*/  BSYNC B1 ;  /* 0x0000000000017941 */ /* 0x000fea0003800000 */
.L_x_1366:
        /* <DEDUP_REMOVED lines=82> */
.L_x_1369:
[----:B------:R-:W-:Y:S05]  /*13460*/  BSYNC B1 ;  /* 0x0000000000017941 */ /* 0x000fea0003800000 */
.L_x_1368:
        /* <DEDUP_REMOVED lines=82> */
.L_x_1371:
[----:B------:R-:W-:Y:S05]  /*13990*/  BSYNC B1 ;  /* 0x0000000000017941 */ /* 0x000fea0003800000 */
.L_x_1370:
        /* <DEDUP_REMOVED lines=82> */
.L_x_1373:
[----:B------:R-:W-:Y:S05]  /*13ec0*/  BSYNC B1 ;  /* 0x0000000000017941 */ /* 0x000fea0003800000 */
.L_x_1372:
        /* <DEDUP_REMOVED lines=82> */
.L_x_1375:
[----:B------:R-:W-:Y:S05]  /*143f0*/  BSYNC B1 ;  /* 0x0000000000017941 */ /* 0x000fea0003800000 */
.L_x_1374:
        /* <DEDUP_REMOVED lines=82> */
.L_x_1377:
[----:B------:R-:W-:Y:S05]  /*14920*/  BSYNC B1 ;  /* 0x0000000000017941 */ /* 0x000fea0003800000 */
.L_x_1376:
        /* <DEDUP_REMOVED lines=82> */
.L_x_1379:
[----:B------:R-:W-:Y:S05]  /*14e50*/  BSYNC B1 ;  /* 0x0000000000017941 */ /* 0x000fea0003800000 */
.L_x_1378:
        /* <DEDUP_REMOVED lines=82> */
.L_x_1381:
[----:B------:R-:W-:Y:S05]  /*15380*/  BSYNC B1 ;  /* 0x0000000000017941 */ /* 0x000fea0003800000 */
.L_x_1380:
        /* <DEDUP_REMOVED lines=82> */
.L_x_1383:
[----:B------:R-:W-:Y:S05]  /*158b0*/  BSYNC B1 ;  /* 0x0000000000017941 */ /* 0x000fea0003800000 */
.L_x_1382:
        /* <DEDUP_REMOVED lines=82> */
.L_x_1385:
[----:B------:R-:W-:Y:S05]  /*15de0*/  BSYNC B1 ;  /* 0x0000000000017941 */ /* 0x000fea0003800000 */
.L_x_1384:
        /* <DEDUP_REMOVED lines=82> */
.L_x_1387:
[----:B------:R-:W-:Y:S05]  /*16310*/  BSYNC B1 ;  /* 0x0000000000017941 */ /* 0x000fea0003800000 */
.L_x_1386:
        /* <DEDUP_REMOVED lines=82> */
.L_x_1389:
[----:B------:R-:W-:Y:S05]  /*16840*/  BSYNC B1 ;  /* 0x0000000000017941 */ /* 0x000fea0003800000 */
.L_x_1388:
        /* <DEDUP_REMOVED lines=82> */
.L_x_1391:
[----:B------:R-:W-:Y:S05]  /*16d70*/  BSYNC B1 ;  /* 0x0000000000017941 */ /* 0x000fea0003800000 */
.L_x_1390:
        /* <DEDUP_REMOVED lines=82> */
.L_x_1393:
[----:B------:R-:W-:Y:S05]  /*172a0*/  BSYNC B1 ;  /* 0x0000000000017941 */ /* 0x000fea0003800000 */
.L_x_1392:
        /* <DEDUP_REMOVED lines=82> */
.L_x_1395:
[----:B------:R-:W-:Y:S05]  /*177d0*/  BSYNC B1 ;  /* 0x0000000000017941 */ /* 0x000fea0003800000 */
.L_x_1394:
        /* <DEDUP_REMOVED lines=82> */
.L_x_1397:
[----:B------:R-:W-:Y:S05]  /*17d00*/  BSYNC B1 ;  /* 0x0000000000017941 */ /* 0x000fea0003800000 */
.L_x_1396:
        /* <DEDUP_REMOVED lines=82> */
.L_x_1399:
[----:B------:R-:W-:Y:S05]  /*18230*/  BSYNC B1 ;  /* 0x0000000000017941 */ /* 0x000fea0003800000 */
.L_x_1398:
        /* <DEDUP_REMOVED lines=82> */
.L_x_1401:
[----:B------:R-:W-:Y:S05]  /*18760*/  BSYNC B1 ;  /* 0x0000000000017941 */ /* 0x000fea0003800000 */
.L_x_1400:
        /* <DEDUP_REMOVED lines=82> */
.L_x_1403:
[----:B------:R-:W-:Y:S05]  /*18c90*/  BSYNC B1 ;  /* 0x0000000000017941 */ /* 0x000fea0003800000 */
.L_x_1402:
[----:B------:R-:W-:Y:S04]  /*18ca0*/  BSSY B1, `(.L_x_1404) ;  /* 0x0000042000017945 */ /* 0x000fe80003800000 */
[----:B------:R-:W-:Y:S05]  /*18cb0*/  @P1 BRA `(.L_x_1405) ;  /* 0x0000000400001947 */ /* 0x000fea0003800000 */
[----:B-----5:R-:W-:Y:S01]  /*18cc0*/  IMAD R3, R252, 0x3f, R3 ;  /* 0x0000003ffc037824 */ /* 0x020fe200078e0203 */
[----:B------:R-:W-:Y:S02]  /*18cd0*/  CS2R R246, SRZ ;  /* 0x0000000000f67805 */ /* 0x000fe4000001ff00 */
[----:B------:R-:W-:Y:S01]  /*18ce0*/  CS2R R244, SRZ ;  /* 0x0000000000f47805 */ /* 0x000fe2000001ff00 */
[----:B------:R-:W-:Y:S01]  /*18cf0*/  ULDC UR30, c[0x0][0x29c] ;  /* 0x0000a700001e7ab9 */ /* 0x000fe20000000800 */
[----:B------:R-:W-:-:S04]  /*18d00*/  SHF.L.U32 R251, R3, 0x2, RZ ;  /* 0x0000000203fb7819 */ /* 0x000fc800000006ff */
[----:B------:R-:W-:-:S13]  /*18d10*/  ISETP.GE.AND P2, PT, R251, R0, PT ;  /* 0x00000000fb00720c */ /* 0x000fda0003f46270 */
[----:B------:R2:W3:Y:S01]  /*18d20*/  @!P2 LDG.E R0, desc[UR36][R18.64] ;  /* 0x000000241200a981 */ /* 0x0004e2000c1e1900 */
[----:B------:R-:W3:Y:S08]  /*18d30*/  @!P2 LDC R3, c[0x0][0x288] ;  /* 0x0000a200ff03ab82 */ /* 0x000ef00000000800 */
[----:B--2---:R-:W2:Y:S01]  /*18d40*/  @!P2 LDC.64 R18, c[0x0][0x248] ;  /* 0x00009200ff12ab82 */ /* 0x004ea20000000a00 */
[----:B---3--:R-:W-:-:S04]  /*18d50*/  @!P2 IMAD R0, R0, R3, RZ ;  /* 0x000000030000a224 */ /* 0x008fc800078e02ff */
[----:B------:R-:W-:-:S04]  /*18d60*/  @!P2 IMAD R0, R0, 0xe0, RZ ;  /* 0x000000e00000a824 */ /* 0x000fc800078e02ff */
[----:B------:R-:W-:-:S05]  /*18d70*/  @!P2 IMAD R0, R0, R252, R251 ;  /* 0x000000fc0000a224 */ /* 0x000fca00078e02fb */
[----:B------:R-:W-:-:S04]  /*18d80*/  @!P2 IADD3 R3, P3, R249, R0, RZ ;  /* 0x00000000f903a210 */ /* 0x000fc80007f7e0ff */
[----:B------:R-:W-:Y:S02]  /*18d90*/  @!P2 LEA.HI.X.SX32 R0, R0, R17, 0x1, P3 ;  /* 0x000000110000a211 */ /* 0x000fe400018f0eff */
[----:B--2---:R-:W-:-:S04]  /*18da0*/  @!P2 LEA R18, P3, R3, R18, 0x2 ;  /* 0x000000120312a211 */ /* 0x004fc800078610ff */
[----:B------:R-:W-:-:S05]  /*18db0*/  @!P2 LEA.HI.X R19, R3, R19, R0, 0x2, P3 ;  /* 0x000000130313a211 */ /* 0x000fca00018f1400 */
[----:B------:R2:W5:Y:S01]  /*18dc0*/  @!P2 LDG.E.128 R244, desc[UR36][R18.64] ;  /* 0x0000002412f4a981 */ /* 0x000562000c1e1d00 */
[----:B------:R-:W-:-:S13]  /*18dd0*/  ISETP.NE.AND P3, PT, RZ, UR30, PT ;  /* 0x0000001eff007c0c */ /* 0x000fda000bf65270 */
[----:B--2---:R-:W-:Y:S05]  /*18de0*/  @P3 BRA `(.L_x_1405) ;  /* 0x0000000000b43947 */ /* 0x004fea0003800000 */
[----:B------:R-:W-:Y:S01]  /*18df0*/  LOP3.LUT P4, RZ, R2, 0x10, RZ, 0xc0, !PT ;  /* 0x0000001002ff7812 */ /* 0x000fe2000788c0ff */
[----:B------:R-:W2:Y:S01]  /*18e00*/  S2R R3, SR_CTAID.X ;  /* 0x0000000000037919 */ /* 0x000ea20000002500 */
[----:B------:R-:W-:Y:S04]  /*18e10*/  STL.64 [R1+0x7c8], R14 ;  /* 0x0007c80e01007387 */ /* 0x000fe80000100a00 */
[----:B------:R-:W-:Y:S07]  /*18e20*/  STL.64 [R1+0x7c0], R12 ;  /* 0x0007c00c01007387 */ /* 0x000fee0000100a00 */
[----:B------:R-:W2:Y:S01]  /*18e30*/  @P4 LDC R0, c[0x0][0x288] ;  /* 0x0000a200ff004b82 */ /* 0x000ea20000000800 */
[----:B------:R3:W-:Y:S04]  /*18e40*/  STL [R1+0x7bc], R8 ;  /* 0x0007bc0801007387 */ /* 0x0007e80000100800 */
[----:B------:R-:W-:Y:S03]  /*18e50*/  STL [R1+0x7b8], R7 ;  /* 0x0007b80701007387 */ /* 0x000fe60000100800 */
[----:B------:R-:W0:Y:S01]  /*18e60*/  @P4 LDC.64 R18, c[0x0][0x2e0] ;  /* 0x0000b800ff124b82 */ /* 0x000e220000000a00 */
[----:B------:R-:W-:Y:S04]  /*18e70*/  STL [R1+0x7b4], R6 ;  /* 0x0007b40601007387 */ /* 0x000fe80000100800 */
[----:B------:R1:W-:Y:S04]  /*18e80*/  STL [R1+0x7b0], R5 ;  /* 0x0007b00501007387 */ /* 0x0003e80000100800 */
[----:B------:R4:W-:Y:S04]  /*18e90*/  STL [R1+0x7ac], R4 ;  /* 0x0007ac0401007387 */ /* 0x0009e80000100800 */
[----:B---3--:R-:W3:Y:S01]  /*18ea0*/  LDL R8, [R1+0x48] ;  /* 0x0000480001087983 */ /* 0x008ee20000100800 */
[----:B--2---:R-:W-:Y:S01]  /*18eb0*/  @P4 IMAD R3, R16, R0, R3 ;  /* 0x0000000010034224 */ /* 0x004fe200078e0203 */
[----:B------:R-:W-:-:S05]  /*18ec0*/  @P4 MOV R0, 0xe0 ;  /* 0x000000e000004802 */ /* 0x000fca0000000f00 */
[----:B------:R-:W-:-:S04]  /*18ed0*/  @P4 IMAD R0, R3, R0, 0xfc ;  /* 0x000000fc03004424 */ /* 0x000fc800078e0200 */
[----:B0-----:R-:W-:-:S05]  /*18ee0*/  @P4 IMAD.WIDE R18, R0, 0x4, R18 ;  /* 0x0000000400124825 */ /* 0x001fca00078e0212 */
[----:B------:R0:W1:Y:S02]  /*18ef0*/  @P4 LDG.E.128 R12, desc[UR36][R18.64] ;  /* 0x00000024120c4981 */ /* 0x000064000c1e1d00 */
[----:B0-----:R-:W0:Y:S01]  /*18f00*/  @!P2 LDC.64 R18, c[0x0][0x248] ;  /* 0x00009200ff12ab82 */ /* 0x001e220000000a00 */
[----:B------:R-:W-:-:S04]  /*18f10*/  @!P2 IADD3 R0, P3, R250, R251, RZ ;  /* 0x000000fbfa00a210 */ /* 0x000fc80007f7e0ff */
[----:B------:R-:W-:Y:S02]  /*18f20*/  @!P2 LEA.HI.X.SX32 R3, R251, R248, 0x1, P3 ;  /* 0x000000f8fb03a211 */ /* 0x000fe400018f0eff */
[----:B0-----:R-:W-:-:S04]  /*18f30*/  @!P2 LEA R18, P3, R0, R18, 0x2 ;  /* 0x000000120012a211 */ /* 0x001fc800078610ff */
[----:B------:R-:W-:Y:S02]  /*18f40*/  @!P2 LEA.HI.X R19, R0, R19, R3, 0x2, P3 ;  /* 0x000000130013a211 */ /* 0x000fe400018f1403 */
[----:B-1----:R-:W-:Y:S01]  /*18f50*/  MOV R5, R14 ;  /* 0x0000000e00057202 */ /* 0x002fe20000000f00 */
[----:B------:R-:W-:Y:S01]  /*18f60*/  IMAD.MOV.U32 R6, RZ, RZ, R13 ;  /* 0x000000ffff067224 */ /* 0x000fe200078e000d */
[----:B----4-:R-:W-:Y:S02]  /*18f70*/  MOV R4, R15 ;  /* 0x0000000f00047202 */ /* 0x010fe40000000f00 */
[----:B------:R-:W-:Y:S01]  /*18f80*/  MOV R7, R12 ;  /* 0x0000000c00077202 */ /* 0x000fe20000000f00 */
[----:B------:R2:W5:Y:S04]  /*18f90*/  LDL.LU.64 R14, [R1+0x7c8] ;  /* 0x0007c800010e7983 */ /* 0x0005680000300a00 */
[----:B------:R2:W5:Y:S04]  /*18fa0*/  LDL.LU.64 R12, [R1+0x7c0] ;  /* 0x0007c000010c7983 */ /* 0x0005680000300a00 */
[----:B------:R-:W4:Y:S04]  /*18fb0*/  LDL R0, [R1+0x4c] ;  /* 0x00004c0001007983 */ /* 0x000f280000100800 */
[----:B------:R-:W2:Y:S04]  /*18fc0*/  LDL R3, [R1+0x50] ;  /* 0x0000500001037983 */ /* 0x000ea80000100800 */
[----:B------:R-:W2:Y:S01]  /*18fd0*/  LDL R251, [R1+0x54] ;  /* 0x0000540001fb7983 */ /* 0x000ea20000100800 */
[----:B---3-5:R-:W-:-:S03]  /*18fe0*/  FADD.FTZ R244, R8, R244 ;  /* 0x000000f408f47221 */ /* 0x028fc60000010000 */
[----:B------:R0:W5:Y:S01]  /*18ff0*/  LDL.LU R8, [R1+0x7bc] ;  /* 0x0007bc0001087983 */ /* 0x0001620000300800 */
[----:B------:R-:W-:-:S03]  /*19000*/  @P4 FMUL.FTZ R244, R244, R7 ;  /* 0x00000007f4f44220 */ /* 0x000fc60000410000 */
[----:B------:R0:W5:Y:S01]  /*19010*/  LDL.LU R7, [R1+0x7b8] ;  /* 0x0007b80001077983 */ /* 0x0001620000300800 */
[----:B----4-:R-:W-:Y:S01]  /*19020*/  FADD.FTZ R245, R0, R245 ;  /* 0x000000f500f57221 */ /* 0x010fe20000010000 */
[----:B--2---:R-:W-:-:S03]  /*19030*/  FADD.FTZ R246, R3, R246 ;  /* 0x000000f603f67221 */ /* 0x004fc60000010000 */
[----:B------:R-:W-:Y:S02]  /*19040*/  @P4 FMUL.FTZ R245, R245, R6 ;  /* 0x00000006f5f54220 */ /* 0x000fe40000410000 */
[----:B------:R0:W5:Y:S01]  /*19050*/  LDL.LU R6, [R1+0x7b4] ;  /* 0x0007b40001067983 */ /* 0x0001620000300800 */
[----:B------:R-:W-:Y:S01]  /*19060*/  FADD.FTZ R247, R251, R247 ;  /* 0x000000f7fbf77221 */ /* 0x000fe20000010000 */
[----:B------:R-:W-:Y:S02]  /*19070*/  @P4 FMUL.FTZ R246, R246, R5 ;  /* 0x00000005f6f64220 */ /* 0x000fe40000410000 */
[----:B------:R0:W5:Y:S01]  /*19080*/  LDL.LU R5, [R1+0x7b0] ;  /* 0x0007b00001057983 */ /* 0x0001620000300800 */
[----:B------:R-:W-:-:S03]  /*19090*/  @P4 FMUL.FTZ R247, R247, R4 ;  /* 0x00000004f7f74220 */ /* 0x000fc60000410000 */
[----:B------:R0:W5:Y:S04]  /*190a0*/  LDL.LU R4, [R1+0x7ac] ;  /* 0x0007ac0001047983 */ /* 0x0001680000300800 */
[----:B------:R0:W-:Y:S02]  /*190b0*/  @!P2 STG.E.128 desc[UR36][R18.64], R244 ;  /* 0x000000f41200a986 */ /* 0x0001e4000c101d24 */
.L_x_1405:
[----:B------:R-:W-:Y:S05]  /*190c0*/  BSYNC B1 ;  /* 0x0000000000017941 */ /* 0x000fea0003800000 */
.L_x_1404:
[----:B------:R-:W-:Y:S04]  /*190d0*/  BSSY B1, `(.L_x_1406) ;  /* 0x000024a000017945 */ /* 0x000fe80003800000 */
[----:B------:R-:W-:Y:S05]  /*190e0*/  @P1 BRA `(.L_x_1407) ;  /* 0x0000002400201947 */ /* 0x000fea0003800000 */
[----:B-----5:R2:W-:Y:S01]  /*190f0*/  STL [R1+0x828], R202 ;  /* 0x000828ca01007387 */ /* 0x0205e20000100800 */
[----:B0-----:R-:W0:Y:S01]  /*19100*/  LDC.64 R18, c[0x0][0x2d8] ;  /* 0x0000b600ff127b82 */ /* 0x001e220000000a00 */
[----:B------:R-:W-:Y:S02]  /*19110*/  ULDC.64 UR30, c[0x0][0x2c8] ;  /* 0x0000b200001e7ab9 */ /* 0x000fe40000000a00 */
[----:B--2---:R-:W2:Y:S04]  /*19120*/  LDL R202, [R1+0x744] ;  /* 0x0007440001ca7983 */ /* 0x004ea80000100800 */
[----:B------:R1:W-:Y:S04]  /*19130*/  STL [R1+0x824], R199 ;  /* 0x000824c701007387 */ /* 0x0003e80000100800 */
[----:B-1----:R-:W2:Y:S04]  /*19140*/  LDL R199, [R1+0x4] ;  /* 0x0000040001c77983 */ /* 0x002ea80000100800 */
[----:B------:R1:W-:Y:S04]  /*19150*/  STL [R1+0x820], R206 ;  /* 0x000820ce01007387 */ /* 0x0003e80000100800 */
[----:B-1----:R-:W3:Y:S04]  /*19160*/  LDL R206, [R1+0x740] ;  /* 0x0007400001ce7983 */ /* 0x002ee80000100800 */
[----:B------:R1:W-:Y:S04]  /*19170*/  STL [R1+0x81c], R203 ;  /* 0x00081ccb01007387 */ /* 0x0003e80000100800 */
[----:B-1----:R-:W3:Y:S04]  /*19180*/  LDL R203, [R1] ;  /* 0x0000000001cb7983 */ /* 0x002ee80000100800 */
[----:B------:R1:W-:Y:S04]  /*19190*/  STL [R1+0x818], R210 ;  /* 0x000818d201007387 */ /* 0x0003e80000100800 */
[----:B-1----:R-:W4:Y:S04]  /*191a0*/  LDL R210, [R1+0x754] ;  /* 0x0007540001d27983 */ /* 0x002f280000100800 */
[----:B------:R1:W-:Y:S04]  /*191b0*/  STL [R1+0x814], R207 ;  /* 0x000814cf01007387 */ /* 0x0003e80000100800 */
[----:B-1----:R-:W4:Y:S04]  /*191c0*/  LDL R207, [R1+0x14] ;  /* 0x0000140001cf7983 */ /* 0x002f280000100800 */
[----:B------:R1:W-:Y:S04]  /*191d0*/  STL [R1+0x810], R214 ;  /* 0x000810d601007387 */ /* 0x0003e80000100800 */
[----:B-1----:R-:W2:Y:S04]  /*191e0*/  LDL R214, [R1+0x750] ;  /* 0x0007500001d67983 */ /* 0x002ea80000100800 */
[----:B------:R1:W-:Y:S04]  /*191f0*/  STL [R1+0x80c], R211 ;  /* 0x00080cd301007387 */ /* 0x0003e80000100800 */
[----:B-1----:R-:W2:Y:S04]  /*19200*/  LDL R211, [R1+0x10] ;  /* 0x0000100001d37983 */ /* 0x002ea80000100800 */
[----:B------:R1:W-:Y:S04]  /*19210*/  STL [R1+0x808], R218 ;  /* 0x000808da01007387 */ /* 0x0003e80000100800 */
[----:B-1----:R-:W3:Y:S04]  /*19220*/  LDL R218, [R1+0x774] ;  /* 0x0007740001da7983 */ /* 0x002ee80000100800 */
[----:B------:R1:W-:Y:S04]  /*19230*/  STL [R1+0x804], R215 ;  /* 0x000804d701007387 */ /* 0x0003e80000100800 */
[----:B-1----:R-:W3:Y:S04]  /*19240*/  LDL R215, [R1+0x34] ;  /* 0x0000340001d77983 */ /* 0x002ee80000100800 */
        /* <DEDUP_REMOVED lines=12> */
[----:B------:R-:W-:Y:S04]  /*19310*/  STL [R1+0x7e8], R234 ;  /* 0x0007e8ea01007387 */ /* 0x000fe80000100800 */
        /* <DEDUP_REMOVED lines=9> */
[----:B------:R1:W-:Y:S04]  /*193b0*/  STL [R1+0x7c0], R250 ;  /* 0x0007c0fa01007387 */ /* 0x0003e80000100800 */
[----:B------:R-:W-:Y:S04]  /*193c0*/  STL [R1+0x7bc], R249 ;  /* 0x0007bcf901007387 */ /* 0x000fe80000100800 */
[----:B------:R-:W-:Y:S04]  /*193d0*/  STL [R1+0x7b8], R248 ;  /* 0x0007b8f801007387 */ /* 0x000fe80000100800 */
[----:B------:R-:W-:Y:S04]  /*193e0*/  STL [R1+0x7b4], R17 ;  /* 0x0007b41101007387 */ /* 0x000fe80000100800 */
[----:B------:R-:W-:Y:S04]  /*193f0*/  STL [R1+0x7b0], R16 ;  /* 0x0007b01001007387 */ /* 0x000fe80000100800 */
[----:B------:R0:W-:Y:S01]  /*19400*/  STL [R1+0x7ac], R2 ;  /* 0x0007ac0201007387 */ /* 0x0001e20000100800 */
[----:B------:R-:W-:Y:S01]  /*19410*/  ISETP.NE.U32.AND P1, PT, RZ, UR30, PT ;  /* 0x0000001eff007c0c */ /* 0x000fe2000bf25070 */
[----:B------:R-:W-:Y:S01]  /*19420*/  ULDC UR30, c[0x0][0x298] ;  /* 0x0000a600001e7ab9 */ /* 0x000fe20000000800 */
[----:B------:R-:W0:Y:S01]  /*19430*/  S2R R251, SR_CTAID.X ;  /* 0x0000000000fb7919 */ /* 0x000e220000002500 */
[----:B-1----:R-:W4:Y:S04]  /*19440*/  LDL R250, [R1+0x734] ;  /* 0x0007340001fa7983 */ /* 0x002f280000100800 */
[----:B0-----:R-:W2:Y:S01]  /*19450*/  LDL R2, [R1+0x40] ;  /* 0x0000400001027983 */ /* 0x001ea20000100800 */
[----:B------:R-:W-:-:S02]  /*19460*/  ISETP.NE.AND.EX P2, PT, RZ, UR31, PT, P1 ;  /* 0x0000001fff007c0c */ /* 0x000fc4000bf45310 */
[----:B------:R-:W-:Y:S01]  /*19470*/  ISETP.NE.U32.AND P1, PT, R18, RZ, PT ;  /* 0x000000ff1200720c */ /* 0x000fe20003f25070 */
[----:B------:R-:W4:Y:S03]  /*19480*/  LDL R252, [R1+0x730] ;  /* 0x0007300001fc7983 */ /* 0x000f260000100800 */
[----:B------:R-:W-:Y:S01]  /*19490*/  ISETP.NE.AND.EX P1, PT, R19, RZ, PT, P1 ;  /* 0x000000ff1300720c */ /* 0x000fe20003f25310 */
[----:B------:R-:W4:Y:S04]  /*194a0*/  LDL R248, [R1+0x724] ;  /* 0x0007240001f87983 */ /* 0x000f280000100800 */
[----:B------:R-:W4:Y:S02]  /*194b0*/  LDL R249, [R1+0x720] ;  /* 0x0007200001f97983 */ /* 0x000f240000100800 */
[----:B------:R-:W0:Y:S02]  /*194c0*/  @P2 LDC R3, c[0x0][0x2d0] ;  /* 0x0000b400ff032b82 */ /* 0x000e240000000800 */
[----:B------:R-:W4:Y:S04]  /*194d0*/  LDL R246, [R1+0x714] ;  /* 0x0007140001f67983 */ /* 0x000f280000100800 */
[----:B------:R-:W4:Y:S02]  /*194e0*/  LDL R247, [R1+0x710] ;  /* 0x0007100001f77983 */ /* 0x000f240000100800 */
[----:B------:R-:W1:Y:S02]  /*194f0*/  @P2 LDC.64 R18, c[0x0][0x2c8] ;  /* 0x0000b200ff122b82 */ /* 0x000e640000000a00 */
[----:B------:R-:W4:Y:S04]  /*19500*/  LDL R242, [R1+0x704] ;  /* 0x0007040001f27983 */ /* 0x000f280000100800 */
[----:B------:R-:W4:Y:S02]  /*19510*/  LDL R243, [R1+0x700] ;  /* 0x0007000001f37983 */ /* 0x000f240000100800 */
[----:B------:R-:W1:Y:S02]  /*19520*/  @P1 LDC.64 R238, c[0x0][0x2d8] ;  /* 0x0000b600ffee1b82 */ /* 0x000e640000000a00 */
[----:B------:R-:W4:Y:S04]  /*19530*/  LDL R231, [R1+0x6d0] ;  /* 0x0006d00001e77983 */ /* 0x000f280000100800 */
[----:B------:R-:W4:Y:S01]  /*19540*/  LDL R17, [R1+0x640] ;  /* 0x0006400001117983 */ /* 0x000f220000100800 */
[----:B0-----:R-:W-:-:S03]  /*19550*/  @P2 IMAD R0, R251, R3, UR39 ;  /* 0x00000027fb002e24 */ /* 0x001fc6000f8e0203 */
[----:B------:R-:W4:Y:S02]  /*19560*/  LDL R16, [R1+0x644] ;  /* 0x0006440001107983 */ /* 0x000f240000100800 */
[----:B------:R-:W-:-:S05]  /*19570*/  @P2 IADD3 R0, R0, -0x1, RZ ;  /* 0xffffffff00002810 */ /* 0x000fca0007ffe0ff */
[----:B--2---:R-:W-:-:S04]  /*19580*/  @P2 IMAD R0, R0, R3, R2 ;  /* 0x0000000300002224 */ /* 0x004fc800078e0202 */
[----:B-1----:R-:W-:-:S04]  /*19590*/  @P2 IMAD.WIDE R234, R0, 0x4, R18 ;  /* 0x0000000400ea2825 */ /* 0x002fc800078e0212 */
[----:B------:R-:W-:Y:S02]  /*195a0*/  @P1 IMAD.WIDE R18, R251, 0x4, R238 ;  /* 0x00000004fb121825 */ /* 0x000fe400078e02ee */
[----:B------:R-:W2:Y:S04]  /*195b0*/  LDL R238, [R1+0x6f4] ;  /* 0x0006f40001ee7983 */ /* 0x000ea80000100800 */
[----:B------:R0:W2:Y:S01]  /*195c0*/  @P1 LDG.E R251, desc[UR36][R18.64] ;  /* 0x0000002412fb1981 */ /* 0x0000a2000c1e1900 */
[----:B---3--:R-:W-:-:S03]  /*195d0*/  FMUL.FTZ R3, R230, R227 ;  /* 0x000000e3e6037220 */ /* 0x008fc60000410000 */
[----:B------:R-:W3:Y:S01]  /*195e0*/  LDL R239, [R1+0x6f0] ;  /* 0x0006f00001ef7983 */ /* 0x000ee20000100800 */
[----:B------:R-:W-:-:S03]  /*195f0*/  FMUL.FTZ R0, R226, R223 ;  /* 0x000000dfe2007220 */ /* 0x000fc60000410000 */
[----:B------:R-:W3:Y:S04]  /*19600*/  LDL R230, [R1+0x6d4] ;  /* 0x0006d40001e67983 */ /* 0x000ee80000100800 */
[----:B------:R-:W3:Y:S01]  /*19610*/  @P2 LDG.E R19, desc[UR36][R234.64] ;  /* 0x00000024ea132981 */ /* 0x000ee2000c1e1900 */
[----:B----4-:R-:W-:Y:S01]  /*19620*/  FFMA.FTZ R3, R222, R219, R3 ;  /* 0x000000dbde037223 */ /* 0x010fe20000010003 */
[----:B------:R-:W-:Y:S02]  /*19630*/  FFMA.FTZ R0, R218, R215, R0 ;  /* 0x000000d7da007223 */ /* 0x000fe40000010000 */
[----:B------:R-:W4:Y:S01]  /*19640*/  LDL R226, [R1+0x6c4] ;  /* 0x0006c40001e27983 */ /* 0x000f220000100800 */
[----:B------:R-:W-:Y:S01]  /*19650*/  FFMA.FTZ R3, R214, R211, R3 ;  /* 0x000000d3d6037223 */ /* 0x000fe20000010003 */
[----:B------:R-:W-:-:S02]  /*19660*/  FFMA.FTZ R0, R210, R207, R0 ;  /* 0x000000cfd2007223 */ /* 0x000fc40000010000 */
[----:B------:R-:W4:Y:S01]  /*19670*/  LDL R227, [R1+0x6c0] ;  /* 0x0006c00001e37983 */ /* 0x000f220000100800 */
[----:B------:R-:W-:Y:S01]  /*19680*/  FFMA.FTZ R3, R206, R203, R3 ;  /* 0x000000cbce037223 */ /* 0x000fe20000010003 */
[----:B------:R-:W-:Y:S02]  /*19690*/  FFMA.FTZ R0, R202, R199, R0 ;  /* 0x000000c7ca007223 */ /* 0x000fe40000010000 */
[----:B------:R-:W4:Y:S04]  /*196a0*/  LDL R234, [R1+0x6e4] ;  /* 0x0006e40001ea7983 */ /* 0x000f280000100800 */
        /* <DEDUP_REMOVED lines=14> */
[----:B------:R-:W4:Y:S01]  /*19790*/  LDL R18, [R1+0x654] ;  /* 0x0006540001127983 */ /* 0x000f220000100800 */
[----:B------:R-:W-:-:S03]  /*197a0*/  FFMA.FTZ R0, R250, R5, R0 ;  /* 0x00000005fa007223 */ /* 0x000fc60000010000 */
[----:B------:R-:W4:Y:S01]  /*197b0*/  LDL R250, [R1+0x634] ;  /* 0x0006340001fa7983 */ /* 0x000f220000100800 */
[----:B------:R-:W-:Y:S01]  /*197c0*/  FFMA.FTZ R3, R252, R4, R3 ;  /* 0x00000004fc037223 */ /* 0x000fe20000010003 */
[----:B------:R-:W-:Y:S02]  /*197d0*/  FFMA.FTZ R0, R248, R9, R0 ;  /* 0x00000009f8007223 */ /* 0x000fe40000010000 */
[----:B------:R-:W4:Y:S01]  /*197e0*/  LDL R252, [R1+0x630] ;  /* 0x0006300001fc7983 */ /* 0x000f220000100800 */
[----:B------:R-:W-:-:S03]  /*197f0*/  FFMA.FTZ R3, R249, R8, R3 ;  /* 0x00000008f9037223 */ /* 0x000fc60000010003 */
        /* <DEDUP_REMOVED lines=8> */
[----:B------:R-:W4:Y:S04]  /*19880*/  LDL R242, [R1+0x604] ;  /* 0x0006040001f27983 */ /* 0x000f280000100800 */
[----:B------:R-:W4:Y:S01]  /*19890*/  LDL R243, [R1+0x600] ;  /* 0x0006000001f37983 */ /* 0x000f220000100800 */
[----:B--2---:R-:W-:-:S03]  /*198a0*/  FFMA.FTZ R0, R238, R25, R0 ;  /* 0x00000019ee007223 */ /* 0x004fc60000010000 */
[----:B------:R-:W2:Y:S01]  /*198b0*/  LDL R238, [R1+0x5f4] ;  /* 0x0005f40001ee7983 */ /* 0x000ea20000100800 */
[----:B---3--:R-:W-:-:S03]  /*198c0*/  FFMA.FTZ R3, R239, R24, R3 ;  /* 0x00000018ef037223 */ /* 0x008fc60000010003 */
[----:B------:R-:W3:Y:S01]  /*198d0*/  LDL R239, [R1+0x5f0] ;  /* 0x0005f00001ef7983 */ /* 0x000ee20000100800 */
[----:B----4-:R-:W-:-:S03]  /*198e0*/  FFMA.FTZ R0, R234, R29, R0 ;  /* 0x0000001dea007223 */ /* 0x010fc60000010000 */
[----:B------:R-:W4:Y:S01]  /*198f0*/  LDL R234, [R1+0x5e4] ;  /* 0x0005e40001ea7983 */ /* 0x000f220000100800 */
[----:B------:R-:W-:Y:S01]  /*19900*/  FFMA.FTZ R3, R235, R28, R3 ;  /* 0x0000001ceb037223 */ /* 0x000fe20000010003 */
[----:B------:R-:W-:Y:S02]  /*19910*/  FFMA.FTZ R0, R230, R33, R0 ;  /* 0x00000021e6007223 */ /* 0x000fe40000010000 */
[----:B------:R-:W4:Y:S04]  /*19920*/  LDL R235, [R1+0x5e0] ;  /* 0x0005e00001eb7983 */ /* 0x000f280000100800 */
[----:B------:R-:W4:Y:S01]  /*19930*/  LDL R230, [R1+0x5d4] ;  /* 0x0005d40001e67983 */ /* 0x000f220000100800 */
[----:B------:R-:W-:Y:S01]  /*19940*/  FFMA.FTZ R3, R231, R32, R3 ;  /* 0x00000020e7037223 */ /* 0x000fe20000010003 */
[----:B------:R-:W-:-:S02]  /*19950*/  FFMA.FTZ R0, R226, R37, R0 ;  /* 0x00000025e2007223 */ /* 0x000fc40000010000 */
        /* <DEDUP_REMOVED lines=30> */
[----:B------:R-:W-:-:S03]  /*19b40*/  FFMA.FTZ R3, R17, R68, R3 ;  /* 0x0000004411037223 */ /* 0x000fc60000010003 */
[----:B------:R-:W4:Y:S01]  /*19b50*/  LDL R17, [R1+0x540] ;  /* 0x0005400001117983 */ /* 0x000f220000100800 */
[----:B------:R-:W-:Y:S01]  /*19b60*/  FFMA.FTZ R0, R18, R65, R0 ;  /* 0x0000004112007223 */ /* 0x000fe20000010000 */
[----:B------:R-:W-:Y:S02]  /*19b70*/  FFMA.FTZ R3, R252, R72, R3 ;  /* 0x00000048fc037223 */ /* 0x000fe40000010003 */
[----:B------:R-:W4:Y:S01]  /*19b80*/  LDL R18, [R1+0x554] ;  /* 0x0005540001127983 */ /* 0x000f220000100800 */
[----:B------:R-:W-:Y:S01]  /*19b90*/  FFMA.FTZ R0, R16, R69, R0 ;  /* 0x0000004510007223 */ /* 0x000fe20000010000 */
[----:B------:R-:W-:Y:S02]  /*19ba0*/  FFMA.FTZ R3, R249, R76, R3 ;  /* 0x0000004cf9037223 */ /* 0x000fe40000010003 */
[----:B------:R-:W4:Y:S01]  /*19bb0*/  LDL R16, [R1+0x544] ;  /* 0x0005440001107983 */ /* 0x000f220000100800 */
[----:B------:R-:W-:Y:S01]  /*19bc0*/  FFMA.FTZ R0, R250, R73, R0 ;  /* 0x00000049fa007223 */ /* 0x000fe20000010000 */
[----:B------:R-:W-:-:S02]  /*19bd0*/  FFMA.FTZ R3, R247, R80, R3 ;  /* 0x00000050f7037223 */ /* 0x000fc40000010003 */
[----:B------:R-:W4:Y:S01]  /*19be0*/  LDL R250, [R1+0x500] ;  /* 0x0005000001fa7983 */ /* 0x000f220000100800 */
[----:B------:R-:W-:Y:S01]  /*19bf0*/  FFMA.FTZ R0, R248, R77, R0 ;  /* 0x0000004df8007223 */ /* 0x000fe20000010000 */
[----:B------:R-:W-:Y:S02]  /*19c00*/  FFMA.FTZ R3, R243, R84, R3 ;  /* 0x00000054f3037223 */ /* 0x000fe40000010003 */
[----:B------:R-:W4:Y:S01]  /*19c10*/  LDL R252, [R1+0x514] ;  /* 0x0005140001fc7983 */ /* 0x000f220000100800 */
[----:B------:R-:W-:-:S03]  /*19c20*/  FFMA.FTZ R0, R246, R81, R0 ;  /* 0x00000051f6007223 */ /* 0x000fc60000010000 */
[----:B------:R-:W4:Y:S01]  /*19c30*/  LDL R248, [R1+0x4f0] ;  /* 0x0004f00001f87983 */ /* 0x000f220000100800 */
[----:B------:R-:W-:-:S03]  /*19c40*/  FFMA.FTZ R0, R242, R85, R0 ;  /* 0x00000055f2007223 */ /* 0x000fc60000010000 */
[----:B------:R-:W4:Y:S04]  /*19c50*/  LDL R249, [R1+0x504] ;  /* 0x0005040001f97983 */ /* 0x000f280000100800 */
[----:B------:R-:W4:Y:S04]  /*19c60*/  LDL R246, [R1+0x4e0] ;  /* 0x0004e00001f67983 */ /* 0x000f280000100800 */
[----:B------:R-:W4:Y:S04]  /*19c70*/  LDL R247, [R1+0x4f4] ;  /* 0x0004f40001f77983 */ /* 0x000f280000100800 */
        /* <DEDUP_REMOVED lines=31> */
[----:B------:R-:W2:Y:S01]  /*19e70*/  LDL R210, [R1+0x510] ;  /* 0x0005100001d27983 */ /* 0x000ea20000100800 */
[----:B------:R-:W-:-:S03]  /*19e80*/  FFMA.FTZ R3, R211, R116, R3 ;  /* 0x00000074d3037223 */ /* 0x000fc60000010003 */
[----:B------:R-:W4:Y:S01]  /*19e90*/  LDL R211, [R1+0x464] ;  /* 0x0004640001d37983 */ /* 0x000f220000100800 */
[----:B------:R-:W-:-:S03]  /*19ea0*/  FFMA.FTZ R0, R206, R121, R0 ;  /* 0x00000079ce007223 */ /* 0x000fc60000010000 */
[----:B------:R-:W3:Y:S01]  /*19eb0*/  LDL R206, [R1+0x520] ;  /* 0x0005200001ce7983 */ /* 0x000ee20000100800 */
[----:B------:R-:W-:-:S03]  /*19ec0*/  FFMA.FTZ R3, R207, R120, R3 ;  /* 0x00000078cf037223 */ /* 0x000fc60000010003 */
[----:B------:R-:W4:Y:S01]  /*19ed0*/  LDL R207, [R1+0x450] ;  /* 0x0004500001cf7983 */ /* 0x000f220000100800 */
[----:B------:R-:W-:-:S03]  /*19ee0*/  FFMA.FTZ R0, R202, R125, R0 ;  /* 0x0000007dca007223 */ /* 0x000fc60000010000 */
[----:B------:R-:W2:Y:S01]  /*19ef0*/  LDL R202, [R1+0x530] ;  /* 0x0005300001ca7983 */ /* 0x000ea20000100800 */
        /* <DEDUP_REMOVED lines=10> */
[----:B--2---:R-:W-:-:S03]  /*19fa0*/  FFMA.FTZ R3, R202, R136, R3 ;  /* 0x00000088ca037223 */ /* 0x004fc60000010003 */
[----:B------:R-:W2:Y:S01]  /*19fb0*/  LDL.LU R202, [R1+0x828] ;  /* 0x0008280001ca7983 */ /* 0x000ea20000300800 */
[----:B---3--:R-:W-:Y:S01]  /*19fc0*/  FFMA.FTZ R3, R206, R140, R3 ;  /* 0x0000008cce037223 */ /* 0x008fe20000010003 */
[----:B----4-:R-:W-:-:S03]  /*19fd0*/  FFMA.FTZ R0, R199, R137, R0 ;  /* 0x00000089c7007223 */ /* 0x010fc60000010000 */
[----:B------:R-:W-:Y:S01]  /*19fe0*/  FFMA.FTZ R3, R210, R144, R3 ;  /* 0x00000090d2037223 */ /* 0x000fe20000010003 */
[----:B------:R-:W3:Y:S01]  /*19ff0*/  LDL.LU R199, [R1+0x824] ;  /* 0x0008240001c77983 */ /* 0x000ee20000300800 */
[----:B------:R-:W-:Y:S02]  /*1a000*/  FFMA.FTZ R0, R203, R141, R0 ;  /* 0x0000008dcb007223 */ /* 0x000fe40000010000 */
[----:B------:R-:W-:Y:S01]  /*1a010*/  FFMA.FTZ R3, R250, R148, R3 ;  /* 0x00000094fa037223 */ /* 0x000fe20000010003 */
[----:B------:R-:W4:Y:S01]  /*1a020*/  LDL.LU R206, [R1+0x820] ;  /* 0x0008200001ce7983 */ /* 0x000f220000300800 */
[----:B------:R-:W-:Y:S02]  /*1a030*/  FFMA.FTZ R0, R252, R145, R0 ;  /* 0x00000091fc007223 */ /* 0x000fe40000010000 */
[----:B------:R-:W-:Y:S01]  /*1a040*/  FFMA.FTZ R3, R248, R152, R3 ;  /* 0x00000098f8037223 */ /* 0x000fe20000010003 */
[----:B------:R-:W4:Y:S01]  /*1a050*/  LDL.LU R203, [R1+0x81c] ;  /* 0x00081c0001cb7983 */ /* 0x000f220000300800 */
[----:B------:R-:W-:-:S02]  /*1a060*/  FFMA.FTZ R0, R249, R149, R0 ;  /* 0x00000095f9007223 */ /* 0x000fc40000010000 */
[----:B------:R-:W-:Y:S01]  /*1a070*/  FFMA.FTZ R3, R246, R156, R3 ;  /* 0x0000009cf6037223 */ /* 0x000fe20000010003 */
[----:B------:R-:W4:Y:S01]  /*1a080*/  LDL.LU R210, [R1+0x818] ;  /* 0x0008180001d27983 */ /* 0x000f220000300800 */
[----:B------:R-:W-:Y:S02]  /*1a090*/  FFMA.FTZ R0, R247, R153, R0 ;  /* 0x00000099f7007223 */ /* 0x000fe40000010000 */
[----:B------:R-:W-:Y:S01]  /*1a0a0*/  FFMA.FTZ R3, R242, R160, R3 ;  /* 0x000000a0f2037223 */ /* 0x000fe20000010003 */
[----:B------:R-:W2:Y:S01]  /*1a0b0*/  LDL R247, [R1+0x728] ;  /* 0x0007280001f77983 */ /* 0x000ea20000100800 */
[----:B------:R-:W-:Y:S02]  /*1a0c0*/  FFMA.FTZ R0, R243, R157, R0 ;  /* 0x0000009df3007223 */ /* 0x000fe40000010000 */
[----:B------:R-:W-:Y:S01]  /*1a0d0*/  FFMA.FTZ R3, R238, R164, R3 ;  /* 0x000000a4ee037223 */ /* 0x000fe20000010003 */
[----:B------:R-:W3:Y:S01]  /*1a0e0*/  LDL R243, [R1+0x718] ;  /* 0x0007180001f37983 */ /* 0x000ee20000100800 */
[----:B------:R-:W-:-:S02]  /*1a0f0*/  FFMA.FTZ R0, R239, R161, R0 ;  /* 0x000000a1ef007223 */ /* 0x000fc40000010000 */
[----:B------:R-:W-:Y:S01]  /*1a100*/  FFMA.FTZ R3, R234, R168, R3 ;  /* 0x000000a8ea037223 */ /* 0x000fe20000010003 */
[----:B------:R-:W4:Y:S01]  /*1a110*/  LDL R238, [R1+0x28] ;  /* 0x0000280001ee7983 */ /* 0x000f220000100800 */
[----:B------:R-:W-:Y:S02]  /*1a120*/  FFMA.FTZ R0, R235, R165, R0 ;  /* 0x000000a5eb007223 */ /* 0x000fe40000010000 */
[----:B------:R-:W-:Y:S01]  /*1a130*/  FFMA.FTZ R3, R230, R172, R3 ;  /* 0x000000ace6037223 */ /* 0x000fe20000010003 */
[----:B------:R-:W4:Y:S01]  /*1a140*/  LDL R235, [R1+0x768] ;  /* 0x0007680001eb7983 */ /* 0x000f220000100800 */
[----:B------:R-:W-:Y:S02]  /*1a150*/  FFMA.FTZ R0, R231, R169, R0 ;  /* 0x000000a9e7007223 */ /* 0x000fe40000010000 */
[----:B------:R-:W-:Y:S01]  /*1a160*/  FFMA.FTZ R3, R226, R176, R3 ;  /* 0x000000b0e2037223 */ /* 0x000fe20000010003 */
[----:B------:R-:W2:Y:S04]  /*1a170*/  LDL R234, [R1+0x38] ;  /* 0x0000380001ea7983 */ /* 0x000ea80000100800 */
[----:B------:R-:W2:Y:S01]  /*1a180*/  LDL R231, [R1+0x778] ;  /* 0x0007780001e77983 */ /* 0x000ea20000100800 */
[----:B------:R-:W-:Y:S01]  /*1a190*/  FFMA.FTZ R0, R227, R173, R0 ;  /* 0x000000ade3007223 */ /* 0x000fe20000010000 */
[----:B------:R-:W-:-:S02]  /*1a1a0*/  FFMA.FTZ R3, R222, R180, R3 ;  /* 0x000000b4de037223 */ /* 0x000fc40000010003 */
[----:B------:R-:W3:Y:S01]  /*1a1b0*/  LDL R230, [R1+0x2c] ;  /* 0x00002c0001e67983 */ /* 0x000ee20000100800 */
[----:B------:R-:W-:-:S03]  /*1a1c0*/  FFMA.FTZ R0, R223, R177, R0 ;  /* 0x000000b1df007223 */ /* 0x000fc60000010000 */
        /* <DEDUP_REMOVED lines=14> */
[----:B------:R-:W3:Y:S04]  /*1a2b0*/  LDL R17, [R1+0x738] ;  /* 0x0007380001117983 */ /* 0x000ee80000100800 */
[----:B------:R-:W3:Y:S04]  /*1a2c0*/  LDL R214, [R1+0x1c] ;  /* 0x00001c0001d67983 */ /* 0x000ee80000100800 */
[----:B------:R-:W3:Y:S01]  /*1a2d0*/  LDL R211, [R1+0x75c] ;  /* 0x00075c0001d37983 */ /* 0x000ee20000100800 */
[----:B------:R-:W-:-:S03]  /*1a2e0*/  FFMA.FTZ R0, R18, R193, R0 ;  /* 0x000000c112007223 */ /* 0x000fc60000010000 */
[----:B------:R-:W3:Y:S01]  /*1a2f0*/  LDL R207, [R1+0xc] ;  /* 0x00000c0001cf7983 */ /* 0x000ee20000100800 */
[----:B------:R-:W-:Y:S01]  /*1a300*/  FFMA.FTZ R0, R16, R197, R0 ;  /* 0x000000c510007223 */ /* 0x000fe20000010000 */
[----:B------:R-:W-:Y:S02]  /*1a310*/  FFMA.FTZ R3, R200, UR59, R3 ;  /* 0x0000003bc8037c23 */ /* 0x000fe40008010003 */
[----:B------:R-:W3:Y:S01]  /*1a320*/  LDL R16, [R1+0x74c] ;  /* 0x00074c0001107983 */ /* 0x000ee20000100800 */
[----:B------:R-:W-:Y:S01]  /*1a330*/  FFMA.FTZ R0, R201, UR58, R0 ;  /* 0x0000003ac9007c23 */ /* 0x000fe20008010000 */
[----:B------:R-:W-:Y:S02]  /*1a340*/  FFMA.FTZ R3, R204, UR10, R3 ;  /* 0x0000000acc037c23 */ /* 0x000fe40008010003 */
[----:B------:R-:W3:Y:S01]  /*1a350*/  LDL R246, [R1+0x73c] ;  /* 0x00073c0001f67983 */ /* 0x000ee20000100800 */
[----:B------:R-:W-:Y:S01]  /*1a360*/  FFMA.FTZ R0, R205, UR9, R0 ;  /* 0x00000009cd007c23 */ /* 0x000fe20008010000 */
[----:B------:R-:W-:-:S02]  /*1a370*/  FFMA.FTZ R3, R208, UR14, R3 ;  /* 0x0000000ed0037c23 */ /* 0x000fc40008010003 */
[----:B------:R-:W3:Y:S01]  /*1a380*/  LDL R239, [R1+0x708] ;  /* 0x0007080001ef7983 */ /* 0x000ee20000100800 */
[----:B------:R-:W-:Y:S01]  /*1a390*/  FFMA.FTZ R0, R209, UR13, R0 ;  /* 0x0000000dd1007c23 */ /* 0x000fe20008010000 */
        /* <DEDUP_REMOVED lines=15> */
[----:B------:R-:W-:-:S03]  /*1a490*/  FFMA.FTZ R3, R232, UR44, R3 ;  /* 0x0000002ce8037c23 */ /* 0x000fc60008010003 */
[----:B------:R-:W-:Y:S01]  /*1a4a0*/  FFMA.FTZ R0, R233, UR43, R0 ;  /* 0x0000002be9007c23 */ /* 0x000fe20008010000 */
[----:B------:R-:W-:-:S03]  /*1a4b0*/  FFMA.FTZ R3, R236, UR48, R3 ;  /* 0x00000030ec037c23 */ /* 0x000fc60008010003 */
[----:B------:R-:W-:Y:S01]  /*1a4c0*/  FFMA.FTZ R0, R237, UR47, R0 ;  /* 0x0000002fed007c23 */ /* 0x000fe20008010000 */
[----:B------:R-:W-:-:S03]  /*1a4d0*/  FFMA.FTZ R3, R240, UR52, R3 ;  /* 0x00000034f0037c23 */ /* 0x000fc60008010003 */
[----:B------:R-:W-:Y:S01]  /*1a4e0*/  FFMA.FTZ R0, R241, UR51, R0 ;  /* 0x00000033f1007c23 */ /* 0x000fe20008010000 */
[----:B------:R-:W-:-:S03]  /*1a4f0*/  FFMA.FTZ R3, R244, UR56, R3 ;  /* 0x00000038f4037c23 */ /* 0x000fc60008010003 */
[----:B------:R-:W-:-:S04]  /*1a500*/  FFMA.FTZ R0, R245, UR55, R0 ;  /* 0x00000037f5007c23 */ /* 0x000fc80008010000 */
[----:B0-----:R-:W-:Y:S01]  /*1a510*/  FADD.FTZ R18, R3, R0 ;  /* 0x0000000003127221 */ /* 0x001fe20000010000 */
[----:B----4-:R-:W-:Y:S02]  /*1a520*/  FMUL.FTZ R0, R235, R238 ;  /* 0x000000eeeb007220 */ /* 0x010fe40000410000 */
[----:B------:R-:W4:Y:S04]  /*1a530*/  LDL R235, [R1+0x6f8] ;  /* 0x0006f80001eb7983 */ /* 0x000f280000100800 */
[----:B------:R-:W4:Y:S01]  /*1a540*/  LDL R238, [R1+0x71c] ;  /* 0x00071c0001ee7983 */ /* 0x000f220000100800 */
[----:B--2---:R-:W-:-:S03]  /*1a550*/  FFMA.FTZ R0, R231, R234, R0 ;  /* 0x000000eae7007223 */ /* 0x004fc60000010000 */
[----:B------:R-:W2:Y:S04]  /*1a560*/  LDL R231, [R1+0x6e8] ;  /* 0x0006e80001e77983 */ /* 0x000ea80000100800 */
[----:B------:R-:W2:Y:S01]  /*1a570*/  LDL R234, [R1+0x70c] ;  /* 0x00070c0001ea7983 */ /* 0x000ea20000100800 */
[----:B---3--:R-:W-:-:S03]  /*1a580*/  FMUL.FTZ R3, R227, R230 ;  /* 0x000000e6e3037220 */ /* 0x008fc60000410000 */
[----:B------:R-:W3:Y:S04]  /*1a590*/  LDL R227, [R1+0x6d8] ;  /* 0x0006d80001e37983 */ /* 0x000ee80000100800 */
[----:B------:R-:W3:Y:S01]  /*1a5a0*/  LDL R230, [R1+0x6fc] ;  /* 0x0006fc0001e67983 */ /* 0x000ee20000100800 */
[----:B------:R-:W-:-:S03]  /*1a5b0*/  FFMA.FTZ R0, R223, R226, R0 ;  /* 0x000000e2df007223 */ /* 0x000fc60000010000 */
[----:B------:R-:W3:Y:S04]  /*1a5c0*/  LDL R223, [R1+0x6c8] ;  /* 0x0006c80001df7983 */ /* 0x000ee80000100800 */
[----:B------:R-:W3:Y:S01]  /*1a5d0*/  LDL R226, [R1+0x6ec] ;  /* 0x0006ec0001e27983 */ /* 0x000ee20000100800 */
[----:B------:R-:W-:-:S03]  /*1a5e0*/  FFMA.FTZ R3, R219, R222, R3 ;  /* 0x000000dedb037223 */ /* 0x000fc60000010003 */
[----:B------:R-:W3:Y:S04]  /*1a5f0*/  LDL R219, [R1+0x6b8] ;  /* 0x0006b80001db7983 */ /* 0x000ee80000100800 */
[----:B------:R-:W3:Y:S01]  /*1a600*/  LDL R222, [R1+0x6dc] ;  /* 0x0006dc0001de7983 */ /* 0x000ee20000100800 */
[----:B------:R-:W-:-:S03]  /*1a610*/  FFMA.FTZ R0, R215, R218, R0 ;  /* 0x000000dad7007223 */ /* 0x000fc60000010000 */
        /* <DEDUP_REMOVED lines=10> */
[----:B------:R-:W3:Y:S01]  /*1a6c0*/  LDL R207, [R1+0x69c] ;  /* 0x00069c0001cf7983 */ /* 0x000ee20000100800 */
[----:B------:R-:W-:Y:S01]  /*1a6d0*/  FFMA.FTZ R0, R243, R14, R0 ;  /* 0x0000000ef3007223 */ /* 0x000fe20000010000 */
[----:B------:R-:W-:Y:S02]  /*1a6e0*/  FFMA.FTZ R3, R246, R7, R3 ;  /* 0x00000007f6037223 */ /* 0x000fe40000010003 */
[----:B------:R-:W3:Y:S01]  /*1a6f0*/  LDL R246, [R1+0x63c] ;  /* 0x00063c0001f67983 */ /* 0x000ee20000100800 */
[----:B------:R-:W-:Y:S01]  /*1a700*/  FFMA.FTZ R0, R239, R22, R0 ;  /* 0x00000016ef007223 */ /* 0x000fe20000010000 */
[----:B------:R-:W-:Y:S02]  /*1a710*/  FFMA.FTZ R3, R242, R11, R3 ;  /* 0x0000000bf2037223 */ /* 0x000fe40000010003 */
[----:B------:R-:W3:Y:S04]  /*1a720*/  LDL R247, [R1+0x628] ;  /* 0x0006280001f77983 */ /* 0x000ee80000100800 */
[----:B------:R-:W3:Y:S04]  /*1a730*/  LDL R242, [R1+0x62c] ;  /* 0x00062c0001f27983 */ /* 0x000ee80000100800 */
[----:B------:R-:W3:Y:S04]  /*1a740*/  LDL R243, [R1+0x618] ;  /* 0x0006180001f37983 */ /* 0x000ee80000100800 */
[----:B------:R-:W3:Y:S01]  /*1a750*/  LDL R239, [R1+0x608] ;  /* 0x0006080001ef7983 */ /* 0x000ee20000100800 */
[----:B----4-:R-:W-:-:S03]  /*1a760*/  FFMA.FTZ R0, R235, R26, R0 ;  /* 0x0000001aeb007223 */ /* 0x010fc60000010000 */
[----:B------:R-:W4:Y:S01]  /*1a770*/  LDL R235, [R1+0x5f8] ;  /* 0x0005f80001eb7983 */ /* 0x000f220000100800 */
[----:B------:R-:W-:-:S03]  /*1a780*/  FFMA.FTZ R3, R238, R15, R3 ;  /* 0x0000000fee037223 */ /* 0x000fc60000010003 */
[----:B------:R-:W4:Y:S01]  /*1a790*/  LDL R238, [R1+0x61c] ;  /* 0x00061c0001ee7983 */ /* 0x000f220000100800 */
[----:B--2---:R-:W-:-:S03]  /*1a7a0*/  FFMA.FTZ R0, R231, R30, R0 ;  /* 0x0000001ee7007223 */ /* 0x004fc60000010000 */
[----:B------:R-:W2:Y:S01]  /*1a7b0*/  LDL R231, [R1+0x5e8] ;  /* 0x0005e80001e77983 */ /* 0x000ea20000100800 */
[----:B------:R-:W-:-:S03]  /*1a7c0*/  FFMA.FTZ R3, R234, R23, R3 ;  /* 0x00000017ea037223 */ /* 0x000fc60000010003 */
[----:B------:R-:W2:Y:S01]  /*1a7d0*/  LDL R234, [R1+0x60c] ;  /* 0x00060c0001ea7983 */ /* 0x000ea20000100800 */
[----:B---3--:R-:W-:-:S03]  /*1a7e0*/  FFMA.FTZ R0, R227, R34, R0 ;  /* 0x00000022e3007223 */ /* 0x008fc60000010000 */
        /* <DEDUP_REMOVED lines=8> */
[----:B------:R-:W4:Y:S01]  /*1a870*/  LDL R219, [R1+0x678] ;  /* 0x0006780001db7983 */ /* 0x000f220000100800 */
[----:B------:R-:W-:-:S03]  /*1a880*/  FFMA.FTZ R3, R222, R35, R3 ;  /* 0x00000023de037223 */ /* 0x000fc60000010003 */
[----:B------:R-:W3:Y:S01]  /*1a890*/  LDL R222, [R1+0x5cc] ;  /* 0x0005cc0001de7983 */ /* 0x000ee20000100800 */
[----:B------:R-:W-:-:S03]  /*1a8a0*/  FFMA.FTZ R0, R215, R46, R0 ;  /* 0x0000002ed7007223 */ /* 0x000fc60000010000 */
[----:B------:R-:W2:Y:S01]  /*1a8b0*/  LDL R215, [R1+0x668] ;  /* 0x0006680001d77983 */ /* 0x000ea20000100800 */
[----:B------:R-:W-:-:S03]  /*1a8c0*/  FFMA.FTZ R3, R218, R39, R3 ;  /* 0x00000027da037223 */ /* 0x000fc60000010003 */
[----:B------:R-:W3:Y:S01]  /*1a8d0*/  LDL R218, [R1+0x68c] ;  /* 0x00068c0001da7983 */ /* 0x000ee20000100800 */
[----:B------:R-:W-:-:S03]  /*1a8e0*/  FFMA.FTZ R0, R17, R50, R0 ;  /* 0x0000003211007223 */ /* 0x000fc60000010000 */
[----:B------:R-:W2:Y:S01]  /*1a8f0*/  LDL R17, [R1+0x5c8] ;  /* 0x0005c80001117983 */ /* 0x000ea20000100800 */
        /* <DEDUP_REMOVED lines=8> */
[----:B----4-:R-:W-:-:S03]  /*1a980*/  FFMA.FTZ R0, R219, R58, R0 ;  /* 0x0000003adb007223 */ /* 0x010fc60000010000 */
[----:B------:R-:W4:Y:S01]  /*1a990*/  LDL R219, [R1+0x5a8] ;  /* 0x0005a80001db7983 */ /* 0x000f220000100800 */
[----:B---3--:R-:W-:-:S03]  /*1a9a0*/  FFMA.FTZ R3, R218, R55, R3 ;  /* 0x00000037da037223 */ /* 0x008fc60000010003 */
[----:B------:R-:W3:Y:S01]  /*1a9b0*/  LDL R218, [R1+0x5bc] ;  /* 0x0005bc0001da7983 */ /* 0x000ee20000100800 */
[----:B--2---:R-:W-:-:S03]  /*1a9c0*/  FFMA.FTZ R0, R215, R62, R0 ;  /* 0x0000003ed7007223 */ /* 0x004fc60000010000 */
[----:B------:R-:W2:Y:S01]  /*1a9d0*/  LDL R215, [R1+0x598] ;  /* 0x0005980001d77983 */ /* 0x000ea20000100800 */
[----:B------:R-:W-:-:S03]  /*1a9e0*/  FFMA.FTZ R3, R211, R59, R3 ;  /* 0x0000003bd3037223 */ /* 0x000fc60000010003 */
[----:B------:R-:W2:Y:S01]  /*1a9f0*/  LDL R211, [R1+0x5ac] ;  /* 0x0005ac0001d37983 */ /* 0x000ea20000100800 */
[----:B------:R-:W-:-:S04]  /*1aa00*/  FFMA.FTZ R3, R214, R63, R3 ;  /* 0x0000003fd6037223 */ /* 0x000fc80000010003 */
[----:B------:R-:W-:Y:S01]  /*1aa10*/  FFMA.FTZ R3, R250, R67, R3 ;  /* 0x00000043fa037223 */ /* 0x000fe20000010003 */
[----:B------:R-:W-:-:S03]  /*1aa20*/  FFMA.FTZ R0, R207, R66, R0 ;  /* 0x00000042cf007223 */ /* 0x000fc60000010000 */
[----:B------:R-:W-:Y:S01]  /*1aa30*/  FFMA.FTZ R3, R248, R71, R3 ;  /* 0x00000047f8037223 */ /* 0x000fe20000010003 */
[----:B------:R-:W2:Y:S01]  /*1aa40*/  LDL.LU R207, [R1+0x814] ;  /* 0x0008140001cf7983 */ /* 0x000ea20000300800 */
[----:B------:R-:W-:Y:S02]  /*1aa50*/  FFMA.FTZ R0, R252, R70, R0 ;  /* 0x00000046fc007223 */ /* 0x000fe40000010000 */
[----:B------:R-:W-:Y:S01]  /*1aa60*/  FFMA.FTZ R3, R246, R75, R3 ;  /* 0x0000004bf6037223 */ /* 0x000fe20000010003 */
[----:B------:R-:W2:Y:S01]  /*1aa70*/  LDL.LU R214, [R1+0x810] ;  /* 0x0008100001d67983 */ /* 0x000ea20000300800 */
[----:B------:R-:W-:Y:S02]  /*1aa80*/  FFMA.FTZ R0, R249, R74, R0 ;  /* 0x0000004af9007223 */ /* 0x000fe40000010000 */
[----:B------:R-:W-:Y:S01]  /*1aa90*/  FFMA.FTZ R3, R242, R79, R3 ;  /* 0x0000004ff2037223 */ /* 0x000fe20000010003 */
[----:B------:R-:W2:Y:S01]  /*1aaa0*/  LDL R252, [R1+0x56c] ;  /* 0x00056c0001fc7983 */ /* 0x000ea20000100800 */
[----:B------:R-:W-:-:S02]  /*1aab0*/  FFMA.FTZ R0, R247, R78, R0 ;  /* 0x0000004ef7007223 */ /* 0x000fc40000010000 */
[----:B------:R-:W-:Y:S01]  /*1aac0*/  FFMA.FTZ R3, R238, R83, R3 ;  /* 0x00000053ee037223 */ /* 0x000fe20000010003 */
[----:B------:R-:W2:Y:S01]  /*1aad0*/  LDL R250, [R1+0x548] ;  /* 0x0005480001fa7983 */ /* 0x000ea20000100800 */
[----:B------:R-:W-:Y:S02]  /*1aae0*/  FFMA.FTZ R0, R243, R82, R0 ;  /* 0x00000052f3007223 */ /* 0x000fe40000010000 */
[----:B------:R-:W-:Y:S01]  /*1aaf0*/  FFMA.FTZ R3, R234, R87, R3 ;  /* 0x00000057ea037223 */ /* 0x000fe20000010003 */
[----:B------:R-:W2:Y:S01]  /*1ab00*/  LDL R249, [R1+0x55c] ;  /* 0x00055c0001f97983 */ /* 0x000ea20000100800 */
        /* <DEDUP_REMOVED lines=12> */
[----:B------:R-:W-:-:S03]  /*1abd0*/  FFMA.FTZ R0, R17, R102, R0 ;  /* 0x0000006611007223 */ /* 0x000fc60000010000 */
[----:B------:R-:W2:Y:S01]  /*1abe0*/  LDL R222, [R1+0x58c] ;  /* 0x00058c0001de7983 */ /* 0x000ea20000100800 */
[----:B------:R-:W-:-:S03]  /*1abf0*/  FFMA.FTZ R0, R223, R106, R0 ;  /* 0x0000006adf007223 */ /* 0x000fc60000010000 */
[----:B------:R-:W2:Y:S04]  /*1ac00*/  LDL R223, [R1+0x558] ;  /* 0x0005580001df7983 */ /* 0x000ea80000100800 */
        /* <DEDUP_REMOVED lines=18> */
[----:B------:R-:W4:Y:S01]  /*1ad30*/  LDL R211, [R1+0x588] ;  /* 0x0005880001d37983 */ /* 0x000f220000100800 */
[----:B---3--:R-:W-:Y:S01]  /*1ad40*/  FFMA.FTZ R3, R218, R115, R3 ;  /* 0x00000073da037223 */ /* 0x008fe20000010003 */
[----:B----4-:R-:W-:-:S03]  /*1ad50*/  FFMA.FTZ R0, R211, R118, R0 ;  /* 0x00000076d3007223 */ /* 0x010fc60000010000 */
[----:B------:R-:W-:Y:S01]  /*1ad60*/  FFMA.FTZ R3, R222, R119, R3 ;  /* 0x00000077de037223 */ /* 0x000fe20000010003 */
[----:B------:R-:W3:Y:S01]  /*1ad70*/  LDL.LU R211, [R1+0x80c] ;  /* 0x00080c0001d37983 */ /* 0x000ee20000300800 */
[----:B--2---:R-:W-:Y:S02]  /*1ad80*/  FFMA.FTZ R0, R215, R122, R0 ;  /* 0x0000007ad7007223 */ /* 0x004fe40000010000 */
[----:B------:R-:W-:Y:S01]  /*1ad90*/  FFMA.FTZ R3, R226, R123, R3 ;  /* 0x0000007be2037223 */ /* 0x000fe20000010003 */
[----:B------:R-:W2:Y:S01]  /*1ada0*/  LDL.LU R218, [R1+0x808] ;  /* 0x0008080001da7983 */ /* 0x000ea20000300800 */
        /* <DEDUP_REMOVED lines=17> */
[----:B------:R-:W3:Y:S01]  /*1aec0*/  LDL R242, [R1+0x498] ;  /* 0x0004980001f27983 */ /* 0x000ee20000100800 */
[----:B------:R-:W-:Y:S02]  /*1aed0*/  FFMA.FTZ R0, R238, R150, R0 ;  /* 0x00000096ee007223 */ /* 0x000fe40000010000 */
[----:B------:R-:W-:Y:S01]  /*1aee0*/  FFMA.FTZ R3, R231, R151, R3 ;  /* 0x00000097e7037223 */ /* 0x000fe20000010003 */
[----:B------:R-:W2:Y:S01]  /*1aef0*/  LDL R238, [R1+0x4a8] ;  /* 0x0004a80001ee7983 */ /* 0x000ea20000100800 */
[----:B------:R-:W-:-:S02]  /*1af00*/  FFMA.FTZ R0, R234, R154, R0 ;  /* 0x0000009aea007223 */ /* 0x000fc40000010000 */
[----:B------:R-:W-:Y:S01]  /*1af10*/  FFMA.FTZ R3, R227, R155, R3 ;  /* 0x0000009be3037223 */ /* 0x000fe20000010003 */
[----:B------:R-:W4:Y:S01]  /*1af20*/  LDL R234, [R1+0x4b8] ;  /* 0x0004b80001ea7983 */ /* 0x000f220000100800 */
[----:B------:R-:W-:-:S03]  /*1af30*/  FFMA.FTZ R0, R230, R158, R0 ;  /* 0x0000009ee6007223 */ /* 0x000fc60000010000 */
[----:B------:R-:W3:Y:S04]  /*1af40*/  LDL R230, [R1+0x4c8] ;  /* 0x0004c80001e67983 */ /* 0x000ee80000100800 */
[----:B------:R-:W2:Y:S04]  /*1af50*/  LDL R227, [R1+0x4dc] ;  /* 0x0004dc0001e37983 */ /* 0x000ea80000100800 */
        /* <DEDUP_REMOVED lines=8> */
[----:B------:R-:W4:Y:S04]  /*1afe0*/  LDL R250, [R1+0x468] ;  /* 0x0004680001fa7983 */ /* 0x000f280000100800 */
[----:B------:R-:W4:Y:S01]  /*1aff0*/  LDL R249, [R1+0x47c] ;  /* 0x00047c0001f97983 */ /* 0x000f220000100800 */
[----:B------:R-:W-:-:S03]  /*1b000*/  FFMA.FTZ R3, R16, R159, R3 ;  /* 0x0000009f10037223 */ /* 0x000fc60000010003 */
[----:B------:R-:W4:Y:S04]  /*1b010*/  LDL R248, [R1+0x458] ;  /* 0x0004580001f87983 */ /* 0x000f280000100800 */
[----:B------:R-:W4:Y:S04]  /*1b020*/  LDL R17, [R1+0x46c] ;  /* 0x00046c0001117983 */ /* 0x000f280000100800 */
[----:B------:R-:W4:Y:S01]  /*1b030*/  LDL R16, [R1+0x45c] ;  /* 0x00045c0001107983 */ /* 0x000f220000100800 */
[----:B---3--:R-:W-:-:S03]  /*1b040*/  FFMA.FTZ R0, R230, R166, R0 ;  /* 0x000000a6e6007223 */ /* 0x008fc60000010000 */
[----:B------:R-:W3:Y:S01]  /*1b050*/  LDL.LU R230, [R1+0x7f0] ;  /* 0x0007f00001e67983 */ /* 0x000ee20000300800 */
[----:B--2---:R-:W-:-:S03]  /*1b060*/  FFMA.FTZ R3, R227, R163, R3 ;  /* 0x000000a3e3037223 */ /* 0x004fc60000010003 */
[----:B------:R-:W2:Y:S01]  /*1b070*/  LDL.LU R227, [R1+0x7ec] ;  /* 0x0007ec0001e37983 */ /* 0x000ea20000300800 */
[----:B----4-:R-:W-:Y:S01]  /*1b080*/  FFMA.FTZ R0, R234, R170, R0 ;  /* 0x000000aaea007223 */ /* 0x010fe20000010000 */
[----:B------:R-:W-:Y:S02]  /*1b090*/  FFMA.FTZ R3, R231, R167, R3 ;  /* 0x000000a7e7037223 */ /* 0x000fe40000010003 */
[----:B------:R-:W4:Y:S01]  /*1b0a0*/  LDL.LU R234, [R1+0x7e8] ;  /* 0x0007e80001ea7983 */ /* 0x000f220000300800 */
[----:B------:R-:W-:-:S03]  /*1b0b0*/  FFMA.FTZ R0, R238, R174, R0 ;  /* 0x000000aeee007223 */ /* 0x000fc60000010000 */
        /* <DEDUP_REMOVED lines=10> */
[----:B------:R-:W4:Y:S04]  /*1b160*/  LDL.LU R246, [R1+0x7d0] ;  /* 0x0007d00001f67983 */ /* 0x000f280000300800 */
[----:B------:R-:W4:Y:S01]  /*1b170*/  LDL.LU R243, [R1+0x7cc] ;  /* 0x0007cc0001f37983 */ /* 0x000f220000300800 */
[----:B------:R-:W-:-:S03]  /*1b180*/  FFMA.FTZ R0, R247, R186, R0 ;  /* 0x000000baf7007223 */ /* 0x000fc60000010000 */
[----:B------:R-:W4:Y:S01]  /*1b190*/  LDL.LU R247, [R1+0x7c8] ;  /* 0x0007c80001f77983 */ /* 0x000f220000300800 */
[----:B------:R-:W-:Y:S01]  /*1b1a0*/  FFMA.FTZ R3, R252, R183, R3 ;  /* 0x000000b7fc037223 */ /* 0x000fe20000010003 */
[----:B------:R-:W-:Y:S02]  /*1b1b0*/  FFMA.FTZ R0, R250, R190, R0 ;  /* 0x000000befa007223 */ /* 0x000fe40000010000 */
[----:B------:R0:W5:Y:S01]  /*1b1c0*/  LDL.LU R252, [R1+0x7c4] ;  /* 0x0007c40001fc7983 */ /* 0x0001620000300800 */
[----:B------:R-:W-:Y:S01]  /*1b1d0*/  FFMA.FTZ R3, R249, R187, R3 ;  /* 0x000000bbf9037223 */ /* 0x000fe20000010003 */
[----:B------:R-:W-:Y:S02]  /*1b1e0*/  FFMA.FTZ R0, R248, R194, R0 ;  /* 0x000000c2f8007223 */ /* 0x000fe40000010000 */
[----:B------:R0:W5:Y:S01]  /*1b1f0*/  LDL.LU R250, [R1+0x7c0] ;  /* 0x0007c00001fa7983 */ /* 0x0001620000300800 */
[----:B------:R-:W-:Y:S01]  /*1b200*/  FFMA.FTZ R3, R17, R191, R3 ;  /* 0x000000bf11037223 */ /* 0x000fe20000010003 */
[----:B------:R-:W-:-:S02]  /*1b210*/  FFMA.FTZ R0, R198, UR61, R0 ;  /* 0x0000003dc6007c23 */ /* 0x000fc40008010000 */
[----:B------:R0:W5:Y:S01]  /*1b220*/  LDL.LU R249, [R1+0x7bc] ;  /* 0x0007bc0001f97983 */ /* 0x0001620000300800 */
[----:B------:R-:W-:Y:S01]  /*1b230*/  FFMA.FTZ R3, R16, R195, R3 ;  /* 0x000000c310037223 */ /* 0x000fe20000010003 */
[----:B------:R-:W-:Y:S02]  /*1b240*/  FFMA.FTZ R0, R202, UR4, R0 ;  /* 0x00000004ca007c23 */ /* 0x000fe40008010000 */
[----:B------:R0:W5:Y:S01]  /*1b250*/  LDL.LU R248, [R1+0x7b8] ;  /* 0x0007b80001f87983 */ /* 0x0001620000300800 */
[----:B------:R-:W-:Y:S01]  /*1b260*/  FFMA.FTZ R3, R199, UR60, R3 ;  /* 0x0000003cc7037c23 */ /* 0x000fe20008010003 */
[----:B------:R-:W-:Y:S02]  /*1b270*/  FFMA.FTZ R0, R206, UR8, R0 ;  /* 0x00000008ce007c23 */ /* 0x000fe40008010000 */
[----:B------:R0:W5:Y:S01]  /*1b280*/  LDL.LU R17, [R1+0x7b4] ;  /* 0x0007b40001117983 */ /* 0x0001620000300800 */
[----:B------:R-:W-:Y:S01]  /*1b290*/  FFMA.FTZ R3, R203, UR5, R3 ;  /* 0x00000005cb037c23 */ /* 0x000fe20008010003 */
[----:B------:R-:W-:-:S02]  /*1b2a0*/  FFMA.FTZ R0, R210, UR12, R0 ;  /* 0x0000000cd2007c23 */ /* 0x000fc40008010000 */
[----:B------:R0:W5:Y:S01]  /*1b2b0*/  LDL.LU R16, [R1+0x7b0] ;  /* 0x0007b00001107983 */ /* 0x0001620000300800 */
        /* <DEDUP_REMOVED lines=8> */
[----:B------:R-:W-:Y:S01]  /*1b340*/  FFMA.FTZ R3, R223, UR23, R3 ;  /* 0x00000017df037c23 */ /* 0x000fe20008010003 */
[----:B---3--:R-:W-:-:S03]  /*1b350*/  FFMA.FTZ R0, R230, UR34, R0 ;  /* 0x00000022e6007c23 */ /* 0x008fc60008010000 */
[----:B--2---:R-:W-:Y:S01]  /*1b360*/  FFMA.FTZ R3, R227, UR27, R3 ;  /* 0x0000001be3037c23 */ /* 0x004fe20008010003 */
[----:B----4-:R-:W-:-:S03]  /*1b370*/  FFMA.FTZ R0, R234, UR42, R0 ;  /* 0x0000002aea007c23 */ /* 0x010fc60008010000 */
[----:B------:R-:W-:Y:S01]  /*1b380*/  FFMA.FTZ R3, R231, UR33, R3 ;  /* 0x00000021e7037c23 */ /* 0x000fe20008010003 */
[----:B------:R-:W-:-:S03]  /*1b390*/  FFMA.FTZ R0, R238, UR46, R0 ;  /* 0x0000002eee007c23 */ /* 0x000fc60008010000 */
[----:B------:R-:W-:Y:S01]  /*1b3a0*/  FFMA.FTZ R3, R235, UR41, R3 ;  /* 0x00000029eb037c23 */ /* 0x000fe20008010003 */
[----:B------:R-:W-:-:S03]  /*1b3b0*/  FFMA.FTZ R0, R242, UR50, R0 ;  /* 0x00000032f2007c23 */ /* 0x000fc60008010000 */
[----:B------:R-:W-:Y:S01]  /*1b3c0*/  FFMA.FTZ R3, R239, UR45, R3 ;  /* 0x0000002def037c23 */ /* 0x000fe20008010003 */
[----:B------:R-:W-:-:S03]  /*1b3d0*/  FFMA.FTZ R0, R246, UR54, R0 ;  /* 0x00000036f6007c23 */ /* 0x000fc60008010000 */
[----:B------:R-:W-:Y:S01]  /*1b3e0*/  FFMA.FTZ R3, R243, UR49, R3 ;  /* 0x00000031f3037c23 */ /* 0x000fe20008010003 */
[----:B------:R-:W-:-:S03]  /*1b3f0*/  FADD.FTZ R18, R0, R18 ;  /* 0x0000001200127221 */ /* 0x000fc60000010000 */
[----:B------:R-:W-:Y:S02]  /*1b400*/  FFMA.FTZ R0, R247, UR53, R3 ;  /* 0x00000035f7007c23 */ /* 0x000fe40008010003 */
[----:B------:R-:W2:Y:S02]  /*1b410*/  LDL R3, [R1+0x7a0] ;  /* 0x0007a00001037983 */ /* 0x000ea40000100800 */
[----:B------:R-:W-:Y:S02]  /*1b420*/  FADD.FTZ R18, R0, R18 ;  /* 0x0000001200127221 */ /* 0x000fe40000010000 */
[----:B------:R-:W1:Y:S02]  /*1b430*/  LDC R0, c[0x0][0x2c0] ;  /* 0x0000b000ff007b82 */ /* 0x000e640000000800 */
[----:B-1----:R-:W-:Y:S01]  /*1b440*/  VIADD R0, R0, UR30 ;  /* 0x0000001e00007c36 */ /* 0x002fe20008000000 */
[----:B------:R-:W-:-:S04]  /*1b450*/  ULDC UR30, c[0x0][0x2a0] ;  /* 0x0000a800001e7ab9 */ /* 0x000fc80000000800 */
[----:B------:R-:W-:Y:S02]  /*1b460*/  @P1 ISETP.GE.AND P3, PT, R2, R0, PT ;  /* 0x000000000200120c */ /* 0x000fe40003f66270 */
[----:B------:R-:W-:-:S04]  /*1b470*/  MOV R0, UR39 ;  /* 0x0000002700007c02 */ /* 0x000fc80008000f00 */
[----:B------:R-:W-:Y:S02]  /*1b480*/  @P1 IADD3 R0, R2, 0x1, -R0 ;  /* 0x0000000102001810 */ /* 0x000fe40007ffe800 */
[----:B--2---:R-:W-:-:S04]  /*1b490*/  @P1 SEL R3, R3, RZ, !P3 ;  /* 0x000000ff03031207 */ /* 0x004fc80005800000 */
[----:B------:R-:W-:Y:S01]  /*1b4a0*/  @P1 IADD3 R3, R3, R0, RZ ;  /* 0x0000000003031210 */ /* 0x000fe20007ffe0ff */
[----:B------:R-:W-:Y:S02]  /*1b4b0*/  FMUL.FTZ R0, R18, UR30 ;  /* 0x0000001e12007c20 */ /* 0x000fe40008410000 */
[----:B------:R-:W2:Y:S02]  /*1b4c0*/  LDL R18, [R1+0x784] ;  /* 0x0007840001127983 */ /* 0x000ea40000100800 */
[----:B------:R-:W-:Y:S02]  /*1b4d0*/  @P2 FADD.FTZ R0, R0, R19 ;  /* 0x0000001300002221 */ /* 0x000fe40000010000 */
[----:B------:R-:W3:Y:S01]  /*1b4e0*/  LDL R19, [R1+0x78c] ;  /* 0x00078c0001137983 */ /* 0x000ee20000100800 */
[----:B------:R-:W-:-:S05]  /*1b4f0*/  @P1 I2FP.F32.S32 R3, R3 ;  /* 0x0000000300031245 */ /* 0x000fca0000201400 */
[----:B------:R-:W-:Y:S01]  /*1b500*/  @P1 FFMA.FTZ R0, R3, R251, R0 ;  /* 0x000000fb03001223 */ /* 0x000fe20000010000 */
[----:B------:R-:W-:Y:S02]  /*1b510*/  IADD3 R3, R2, -UR6, RZ ;  /* 0x8000000602037c10 */ /* 0x000fe4000fffe0ff */
[----:B------:R0:W5:Y:S02]  /*1b520*/  LDL.LU R2, [R1+0x7ac] ;  /* 0x0007ac0001027983 */ /* 0x0001640000300800 */
[----:B--2---:R-:W-:Y:S01]  /*1b530*/  @!P0 FMNMX.FTZ R18, R18, R0, !PT ;  /* 0x0000000012128209 */ /* 0x004fe20007810000 */
[----:B---3--:R-:W-:-:S04]  /*1b540*/  IMAD R3, R3, 0x4, R19 ;  /* 0x0000000403037824 */ /* 0x008fc800078e0213 */
[----:B------:R0:W-:Y:S04]  /*1b550*/  @!P0 STL [R1+0x784], R18 ;  /* 0x0007841201008387 */ /* 0x0001e80000100800 */
[----:B------:R0:W-:Y:S02]  /*1b560*/  STS [R3], R0 ;  /* 0x0000000003007388 */ /* 0x0001e40000000800 */
.L_x_1407:
[----:B------:R-:W-:Y:S05]  /*1b570*/  BSYNC B1 ;  /* 0x0000000000017941 */ /* 0x000fea0003800000 */
.L_x_1406:
[----:B0----5:R-:W2:Y:S02]  /*1b580*/  LDL.LU R0, [R1+0x40] ;  /* 0x0000400001007983 */ /* 0x021ea40000300800 */
[----:B--2---:R-:W-:-:S04]  /*1b590*/  IADD3 R0, R0, 0x100, RZ ;  /* 0x0000010000007810 */ /* 0x004fc80007ffe0ff */
[----:B------:R-:W-:Y:S01]  /*1b5a0*/  ISETP.GE.AND P0, PT, R0, UR57, PT ;  /* 0x0000003900007c0c */ /* 0x000fe2000bf06270 */
[----:B------:R0:W-:-:S12]  /*1b5b0*/  STL [R1+0x40], R0 ;  /* 0x0000400001007387 */ /* 0x0001d80000100800 */
[----:B0-----:R-:W-:Y:S05]  /*1b5c0*/  @!P0 BRA `(.L_x_1408) ;  /* 0xfffffe8800308947 */ /* 0x001fea000383ffff */
.L_x_1277:
[----:B------:R-:W-:Y:S05]  /*1b5d0*/  BSYNC B0 ;  /* 0x0000000000007941 */ /* 0x000fea0003800000 */
.L_x_1276:
[----:B------:R-:W5:Y:S01]  /*1b5e0*/  LDL.LU R3, [R1+0x784] ;  /* 0x0007840001037983 */ /* 0x000f620000300800 */
[----:B------:R-:W-:Y:S03]  /*1b5f0*/  BSSY B0, `(.L_x_1409) ;  /* 0x00000a0000007945 */ /* 0x000fe60003800000 */
[----:B-----5:R-:W0:Y:S02]  /*1b600*/  SHFL.BFLY PT, R0, R3, 0x10, 0x1f ;  /* 0x0e001f0003007f89 */ /* 0x020e2400000e0000 */
[----:B0-----:R-:W-:Y:S02]  /*1b610*/  FMNMX.FTZ R0, R0, R3, !PT ;  /* 0x0000000300007209 */ /* 0x001fe40007810000 */
[----:B------:R-:W0:Y:S03]  /*1b620*/  S2R R3, SR_TID.X ;  /* 0x0000000000037919 */ /* 0x000e260000002100 */
[----:B-12---:R-:W1:Y:S02]  /*1b630*/  SHFL.BFLY PT, R5, R0, 0x8, 0x1f ;  /* 0x0d001f0000057f89 */ /* 0x006e6400000e0000 */
[----:B-1----:R-:W-:-:S02]  /*1b640*/  FMNMX.FTZ R5, R0, R5, !PT ;  /* 0x0000000500057209 */ /* 0x002fc40007810000 */
[----:B0-----:R-:W-:-:S03]  /*1b650*/  SHF.R.S32.HI R8, RZ, 0x1f, R3 ;  /* 0x0000001fff087819 */ /* 0x001fc60000011403 */
[----:B------:R-:W0:Y:S01]  /*1b660*/  SHFL.BFLY PT, R4, R5, 0x4, 0x1f ;  /* 0x0c801f0005047f89 */ /* 0x000e2200000e0000 */
[----:B------:R-:W-:-:S04]  /*1b670*/  LEA.HI R6, R8, R3, RZ, 0x5 ;  /* 0x0000000308067211 */ /* 0x000fc800078f28ff */
[----:B------:R-:W-:-:S04]  /*1b680*/  LOP3.LUT R10, R6, 0xffffffe0, RZ, 0xc0, !PT ;  /* 0xffffffe0060a7812 */ /* 0x000fc800078ec0ff */
[----:B------:R-:W-:-:S04]  /*1b690*/  IADD3 R10, -R10, R3, RZ ;  /* 0x000000030a0a7210 */ /* 0x000fc80007ffe1ff */
[C---:B------:R-:W-:Y:S02]  /*1b6a0*/  ISETP.NE.AND P0, PT, R10.reuse, RZ, PT ;  /* 0x000000ff0a00720c */ /* 0x040fe40003f05270 */
[----:B------:R-:W-:Y:S02]  /*1b6b0*/  ISETP.GT.AND P1, PT, R10, 0x7, PT ;  /* 0x000000070a00780c */ /* 0x000fe40003f24270 */
[----:B0-----:R-:W-:-:S09]  /*1b6c0*/  FMNMX.FTZ R4, R5, R4, !PT ;  /* 0x0000000405047209 */ /* 0x001fd20007810000 */
[----:B------:R-:W0:Y:S01]  /*1b6d0*/  @!P0 S2R R12, SR_CgaCtaId ;  /* 0x00000000000c8919 */ /* 0x000e220000008800 */
[----:B------:R-:W-:Y:S02]  /*1b6e0*/  @!P0 MOV R5, 0x400 ;  /* 0x0000040000058802 */ /* 0x000fe40000000f00 */
[----:B------:R-:W-:Y:S01]  /*1b6f0*/  @!P1 MOV R9, 0x400 ;  /* 0x0000040000099802 */ /* 0x000fe20000000f00 */
[----:B------:R-:W1:Y:S01]  /*1b700*/  SHFL.BFLY PT, R7, R4, 0x2, 0x1f ;  /* 0x0c401f0004077f89 */ /* 0x000e6200000e0000 */
[----:B------:R-:W-:Y:S01]  /*1b710*/  @!P0 SHF.R.S32.HI R6, RZ, 0x5, R6 ;  /* 0x00000005ff068819 */ /* 0x000fe20000011406 */
[----:B------:R-:W2:Y:S01]  /*1b720*/  @!P1 S2R R14, SR_CgaCtaId ;  /* 0x00000000000e9919 */ /* 0x000ea20000008800 */
[----:B-1----:R-:W-:Y:S02]  /*1b730*/  FMNMX.FTZ R7, R4, R7, !PT ;  /* 0x0000000704077209 */ /* 0x002fe40007810000 */
[----:B0-----:R-:W-:-:S03]  /*1b740*/  @!P0 LEA R5, R12, R5, 0x18 ;  /* 0x000000050c058211 */ /* 0x001fc600078ec0ff */
[----:B------:R-:W0:Y:S01]  /*1b750*/  SHFL.BFLY PT, R0, R7, 0x1, 0x1f ;  /* 0x0c201f0007007f89 */ /* 0x000e2200000e0000 */
[----:B------:R-:W-:Y:S02]  /*1b760*/  @!P0 LEA R6, R6, R5, 0x2 ;  /* 0x0000000506068211 */ /* 0x000fe400078e10ff */
[----:B--2---:R-:W-:-:S05]  /*1b770*/  @!P1 LEA R11, R14, R9, 0x18 ;  /* 0x000000090e0b9211 */ /* 0x004fca00078ec0ff */
[----:B------:R-:W-:Y:S01]  /*1b780*/  @!P1 IMAD R10, R10, 0x4, R11 ;  /* 0x000000040a0a9824 */ /* 0x000fe200078e020b */
[----:B0-----:R-:W-:Y:S02]  /*1b790*/  FMNMX.FTZ R9, R7, R0, !PT ;  /* 0x0000000007097209 */ /* 0x001fe40007810000 */
[----:B------:R-:W-:-:S03]  /*1b7a0*/  MOV R0, 0xff7fffff ;  /* 0xff7fffff00007802 */ /* 0x000fc60000000f00 */
[----:B------:R0:W-:Y:S01]  /*1b7b0*/  @!P0 STS [R6], R9 ;  /* 0x0000000906008388 */ /* 0x0001e20000000800 */
[----:B------:R-:W-:Y:S01]  /*1b7c0*/  BAR.SYNC.DEFER_BLOCKING 0x0 ;  /* 0x0000000000007b1d */ /* 0x000fe20000010000 */
[----:B0-----:R-:W-:Y:S01]  /*1b7d0*/  IADD3 R9, R3, UR6, RZ ;  /* 0x0000000603097c10 */ /* 0x001fe2000fffe0ff */
[----:B------:R-:W-:-:S04]  /*1b7e0*/  HFMA2.MMA R6, -RZ, RZ, 0, 0 ;  /* 0x00000000ff067435 */ /* 0x000fc800000001ff */
[----:B------:R-:W0:Y:S01]  /*1b7f0*/  @!P1 LDS R0, [R10] ;  /* 0x000000000a009984 */ /* 0x000e220000000800 */
[----:B------:R-:W-:-:S03]  /*1b800*/  ISETP.GE.AND P1, PT, R9, UR39, PT ;  /* 0x0000002709007c0c */ /* 0x000fc6000bf26270 */
        /* <DEDUP_REMOVED lines=8> */
[----:B------:R-:W-:Y:S01]  /*1b890*/  LOP3.LUT R0, RZ, UR6, RZ, 0x33, !PT ;  /* 0x00000006ff007c12 */ /* 0x000fe2000f8e33ff */
[----:B------:R-:W-:Y:S01]  /*1b8a0*/  BSSY B1, `(.L_x_1411) ;  /* 0x0000028000017945 */ /* 0x000fe20003800000 */
[----:B------:R-:W-:Y:S02]  /*1b8b0*/  IMAD.MOV.U32 R6, RZ, RZ, RZ ;  /* 0x000000ffff067224 */ /* 0x000fe400078e00ff */
[----:B------:R-:W-:-:S04]  /*1b8c0*/  IADD3 R0, -R3, UR39, R0 ;  /* 0x0000002703007c10 */ /* 0x000fc8000fffe100 */
[----:B------:R-:W-:-:S04]  /*1b8d0*/  LEA.HI R4, R0, 0x1, RZ, 0x18 ;  /* 0x0000000100047811 */ /* 0x000fc800078fc0ff */
[----:B------:R-:W-:-:S13]  /*1b8e0*/  LOP3.LUT P0, R4, R4, 0x3, RZ, 0xc0, !PT ;  /* 0x0000000304047812 */ /* 0x000fda000780c0ff */
[----:B------:R-:W-:Y:S05]  /*1b8f0*/  @!P0 BRA `(.L_x_1412) ;  /* 0x0000000000888947 */ /* 0x000fea0003800000 */
[----:B------:R-:W2:Y:S01]  /*1b900*/  LDL R18, [R1+0x78c] ;  /* 0x00078c0001127983 */ /* 0x000ea20000100800 */
[----:B------:R-:W-:Y:S01]  /*1b910*/  ULDC.64 UR4, c[0x0][0x2b0] ;  /* 0x0000ac0000047ab9 */ /* 0x000fe20000000a00 */
[----:B------:R-:W-:Y:S01]  /*1b920*/  SHF.R.S32.HI R5, RZ, 0x1f, R9 ;  /* 0x0000001fff057819 */ /* 0x000fe20000011409 */
[----:B------:R-:W5:Y:S01]  /*1b930*/  S2R R19, SR_CTAID.Y ;  /* 0x0000000000137919 */ /* 0x000f620000002600 */
[----:B------:R-:W-:Y:S02]  /*1b940*/  ISETP.NE.U32.AND P0, PT, RZ, UR4, PT ;  /* 0x00000004ff007c0c */ /* 0x000fe4000bf05070 */
[----:B0-----:R-:W-:Y:S02]  /*1b950*/  MOV R7, R4 ;  /* 0x0000000400077202 */ /* 0x001fe40000000f00 */
[----:B------:R-:W-:Y:S01]  /*1b960*/  ISETP.NE.AND.EX P0, PT, RZ, UR5, PT, P0 ;  /* 0x00000005ff007c0c */ /* 0x000fe2000bf05300 */
[----:B-----5:R-:W-:-:S05]  /*1b970*/  IMAD R12, R19, R252, RZ ;  /* 0x000000fc130c7224 */ /* 0x020fca00078e02ff */
[----:B------:R-:W-:Y:S02]  /*1b980*/  SHF.R.S32.HI R6, RZ, 0x1f, R12 ;  /* 0x0000001fff067819 */ /* 0x000fe4000001140c */
[----:B------:R-:W-:-:S04]  /*1b990*/  IADD3 R12, P2, P3, R12, UR4, R9 ;  /* 0x000000040c0c7c10 */ /* 0x000fc8000fb5e009 */
[----:B------:R-:W-:Y:S01]  /*1b9a0*/  IADD3.X R5, R6, UR5, R5, P2, P3 ;  /* 0x0000000506057c10 */ /* 0x000fe200097e6405 */
[----:B------:R-:W-:Y:S01]  /*1b9b0*/  HFMA2.MMA R6, -RZ, RZ, 0, 0 ;  /* 0x00000000ff067435 */ /* 0x000fe200000001ff */
[----:B--2---:R-:W-:-:S10]  /*1b9c0*/  LEA R10, R3, R18, 0x2 ;  /* 0x00000012030a7211 */ /* 0x004fd400078e10ff */
.L_x_1416:
[----:B------:R-:W-:Y:S04]  /*1b9d0*/  BSSY B2, `(.L_x_1413) ;  /* 0x000000b000027945 */ /* 0x000fe80003800000 */
[----:B0-----:R-:W-:Y:S05]  /*1b9e0*/  @!P0 BRA `(.L_x_1414) ;  /* 0x0000000000148947 */ /* 0x001fea0003800000 */
[----:B------:R-:W-:-:S06]  /*1b9f0*/  IMAD.MOV.U32 R4, RZ, RZ, R12 ;  /* 0x000000ffff047224 */ /* 0x000fcc00078e000c */
[----:B------:R-:W2:Y:S01]  /*1ba00*/  LDG.E.U8 R4, desc[UR36][R4.64] ;  /* 0x0000002404047981 */ /* 0x000ea2000c1e1100 */
[----:B------:R-:W-:Y:S02]  /*1ba10*/  MOV R11, RZ ;  /* 0x000000ff000b7202 */ /* 0x000fe40000000f00 */
[----:B--2---:R-:W-:-:S13]  /*1ba20*/  ISETP.NE.AND P2, PT, R4, RZ, PT ;  /* 0x000000ff0400720c */ /* 0x004fda0003f45270 */
[----:B------:R-:W-:Y:S05]  /*1ba30*/  @P2 BRA `(.L_x_1415) ;  /* 0x0000000000102947 */ /* 0x000fea0003800000 */
.L_x_1414:
[----:B------:R-:W1:Y:S02]  /*1ba40*/  LDS R4, [R10] ;  /* 0x000000000a047984 */ /* 0x000e640000000800 */
[----:B-1----:R-:W-:-:S04]  /*1ba50*/  FADD.FTZ R4, -R13, R4 ;  /* 0x000000040d047221 */ /* 0x002fc80000010100 */
[----:B------:R-:W-:-:S04]  /*1ba60*/  FMUL.FTZ R4, R4, 1.4426950216293334961 ;  /* 0x3fb8aa3b04047820 */ /* 0x000fc80000410000 */
[----:B------:R0:W2:Y:S03]  /*1ba70*/  MUFU.EX2 R11, R4 ;  /* 0x00000004000b7308 */ /* 0x0000a60000000800 */
.L_x_1415:
[----:B------:R-:W-:Y:S05]  /*1ba80*/  BSYNC B2 ;  /* 0x0000000000027941 */ /* 0x000fea0003800000 */
.L_x_1413:
[----:B------:R-:W-:Y:S01]  /*1ba90*/  IADD3 R7, R7, -0x1, RZ ;  /* 0xffffffff07077810 */ /* 0x000fe20007ffe0ff */
[----:B--2---:R2:W-:Y:S01]  /*1baa0*/  STS [R10], R11 ;  /* 0x0000000b0a007388 */ /* 0x0045e20000000800 */
[----:B------:R-:W-:Y:S01]  /*1bab0*/  IADD3 R12, P3, R12, 0x100, RZ ;  /* 0x000001000c0c7810 */ /* 0x000fe20007f7e0ff */
[----:B------:R-:W-:Y:S01]  /*1bac0*/  FADD.FTZ R6, R11, R6 ;  /* 0x000000060b067221 */ /* 0x000fe20000010000 */
[----:B------:R-:W-:Y:S02]  /*1bad0*/  ISETP.NE.AND P2, PT, R7, RZ, PT ;  /* 0x000000ff0700720c */ /* 0x000fe40003f45270 */
[----:B------:R-:W-:Y:S02]  /*1bae0*/  IADD3 R9, R9, 0x100, RZ ;  /* 0x0000010009097810 */ /* 0x000fe40007ffe0ff */
[----:B------:R-:W-:Y:S01]  /*1baf0*/  IADD3.X R5, RZ, R5, RZ, P3, !PT ;  /* 0x00000005ff057210 */ /* 0x000fe20001ffe4ff */
[----:B--2---:R-:W-:-:S08]  /*1bb00*/  VIADD R10, R10, 0x400 ;  /* 0x000004000a0a7836 */ /* 0x004fd00000000000 */
[----:B------:R-:W-:Y:S05]  /*1bb10*/  @P2 BRA `(.L_x_1416) ;  /* 0xfffffffc00ac2947 */ /* 0x000fea000383ffff */
.L_x_1412:
[----:B------:R-:W-:Y:S05]  /*1bb20*/  BSYNC B1 ;  /* 0x0000000000017941 */ /* 0x000fea0003800000 */
.L_x_1411:
[----:B------:R-:W-:-:S13]  /*1bb30*/  ISETP.GE.U32.AND P0, PT, R0, 0x300, PT ;  /* 0x000003000000780c */ /* 0x000fda0003f06070 */
[----:B------:R-:W-:Y:S05]  /*1bb40*/  @!P0 BRA `(.L_x_1410) ;  /* 0x0000000400288947 */ /* 0x000fea0003800000 */
[----:B------:R-:W2:Y:S01]  /*1bb50*/  LDL R11, [R1+0x78c] ;  /* 0x00078c00010b7983 */ /* 0x000ea20000100800 */
[----:B------:R-:W-:Y:S01]  /*1bb60*/  ULDC UR4, c[0x0][0x284] ;  /* 0x0000a10000047ab9 */ /* 0x000fe20000000800 */
[----:B------:R-:W-:Y:S01]  /*1bb70*/  LEA R0, R9, 0x800, 0x2 ;  /* 0x0000080009007811 */ /* 0x000fe200078e10ff */
[----:B------:R-:W-:Y:S01]  /*1bb80*/  ULDC.64 UR8, c[0x0][0x2b0] ;  /* 0x0000ac0000087ab9 */ /* 0x000fe20000000a00 */
[----:B0-----:R-:W0:Y:S01]  /*1bb90*/  S2R R4, SR_CTAID.Y ;  /* 0x0000000000047919 */ /* 0x001e220000002600 */
[----:B------:R-:W-:Y:S02]  /*1bba0*/  MOV R5, UR6 ;  /* 0x0000000600057c02 */ /* 0x000fe40008000f00 */
[----:B------:R-:W-:-:S03]  /*1bbb0*/  ISETP.NE.U32.AND P0, PT, RZ, UR8, PT ;  /* 0x00000008ff007c0c */ /* 0x000fc6000bf05070 */
[----:B------:R-:W-:Y:S01]  /*1bbc0*/  IMAD R0, R5, -0x4, R0 ;  /* 0xfffffffc05007824 */ /* 0x000fe200078e0200 */
[----:B------:R-:W-:Y:S01]  /*1bbd0*/  ISETP.NE.AND.EX P0, PT, RZ, UR9, PT, P0 ;  /* 0x00000009ff007c0c */ /* 0x000fe2000bf05300 */
[----:B0-----:R-:W-:Y:S01]  /*1bbe0*/  IMAD R12, R4, UR4, RZ ;  /* 0x00000004040c7c24 */ /* 0x001fe2000f8e02ff */
[----:B------:R-:W-:-:S04]  /*1bbf0*/  SHF.R.S32.HI R4, RZ, 0x1f, R9 ;  /* 0x0000001fff047819 */ /* 0x000fc80000011409 */
[--C-:B------:R-:W-:Y:S02]  /*1bc00*/  IADD3 R10, P2, P3, R9, UR8, R12.reuse ;  /* 0x00000008090a7c10 */ /* 0x100fe4000fb5e00c */
[----:B------:R-:W-:-:S04]  /*1bc10*/  SHF.R.S32.HI R5, RZ, 0x1f, R12 ;  /* 0x0000001fff057819 */ /* 0x000fc8000001140c */
[----:B------:R-:W-:Y:S02]  /*1bc20*/  IADD3.X R5, R4, UR9, R5, P2, P3 ;  /* 0x0000000904057c10 */ /* 0x000fe400097e6405 */
[----:B--2---:R-:W-:-:S07]  /*1bc30*/  IADD3 R0, R11, R0, RZ ;  /* 0x000000000b007210 */ /* 0x004fce0007ffe0ff */
.L_x_1429:
[----:B------:R-:W-:Y:S01]  /*1bc40*/  BSSY B1, `(.L_x_1417) ;  /* 0x000000b000017945 */ /* 0x000fe20003800000 */
[----:B------:R-:W-:-:S03]  /*1bc50*/  IMAD.MOV.U32 R4, RZ, RZ, R10 ;  /* 0x000000ffff047224 */ /* 0x000fc600078e000a */
[----:B------:R-:W-:Y:S05]  /*1bc60*/  @!P0 BRA `(.L_x_1418) ;  /* 0x0000000000108947 */ /* 0x000fea0003800000 */
[----:B------:R-:W2:Y:S02]  /*1bc70*/  LDG.E.U8 R7, desc[UR36][R4.64] ;  /* 0x0000002404077981 */ /* 0x000ea4000c1e1100 */
[----:B--2---:R-:W-:-:S13]  /*1bc80*/  ISETP.NE.AND P2, PT, R7, RZ, PT ;  /* 0x000000ff0700720c */ /* 0x004fda0003f45270 */
[----:B------:R-:W-:Y:S01]  /*1bc90*/  @P2 MOV R7, RZ ;  /* 0x000000ff00072202 */ /* 0x000fe20000000f00 */
[----:B------:R-:W-:Y:S06]  /*1bca0*/  @P2 BRA `(.L_x_1419) ;  /* 0x0000000000102947 */ /* 0x000fec0003800000 */
.L_x_1418:
[----:B------:R-:W1:Y:S02]  /*1bcb0*/  LDS R7, [R0+-0x800] ;  /* 0xfff8000000077984 */ /* 0x000e640000000800 */
[----:B-1----:R-:W-:-:S04]  /*1bcc0*/  FADD.FTZ R7, -R13, R7 ;  /* 0x000000070d077221 */ /* 0x002fc80000010100 */
[----:B------:R-:W-:-:S06]  /*1bcd0*/  FMUL.FTZ R7, R7, 1.4426950216293334961 ;  /* 0x3fb8aa3b07077820 */ /* 0x000fcc0000410000 */
[----:B------:R-:W0:Y:S02]  /*1bce0*/  MUFU.EX2 R7, R7 ;  /* 0x0000000700077308 */ /* 0x000e240000000800 */
.L_x_1419:
[----:B------:R-:W-:Y:S05]  /*1bcf0*/  BSYNC B1 ;  /* 0x0000000000017941 */ /* 0x000fea0003800000 */
.L_x_1417:
[----:B0-----:R0:W-:Y:S01]  /*1bd00*/  STS [R0+-0x800], R7 ;  /* 0xfff8000700007388 */ /* 0x0011e20000000800 */
[----:B------:R-:W-:Y:S01]  /*1bd10*/  BSSY B1, `(.L_x_1420) ;  /* 0x000000b000017945 */ /* 0x000fe20003800000 */
[----:B------:R-:W-:-:S03]  /*1bd20*/  FADD.FTZ R10, R7, R6 ;  /* 0x00000006070a7221 */ /* 0x000fc60000010000 */
[----:B------:R-:W-:Y:S05]  /*1bd30*/  @!P0 BRA `(.L_x_1421) ;  /* 0x0000000000108947 */ /* 0x000fea0003800000 */
[----:B------:R-:W2:Y:S02]  /*1bd40*/  LDG.E.U8 R6, desc[UR36][R4.64+0x100] ;  /* 0x0001002404067981 */ /* 0x000ea4000c1e1100 */
[----:B--2---:R-:W-:-:S13]  /*1bd50*/  ISETP.NE.AND P2, PT, R6, RZ, PT ;  /* 0x000000ff0600720c */ /* 0x004fda0003f45270 */
[----:B0-----:R-:W-:Y:S01]  /*1bd60*/  @P2 MOV R7, RZ ;  /* 0x000000ff00072202 */ /* 0x001fe20000000f00 */
[----:B------:R-:W-:Y:S06]  /*1bd70*/  @P2 BRA `(.L_x_1422) ;  /* 0x0000000000102947 */ /* 0x000fec0003800000 */
.L_x_1421:
[----:B------:R-:W1:Y:S02]  /*1bd80*/  LDS R6, [R0+-0x400] ;  /* 0xfffc000000067984 */ /* 0x000e640000000800 */
[----:B-1----:R-:W-:-:S04]  /*1bd90*/  FADD.FTZ R6, -R13, R6 ;  /* 0x000000060d067221 */ /* 0x002fc80000010100 */
[----:B------:R-:W-:-:S04]  /*1bda0*/  FMUL.FTZ R6, R6, 1.4426950216293334961 ;  /* 0x3fb8aa3b06067820 */ /* 0x000fc80000410000 */
[----:B0-----:R0:W2:Y:S03]  /*1bdb0*/  MUFU.EX2 R7, R6 ;  /* 0x0000000600077308 */ /* 0x0010a60000000800 */
.L_x_1422:
[----:B------:R-:W-:Y:S05]  /*1bdc0*/  BSYNC B1 ;  /* 0x0000000000017941 */ /* 0x000fea0003800000 */
.L_x_1420:
[----:B--2---:R2:W-:Y:S01]  /*1bdd0*/  STS [R0+-0x400], R7 ;  /* 0xfffc000700007388 */ /* 0x0045e20000000800 */
[----:B------:R-:W-:Y:S01]  /*1bde0*/  BSSY B1, `(.L_x_1423) ;  /* 0x000000b000017945 */ /* 0x000fe20003800000 */
[----:B------:R-:W-:-:S03]  /*1bdf0*/  FADD.FTZ R10, R10, R7 ;  /* 0x000000070a0a7221 */ /* 0x000fc60000010000 */
[----:B------:R-:W-:Y:S05]  /*1be00*/  @!P0 BRA `(.L_x_1424) ;  /* 0x0000000000108947 */ /* 0x000fea0003800000 */
[----:B0-----:R-:W5:Y:S01]  /*1be10*/  LDG.E.U8 R6, desc[UR36][R4.64+0x200] ;  /* 0x0002002404067981 */ /* 0x001f62000c1e1100 */
[----:B--2---:R-:W-:Y:S01]  /*1be20*/  HFMA2.MMA R7, -RZ, RZ, 0, 0 ;  /* 0x00000000ff077435 */ /* 0x004fe200000001ff */
[----:B-----5:R-:W-:-:S13]  /*1be30*/  ISETP.NE.AND P2, PT, R6, RZ, PT ;  /* 0x000000ff0600720c */ /* 0x020fda0003f45270 */
[----:B------:R-:W-:Y:S05]  /*1be40*/  @P2 BRA `(.L_x_1425) ;  /* 0x0000000000102947 */ /* 0x000fea0003800000 */
.L_x_1424:
[----:B0-----:R-:W1:Y:S02]  /*1be50*/  LDS R6, [R0] ;  /* 0x0000000000067984 */ /* 0x001e640000000800 */
[----:B-1----:R-:W-:-:S04]  /*1be60*/  FADD.FTZ R6, -R13, R6 ;  /* 0x000000060d067221 */ /* 0x002fc80000010100 */
[----:B------:R-:W-:-:S04]  /*1be70*/  FMUL.FTZ R6, R6, 1.4426950216293334961 ;  /* 0x3fb8aa3b06067820 */ /* 0x000fc80000410000 */
[----:B--2---:R0:W2:Y:S03]  /*1be80*/  MUFU.EX2 R7, R6 ;  /* 0x0000000600077308 */ /* 0x0040a60000000800 */
.L_x_1425:
[----:B------:R-:W-:Y:S05]  /*1be90*/  BSYNC B1 ;  /* 0x0000000000017941 */ /* 0x000fea0003800000 */
.L_x_1423:
[----:B--2---:R2:W-:Y:S01]  /*1bea0*/  STS [R0], R7 ;  /* 0x0000000700007388 */ /* 0x0045e20000000800 */
[----:B------:R-:W-:Y:S01]  /*1beb0*/  BSSY B1, `(.L_x_1426) ;  /* 0x000000b000017945 */ /* 0x000fe20003800000 */
[----:B------:R-:W-:-:S03]  /*1bec0*/  FADD.FTZ R12, R10, R7 ;  /* 0x000000070a0c7221 */ /* 0x000fc60000010000 */
[----:B------:R-:W-:Y:S05]  /*1bed0*/  @!P0 BRA `(.L_x_1427) ;  /* 0x0000000000108947 */ /* 0x000fea0003800000 */
[----:B0-----:R-:W5:Y:S02]  /*1bee0*/  LDG.E.U8 R6, desc[UR36][R4.64+0x300] ;  /* 0x0003002404067981 */ /* 0x001f64000c1e1100 */
[----:B-----5:R-:W-:-:S13]  /*1bef0*/  ISETP.NE.AND P2, PT, R6, RZ, PT ;  /* 0x000000ff0600720c */ /* 0x020fda0003f45270 */
[----:B--2---:R-:W-:Y:S01]  /*1bf00*/  @P2 IMAD.MOV.U32 R7, RZ, RZ, RZ ;  /* 0x000000ffff072224 */ /* 0x004fe200078e00ff */
[----:B------:R-:W-:Y:S06]  /*1bf10*/  @P2 BRA `(.L_x_1428) ;  /* 0x0000000000102947 */ /* 0x000fec0003800000 */
.L_x_1427:
[----:B0-----:R-:W1:Y:S02]  /*1bf20*/  LDS R6, [R0+0x400] ;  /* 0x0004000000067984 */ /* 0x001e640000000800 */
[----:B-1----:R-:W-:-:S04]  /*1bf30*/  FADD.FTZ R6, -R13, R6 ;  /* 0x000000060d067221 */ /* 0x002fc80000010100 */
[----:B------:R-:W-:-:S04]  /*1bf40*/  FMUL.FTZ R6, R6, 1.4426950216293334961 ;  /* 0x3fb8aa3b06067820 */ /* 0x000fc80000410000 */
[----:B--2---:R0:W2:Y:S03]  /*1bf50*/  MUFU.EX2 R7, R6 ;  /* 0x0000000600077308 */ /* 0x0040a60000000800 */
.L_x_1428:
[----:B------:R-:W-:Y:S05]  /*1bf60*/  BSYNC B1 ;  /* 0x0000000000017941 */ /* 0x000fea0003800000 */
.L_x_1426:
[----:B------:R-:W-:Y:S01]  /*1bf70*/  IADD3 R9, R9, 0x400, RZ ;  /* 0x0000040009097810 */ /* 0x000fe20007ffe0ff */
[----:B--2---:R2:W-:Y:S01]  /*1bf80*/  STS [R0+0x400], R7 ;  /* 0x0004000700007388 */ /* 0x0045e20000000800 */
[----:B------:R-:W-:Y:S01]  /*1bf90*/  IADD3 R10, P3, R4, 0x400, RZ ;  /* 0x00000400040a7810 */ /* 0x000fe20007f7e0ff */
[----:B0-----:R-:W-:Y:S01]  /*1bfa0*/  FADD.FTZ R6, R12, R7 ;  /* 0x000000070c067221 */ /* 0x001fe20000010000 */
[----:B------:R-:W-:Y:S02]  /*1bfb0*/  ISETP.GE.AND P2, PT, R9, UR39, PT ;  /* 0x0000002709007c0c */ /* 0x000fe4000bf46270 */
[----:B------:R-:W-:Y:S02]  /*1bfc0*/  IADD3.X R5, RZ, R5, RZ, P3, !PT ;  /* 0x00000005ff057210 */ /* 0x000fe40001ffe4ff */
[----:B--2---:R-:W-:-:S09]  /*1bfd0*/  IADD3 R0, R0, 0x1000, RZ ;  /* 0x0000100000007810 */ /* 0x004fd20007ffe0ff */
[----:B------:R-:W-:Y:S05]  /*1bfe0*/  @!P2 BRA `(.L_x_1429) ;  /* 0xfffffffc0014a947 */ /* 0x000fea000383ffff */
.L_x_1410:
[----:B------:R-:W-:Y:S05]  /*1bff0*/  BSYNC B0 ;  /* 0x0000000000007941 */ /* 0x000fea0003800000 */
.L_x_1409:
[----:B------:R-:W2:Y:S01]  /*1c000*/  SHFL.BFLY PT, R5, R6, 0x10, 0x1f ;  /* 0x0e001f0006057f89 */ /* 0x000ea200000e0000 */
[C---:B------:R-:W-:Y:S01]  /*1c010*/  LOP3.LUT P0, RZ, R3.reuse, 0x1f, RZ, 0xc0, !PT ;  /* 0x0000001f03ff7812 */ /* 0x040fe2000780c0ff */
[----:B------:R-:W-:Y:S01]  /*1c020*/  ULDC.U8 UR4, c[0x0][0x31c] ;  /* 0x0000c70000047ab9 */ /* 0x000fe20000000000 */
[----:B------:R-:W-:-:S04]  /*1c030*/  LOP3.LUT R9, R3, 0x1f, RZ, 0xc0, !PT ;  /* 0x0000001f03097812 */ /* 0x000fc800078ec0ff */
[----:B------:R-:W-:-:S07]  /*1c040*/  ISETP.GT.U32.AND P2, PT, R9, 0x7, PT ;  /* 0x000000070900780c */ /* 0x000fce0003f44070 */
[----:B------:R-:W5:Y:S06]  /*1c050*/  @!P0 S2R R9, SR_CgaCtaId ;  /* 0x0000000000098919 */ /* 0x000f6c0000008800 */
[----:B------:R-:W0:Y:S01]  /*1c060*/  @!P2 S2R R11, SR_CgaCtaId ;  /* 0x00000000000ba919 */ /* 0x000e220000008800 */
[----:B------:R-:W-:Y:S01]  /*1c070*/  @!P2 MOV R10, 0x400 ;  /* 0x00000400000aa802 */ /* 0x000fe20000000f00 */
[----:B--2---:R-:W-:Y:S01]  /*1c080*/  FADD.FTZ R5, R5, R6 ;  /* 0x0000000605057221 */ /* 0x004fe20000010000 */
[----:B------:R-:W-:-:S04]  /*1c090*/  @!P0 MOV R6, 0x400 ;  /* 0x0000040000068802 */ /* 0x000fc80000000f00 */
[----:B------:R-:W2:Y:S01]  /*1c0a0*/  SHFL.BFLY PT, R0, R5, 0x8, 0x1f ;  /* 0x0d001f0005007f89 */ /* 0x000ea200000e0000 */
[----:B-----5:R-:W-:Y:S02]  /*1c0b0*/  @!P0 LEA R9, R9, R6, 0x18 ;  /* 0x0000000609098211 */ /* 0x020fe400078ec0ff */
[----:B0-----:R-:W-:Y:S01]  /*1c0c0*/  @!P2 LEA R11, R11, R10, 0x18 ;  /* 0x0000000a0b0ba211 */ /* 0x001fe200078ec0ff */
[----:B--2---:R-:W-:-:S05]  /*1c0d0*/  FADD.FTZ R0, R5, R0 ;  /* 0x0000000005007221 */ /* 0x004fca0000010000 */
[----:B------:R-:W0:Y:S02]  /*1c0e0*/  SHFL.BFLY PT, R7, R0, 0x4, 0x1f ;  /* 0x0c801f0000077f89 */ /* 0x000e2400000e0000 */
[----:B0-----:R-:W-:Y:S01]  /*1c0f0*/  FADD.FTZ R7, R0, R7 ;  /* 0x0000000700077221 */ /* 0x001fe20000010000 */
[----:B------:R-:W-:-:S04]  /*1c100*/  @!P0 SHF.R.U32.HI R0, RZ, 0x3, R3 ;  /* 0x00000003ff008819 */ /* 0x000fc80000011603 */
[----:B------:R-:W0:Y:S01]  /*1c110*/  SHFL.BFLY PT, R4, R7, 0x2, 0x1f ;  /* 0x0c401f0007047f89 */ /* 0x000e2200000e0000 */
[----:B------:R-:W-:-:S04]  /*1c120*/  @!P0 LOP3.LUT R6, R0, 0x1ffffffc, RZ, 0xc0, !PT ;  /* 0x1ffffffc00068812 */ /* 0x000fc800078ec0ff */
[----:B------:R-:W-:Y:S01]  /*1c130*/  @!P0 IADD3 R12, R6, R9, RZ ;  /* 0x00000009060c8210 */ /* 0x000fe20007ffe0ff */
[----:B0-----:R-:W-:Y:S01]  /*1c140*/  FADD.FTZ R4, R7, R4 ;  /* 0x0000000407047221 */ /* 0x001fe20000010000 */
[----:B------:R-:W-:-:S04]  /*1c150*/  @!P2 IMAD.SHL.U32 R7, R3, 0x4, RZ ;  /* 0x000000040307a824 */ /* 0x000fc800078e00ff */
[----:B------:R-:W0:Y:S01]  /*1c160*/  SHFL.BFLY PT, R5, R4, 0x1, 0x1f ;  /* 0x0c201f0004057f89 */ /* 0x000e2200000e0000 */
[----:B------:R-:W-:-:S04]  /*1c170*/  @!P2 LOP3.LUT R0, R7, 0x7c, RZ, 0xc0, !PT ;  /* 0x0000007c0700a812 */ /* 0x000fc800078ec0ff */
[----:B------:R-:W-:Y:S01]  /*1c180*/  @!P2 IADD3 R0, R11, R0, RZ ;  /* 0x000000000b00a210 */ /* 0x000fe20007ffe0ff */
        /* <DEDUP_REMOVED lines=8> */
[----:B0-----:R-:W-:-:S05]  /*1c210*/  FADD.FTZ R7, R6, R7 ;  /* 0x0000000706077221 */ /* 0x001fca0000010000 */
[----:B------:R-:W0:Y:S02]  /*1c220*/  SHFL.BFLY PT, R4, R7, 0x1, 0x1f ;  /* 0x0c201f0007047f89 */ /* 0x000e2400000e0000 */
[----:B0-----:R-:W-:Y:S01]  /*1c230*/  FADD.FTZ R9, R7, R4 ;  /* 0x0000000407097221 */ /* 0x001fe20000010000 */
[----:B------:R-:W-:-:S05]  /*1c240*/  CS2R R4, SRZ ;  /* 0x0000000000047805 */ /* 0x000fca000001ff00 */
[----:B------:R-:W0:Y:S02]  /*1c250*/  SHFL.IDX PT, R9, R9, RZ, 0x1f ;  /* 0x00001fff09097589 */ /* 0x000e2400000e0000 */
[----:B0-----:R-:W-:-:S04]  /*1c260*/  FADD.FTZ R10, R9, 9.9999999747524270788e-07 ;  /* 0x358637bd090a7421 */ /* 0x001fc80000010000 */
[----:B-1----:R0:W1:Y:S01]  /*1c270*/  MUFU.RCP R13, R10 ;  /* 0x0000000a000d7308 */ /* 0x0020620000001000 */
[----:B------:R-:W-:Y:S05]  /*1c280*/  @!P0 BRA `(.L_x_1430) ;  /* 0x0000000000288947 */ /* 0x000fea0003800000 */
[----:B------:R-:W2:Y:S01]  /*1c290*/  S2R R14, SR_CTAID.Y ;  /* 0x00000000000e7919 */ /* 0x000ea20000002600 */
[----:B------:R-:W5:Y:S01]  /*1c2a0*/  LDC R0, c[0x0][0x318] ;  /* 0x0000c600ff007b82 */ /* 0x000f620000000800 */
[----:B------:R-:W-:Y:S01]  /*1c2b0*/  ULDC UR5, c[0x0][0x288] ;  /* 0x0000a20000057ab9 */ /* 0x000fe20000000800 */
[----:B------:R-:W2:Y:S06]  /*1c2c0*/  S2R R15, SR_CTAID.X ;  /* 0x00000000000f7919 */ /* 0x000eac0000002500 */
[----:B------:R-:W5:Y:S08]  /*1c2d0*/  LDC R5, c[0x0][0x29c] ;  /* 0x0000a700ff057b82 */ /* 0x000f700000000800 */
[----:B------:R-:W3:Y:S01]  /*1c2e0*/  LDC R7, c[0x0][0x284] ;  /* 0x0000a100ff077b82 */ /* 0x000ee20000000800 */
[----:B--2---:R-:W-:-:S04]  /*1c2f0*/  IMAD R4, R14, UR5, R15 ;  /* 0x000000050e047c24 */ /* 0x004fc8000f8e020f */
[----:B-----5:R-:W-:-:S04]  /*1c300*/  IMAD R0, R4, R0, R5 ;  /* 0x0000000004007224 */ /* 0x020fc800078e0205 */
[----:B---3--:R-:W-:-:S05]  /*1c310*/  IMAD R4, R0, R7, RZ ;  /* 0x0000000700047224 */ /* 0x008fca00078e02ff */
[----:B------:R-:W-:-:S07]  /*1c320*/  SHF.R.S32.HI R5, RZ, 0x1f, R4 ;  /* 0x0000001fff057819 */ /* 0x000fce0000011404 */
.L_x_1430:
[----:B------:R-:W-:Y:S04]  /*1c330*/  BSSY B0, `(.L_x_1431) ;  /* 0x0000044000007945 */ /* 0x000fe80003800000 */
[----:B------:R-:W-:Y:S05]  /*1c340*/  @P1 BRA `(.L_x_1432) ;  /* 0x0000000400081947 */ /* 0x000fea0003800000 */
[----:B------:R-:W-:Y:S01]  /*1c350*/  LOP3.LUT R0, RZ, UR6, RZ, 0x33, !PT ;  /* 0x00000006ff007c12 */ /* 0x000fe2000f8e33ff */
[----:B------:R-:W-:Y:S01]  /*1c360*/  BSSY B1, `(.L_x_1433) ;  /* 0x000001c000017945 */ /* 0x000fe20003800000 */
[C---:B------:R-:W-:Y:S02]  /*1c370*/  IADD3 R9, R3.reuse, UR6, RZ ;  /* 0x0000000603097c10 */ /* 0x040fe4000fffe0ff */
[----:B------:R-:W-:-:S04]  /*1c380*/  IADD3 R0, -R3, UR39, R0 ;  /* 0x0000002703007c10 */ /* 0x000fc8000fffe100 */
[C---:B------:R-:W-:Y:S02]  /*1c390*/  LEA.HI R6, R0.reuse, 0x1, RZ, 0x18 ;  /* 0x0000000100067811 */ /* 0x040fe400078fc0ff */
[----:B------:R-:W-:Y:S02]  /*1c3a0*/  ISETP.GE.U32.AND P1, PT, R0, 0x300, PT ;  /* 0x000003000000780c */ /* 0x000fe40003f26070 */
[----:B------:R-:W-:-:S13]  /*1c3b0*/  LOP3.LUT P2, R6, R6, 0x3, RZ, 0xc0, !PT ;  /* 0x0000000306067812 */ /* 0x000fda000784c0ff */
[----:B------:R-:W-:Y:S05]  /*1c3c0*/  @!P2 BRA `(.L_x_1434) ;  /* 0x000000000054a947 */ /* 0x000fea0003800000 */
[----:B0-----:R-:W2:Y:S01]  /*1c3d0*/  LDL R10, [R1+0x78c] ;  /* 0x00078c00010a7983 */ /* 0x001ea20000100800 */
[C---:B------:R-:W-:Y:S01]  /*1c3e0*/  IADD3 R12, P2, R9.reuse, R4, RZ ;  /* 0x00000004090c7210 */ /* 0x040fe20007f5e0ff */
[----:B------:R-:W-:Y:S01]  /*1c3f0*/  ULDC.64 UR8, c[0x0][0x310] ;  /* 0x0000c40000087ab9 */ /* 0x000fe20000000a00 */
[----:B------:R-:W-:Y:S02]  /*1c400*/  IMAD.MOV.U32 R0, RZ, RZ, R6 ;  /* 0x000000ffff007224 */ /* 0x000fe400078e0006 */
[----:B------:R-:W-:Y:S02]  /*1c410*/  LEA R11, P3, R12, UR8, 0x2 ;  /* 0x000000080c0b7c11 */ /* 0x000fe4000f8610ff */
[----:B------:R-:W-:-:S04]  /*1c420*/  LEA.HI.X.SX32 R7, R9, R5, 0x1, P2 ;  /* 0x0000000509077211 */ /* 0x000fc800010f0eff */
[----:B------:R-:W-:Y:S02]  /*1c430*/  LEA.HI.X R12, R12, UR9, R7, 0x2, P3 ;  /* 0x000000090c0c7c11 */ /* 0x000fe400098f1407 */
[----:B--2---:R-:W-:-:S07]  /*1c440*/  LEA R10, R3, R10, 0x2 ;  /* 0x0000000a030a7211 */ /* 0x004fce00078e10ff */
.L_x_1435:
[----:B--2---:R-:W1:Y:S01]  /*1c450*/  LDS R6, [R10] ;  /* 0x000000000a067984 */ /* 0x004e620000000800 */
[----:B------:R-:W-:Y:S01]  /*1c460*/  @P0 MOV R7, R12 ;  /* 0x0000000c00070202 */ /* 0x000fe20000000f00 */
[----:B------:R-:W-:Y:S01]  /*1c470*/  VIADD R0, R0, 0xffffffff ;  /* 0xffffffff00007836 */ /* 0x000fe20000000000 */
[----:B------:R-:W-:-:S04]  /*1c480*/  IADD3 R9, R9, 0x100, RZ ;  /* 0x0000010009097810 */ /* 0x000fc80007ffe0ff */
[----:B------:R-:W-:Y:S01]  /*1c490*/  ISETP.NE.AND P3, PT, R0, RZ, PT ;  /* 0x000000ff0000720c */ /* 0x000fe20003f65270 */
[----:B-1----:R-:W-:Y:S01]  /*1c4a0*/  FMUL.FTZ R15, R6, R13 ;  /* 0x0000000d060f7220 */ /* 0x002fe20000410000 */
[----:B------:R-:W-:Y:S02]  /*1c4b0*/  @P0 MOV R6, R11 ;  /* 0x0000000b00060202 */ /* 0x000fe40000000f00 */
[----:B------:R-:W-:Y:S02]  /*1c4c0*/  IADD3 R11, P2, R11, 0x400, RZ ;  /* 0x000004000b0b7810 */ /* 0x000fe40007f5e0ff */
[----:B------:R0:W-:Y:S02]  /*1c4d0*/  STS [R10], R15 ;  /* 0x0000000f0a007388 */ /* 0x0001e40000000800 */
[----:B------:R-:W-:Y:S02]  /*1c4e0*/  IADD3.X R12, RZ, R12, RZ, P2, !PT ;  /* 0x0000000cff0c7210 */ /* 0x000fe400017fe4ff */
[----:B------:R2:W-:Y:S01]  /*1c4f0*/  @P0 STG.E desc[UR36][R6.64], R15 ;  /* 0x0000000f06000986 */ /* 0x0005e2000c101924 */
[----:B0-----:R-:W-:-:S02]  /*1c500*/  IADD3 R10, R10, 0x400, RZ ;  /* 0x000004000a0a7810 */ /* 0x001fc40007ffe0ff */
[----:B------:R-:W-:Y:S05]  /*1c510*/  @P3 BRA `(.L_x_1435) ;  /* 0xfffffffc00cc3947 */ /* 0x000fea000383ffff */
.L_x_1434:
[----:B------:R-:W-:Y:S05]  /*1c520*/  BSYNC B1 ;  /* 0x0000000000017941 */ /* 0x000fea0003800000 */
.L_x_1433:
[----:B------:R-:W-:Y:S05]  /*1c530*/  @!P1 BRA `(.L_x_1432) ;  /* 0x00000000008c9947 */ /* 0x000fea0003800000 */
[----:B--2---:R-:W2:Y:S01]  /*1c540*/  LDL R6, [R1+0x78c] ;  /* 0x00078c0001067983 */ /* 0x004ea20000100800 */
[C---:B------:R-:W-:Y:S01]  /*1c550*/  LEA R0, R9.reuse, 0x800, 0x2 ;  /* 0x0000080009007811 */ /* 0x040fe200078e10ff */
[----:B------:R-:W-:Y:S01]  /*1c560*/  IMAD.U32 R7, RZ, RZ, UR6 ;  /* 0x00000006ff077e24 */ /* 0x000fe2000f8e00ff */
[----:B------:R-:W-:Y:S01]  /*1c570*/  IADD3 R12, P0, R9, R4, RZ ;  /* 0x00000004090c7210 */ /* 0x000fe20007f1e0ff */
[----:B------:R-:W-:Y:S01]  /*1c580*/  ULDC.64 UR8, c[0x0][0x310] ;  /* 0x0000c40000087ab9 */ /* 0x000fe20000000a00 */
[----:B------:R-:W-:Y:S01]  /*1c590*/  ISETP.NE.AND P2, PT, RZ, UR4, PT ;  /* 0x00000004ff007c0c */ /* 0x000fe2000bf45270 */
[----:B------:R-:W-:Y:S01]  /*1c5a0*/  IMAD R0, R7, -0x4, R0 ;  /* 0xfffffffc07007824 */ /* 0x000fe200078e0200 */
[----:B------:R-:W-:Y:S02]  /*1c5b0*/  LEA.HI.X.SX32 R5, R9, R5, 0x1, P0 ;  /* 0x0000000509057211 */ /* 0x000fe400000f0eff */
[----:B------:R-:W-:-:S04]  /*1c5c0*/  LEA R11, P0, R12, UR8, 0x2 ;  /* 0x000000080c0b7c11 */ /* 0x000fc8000f8010ff */
[----:B------:R-:W-:Y:S02]  /*1c5d0*/  LEA.HI.X R12, R12, UR9, R5, 0x2, P0 ;  /* 0x000000090c0c7c11 */ /* 0x000fe400080f1405 */
[----:B--2---:R-:W-:-:S07]  /*1c5e0*/  IADD3 R0, R6, R0, RZ ;  /* 0x0000000006007210 */ /* 0x004fce0007ffe0ff */
.L_x_1436:
[----:B------:R-:W1:Y:S01]  /*1c5f0*/  LDS R4, [R0+-0x800] ;  /* 0xfff8000000047984 */ /* 0x000e620000000800 */
[----:B------:R-:W-:Y:S01]  /*1c600*/  MOV R5, R12 ;  /* 0x0000000c00057202 */ /* 0x000fe20000000f00 */
[----:B------:R-:W-:Y:S02]  /*1c610*/  VIADD R9, R9, 0x400 ;  /* 0x0000040009097836 */ /* 0x000fe40000000000 */
[----:B------:R-:W2:Y:S03]  /*1c620*/  LDS R6, [R0+-0x400] ;  /* 0xfffc000000067984 */ /* 0x000ea60000000800 */
[----:B------:R-:W-:Y:S01]  /*1c630*/  ISETP.GE.AND P0, PT, R9, UR39, PT ;  /* 0x0000002709007c0c */ /* 0x000fe2000bf06270 */
[----:B------:R-:W5:Y:S04]  /*1c640*/  LDS R7, [R0] ;  /* 0x0000000000077984 */ /* 0x000f680000000800 */
[----:B0-----:R-:W0:Y:S01]  /*1c650*/  LDS R10, [R0+0x400] ;  /* 0x00040000000a7984 */ /* 0x001e220000000800 */
[----:B-1----:R-:W-:Y:S01]  /*1c660*/  FMUL.FTZ R15, R4, R13 ;  /* 0x0000000d040f7220 */ /* 0x002fe20000410000 */
[----:B------:R-:W-:Y:S01]  /*1c670*/  MOV R4, R11 ;  /* 0x0000000b00047202 */ /* 0x000fe20000000f00 */
[----:B--2---:R-:W-:-:S03]  /*1c680*/  FMUL.FTZ R17, R6, R13 ;  /* 0x0000000d06117220 */ /* 0x004fc60000410000 */
[----:B------:R-:W-:Y:S01]  /*1c690*/  IADD3 R11, P1, R4, 0x1000, RZ ;  /* 0x00001000040b7810 */ /* 0x000fe20007f3e0ff */
[----:B------:R-:W-:Y:S01]  /*1c6a0*/  @P2 STG.E desc[UR36][R4.64], R15 ;  /* 0x0000000f04002986 */ /* 0x000fe2000c101924 */
[----:B-----5:R-:W-:Y:S02]  /*1c6b0*/  FMUL.FTZ R7, R7, R13 ;  /* 0x0000000d07077220 */ /* 0x020fe40000410000 */
[----:B------:R-:W-:Y:S01]  /*1c6c0*/  IADD3.X R12, RZ, R5, RZ, P1, !PT ;  /* 0x00000005ff0c7210 */ /* 0x000fe20000ffe4ff */
[----:B------:R-:W-:Y:S01]  /*1c6d0*/  @P2 STG.E desc[UR36][R4.64+0x400], R17 ;  /* 0x0004001104002986 */ /* 0x000fe2000c101924 */
[----:B0-----:R-:W-:-:S03]  /*1c6e0*/  FMUL.FTZ R19, R10, R13 ;  /* 0x0000000d0a137220 */ /* 0x001fc60000410000 */
[----:B------:R-:W-:Y:S04]  /*1c6f0*/  @P2 STG.E desc[UR36][R4.64+0x800], R7 ;  /* 0x0008000704002986 */ /* 0x000fe8000c101924 */
[----:B------:R-:W-:Y:S04]  /*1c700*/  @P2 STG.E desc[UR36][R4.64+0xc00], R19 ;  /* 0x000c001304002986 */ /* 0x000fe8000c101924 */
[----:B------:R-:W-:Y:S04]  /*1c710*/  STS [R0+-0x800], R15 ;  /* 0xfff8000f00007388 */ /* 0x000fe80000000800 */
[----:B------:R-:W-:Y:S04]  /*1c720*/  STS [R0+-0x400], R17 ;  /* 0xfffc001100007388 */ /* 0x000fe80000000800 */
[----:B------:R-:W-:Y:S04]  /*1c730*/  STS [R0], R7 ;  /* 0x0000000700007388 */ /* 0x000fe80000000800 */
[----:B------:R0:W-:Y:S02]  /*1c740*/  STS [R0+0x400], R19 ;  /* 0x0004001300007388 */ /* 0x0001e40000000800 */
[----:B0-----:R-:W-:Y:S01]  /*1c750*/  IADD3 R0, R0, 0x1000, RZ ;  /* 0x0000100000007810 */ /* 0x001fe20007ffe0ff */
[----:B------:R-:W-:Y:S06]  /*1c760*/  @!P0 BRA `(.L_x_1436) ;  /* 0xfffffffc00a08947 */ /* 0x000fec000383ffff */
.L_x_1432:
[----:B------:R-:W-:Y:S05]  /*1c770*/  BSYNC B0 ;  /* 0x0000000000007941 */ /* 0x000fea0003800000 */
.L_x_1431:
[----:B------:R-:W5:Y:S01]  /*1c780*/  LDL.LU R4, [R1+0x7a8] ;  /* 0x0007a80001047983 */ /* 0x000f620000300800 */
[----:B------:R-:W-:Y:S01]  /*1c790*/  UIADD3 UR10, UR39, -0x1, URZ ;  /* 0xffffffff270a7890 */ /* 0x000fe2000fffe03f */
[----:B------:R-:W-:Y:S01]  /*1c7a0*/  LEA.HI R8, R8, R3, RZ, 0x6 ;  /* 0x0000000308087211 */ /* 0x000fe200078f30ff */
[----:B------:R-:W0:Y:S01]  /*1c7b0*/  LDC.64 R34, c[0x0][0x280] ;  /* 0x0000a000ff227b82 */ /* 0x000e220000000a00 */
[----:B------:R-:W1:Y:S01]  /*1c7c0*/  S2R R19, SR_CTAID.X ;  /* 0x0000000000137919 */ /* 0x000e620000002500 */
[----:B------:R-:W-:Y:S01]  /*1c7d0*/  USHF.R.S32.HI UR4, URZ, 0x1f, UR10 ;  /* 0x0000001f3f047899 */ /* 0x000fe2000801140a */
[----:B------:R-:W-:Y:S01]  /*1c7e0*/  LOP3.LUT R18, R8, 0xffffffc0, RZ, 0xc0, !PT ;  /* 0xffffffc008127812 */ /* 0x000fe200078ec0ff */
[----:B------:R-:W-:Y:S01]  /*1c7f0*/  ULDC UR9, c[0x0][0x29c] ;  /* 0x0000a70000097ab9 */ /* 0x000fe20000000800 */
[----:B------:R-:W1:Y:S01]  /*1c800*/  S2R R29, SR_CTAID.Y ;  /* 0x00000000001d7919 */ /* 0x000e620000002600 */
[----:B------:R-:W-:Y:S01]  /*1c810*/  ULEA.HI UR4, UR4, UR10, URZ, 0x2 ;  /* 0x0000000a04047291 */ /* 0x000fe2000f8f103f */
[----:B--2---:R-:W-:Y:S01]  /*1c820*/  SHF.R.S32.HI R15, RZ, 0x6, R8 ;  /* 0x00000006ff0f7819 */ /* 0x004fe20000011408 */
[----:B------:R-:W2:Y:S01]  /*1c830*/  S2UR UR7, SR_CgaCtaId ;  /* 0x00000000000779c3 */ /* 0x000ea20000008800 */
[----:B------:R-:W-:Y:S01]  /*1c840*/  IMAD.IADD R18, R3, 0x1, -R18 ;  /* 0x0000000103127824 */ /* 0x000fe200078e0a12 */
[----:B------:R-:W-:Y:S01]  /*1c850*/  ULOP3.LUT UR4, UR4, 0xfffffffc, URZ, 0xc0, !UPT ;  /* 0xfffffffc04047892 */ /* 0x000fe2000f8ec03f */
[----:B------:R-:W-:Y:S01]  /*1c860*/  BSSY B0, `(.L_x_1437) ;  /* 0x0000023000007945 */ /* 0x000fe20003800000 */
[----:B------:R-:W-:Y:S01]  /*1c870*/  ULDC UR8, c[0x0][0x288] ;  /* 0x0000a20000087ab9 */ /* 0x000fe20000000800 */
[----:B------:R-:W-:Y:S01]  /*1c880*/  UMOV UR5, 0x400 ;  /* 0x0000040000057882 */ /* 0x000fe20000000000 */
[C---:B------:R-:W-:Y:S01]  /*1c890*/  ISETP.GT.AND P2, PT, R18.reuse, 0x37, PT ;  /* 0x000000371200780c */ /* 0x040fe20003f44270 */
[----:B------:R-:W-:Y:S01]  /*1c8a0*/  UIADD3 UR4, UR10, -UR4, URZ ;  /* 0x800000040a047290 */ /* 0x000fe2000fffe03f */
[----:B------:R-:W-:Y:S01]  /*1c8b0*/  SHF.L.U32 R12, R18, 0x2, RZ ;  /* 0x00000002120c7819 */ /* 0x000fe200000006ff */
[----:B------:R-:W-:Y:S01]  /*1c8c0*/  UIADD3 UR5, UR5, 0x440, URZ ;  /* 0x0000044005057890 */ /* 0x000fe2000fffe03f */
[----:B------:R-:W-:Y:S01]  /*1c8d0*/  ISETP.NE.OR P1, PT, RZ, UR9, P2 ;  /* 0x00000009ff007c0c */ /* 0x000fe20009725670 */
[----:B------:R-:W-:Y:S01]  /*1c8e0*/  HFMA2.MMA R11, -RZ, RZ, 0, 0 ;  /* 0x00000000ff0b7435 */ /* 0x000fe200000001ff */
[----:B------:R-:W-:-:S02]  /*1c8f0*/  CS2R R6, SRZ ;  /* 0x0000000000067805 */ /* 0x000fc4000001ff00 */
[C---:B------:R-:W-:Y:S02]  /*1c900*/  ISETP.NE.AND P0, PT, R15.reuse, UR4, PT ;  /* 0x000000040f007c0c */ /* 0x040fe4000bf05270 */
[----:B------:R-:W-:Y:S01]  /*1c910*/  ISETP.NE.OR P1, PT, R15, UR4, P1 ;  /* 0x000000040f007c0c */ /* 0x000fe20008f25670 */
[----:B0-----:R-:W-:Y:S01]  /*1c920*/  IMAD R17, R35, 0xe0, RZ ;  /* 0x000000e023117824 */ /* 0x001fe200078e02ff */
[----:B--2---:R-:W-:Y:S01]  /*1c930*/  ULEA UR5, UR7, UR5, 0x18 ;  /* 0x0000000507057291 */ /* 0x004fe2000f8ec03f */
[----:B-1----:R-:W-:-:S05]  /*1c940*/  IMAD R13, R29, UR8, R19 ;  /* 0x000000081d0d7c24 */ /* 0x002fca000f8e0213 */
[----:B------:R-:W-:Y:S01]  /*1c950*/  LEA R23, R18, UR5, 0x4 ;  /* 0x0000000512177c11 */ /* 0x000fe2000f8e20ff */
[----:B-----5:R-:W-:-:S04]  /*1c960*/  IMAD R0, R4, UR8, RZ ;  /* 0x0000000804007c24 */ /* 0x020fc8000f8e02ff */
[----:B------:R-:W-:-:S04]  /*1c970*/  IMAD R5, R0, R34, R19 ;  /* 0x0000002200057224 */ /* 0x000fc800078e0213 */
[-CC-:B------:R-:W-:Y:S01]  /*1c980*/  IMAD R22, R5, R17.reuse, R12.reuse ;  /* 0x0000001105167224 */ /* 0x180fe200078e020c */
[----:B------:R-:W-:Y:S01]  /*1c990*/  CS2R R4, SRZ ;  /* 0x0000000000047805 */ /* 0x000fe2000001ff00 */
[----:B------:R-:W-:-:S03]  /*1c9a0*/  IMAD R17, R13, R17, R12 ;  /* 0x000000110d117224 */ /* 0x000fc600078e020c */
[----:B------:R-:W-:Y:S02]  /*1c9b0*/  SHF.R.S32.HI R24, RZ, 0x1f, R22 ;  /* 0x0000001fff187819 */ /* 0x000fe40000011416 */
[----:B------:R-:W-:Y:S01]  /*1c9c0*/  SHF.R.S32.HI R14, RZ, 0x1f, R17 ;  /* 0x0000001fff0e7819 */ /* 0x000fe20000011411 */
[----:B------:R-:W-:Y:S06]  /*1c9d0*/  @P1 BRA `(.L_x_1438) ;  /* 0x00000000002c1947 */ /* 0x000fec0003800000 */
[----:B------:R-:W-:Y:S01]  /*1c9e0*/  ULDC.64 UR4, c[0x0][0x240] ;  /* 0x0000900000047ab9 */ /* 0x000fe20000000a00 */
[----:B------:R-:W-:Y:S02]  /*1c9f0*/  CS2R R6, SRZ ;  /* 0x0000000000067805 */ /* 0x000fe4000001ff00 */
[----:B------:R-:W-:Y:S02]  /*1ca00*/  ISETP.NE.U32.AND P1, PT, RZ, UR4, PT ;  /* 0x00000004ff007c0c */ /* 0x000fe4000bf25070 */
[----:B------:R-:W-:Y:S02]  /*1ca10*/  CS2R R4, SRZ ;  /* 0x0000000000047805 */ /* 0x000fe4000001ff00 */
[----:B------:R-:W-:-:S13]  /*1ca20*/  ISETP.NE.AND.EX P1, PT, RZ, UR5, PT, P1 ;  /* 0x00000005ff007c0c */ /* 0x000fda000bf25310 */
[----:B------:R-:W-:Y:S05]  /*1ca30*/  @!P1 BRA `(.L_x_1439) ;  /* 0x0000000000109947 */ /* 0x000fea0003800000 */
[----:B------:R-:W0:Y:S01]  /*1ca40*/  LDC.64 R4, c[0x0][0x240] ;  /* 0x00009000ff047b82 */ /* 0x000e220000000a00 */
[----:B------:R-:W-:-:S04]  /*1ca50*/  IMAD R7, R19, 0xe0, R12 ;  /* 0x000000e013077824 */ /* 0x000fc800078e020c */
[----:B0-----:R-:W-:-:S06]  /*1ca60*/  IMAD.WIDE R4, R7, 0x4, R4 ;  /* 0x0000000407047825 */ /* 0x001fcc00078e0204 */
[----:B------:R-:W5:Y:S02]  /*1ca70*/  LDG.E.128 R4, desc[UR36][R4.64] ;  /* 0x0000002404047981 */ /* 0x000f64000c1e1d00 */
.L_x_1439:
[----:B-----5:R0:W-:Y:S02]  /*1ca80*/  STS.128 [R23], R4 ;  /* 0x0000000417007388 */ /* 0x0201e40000000c00 */
.L_x_1438:
[----:B------:R-:W-:Y:S05]  /*1ca90*/  BSYNC B0 ;  /* 0x0000000000007941 */ /* 0x000fea0003800000 */
.L_x_1437:
[----:B------:R-:W-:Y:S01]  /*1caa0*/  BAR.SYNC.DEFER_BLOCKING 0x0 ;  /* 0x0000000000007b1d */ /* 0x000fe20000010000 */
[----:B------:R-:W-:Y:S02]  /*1cab0*/  MOV R10, RZ ;  /* 0x000000ff000a7202 */ /* 0x000fe40000000f00 */
[----:B------:R-:W-:-:S03]  /*1cac0*/  CS2R R8, SRZ ;  /* 0x0000000000087805 */ /* 0x000fc6000001ff00 */
[----:B------:R-:W-:Y:S04]  /*1cad0*/  BSSY B0, `(.L_x_1440) ;  /* 0x0000180000007945 */ /* 0x000fe80003800000 */
[----:B------:R-:W-:Y:S05]  /*1cae0*/  @P2 BRA `(.L_x_1441) ;  /* 0x0000001400f82947 */ /* 0x000fea0003800000 */
[----:B------:R-:W2:Y:S01]  /*1caf0*/  LDL R44, [R1+0x78c] ;  /* 0x00078c00012c7983 */ /* 0x000ea20000100800 */
[----:B------:R-:W-:Y:S01]  /*1cb00*/  IADD3 R26, R15, UR6, RZ ;  /* 0x000000060f1a7c10 */ /* 0x000fe2000fffe0ff */
[----:B------:R-:W-:Y:S01]  /*1cb10*/  ULDC.64 UR4, c[0x0][0x250] ;  /* 0x0000940000047ab9 */ /* 0x000fe20000000a00 */
[----:B------:R-:W-:Y:S01]  /*1cb20*/  VIMNMX R25, R35, UR10, PT ;  /* 0x0000000a23197c48 */ /* 0x000fe2000bfe0100 */
[----:B------:R-:W-:Y:S01]  /*1cb30*/  IMAD.U32 R52, RZ, RZ, UR4 ;  /* 0x00000004ff347e24 */ /* 0x000fe2000f8e00ff */
[----:B------:R-:W-:Y:S01]  /*1cb40*/  MOV R53, UR5 ;  /* 0x0000000500357c02 */ /* 0x000fe20008000f00 */
[----:B------:R-:W-:Y:S01]  /*1cb50*/  IMAD R0, R26, 0xe0, RZ ;  /* 0x000000e01a007824 */ /* 0x000fe200078e02ff */
[----:B------:R-:W-:Y:S01]  /*1cb60*/  BSSY B1, `(.L_x_1442) ;  /* 0x0000090000017945 */ /* 0x000fe20003800000 */
[----:B------:R-:W-:-:S03]  /*1cb70*/  CS2R R10, SRZ ;  /* 0x00000000000a7805 */ /* 0x000fc6000001ff00 */
[----:B------:R-:W-:-:S04]  /*1cb80*/  IADD3 R8, P1, R17, R0, RZ ;  /* 0x0000000011087210 */ /* 0x000fc80007f3e0ff */
[----:B------:R-:W-:Y:S02]  /*1cb90*/  LEA.HI.X.SX32 R9, R0, R14, 0x1, P1 ;  /* 0x0000000e00097211 */ /* 0x000fe400008f0eff */
[----:B------:R-:W-:Y:S02]  /*1cba0*/  ISETP.GE.AND P1, PT, R26, R25, PT ;  /* 0x000000191a00720c */ /* 0x000fe40003f26270 */
[----:B------:R-:W-:-:S04]  /*1cbb0*/  LEA R20, P3, R8, R52, 0x2 ;  /* 0x0000003408147211 */ /* 0x000fc800078610ff */
[----:B------:R-:W-:Y:S02]  /*1cbc0*/  LEA.HI.X R21, R8, R53, R9, 0x2, P3 ;  /* 0x0000003508157211 */ /* 0x000fe400018f1409 */
[----:B------:R-:W-:Y:S02]  /*1cbd0*/  CS2R R8, SRZ ;  /* 0x0000000000087805 */ /* 0x000fe4000001ff00 */
[----:B--2---:R-:W-:-:S03]  /*1cbe0*/  LEA R27, R15, R44, 0x2 ;  /* 0x0000002c0f1b7211 */ /* 0x004fc600078e10ff */
[----:B------:R-:W-:Y:S05]  /*1cbf0*/  @P1 BRA `(.L_x_1443) ;  /* 0x0000000800181947 */ /* 0x000fea0003800000 */
[----:B------:R-:W-:Y:S01]  /*1cc00*/  LOP3.LUT R0, RZ, R35, RZ, 0x33, !PT ;  /* 0x00000023ff007212 */ /* 0x000fe200078e33ff */
[----:B------:R-:W-:Y:S01]  /*1cc10*/  IMAD.U32 R10, RZ, RZ, UR6 ;  /* 0x00000006ff0a7e24 */ /* 0x000fe2000f8e00ff */
[----:B------:R-:W-:Y:S01]  /*1cc20*/  IADD3 R11, RZ, -UR39, RZ ;  /* 0x80000027ff0b7c10 */ /* 0x000fe2000fffe0ff */
[----:B------:R-:W1:Y:S01]  /*1cc30*/  LDC.64 R8, c[0x0][0x2e8] ;  /* 0x0000ba00ff087b82 */ /* 0x000e620000000a00 */
[----:B------:R-:W-:Y:S01]  /*1cc40*/  IMAD R33, R16, UR8, R19 ;  /* 0x0000000810217c24 */ /* 0x000fe2000f8e0213 */
[----:B------:R-:W-:Y:S01]  /*1cc50*/  BSSY B2, `(.L_x_1444) ;  /* 0x000002f000027945 */ /* 0x000fe20003800000 */
[----:B------:R-:W-:Y:S02]  /*1cc60*/  VIMNMX R11, R0, R11, !PT ;  /* 0x0000000b000b7248 */ /* 0x000fe40007fe0100 */
[----:B------:R-:W-:Y:S01]  /*1cc70*/  IADD3 R0, -R10, -0x2, -R15 ;  /* 0xfffffffe0a007810 */ /* 0x000fe20007ffe90f */
[----:B------:R-:W-:-:S03]  /*1cc80*/  IMAD R33, R33, 0xe0, R12 ;  /* 0x000000e021217824 */ /* 0x000fc600078e020c */
[----:B------:R-:W-:Y:S02]  /*1cc90*/  IADD3 R28, R0, -R11, RZ ;  /* 0x8000000b001c7210 */ /* 0x000fe40007ffe0ff */
[----:B------:R-:W-:Y:S02]  /*1cca0*/  CS2R R10, SRZ ;  /* 0x00000000000a7805 */ /* 0x000fe4000001ff00 */
[----:B------:R-:W-:Y:S02]  /*1ccb0*/  MOV R0, R26 ;  /* 0x0000001a00007202 */ /* 0x000fe40000000f00 */
[----:B------:R-:W-:Y:S01]  /*1ccc0*/  LOP3.LUT P1, RZ, R28, 0x4, RZ, 0xc0, !PT ;  /* 0x000000041cff7812 */ /* 0x000fe2000782c0ff */
[----:B-1----:R-:W-:Y:S01]  /*1ccd0*/  IMAD.WIDE R32, R33, 0x4, R8 ;  /* 0x0000000421207825 */ /* 0x002fe200078e0208 */
[----:B------:R-:W-:-:S11]  /*1cce0*/  CS2R R8, SRZ ;  /* 0x0000000000087805 */ /* 0x000fd6000001ff00 */
[----:B------:R-:W-:Y:S05]  /*1ccf0*/  @P1 BRA `(.L_x_1445) ;  /* 0x0000000000901947 */ /* 0x000fea0003800000 */
[----:B------:R-:W-:Y:S01]  /*1cd00*/  IMAD R11, R29, R35, RZ ;  /* 0x000000231d0b7224 */ /* 0x000fe200078e02ff */
[----:B------:R-:W-:Y:S01]  /*1cd10*/  SHF.R.S32.HI R0, RZ, 0x1f, R26 ;  /* 0x0000001fff007819 */ /* 0x000fe2000001141a */
[----:B------:R-:W-:-:S03]  /*1cd20*/  ULDC.64 UR4, c[0x0][0x258] ;  /* 0x0000960000047ab9 */ /* 0x000fc60000000a00 */
[----:B------:R-:W-:-:S04]  /*1cd30*/  IADD3 R9, P1, R11, R26, RZ ;  /* 0x0000001a0b097210 */ /* 0x000fc80007f3e0ff */
[----:B------:R-:W-:Y:S02]  /*1cd40*/  LEA.HI.X.SX32 R0, R11, R0, 0x1, P1 ;  /* 0x000000000b007211 */ /* 0x000fe400008f0eff */
[----:B------:R-:W-:-:S04]  /*1cd50*/  LEA R8, P1, R9, UR4, 0x2 ;  /* 0x0000000409087c11 */ /* 0x000fc8000f8210ff */
[----:B------:R-:W-:-:S05]  /*1cd60*/  LEA.HI.X R9, R9, UR5, R0, 0x2, P1 ;  /* 0x0000000509097c11 */ /* 0x000fca00088f1400 */
[----:B------:R-:W2:Y:S02]  /*1cd70*/  LDG.E R8, desc[UR36][R8.64] ;  /* 0x0000002408087981 */ /* 0x000ea4000c1e1900 */
[----:B--2---:R-:W-:-:S04]  /*1cd80*/  IMAD R0, R8, UR8, RZ ;  /* 0x0000000808007c24 */ /* 0x004fc8000f8e02ff */
[----:B------:R-:W-:-:S04]  /*1cd90*/  IMAD R0, R0, R35, R26 ;  /* 0x0000002300007224 */ /* 0x000fc800078e021a */
[----:B------:R-:W-:-:S05]  /*1cda0*/  IMAD R11, R0, 0xe0, RZ ;  /* 0x000000e0000b7824 */ /* 0x000fca00078e02ff */
[----:B------:R-:W-:-:S04]  /*1cdb0*/  IADD3 R0, P1, R22, R11, RZ ;  /* 0x0000000b16007210 */ /* 0x000fc80007f3e0ff */
[----:B------:R-:W-:Y:S02]  /*1cdc0*/  LEA.HI.X.SX32 R11, R11, R24, 0x1, P1 ;  /* 0x000000180b0b7211 */ /* 0x000fe400008f0eff */
[----:B------:R-:W-:-:S04]  /*1cdd0*/  LEA R10, P1, R0, R52, 0x2 ;  /* 0x00000034000a7211 */ /* 0x000fc800078210ff */
[----:B------:R-:W-:Y:S02]  /*1cde0*/  LEA.HI.X R11, R0, R53, R11, 0x2, P1 ;  /* 0x00000035000b7211 */ /* 0x000fe400008f140b */
[----:B------:R1:W2:Y:S04]  /*1cdf0*/  LDS R0, [R27] ;  /* 0x000000001b007984 */ /* 0x0002a80000000800 */
[----:B------:R1:W5:Y:S01]  /*1ce00*/  LDG.E.128 R36, desc[UR36][R10.64] ;  /* 0x000000240a247981 */ /* 0x000362000c1e1d00 */
[----:B------:R-:W-:-:S13]  /*1ce10*/  ISETP.NE.AND P1, PT, RZ, UR9, PT ;  /* 0x00000009ff007c0c */ /* 0x000fda000bf25270 */
[----:B-1----:R-:W-:Y:S05]  /*1ce20*/  @P1 BRA `(.L_x_1446) ;  /* 0x0000000000301947 */ /* 0x002fea0003800000 */
[----:B------:R-:W-:Y:S01]  /*1ce30*/  LOP3.LUT P4, RZ, R2, 0x10, RZ, 0xc0, !PT ;  /* 0x0000001002ff7812 */ /* 0x000fe2000788c0ff */
[----:B------:R-:W1:-:S12]  /*1ce40*/  LDS.128 R8, [R23] ;  /* 0x0000000017087984 */ /* 0x000e580000000c00 */
[----:B------:R-:W3:Y:S01]  /*1ce50*/  @P4 LDG.E.128 R40, desc[UR36][R32.64] ;  /* 0x0000002420284981 */ /* 0x000ee2000c1e1d00 */
[----:B-1---5:R-:W-:Y:S01]  /*1ce60*/  FADD.FTZ R36, R36, R8 ;  /* 0x0000000824247221 */ /* 0x022fe20000010000 */
[----:B------:R-:W-:Y:S01]  /*1ce70*/  FADD.FTZ R37, R37, R9 ;  /* 0x0000000925257221 */ /* 0x000fe20000010000 */
[----:B------:R-:W-:Y:S01]  /*1ce80*/  FADD.FTZ R38, R38, R10 ;  /* 0x0000000a26267221 */ /* 0x000fe20000010000 */
[----:B------:R-:W-:Y:S01]  /*1ce90*/  FADD.FTZ R39, R39, R11 ;  /* 0x0000000b27277221 */ /* 0x000fe20000010000 */
[----:B---3--:R-:W-:Y:S01]  /*1cea0*/  @P4 FMUL.FTZ R36, R36, R40 ;  /* 0x0000002824244220 */ /* 0x008fe20000410000 */
[----:B------:R-:W-:Y:S01]  /*1ceb0*/  @P4 FMUL.FTZ R37, R37, R41 ;  /* 0x0000002925254220 */ /* 0x000fe20000410000 */
[----:B------:R-:W-:Y:S01]  /*1cec0*/  @P4 FMUL.FTZ R38, R38, R42 ;  /* 0x0000002a26264220 */ /* 0x000fe20000410000 */
[----:B------:R-:W-:-:S05]  /*1ced0*/  @P4 FMUL.FTZ R39, R39, R43 ;  /* 0x0000002b27274220 */ /* 0x000fca0000410000 */
[----:B------:R1:W-:Y:S02]  /*1cee0*/  STG.E.128 desc[UR36][R20.64], R36 ;  /* 0x0000002414007986 */ /* 0x0003e4000c101d24 */
.L_x_1446:
[C---:B--2--5:R-:W-:Y:S01]  /*1cef0*/  FFMA.FTZ R8, R0.reuse, R36, RZ ;  /* 0x0000002400087223 */ /* 0x064fe200000100ff */
[C---:B------:R-:W-:Y:S01]  /*1cf00*/  FFMA.FTZ R9, R0.reuse, R37, RZ ;  /* 0x0000002500097223 */ /* 0x040fe200000100ff */
[C---:B------:R-:W-:Y:S01]  /*1cf10*/  FFMA.FTZ R10, R0.reuse, R38, RZ ;  /* 0x00000026000a7223 */ /* 0x040fe200000100ff */
[----:B------:R-:W-:Y:S01]  /*1cf20*/  FFMA.FTZ R11, R0, R39, RZ ;  /* 0x00000027000b7223 */ /* 0x000fe200000100ff */
[----:B------:R-:W-:-:S07]  /*1cf30*/  IADD3 R0, R26, 0x4, RZ ;  /* 0x000000041a007810 */ /* 0x000fce0007ffe0ff */
.L_x_1445:
[----:B------:R-:W-:Y:S05]  /*1cf40*/  BSYNC B2 ;  /* 0x0000000000027941 */ /* 0x000fea0003800000 */
.L_x_1444:
[----:B------:R-:W-:-:S13]  /*1cf50*/  LOP3.LUT P1, RZ, R28, 0xfffffffc, RZ, 0xc0, !PT ;  /* 0xfffffffc1cff7812 */ /* 0x000fda000782c0ff */
[----:B------:R-:W-:Y:S05]  /*1cf60*/  @!P1 BRA `(.L_x_1443) ;  /* 0x00000004003c9947 */ /* 0x000fea0003800000 */
[----:B------:R-:W2:Y:S01]  /*1cf70*/  LDC.64 R52, c[0x0][0x250] ;  /* 0x00009400ff347b82 */ /* 0x000ea20000000a00 */
[----:B-1----:R-:W-:Y:S01]  /*1cf80*/  IMAD R37, R29, R35, RZ ;  /* 0x000000231d257224 */ /* 0x002fe200078e02ff */
[C---:B------:R-:W-:Y:S01]  /*1cf90*/  LEA R28, R0.reuse, 0x10, 0x2 ;  /* 0x00000010001c7811 */ /* 0x040fe200078e10ff */
[----:B------:R-:W-:Y:S01]  /*1cfa0*/  IMAD.U32 R29, RZ, RZ, UR6 ;  /* 0x00000006ff1d7e24 */ /* 0x000fe2000f8e00ff */
[----:B------:R-:W-:Y:S01]  /*1cfb0*/  SHF.R.S32.HI R30, RZ, 0x1f, R0 ;  /* 0x0000001fff1e7819 */ /* 0x000fe20000011400 */
[----:B------:R-:W-:Y:S01]  /*1cfc0*/  ULDC.64 UR4, c[0x0][0x258] ;  /* 0x0000960000047ab9 */ /* 0x000fe20000000a00 */
[----:B------:R-:W-:Y:S01]  /*1cfd0*/  IADD3 R31, P1, R37, R0, RZ ;  /* 0x00000000251f7210 */ /* 0x000fe20007f3e0ff */
[----:B------:R-:W-:Y:S02]  /*1cfe0*/  IMAD R29, R29, -0x4, R28 ;  /* 0xfffffffc1d1d7824 */ /* 0x000fe400078e021c */
[----:B------:R-:W-:Y:S01]  /*1cff0*/  IMAD R28, R35, UR8, RZ ;  /* 0x00000008231c7c24 */ /* 0x000fe2000f8e02ff */
[----:B------:R-:W-:Y:S01]  /*1d000*/  LEA.HI.X.SX32 R34, R37, R30, 0x1, P1 ;  /* 0x0000001e25227211 */ /* 0x000fe200008f0eff */
[----:B------:R-:W-:Y:S01]  /*1d010*/  IMAD R37, R0, 0xe0, RZ ;  /* 0x000000e000257824 */ /* 0x000fe200078e02ff */
[----:B------:R-:W-:Y:S01]  /*1d020*/  LEA R30, P3, R31, UR4, 0x2 ;  /* 0x000000041f1e7c11 */ /* 0x000fe2000f8610ff */
[----:B------:R-:W-:Y:S01]  /*1d030*/  IMAD R36, R28, 0xe0, RZ ;  /* 0x000000e01c247824 */ /* 0x000fe200078e02ff */
[----:B------:R-:W-:-:S02]  /*1d040*/  ISETP.NE.AND P1, PT, RZ, UR9, PT ;  /* 0x00000009ff007c0c */ /* 0x000fc4000bf25270 */
[----:B------:R-:W-:Y:S02]  /*1d050*/  LEA.HI.X R31, R31, UR5, R34, 0x2, P3 ;  /* 0x000000051f1f7c11 */ /* 0x000fe400098f1422 */
[----:B------:R-:W-:-:S09]  /*1d060*/  IADD3 R38, R44, R29, RZ ;  /* 0x0000001d2c267210 */ /* 0x000fd20007ffe0ff */
.L_x_1449:
[----:B------:R-:W-:Y:S02]  /*1d070*/  MOV R28, R30 ;  /* 0x0000001e001c7202 */ /* 0x000fe40000000f00 */
[----:B------:R-:W-:Y:S02]  /*1d080*/  MOV R29, R31 ;  /* 0x0000001f001d7202 */ /* 0x000fe40000000f00 */
[----:B------:R-:W-:-:S03]  /*1d090*/  LOP3.LUT P5, RZ, R2, 0x10, RZ, 0xc0, !PT ;  /* 0x0000001002ff7812 */ /* 0x000fc600078ac0ff */
[----:B------:R-:W3:Y:S01]  /*1d0a0*/  LDG.E R30, desc[UR36][R28.64] ;  /* 0x000000241c1e7981 */ /* 0x000ee2000c1e1900 */
[----:B-1----:R-:W-:-:S04]  /*1d0b0*/  IADD3 R35, P4, R17, R37, RZ ;  /* 0x0000002511237210 */ /* 0x002fc80007f9e0ff */
[----:B------:R-:W-:Y:S02]  /*1d0c0*/  LEA.HI.X.SX32 R40, R37, R14, 0x1, P4 ;  /* 0x0000000e25287211 */ /* 0x000fe400020f0eff */
[----:B--2---:R-:W-:-:S04]  /*1d0d0*/  LEA R34, P4, R35, R52, 0x2 ;  /* 0x0000003423227211 */ /* 0x004fc800078810ff */
[----:B------:R-:W-:Y:S01]  /*1d0e0*/  LEA.HI.X R35, R35, R53, R40, 0x2, P4 ;  /* 0x0000003523237211 */ /* 0x000fe200020f1428 */
[----:B---3--:R-:W-:-:S05]  /*1d0f0*/  IMAD R31, R36, R30, R37 ;  /* 0x0000001e241f7224 */ /* 0x008fca00078e0225 */
[----:B------:R-:W-:-:S04]  /*1d100*/  IADD3 R39, P3, R22, R31, RZ ;  /* 0x0000001f16277210 */ /* 0x000fc80007f7e0ff */
[----:B------:R-:W-:Y:S02]  /*1d110*/  LEA.HI.X.SX32 R42, R31, R24, 0x1, P3 ;  /* 0x000000181f2a7211 */ /* 0x000fe400018f0eff */
[----:B------:R-:W-:-:S04]  /*1d120*/  LEA R30, P3, R39, R52, 0x2 ;  /* 0x00000034271e7211 */ /* 0x000fc800078610ff */
[----:B------:R-:W-:-:S05]  /*1d130*/  LEA.HI.X R31, R39, R53, R42, 0x2, P3 ;  /* 0x00000035271f7211 */ /* 0x000fca00018f142a */
[----:B------:R1:W5:Y:S01]  /*1d140*/  LDG.E.128 R40, desc[UR36][R30.64] ;  /* 0x000000241e287981 */ /* 0x000362000c1e1d00 */
[----:B------:R-:W-:Y:S05]  /*1d150*/  @P1 BRA `(.L_x_1447) ;  /* 0x00000000002c1947 */ /* 0x000fea0003800000 */
[----:B------:R-:W2:Y:S04]  /*1d160*/  @P5 LDG.E.128 R48, desc[UR36][R32.64] ;  /* 0x0000002420305981 */ /* 0x000ea8000c1e1d00 */
[----:B------:R-:W3:Y:S02]  /*1d170*/  LDS.128 R44, [R23] ;  /* 0x00000000172c7984 */ /* 0x000ee40000000c00 */
[----:B---3-5:R-:W-:Y:S01]  /*1d180*/  FADD.FTZ R40, R40, R44 ;  /* 0x0000002c28287221 */ /* 0x028fe20000010000 */
[----:B------:R-:W-:Y:S01]  /*1d190*/  FADD.FTZ R41, R41, R45 ;  /* 0x0000002d29297221 */ /* 0x000fe20000010000 */
[----:B------:R-:W-:Y:S01]  /*1d1a0*/  FADD.FTZ R42, R42, R46 ;  /* 0x0000002e2a2a7221 */ /* 0x000fe20000010000 */
[----:B------:R-:W-:Y:S01]  /*1d1b0*/  FADD.FTZ R43, R43, R47 ;  /* 0x0000002f2b2b7221 */ /* 0x000fe20000010000 */
[----:B--2---:R-:W-:Y:S01]  /*1d1c0*/  @P5 FMUL.FTZ R40, R40, R48 ;  /* 0x0000003028285220 */ /* 0x004fe20000410000 */
[----:B------:R-:W-:Y:S01]  /*1d1d0*/  @P5 FMUL.FTZ R41, R41, R49 ;  /* 0x0000003129295220 */ /* 0x000fe20000410000 */
[----:B------:R-:W-:Y:S01]  /*1d1e0*/  @P5 FMUL.FTZ R42, R42, R50 ;  /* 0x000000322a2a5220 */ /* 0x000fe20000410000 */
[----:B------:R-:W-:-:S05]  /*1d1f0*/  @P5 FMUL.FTZ R43, R43, R51 ;  /* 0x000000332b2b5220 */ /* 0x000fca0000410000 */
[----:B------:R2:W-:Y:S02]  /*1d200*/  STG.E.128 desc[UR36][R34.64], R40 ;  /* 0x0000002822007986 */ /* 0x0005e4000c101d24 */
.L_x_1447:
[----:B-1----:R-:W3:Y:S02]  /*1d210*/  LDG.E R30, desc[UR36][R28.64+0x10] ;  /* 0x000010241c1e7981 */ /* 0x002ee4000c1e1900 */
[----:B---3--:R-:W-:-:S04]  /*1d220*/  IMAD R30, R36, R30, R37 ;  /* 0x0000001e241e7224 */ /* 0x008fc800078e0225 */
[----:B------:R-:W-:-:S05]  /*1d230*/  VIADD R31, R30, 0x380 ;  /* 0x000003801e1f7836 */ /* 0x000fca0000000000 */
[----:B------:R-:W-:-:S04]  /*1d240*/  IADD3 R39, P3, R22, R31, RZ ;  /* 0x0000001f16277210 */ /* 0x000fc80007f7e0ff */
[----:B------:R-:W-:Y:S02]  /*1d250*/  LEA.HI.X.SX32 R44, R31, R24, 0x1, P3 ;  /* 0x000000181f2c7211 */ /* 0x000fe400018f0eff */
[----:B------:R-:W-:-:S04]  /*1d260*/  LEA R30, P3, R39, R52, 0x2 ;  /* 0x00000034271e7211 */ /* 0x000fc800078610ff */
[----:B------:R-:W-:Y:S02]  /*1d270*/  LEA.HI.X R31, R39, R53, R44, 0x2, P3 ;  /* 0x00000035271f7211 */ /* 0x000fe400018f142c */
[----:B------:R-:W1:Y:S04]  /*1d280*/  LDS R39, [R38+-0x10] ;  /* 0xfffff00026277984 */ /* 0x000e680000000800 */
[----:B------:R3:W5:Y:S02]  /*1d290*/  LDG.E.128 R44, desc[UR36][R30.64] ;  /* 0x000000241e2c7981 */ /* 0x000764000c1e1d00 */
[C---:B-1---5:R-:W-:Y:S01]  /*1d2a0*/  FFMA.FTZ R48, R39.reuse, R41, R9 ;  /* 0x0000002927307223 */ /* 0x062fe20000010009 */
[C---:B--2---:R-:W-:Y:S01]  /*1d2b0*/  FFMA.FTZ R41, R39.reuse, R42, R10 ;  /* 0x0000002a27297223 */ /* 0x044fe2000001000a */
[C---:B------:R-:W-:Y:S01]  /*1d2c0*/  FFMA.FTZ R40, R39.reuse, R40, R8 ;  /* 0x0000002827287223 */ /* 0x040fe20000010008 */
[----:B------:R-:W-:Y:S01]  /*1d2d0*/  FFMA.FTZ R42, R39, R43, R11 ;  /* 0x0000002b272a7223 */ /* 0x000fe2000001000b */
[----:B---3--:R-:W-:Y:S06]  /*1d2e0*/  @P1 BRA `(.L_x_1448) ;  /* 0x00000000002c1947 */ /* 0x008fec0003800000 */
[----:B------:R-:W2:Y:S04]  /*1d2f0*/  @P5 LDG.E.128 R8, desc[UR36][R32.64] ;  /* 0x0000002420085981 */ /* 0x000ea8000c1e1d00 */
[----:B------:R-:W1:Y:S02]  /*1d300*/  LDS.128 R56, [R23] ;  /* 0x0000000017387984 */ /* 0x000e640000000c00 */
[----:B-1----:R-:W-:Y:S01]  /*1d310*/  FADD.FTZ R44, R56, R44 ;  /* 0x0000002c382c7221 */ /* 0x002fe20000010000 */
        /* <DEDUP_REMOVED lines=8> */
.L_x_1448:
[----:B------:R2:W3:Y:S01]  /*1d3a0*/  LDS R11, [R38] ;  /* 0x00000000260b7984 */ /* 0x0004e20000000800 */
[----:B------:R-:W-:Y:S02]  /*1d3b0*/  IADD3 R30, P3, R28, 0x20, RZ ;  /* 0x000000201c1e7810 */ /* 0x000fe40007f7e0ff */
[----:B------:R-:W-:Y:S02]  /*1d3c0*/  IADD3 R0, R0, 0x8, RZ ;  /* 0x0000000800007810 */ /* 0x000fe40007ffe0ff */
[----:B------:R-:W-:Y:S02]  /*1d3d0*/  IADD3.X R31, RZ, R29, RZ, P3, !PT ;  /* 0x0000001dff1f7210 */ /* 0x000fe40001ffe4ff */
[----:B------:R-:W-:Y:S01]  /*1d3e0*/  ISETP.GE.AND P3, PT, R0, R25, PT ;  /* 0x000000190000720c */ /* 0x000fe20003f66270 */
[----:B--2---:R-:W-:Y:S01]  /*1d3f0*/  VIADD R38, R38, 0x20 ;  /* 0x0000002026267836 */ /* 0x004fe20000000000 */
[----:B------:R-:W-:Y:S01]  /*1d400*/  IADD3 R37, R37, 0x700, RZ ;  /* 0x0000070025257810 */ /* 0x000fe20007ffe0ff */
[C---:B---3--:R-:W-:Y:S01]  /*1d410*/  FFMA.FTZ R8, R11.reuse, R44, R40 ;  /* 0x0000002c0b087223 */ /* 0x048fe20000010028 */
[C---:B------:R-:W-:Y:S01]  /*1d420*/  FFMA.FTZ R9, R11.reuse, R45, R48 ;  /* 0x0000002d0b097223 */ /* 0x040fe20000010030 */
[C---:B------:R-:W-:Y:S01]  /*1d430*/  FFMA.FTZ R10, R11.reuse, R46, R41 ;  /* 0x0000002e0b0a7223 */ /* 0x040fe20000010029 */
[----:B------:R-:W-:-:S07]  /*1d440*/  FFMA.FTZ R11, R11, R47, R42 ;  /* 0x0000002f0b0b7223 */ /* 0x000fce000001002a */
[----:B------:R-:W-:Y:S05]  /*1d450*/  @!P3 BRA `(.L_x_1449) ;  /* 0xfffffffc0004b947 */ /* 0x000fea000383ffff */
.L_x_1443:
[----:B------:R-:W-:Y:S05]  /*1d460*/  BSYNC B1 ;  /* 0x0000000000017941 */ /* 0x000fea0003800000 */
.L_x_1442:
[----:B------:R-:W-:-:S13]  /*1d470*/  ISETP.GE.AND P1, PT, R26, UR10, PT ;  /* 0x0000000a1a007c0c */ /* 0x000fda000bf26270 */
[----:B------:R-:W-:Y:S05]  /*1d480*/  @P1 BRA `(.L_x_1441) ;  /* 0x0000000c00901947 */ /* 0x000fea0003800000 */
[----:B------:R-:W2:Y:S01]  /*1d490*/  LDC R33, c[0x0][0x288] ;  /* 0x0000a200ff217b82 */ /* 0x000ea20000000800 */
[----:B------:R-:W-:Y:S01]  /*1d4a0*/  MOV R0, UR39 ;  /* 0x0000002700007c02 */ /* 0x000fe20008000f00 */
[----:B------:R-:W-:Y:S03]  /*1d4b0*/  BSSY B1, `(.L_x_1450) ;  /* 0x000004a000017945 */ /* 0x000fe60003800000 */
[----:B------:R-:W-:-:S03]  /*1d4c0*/  IADD3 R0, -R15, -0x2, R0 ;  /* 0xfffffffe0f007810 */ /* 0x000fc60007ffe100 */
[----:B------:R-:W5:Y:S01]  /*1d4d0*/  LDC.64 R28, c[0x0][0x2e8] ;  /* 0x0000ba00ff1c7b82 */ /* 0x000f620000000a00 */
[----:B------:R-:W-:-:S04]  /*1d4e0*/  IADD3 R0, R0, -UR6, RZ ;  /* 0x8000000600007c10 */ /* 0x000fc8000fffe0ff */
[----:B------:R-:W-:Y:S01]  /*1d4f0*/  LOP3.LUT P1, RZ, R0, 0x4, RZ, 0xc0, !PT ;  /* 0x0000000400ff7812 */ /* 0x000fe2000782c0ff */
[----:B--2---:R-:W-:-:S04]  /*1d500*/  IMAD R25, R16, R33, R19 ;  /* 0x0000002110197224 */ /* 0x004fc800078e0213 */
[----:B------:R-:W-:-:S04]  /*1d510*/  IMAD R25, R25, 0xe0, R12 ;  /* 0x000000e019197824 */ /* 0x000fc800078e020c */
[----:B-----5:R-:W-:-:S04]  /*1d520*/  IMAD.WIDE R28, R25, 0x4, R28 ;  /* 0x00000004191c7825 */ /* 0x020fc800078e021c */
[----:B------:R-:W-:Y:S05]  /*1d530*/  @P1 BRA `(.L_x_1451) ;  /* 0x0000000400041947 */ /* 0x000fea0003800000 */
[----:B-1----:R-:W1:Y:S01]  /*1d540*/  LDC R35, c[0x0][0x284] ;  /* 0x0000a100ff237b82 */ /* 0x002e620000000800 */
[----:B------:R-:W-:Y:S01]  /*1d550*/  BSSY B2, `(.L_x_1452) ;  /* 0x000003e000027945 */ /* 0x000fe20003800000 */
[----:B-1----:R-:W-:-:S13]  /*1d560*/  ISETP.GE.AND P1, PT, R26, R35, PT ;  /* 0x000000231a00720c */ /* 0x002fda0003f26270 */
[----:B------:R-:W-:Y:S05]  /*1d570*/  @!P1 BRA `(.L_x_1453) ;  /* 0x0000000000ec9947 */ /* 0x000fea0003800000 */
[----:B------:R-:W-:Y:S01]  /*1d580*/  IABS R32, R35 ;  /* 0x0000002300207213 */ /* 0x000fe20000000000 */
[----:B------:R-:W-:Y:S01]  /*1d590*/  HFMA2.MMA R30, -RZ, RZ, 0, 0 ;  /* 0x00000000ff1e7435 */ /* 0x000fe200000001ff */
[----:B------:R-:W-:Y:S01]  /*1d5a0*/  IABS R36, R26 ;  /* 0x0000001a00247213 */ /* 0x000fe20000000000 */
[----:B------:R-:W1:Y:S01]  /*1d5b0*/  S2R R39, SR_CTAID.Y ;  /* 0x0000000000277919 */ /* 0x000e620000002600 */
[----:B------:R-:W2:Y:S01]  /*1d5c0*/  I2F.RP R34, R32 ;  /* 0x0000002000227306 */ /* 0x000ea20000209400 */
[----:B------:R-:W-:Y:S01]  /*1d5d0*/  ISETP.GE.AND P3, PT, R26, RZ, PT ;  /* 0x000000ff1a00720c */ /* 0x000fe20003f66270 */
[----:B------:R-:W-:Y:S01]  /*1d5e0*/  ULDC.64 UR4, c[0x0][0x258] ;  /* 0x0000960000047ab9 */ /* 0x000fe20000000a00 */
[----:B------:R-:W-:Y:S01]  /*1d5f0*/  ISETP.NE.AND P4, PT, R35, RZ, PT ;  /* 0x000000ff2300720c */ /* 0x000fe20003f85270 */
[----:B------:R-:W0:Y:S04]  /*1d600*/  LDS R27, [R27] ;  /* 0x000000001b1b7984 */ /* 0x000e280000000800 */
        /* <DEDUP_REMOVED lines=32> */
[----:B------:R-:W-:-:S13]  /*1d810*/  ISETP.NE.AND P1, PT, RZ, UR4, PT ;  /* 0x00000004ff007c0c */ /* 0x000fda000bf25270 */
[----:B0-----:R-:W-:Y:S05]  /*1d820*/  @P1 BRA `(.L_x_1454) ;  /* 0x0000000000301947 */ /* 0x001fea0003800000 */
[----:B------:R-:W-:Y:S01]  /*1d830*/  LOP3.LUT P5, RZ, R2, 0x10, RZ, 0xc0, !PT ;  /* 0x0000001002ff7812 */ /* 0x000fe200078ac0ff */
[----:B------:R-:W0:-:S12]  /*1d840*/  LDS.128 R40, [R23] ;  /* 0x0000000017287984 */ /* 0x000e180000000c00 */
[----:B------:R-:W2:Y:S01]  /*1d850*/  @P5 LDG.E.128 R36, desc[UR36][R28.64] ;  /* 0x000000241c245981 */ /* 0x000ea2000c1e1d00 */
[----:B0----5:R-:W-:Y:S01]  /*1d860*/  FADD.FTZ R32, R40, R32 ;  /* 0x0000002028207221 */ /* 0x021fe20000010000 */
        /* <DEDUP_REMOVED lines=8> */
.L_x_1454:
[C---:B-----5:R-:W-:Y:S01]  /*1d8f0*/  FFMA.FTZ R8, R27.reuse, R32, R8 ;  /* 0x000000201b087223 */ /* 0x060fe20000010008 */
[C---:B------:R-:W-:Y:S01]  /*1d900*/  FFMA.FTZ R9, R27.reuse, R33, R9 ;  /* 0x000000211b097223 */ /* 0x040fe20000010009 */
[C---:B------:R-:W-:Y:S01]  /*1d910*/  FFMA.FTZ R10, R27.reuse, R34, R10 ;  /* 0x000000221b0a7223 */ /* 0x040fe2000001000a */
[----:B------:R-:W-:-:S07]  /*1d920*/  FFMA.FTZ R11, R27, R35, R11 ;  /* 0x000000231b0b7223 */ /* 0x000fce000001000b */
.L_x_1453:
[----:B------:R-:W-:Y:S05]  /*1d930*/  BSYNC B2 ;  /* 0x0000000000027941 */ /* 0x000fea0003800000 */
.L_x_1452:
[----:B------:R-:W-:-:S07]  /*1d940*/  IADD3 R26, R26, 0x4, RZ ;  /* 0x000000041a1a7810 */ /* 0x000fce0007ffe0ff */
.L_x_1451:
[----:B------:R-:W-:Y:S05]  /*1d950*/  BSYNC B1 ;  /* 0x0000000000017941 */ /* 0x000fea0003800000 */
.L_x_1450:
[----:B------:R-:W-:-:S13]  /*1d960*/  LOP3.LUT P1, RZ, R0, 0xfffffffc, RZ, 0xc0, !PT ;  /* 0xfffffffc00ff7812 */ /* 0x000fda000782c0ff */
[----:B------:R-:W-:Y:S05]  /*1d970*/  @!P1 BRA `(.L_x_1441) ;  /* 0x0000000800549947 */ /* 0x000fea0003800000 */
[----:B01----:R-:W2:Y:S01]  /*1d980*/  LDL R20, [R1+0x78c] ;  /* 0x00078c0001147983 */ /* 0x003ea20000100800 */
[----:B------:R-:W-:Y:S01]  /*1d990*/  USHF.L.U32 UR4, UR6, 0x2, URZ ;  /* 0x0000000206047899 */ /* 0x000fe2000800063f */
[----:B------:R-:W-:Y:S01]  /*1d9a0*/  IMAD.MOV.U32 R25, RZ, RZ, 0xe0 ;  /* 0x000000e0ff197424 */ /* 0x000fe200078e00ff */
[----:B------:R-:W-:-:S03]  /*1d9b0*/  HFMA2.MMA R27, -RZ, RZ, 0, 0 ;  /* 0x00000000ff1b7435 */ /* 0x000fc600000001ff */
[C---:B------:R-:W-:Y:S01]  /*1d9c0*/  IMAD R25, R26.reuse, R25, 0x380 ;  /* 0x000003801a197424 */ /* 0x040fe200078e0219 */
[----:B------:R-:W-:-:S04]  /*1d9d0*/  LEA R0, R26, -UR4, 0x2 ;  /* 0x800000041a007c11 */ /* 0x000fc8000f8e10ff */
[----:B--2---:R-:W-:-:S07]  /*1d9e0*/  IADD3 R34, R20, R0, RZ ;  /* 0x0000000014227210 */ /* 0x004fce0007ffe0ff */
.L_x_1461:
[----:B0-----:R-:W0:Y:S01]  /*1d9f0*/  LDC R49, c[0x0][0x284] ;  /* 0x0000a100ff317b82 */ /* 0x001e220000000800 */
[----:B------:R-:W-:Y:S01]  /*1da00*/  IADD3 R0, R25, -0x380, RZ ;  /* 0xfffffc8019007810 */ /* 0x000fe20007ffe0ff */
[----:B------:R-:W-:Y:S01]  /*1da10*/  BSSY B1, `(.L_x_1455) ;  /* 0x0000045000017945 */ /* 0x000fe20003800000 */
[----:B------:R-:W-:Y:S02]  /*1da20*/  IMAD.IADD R48, R34, 0x1, R27 ;  /* 0x0000000122307824 */ /* 0x000fe400078e021b */
[----:B------:R-:W-:-:S03]  /*1da30*/  IADD3 R20, P1, R17, R0, RZ ;  /* 0x0000000011147210 */ /* 0x000fc60007f3e0ff */
[----:B------:R-:W1:Y:S01]  /*1da40*/  LDC.64 R50, c[0x0][0x250] ;  /* 0x00009400ff327b82 */ /* 0x000e620000000a00 */
[----:B------:R-:W-:Y:S02]  /*1da50*/  LEA.HI.X.SX32 R0, R0, R14, 0x1, P1 ;  /* 0x0000000e00007211 */ /* 0x000fe400008f0eff */
[----:B0-----:R-:W-:Y:S02]  /*1da60*/  ISETP.GE.AND P1, PT, R26, R49, PT ;  /* 0x000000311a00720c */ /* 0x001fe40003f26270 */
[----:B-1----:R-:W-:-:S04]  /*1da70*/  LEA R32, P3, R20, R50, 0x2 ;  /* 0x0000003214207211 */ /* 0x002fc800078610ff */
[----:B------:R-:W-:-:S07]  /*1da80*/  LEA.HI.X R33, R20, R51, R0, 0x2, P3 ;  /* 0x0000003314217211 */ /* 0x000fce00018f1400 */
[----:B------:R-:W-:Y:S05]  /*1da90*/  @!P1 BRA `(.L_x_1456) ;  /* 0x0000000000f09947 */ /* 0x000fea0003800000 */
[----:B------:R-:W-:Y:S01]  /*1daa0*/  IABS R31, R49 ;  /* 0x00000031001f7213 */ /* 0x000fe20000000000 */
[----:B------:R-:W0:Y:S01]  /*1dab0*/  S2R R36, SR_CTAID.Y ;  /* 0x0000000000247919 */ /* 0x000e220000002600 */
[----:B------:R-:W-:Y:S01]  /*1dac0*/  MOV R20, RZ ;  /* 0x000000ff00147202 */ /* 0x000fe20000000f00 */
[----:B------:R-:W-:Y:S01]  /*1dad0*/  ULDC.64 UR4, c[0x0][0x258] ;  /* 0x0000960000047ab9 */ /* 0x000fe20000000a00 */
[----:B------:R-:W1:Y:S01]  /*1dae0*/  I2F.RP R30, R31 ;  /* 0x0000001f001e7306 */ /* 0x000e620000209400 */
[----:B------:R-:W-:Y:S02]  /*1daf0*/  ISETP.GE.AND P3, PT, R26, RZ, PT ;  /* 0x000000ff1a00720c */ /* 0x000fe40003f66270 */
[----:B------:R-:W-:-:S05]  /*1db00*/  ISETP.NE.AND P4, PT, R49, RZ, PT ;  /* 0x000000ff3100720c */ /* 0x000fca0003f85270 */
[----:B-1----:R-:W1:Y:S02]  /*1db10*/  MUFU.RCP R30, R30 ;  /* 0x0000001e001e7308 */ /* 0x002e640000001000 */
[----:B-1----:R-:W-:-:S06]  /*1db20*/  IADD3 R35, R30, 0xffffffe, RZ ;  /* 0x0ffffffe1e237810 */ /* 0x002fcc0007ffe0ff */
[----:B------:R1:W2:Y:S02]  /*1db30*/  F2I.FTZ.U32.TRUNC.NTZ R21, R35 ;  /* 0x0000002300157305 */ /* 0x0002a4000021f000 */
[----:B-1----:R1:W0:Y:S01]  /*1db40*/  LDS R35, [R48] ;  /* 0x0000000030237984 */ /* 0x0022220000000800 */
[----:B--2---:R-:W-:-:S05]  /*1db50*/  IADD3 R0, RZ, -R21, RZ ;  /* 0x80000015ff007210 */ /* 0x004fca0007ffe0ff */
[----:B------:R-:W-:Y:S01]  /*1db60*/  IMAD R37, R0, R31, RZ ;  /* 0x0000001f00257224 */ /* 0x000fe200078e02ff */
[----:B------:R-:W-:-:S03]  /*1db70*/  IABS R0, R26 ;  /* 0x0000001a00007213 */ /* 0x000fc60000000000 */
[----:B------:R-:W-:-:S04]  /*1db80*/  IMAD.HI.U32 R37, R21, R37, R20 ;  /* 0x0000002515257227 */ /* 0x000fc800078e0014 */
[----:B------:R-:W-:-:S04]  /*1db90*/  IMAD.MOV.U32 R20, RZ, RZ, R0 ;  /* 0x000000ffff147224 */ /* 0x000fc800078e0000 */
[----:B------:R-:W-:-:S05]  /*1dba0*/  IMAD.HI.U32 R0, R37, R20, RZ ;  /* 0x0000001425007227 */ /* 0x000fca00078e00ff */
[----:B------:R-:W-:-:S05]  /*1dbb0*/  IADD3 R21, -R0, RZ, RZ ;  /* 0x000000ff00157210 */ /* 0x000fca0007ffe1ff */
[----:B------:R-:W-:-:S05]  /*1dbc0*/  IMAD R0, R31, R21, R20 ;  /* 0x000000151f007224 */ /* 0x000fca00078e0214 */
[----:B------:R-:W-:-:S13]  /*1dbd0*/  ISETP.GT.U32.AND P1, PT, R31, R0, PT ;  /* 0x000000001f00720c */ /* 0x000fda0003f24070 */
[----:B------:R-:W-:-:S04]  /*1dbe0*/  @!P1 IADD3 R0, R0, -R31, RZ ;  /* 0x8000001f00009210 */ /* 0x000fc80007ffe0ff */
[----:B------:R-:W-:-:S13]  /*1dbf0*/  ISETP.GT.U32.AND P1, PT, R31, R0, PT ;  /* 0x000000001f00720c */ /* 0x000fda0003f24070 */
[----:B------:R-:W-:Y:S01]  /*1dc00*/  @!P1 IADD3 R0, R0, -R31, RZ ;  /* 0x8000001f00009210 */ /* 0x000fe20007ffe0ff */
[----:B0-----:R-:W-:-:S04]  /*1dc10*/  IMAD R31, R36, R49, RZ ;  /* 0x00000031241f7224 */ /* 0x001fc800078e02ff */
        /* <DEDUP_REMOVED lines=16> */
[----:B------:R-:W-:-:S05]  /*1dd20*/  LEA.HI.X R31, R0, R51, R31, 0x2, P1 ;  /* 0x00000033001f7211 */ /* 0x000fca00008f141f */
[----:B------:R1:W5:Y:S01]  /*1dd30*/  LDG.E.128 R36, desc[UR36][R30.64] ;  /* 0x000000241e247981 */ /* 0x000362000c1e1d00 */
[----:B------:R-:W-:-:S13]  /*1dd40*/  ISETP.NE.AND P1, PT, RZ, UR4, PT ;  /* 0x00000004ff007c0c */ /* 0x000fda000bf25270 */
[----:B-1----:R-:W-:Y:S05]  /*1dd50*/  @P1 BRA `(.L_x_1457) ;  /* 0x0000000000301947 */ /* 0x002fea0003800000 */
        /* <DEDUP_REMOVED lines=12> */
.L_x_1457:
[C---:B-----5:R-:W-:Y:S01]  /*1de20*/  FFMA.FTZ R8, R35.reuse, R36, R8 ;  /* 0x0000002423087223 */ /* 0x060fe20000010008 */
[C---:B------:R-:W-:Y:S01]  /*1de30*/  FFMA.FTZ R9, R35.reuse, R37, R9 ;  /* 0x0000002523097223 */ /* 0x040fe20000010009 */
[C---:B------:R-:W-:Y:S01]  /*1de40*/  FFMA.FTZ R10, R35.reuse, R38, R10 ;  /* 0x00000026230a7223 */ /* 0x040fe2000001000a */
[----:B------:R-:W-:-:S07]  /*1de50*/  FFMA.FTZ R11, R35, R39, R11 ;  /* 0x00000027230b7223 */ /* 0x000fce000001000b */
.L_x_1456:
[----:B------:R-:W-:Y:S05]  /*1de60*/  BSYNC B1 ;  /* 0x0000000000017941 */ /* 0x000fea0003800000 */
.L_x_1455:
[----:B------:R-:W-:Y:S01]  /*1de70*/  IADD3 R30, R26, 0x4, RZ ;  /* 0x000000041a1e7810 */ /* 0x000fe20007ffe0ff */
[----:B------:R-:W-:Y:S03]  /*1de80*/  BSSY B1, `(.L_x_1458) ;  /* 0x000003f000017945 */ /* 0x000fe60003800000 */
[----:B------:R-:W-:-:S13]  /*1de90*/  ISETP.GE.AND P1, PT, R30, R49, PT ;  /* 0x000000311e00720c */ /* 0x000fda0003f26270 */
[----:B------:R-:W-:Y:S05]  /*1dea0*/  @!P1 BRA `(.L_x_1459) ;  /* 0x0000000000f09947 */ /* 0x000fea0003800000 */
[----:B------:R-:W-:Y:S01]  /*1deb0*/  IABS R31, R49 ;  /* 0x00000031001f7213 */ /* 0x000fe20000000000 */
[----:B------:R-:W-:Y:S01]  /*1dec0*/  IMAD.MOV.U32 R20, RZ, RZ, RZ ;  /* 0x000000ffff147224 */ /* 0x000fe200078e00ff */
[----:B0-----:R-:W0:Y:S01]  /*1ded0*/  S2R R38, SR_CTAID.Y ;  /* 0x0000000000267919 */ /* 0x001e220000002600 */
[----:B------:R-:W-:Y:S01]  /*1dee0*/  ISETP.GE.AND P3, PT, R30, RZ, PT ;  /* 0x000000ff1e00720c */ /* 0x000fe20003f66270 */
[----:B------:R-:W1:Y:S01]  /*1def0*/  I2F.RP R35, R31 ;  /* 0x0000001f00237306 */ /* 0x000e620000209400 */
[----:B------:R-:W-:Y:S01]  /*1df00*/  ISETP.NE.AND P4, PT, R49, RZ, PT ;  /* 0x000000ff3100720c */ /* 0x000fe20003f85270 */
[----:B------:R-:W-:-:S06]  /*1df10*/  ULDC.64 UR4, c[0x0][0x258] ;  /* 0x0000960000047ab9 */ /* 0x000fcc0000000a00 */
[----:B-1----:R-:W1:Y:S02]  /*1df20*/  MUFU.RCP R35, R35 ;  /* 0x0000002300237308 */ /* 0x002e640000001000 */
[----:B-1----:R-:W-:Y:S02]  /*1df30*/  IADD3 R36, R35, 0xffffffe, RZ ;  /* 0x0ffffffe23247810 */ /* 0x002fe40007ffe0ff */
[----:B------:R1:W2:Y:S04]  /*1df40*/  LDS R35, [R48+0x10] ;  /* 0x0000100030237984 */ /* 0x0002a80000000800 */
[----:B------:R-:W3:Y:S02]  /*1df50*/  F2I.FTZ.U32.TRUNC.NTZ R21, R36 ;  /* 0x0000002400157305 */ /* 0x000ee4000021f000 */
[----:B---3--:R-:W-:-:S05]  /*1df60*/  IADD3 R0, RZ, -R21, RZ ;  /* 0x80000015ff007210 */ /* 0x008fca0007ffe0ff */
[----:B------:R-:W-:Y:S01]  /*1df70*/  IMAD R37, R0, R31, RZ ;  /* 0x0000001f00257224 */ /* 0x000fe200078e02ff */
[----:B------:R-:W-:-:S03]  /*1df80*/  IABS R0, R30 ;  /* 0x0000001e00007213 */ /* 0x000fc60000000000 */
        /* <DEDUP_REMOVED lines=8> */
[----:B------:R-:W-:Y:S02]  /*1e010*/  @!P1 IMAD.IADD R0, R0, 0x1, -R31 ;  /* 0x0000000100009824 */ /* 0x000fe400078e0a1f */
[----:B0-----:R-:W-:-:S03]  /*1e020*/  IMAD R31, R38, R49, RZ ;  /* 0x00000031261f7224 */ /* 0x001fc600078e02ff */
        /* <DEDUP_REMOVED lines=19> */
[----:B-12---:R-:W-:Y:S05]  /*1e160*/  @P1 BRA `(.L_x_1460) ;  /* 0x0000000000301947 */ /* 0x006fea0003800000 */
        /* <DEDUP_REMOVED lines=12> */
.L_x_1460:
[C---:B-----5:R-:W-:Y:S01]  /*1e230*/  FFMA.FTZ R8, R35.reuse, R36, R8 ;  /* 0x0000002423087223 */ /* 0x060fe20000010008 */
[C---:B------:R-:W-:Y:S01]  /*1e240*/  FFMA.FTZ R9, R35.reuse, R37, R9 ;  /* 0x0000002523097223 */ /* 0x040fe20000010009 */
[C---:B------:R-:W-:Y:S01]  /*1e250*/  FFMA.FTZ R10, R35.reuse, R38, R10 ;  /* 0x00000026230a7223 */ /* 0x040fe2000001000a */
[----:B------:R-:W-:-:S07]  /*1e260*/  FFMA.FTZ R11, R35, R39, R11 ;  /* 0x00000027230b7223 */ /* 0x000fce000001000b */
.L_x_1459:
[----:B------:R-:W-:Y:S05]  /*1e270*/  BSYNC B1 ;  /* 0x0000000000017941 */ /* 0x000fea0003800000 */
.L_x_1458:
[----:B------:R-:W-:Y:S01]  /*1e280*/  IADD3 R26, R26, 0x8, RZ ;  /* 0x000000081a1a7810 */ /* 0x000fe20007ffe0ff */
[----:B------:R-:W-:Y:S01]  /*1e290*/  VIADD R25, R25, 0x700 ;  /* 0x0000070019197836 */ /* 0x000fe20000000000 */
[----:B------:R-:W-:Y:S02]  /*1e2a0*/  IADD3 R27, R27, 0x20, RZ ;  /* 0x000000201b1b7810 */ /* 0x000fe40007ffe0ff */
[----:B------:R-:W-:-:S13]  /*1e2b0*/  ISETP.GE.AND P1, PT, R26, UR10, PT ;  /* 0x0000000a1a007c0c */ /* 0x000fda000bf26270 */
[----:B------:R-:W-:Y:S05]  /*1e2c0*/  @!P1 BRA `(.L_x_1461) ;  /* 0xfffffff400c89947 */ /* 0x000fea000383ffff */
.L_x_1441:
[----:B------:R-:W-:Y:S05]  /*1e2d0*/  BSYNC B0 ;  /* 0x0000000000007941 */ /* 0x000fea0003800000 */
.L_x_1440:
[----:B------:R-:W-:Y:S01]  /*1e2e0*/  ISETP.GT.OR P0, PT, R18, 0x37, P0 ;  /* 0x000000371200780c */ /* 0x000fe20000704670 */
[----:B------:R-:W-:-:S12]  /*1e2f0*/  BSSY B0, `(.L_x_1462) ;  /* 0x0000032000007945 */ /* 0x000fd80003800000 */
[----:B------:R-:W-:Y:S05]  /*1e300*/  @P0 BRA `(.L_x_1463) ;  /* 0x0000000000c00947 */ /* 0x000fea0003800000 */
[----:B------:R-:W-:Y:S01]  /*1e310*/  UMOV UR4, 0xe0 ;  /* 0x000000e000047882 */ /* 0x000fe20000000000 */
[----:B------:R-:W-:Y:S01]  /*1e320*/  ULDC.64 UR8, c[0x0][0x250] ;  /* 0x0000940000087ab9 */ /* 0x000fe20000000a00 */
[----:B------:R-:W-:-:S06]  /*1e330*/  UIMAD UR4, UR39, UR4, -0xe0 ;  /* 0xffffff20270474a4 */ /* 0x000fcc000f8e0204 */
[----:B------:R-:W-:Y:S02]  /*1e340*/  IADD3 R0, P0, R17, UR4, RZ ;  /* 0x0000000411007c10 */ /* 0x000fe4000ff1e0ff */
[----:B01----:R-:W-:-:S04]  /*1e350*/  MOV R21, UR4 ;  /* 0x0000000400157c02 */ /* 0x003fc80008000f00 */
[----:B------:R-:W-:Y:S02]  /*1e360*/  LEA.HI.X.SX32 R21, R21, R14, 0x1, P0 ;  /* 0x0000000e15157211 */ /* 0x000fe400000f0eff */
[----:B------:R-:W-:-:S04]  /*1e370*/  LEA R20, P0, R0, UR8, 0x2 ;  /* 0x0000000800147c11 */ /* 0x000fc8000f8010ff */
[----:B------:R-:W-:-:S05]  /*1e380*/  LEA.HI.X R21, R0, UR9, R21, 0x2, P0 ;  /* 0x0000000900157c11 */ /* 0x000fca00080f1415 */
[----:B------:R0:W5:Y:S01]  /*1e390*/  LDG.E.128 R24, desc[UR36][R20.64] ;  /* 0x0000002414187981 */ /* 0x000162000c1e1d00 */
[----:B------:R-:W1:Y:S01]  /*1e3a0*/  S2UR UR5, SR_CgaCtaId ;  /* 0x00000000000579c3 */ /* 0x000e620000008800 */
[----:B------:R-:W-:Y:S01]  /*1e3b0*/  UMOV UR4, 0x400 ;  /* 0x0000040000047882 */ /* 0x000fe20000000000 */
[----:B------:R-:W-:Y:S02]  /*1e3c0*/  UIADD3 UR7, UR10, -UR6, URZ ;  /* 0x800000060a077290 */ /* 0x000fe4000fffe03f */
[----:B------:R-:W-:-:S04]  /*1e3d0*/  UIADD3 UR4, UR4, 0x840, URZ ;  /* 0x0000084004047890 */ /* 0x000fc8000fffe03f */
[----:B------:R-:W-:Y:S01]  /*1e3e0*/  MOV R29, UR7 ;  /* 0x00000007001d7c02 */ /* 0x000fe20008000f00 */
[----:B-1----:R-:W-:-:S06]  /*1e3f0*/  ULEA UR4, UR5, UR4, 0x18 ;  /* 0x0000000405047291 */ /* 0x002fcc000f8ec03f */
[----:B------:R-:W-:Y:S01]  /*1e400*/  MOV R18, UR4 ;  /* 0x0000000400127c02 */ /* 0x000fe20008000f00 */
[----:B------:R-:W-:Y:S02]  /*1e410*/  ULDC UR4, c[0x0][0x29c] ;  /* 0x0000a70000047ab9 */ /* 0x000fe40000000800 */
[----:B------:R-:W-:Y:S02]  /*1e420*/  ISETP.NE.AND P0, PT, RZ, UR4, PT ;  /* 0x00000004ff007c0c */ /* 0x000fe4000bf05270 */
[----:B------:R-:W-:Y:S01]  /*1e430*/  IMAD R29, R29, 0x4, R18 ;  /* 0x000000041d1d7824 */ /* 0x000fe200078e0212 */
[----:B------:R0:W-:Y:S05]  /*1e440*/  STL [R1+0x78c], R18 ;  /* 0x00078c1201007387 */ /* 0x0001ea0000100800 */
[----:B------:R-:W1:Y:S05]  /*1e450*/  LDS R29, [R29] ;  /* 0x000000001d1d7984 */ /* 0x000e6a0000000800 */
[----:B0-----:R-:W-:Y:S05]  /*1e460*/  @P0 BRA `(.L_x_1464) ;  /* 0x0000000000580947 */ /* 0x001fea0003800000 */
[----:B------:R-:W-:-:S13]  /*1e470*/  LOP3.LUT P1, RZ, R2, 0x10, RZ, 0xc0, !PT ;  /* 0x0000001002ff7812 */ /* 0x000fda000782c0ff */
[----:B------:R-:W0:Y:S08]  /*1e480*/  @P1 LDC R0, c[0x0][0x288] ;  /* 0x0000a200ff001b82 */ /* 0x000e300000000800 */
[----:B------:R-:W2:Y:S01]  /*1e490*/  @P1 LDC.64 R20, c[0x0][0x2e8] ;  /* 0x0000ba00ff141b82 */ /* 0x000ea20000000a00 */
[----:B0-----:R-:W-:-:S04]  /*1e4a0*/  @P1 IMAD R19, R16, R0, R19 ;  /* 0x0000000010131224 */ /* 0x001fc800078e0213 */
[----:B------:R-:W-:-:S04]  /*1e4b0*/  @P1 IMAD R19, R19, 0xe0, R12 ;  /* 0x000000e013131824 */ /* 0x000fc800078e020c */
[----:B--2---:R-:W-:-:S06]  /*1e4c0*/  @P1 IMAD.WIDE R20, R19, 0x4, R20 ;  /* 0x0000000413141825 */ /* 0x004fcc00078e0214 */
[----:B------:R-:W2:Y:S01]  /*1e4d0*/  @P1 LDG.E.128 R20, desc[UR36][R20.64] ;  /* 0x0000002414141981 */ /* 0x000ea2000c1e1d00 */
[----:B------:R-:W-:Y:S01]  /*1e4e0*/  UIMAD UR4, UR38, 0xe0, URZ ;  /* 0x000000e0260478a4 */ /* 0x000fe2000f8e023f */
[----:B-----5:R-:W-:Y:S01]  /*1e4f0*/  FADD.FTZ R24, R24, R4 ;  /* 0x0000000418187221 */ /* 0x020fe20000010000 */
[----:B------:R-:W-:Y:S01]  /*1e500*/  FADD.FTZ R25, R25, R5 ;  /* 0x0000000519197221 */ /* 0x000fe20000010000 */
[----:B------:R-:W-:Y:S01]  /*1e510*/  FADD.FTZ R26, R26, R6 ;  /* 0x000000061a1a7221 */ /* 0x000fe20000010000 */
[----:B------:R-:W-:Y:S02]  /*1e520*/  FADD.FTZ R27, R27, R7 ;  /* 0x000000071b1b7221 */ /* 0x000fe40000010000 */
[----:B------:R-:W-:Y:S02]  /*1e530*/  IADD3 R17, P0, R17, UR4, RZ ;  /* 0x0000000411117c10 */ /* 0x000fe4000ff1e0ff */
[----:B------:R-:W-:-:S04]  /*1e540*/  MOV R19, UR4 ;  /* 0x0000000400137c02 */ /* 0x000fc80008000f00 */
[----:B------:R-:W-:Y:S02]  /*1e550*/  LEA.HI.X.SX32 R14, R19, R14, 0x1, P0 ;  /* 0x0000000e130e7211 */ /* 0x000fe400000f0eff */
[----:B------:R-:W-:-:S04]  /*1e560*/  LEA R4, P0, R17, UR8, 0x2 ;  /* 0x0000000811047c11 */ /* 0x000fc8000f8010ff */
[----:B------:R-:W-:Y:S01]  /*1e570*/  LEA.HI.X R5, R17, UR9, R14, 0x2, P0 ;  /* 0x0000000911057c11 */ /* 0x000fe200080f140e */
[----:B--2---:R-:W-:Y:S01]  /*1e580*/  @P1 FMUL.FTZ R24, R24, R20 ;  /* 0x0000001418181220 */ /* 0x004fe20000410000 */
[----:B------:R-:W-:Y:S01]  /*1e590*/  @P1 FMUL.FTZ R25, R25, R21 ;  /* 0x0000001519191220 */ /* 0x000fe20000410000 */
[----:B------:R-:W-:Y:S01]  /*1e5a0*/  @P1 FMUL.FTZ R26, R26, R22 ;  /* 0x000000161a1a1220 */ /* 0x000fe20000410000 */
[----:B------:R-:W-:-:S05]  /*1e5b0*/  @P1 FMUL.FTZ R27, R27, R23 ;  /* 0x000000171b1b1220 */ /* 0x000fca0000410000 */
[----:B------:R0:W-:Y:S02]  /*1e5c0*/  STG.E.128 desc[UR36][R4.64], R24 ;  /* 0x0000001804007986 */ /* 0x0001e4000c101d24 */
.L_x_1464:
[C---:B-1---5:R-:W-:Y:S01]  /*1e5d0*/  FFMA.FTZ R8, R29.reuse, R24, R8 ;  /* 0x000000181d087223 */ /* 0x062fe20000010008 */
[C---:B------:R-:W-:Y:S01]  /*1e5e0*/  FFMA.FTZ R9, R29.reuse, R25, R9 ;  /* 0x000000191d097223 */ /* 0x040fe20000010009 */
[C---:B------:R-:W-:Y:S01]  /*1e5f0*/  FFMA.FTZ R10, R29.reuse, R26, R10 ;  /* 0x0000001a1d0a7223 */ /* 0x040fe2000001000a */
[----:B------:R-:W-:-:S07]  /*1e600*/  FFMA.FTZ R11, R29, R27, R11 ;  /* 0x0000001b1d0b7223 */ /* 0x000fce000001000b */
.L_x_1463:
[----:B------:R-:W-:Y:S05]  /*1e610*/  BSYNC B0 ;  /* 0x0000000000007941 */ /* 0x000fea0003800000 */
.L_x_1462:
[----:B------:R-:W-:Y:S01]  /*1e620*/  IADD3 R0, R3, 0x3f, RZ ;  /* 0x0000003f03007810 */ /* 0x000fe20007ffe0ff */
[----:B------:R-:W-:Y:S03]  /*1e630*/  BAR.SYNC.DEFER_BLOCKING 0x0 ;  /* 0x0000000000007b1d */ /* 0x000fe60000010000 */
[----:B------:R-:W-:-:S03]  /*1e640*/  ISETP.GT.U32.OR P0, PT, R0, 0x7e, P2 ;  /* 0x0000007e0000780c */ /* 0x000fc60001704470 */
[----:B------:R-:W-:Y:S10]  /*1e650*/  @P2 BRA `(.L_x_1465) ;  /* 0x0000000000682947 */ /* 0x000ff40003800000 */
[----:B------:R-:W2:Y:S01]  /*1e660*/  LDL.LU R2, [R1+0x78c] ;  /* 0x00078c0001027983 */ /* 0x000ea20000300800 */
[----:B------:R-:W-:Y:S01]  /*1e670*/  LOP3.LUT R0, R3, 0xffffff80, RZ, 0xc0, !PT ;  /* 0xffffff8003007812 */ /* 0x000fe200078ec0ff */
[----:B------:R-:W-:Y:S01]  /*1e680*/  IMAD R15, R15, 0xe0, R12 ;  /* 0x000000e00f0f7824 */ /* 0x000fe200078e020c */
[----:B------:R-:W-:Y:S05]  /*1e690*/  WARPSYNC.ALL ;  /* 0x0000000000007948 */ /* 0x000fea0003800000 */
[----:B------:R-:W-:Y:S02]  /*1e6a0*/  ISETP.NE.AND P1, PT, R0, 0x80, PT ;  /* 0x000000800000780c */ /* 0x000fe40003f25270 */
[----:B------:R-:W-:-:S02]  /*1e6b0*/  ISETP.GT.AND P2, PT, R3, 0x7f, PT ;  /* 0x0000007f0300780c */ /* 0x000fc40003f44270 */
[C---:B------:R-:W-:Y:S02]  /*1e6c0*/  LOP3.LUT R0, R3.reuse, 0xffffffc0, RZ, 0xc0, !PT ;  /* 0xffffffc003007812 */ /* 0x040fe400078ec0ff */
[----:B------:R-:W-:Y:S02]  /*1e6d0*/  ISETP.GT.AND P3, PT, R3, 0x3f, PT ;  /* 0x0000003f0300780c */ /* 0x000fe40003f64270 */
[----:B--2---:R-:W-:-:S05]  /*1e6e0*/  LEA R15, R15, R2, 0x2 ;  /* 0x000000020f0f7211 */ /* 0x004fca00078e10ff */
[----:B------:R-:W-:Y:S01]  /*1e6f0*/  @!P1 STS.128 [R15+-0x700], R8 ;  /* 0xfff900080f009388 */ /* 0x000fe20000000c00 */
[----:B------:R-:W-:Y:S01]  /*1e700*/  BAR.SYNC.DEFER_BLOCKING 0x0 ;  /* 0x0000000000007b1d */ /* 0x000fe20000010000 */
[----:B------:R-:W-:-:S05]  /*1e710*/  ISETP.NE.AND P1, PT, R0, 0x40, PT ;  /* 0x000000400000780c */ /* 0x000fca0003f25270 */
[----:B0-----:R-:W0:Y:S02]  /*1e720*/  @!P2 LDS.128 R4, [R15] ;  /* 0x000000000f04a984 */ /* 0x001e240000000c00 */
[----:B0-----:R-:W-:Y:S01]  /*1e730*/  @!P2 FADD.FTZ R8, R8, R4 ;  /* 0x000000040808a221 */ /* 0x001fe20000010000 */
[----:B------:R-:W-:Y:S01]  /*1e740*/  @!P2 FADD.FTZ R9, R9, R5 ;  /* 0x000000050909a221 */ /* 0x000fe20000010000 */
[----:B------:R-:W-:Y:S01]  /*1e750*/  @!P2 FADD.FTZ R10, R10, R6 ;  /* 0x000000060a0aa221 */ /* 0x000fe20000010000 */
[----:B------:R-:W-:Y:S01]  /*1e760*/  @!P2 FADD.FTZ R11, R11, R7 ;  /* 0x000000070b0ba221 */ /* 0x000fe20000010000 */
[----:B------:R-:W-:Y:S06]  /*1e770*/  BAR.SYNC.DEFER_BLOCKING 0x0 ;  /* 0x0000000000007b1d */ /* 0x000fec0000010000 */
[----:B------:R-:W-:Y:S02]  /*1e780*/  @!P1 STS.128 [R15+-0x380], R8 ;  /* 0xfffc80080f009388 */ /* 0x000fe40000000c00 */
[----:B------:R-:W-:Y:S06]  /*1e790*/  BAR.SYNC.DEFER_BLOCKING 0x0 ;  /* 0x0000000000007b1d */ /* 0x000fec0000010000 */
[----:B------:R-:W0:Y:S02]  /*1e7a0*/  @!P3 LDS.128 R4, [R15] ;  /* 0x000000000f04b984 */ /* 0x000e240000000c00 */
[----:B0-----:R-:W-:Y:S01]  /*1e7b0*/  @!P3 FADD.FTZ R8, R8, R4 ;  /* 0x000000040808b221 */ /* 0x001fe20000010000 */
[----:B------:R-:W-:Y:S01]  /*1e7c0*/  @!P3 FADD.FTZ R9, R9, R5 ;  /* 0x000000050909b221 */ /* 0x000fe20000010000 */
[----:B------:R-:W-:Y:S01]  /*1e7d0*/  @!P3 FADD.FTZ R10, R10, R6 ;  /* 0x000000060a0ab221 */ /* 0x000fe20000010000 */
[----:B------:R-:W-:Y:S01]  /*1e7e0*/  @!P3 FADD.FTZ R11, R11, R7 ;  /* 0x000000070b0bb221 */ /* 0x000fe20000010000 */
[----:B------:R-:W-:Y:S06]  /*1e7f0*/  BAR.SYNC.DEFER_BLOCKING 0x0 ;  /* 0x0000000000007b1d */ /* 0x000fec0000010000 */
.L_x_1465:
[----:B------:R-:W-:Y:S05]  /*1e800*/  @P0 EXIT ;  /* 0x000000000000094d */ /* 0x000fea0003800000 */
[----:B------:R-:W2:Y:S02]  /*1e810*/  LDC R0, c[0x0][0x308] ;  /* 0x0000c200ff007b82 */ /* 0x000ea40000000800 */
[----:B--2---:R-:W-:-:S13]  /*1e820*/  ISETP.NE.AND P0, PT, R0, 0x2, PT ;  /* 0x000000020000780c */ /* 0x004fda0003f05270 */
[----:B------:R-:W2:Y:S01]  /*1e830*/  @P0 LDC.64 R2, c[0x0][0x210] ;  /* 0x00008400ff020b82 */ /* 0x000ea20000000a00 */
[----:B0-----:R-:W-:-:S04]  /*1e840*/  @P0 IMAD R5, R13, 0xe0, R12 ;  /* 0x000000e00d050824 */ /* 0x001fc800078e020c */
[----:B--2---:R-:W-:-:S05]  /*1e850*/  @P0 IMAD.WIDE R2, R5, 0x4, R2 ;  /* 0x0000000405020825 */ /* 0x004fca00078e0202 */
[----:B------:R0:W-:Y:S01]  /*1e860*/  @P0 STG.E.128 desc[UR36][R2.64], R8 ;  /* 0x0000000802000986 */ /* 0x0001e2000c101d24 */
[----:B------:R-:W-:Y:S05]  /*1e870*/  @P0 EXIT ;  /* 0x000000000000094d */ /* 0x000fea0003800000 */
[----:B0-----:R-:W0:Y:S01]  /*1e880*/  LDC.64 R2, c[0x0][0x300] ;  /* 0x0000c000ff027b82 */ /* 0x001e220000000a00 */
[----:B------:R-:W-:Y:S01]  /*1e890*/  IMAD R12, R13, 0xe0, R12 ;  /* 0x000000e00d0c7824 */ /* 0x000fe200078e020c */
[----:B------:R-:W-:Y:S01]  /*1e8a0*/  ULDC.64 UR4, c[0x0][0x210] ;  /* 0x0000840000047ab9 */ /* 0x000fe20000000a00 */
[----:B0-----:R-:W2:Y:S02]  /*1e8b0*/  LDG.E R2, desc[UR36][R2.64] ;  /* 0x0000002402027981 */ /* 0x001ea4000c1e1900 */
[C---:B--2---:R-:W-:Y:S01]  /*1e8c0*/  FMUL.FTZ R8, R2.reuse, R8 ;  /* 0x0000000802087220 */ /* 0x044fe20000410000 */
[C---:B------:R-:W-:Y:S01]  /*1e8d0*/  FMUL.FTZ R9, R2.reuse, R9 ;  /* 0x0000000902097220 */ /* 0x040fe20000410000 */
[C---:B------:R-:W-:Y:S01]  /*1e8e0*/  FMUL.FTZ R10, R2.reuse, R10 ;  /* 0x0000000a020a7220 */ /* 0x040fe20000410000 */
[----:B------:R-:W-:-:S03]  /*1e8f0*/  FMUL.FTZ R11, R2, R11 ;  /* 0x0000000b020b7220 */ /* 0x000fc60000410000 */
[----:B------:R-:W0:Y:S08]  /*1e900*/  F2I.S8.NTZ R8, R8 ;  /* 0x0000000800087305 */ /* 0x000e300000202100 */
[----:B------:R-:W2:Y:S01]  /*1e910*/  F2I.S8.NTZ R9, R9 ;  /* 0x0000000900097305 */ /* 0x000ea20000202100 */
[----:B0-----:R-:W-:-:S07]  /*1e920*/  PRMT R0, R8, 0x8880, RZ ;  /* 0x0000888008007816 */ /* 0x001fce00000000ff */
[----:B------:R-:W0:Y:S01]  /*1e930*/  F2I.S8.NTZ R10, R10 ;  /* 0x0000000a000a7305 */ /* 0x000e220000202100 */
[----:B------:R-:W-:Y:S02]  /*1e940*/  PRMT R0, R0, 0x7710, RZ ;  /* 0x0000771000007816 */ /* 0x000fe400000000ff */
[----:B--2---:R-:W-:-:S05]  /*1e950*/  PRMT R4, R9, 0x8880, RZ ;  /* 0x0000888009047816 */ /* 0x004fca00000000ff */
[----:B------:R-:W2:Y:S01]  /*1e960*/  F2I.S8.NTZ R11, R11 ;  /* 0x0000000b000b7305 */ /* 0x000ea20000202100 */
[----:B------:R-:W-:Y:S02]  /*1e970*/  LOP3.LUT R3, R0, 0xff, RZ, 0xc0, !PT ;  /* 0x000000ff00037812 */ /* 0x000fe400078ec0ff */
[----:B------:R-:W-:Y:S02]  /*1e980*/  PRMT R2, R4, 0x7710, RZ ;  /* 0x0000771004027816 */ /* 0x000fe400000000ff */
[----:B0-----:R-:W-:Y:S02]  /*1e990*/  PRMT R0, R10, 0x8880, RZ ;  /* 0x000088800a007816 */ /* 0x001fe400000000ff */
[----:B------:R-:W-:Y:S02]  /*1e9a0*/  PRMT R3, R2, 0x7604, R3 ;  /* 0x0000760402037816 */ /* 0x000fe40000000003 */
[----:B------:R-:W-:Y:S02]  /*1e9b0*/  PRMT R0, R0, 0x7710, RZ ;  /* 0x0000771000007816 */ /* 0x000fe400000000ff */
[----:B------:R-:W-:-:S02]  /*1e9c0*/  IADD3 R2, P0, R12, UR4, RZ ;  /* 0x000000040c027c10 */ /* 0x000fc4000ff1e0ff */
[----:B--2---:R-:W-:Y:S02]  /*1e9d0*/  PRMT R4, R11, 0x8880, RZ ;  /* 0x000088800b047816 */ /* 0x004fe400000000ff */
[----:B------:R-:W-:Y:S02]  /*1e9e0*/  PRMT R5, R0, 0x7054, R3 ;  /* 0x0000705400057816 */ /* 0x000fe40000000003 */
[----:B------:R-:W-:Y:S02]  /*1e9f0*/  PRMT R4, R4, 0x7710, RZ ;  /* 0x0000771004047816 */ /* 0x000fe400000000ff */
[----:B------:R-:W-:Y:S02]  /*1ea00*/  LEA.HI.X.SX32 R3, R12, UR5, 0x1, P0 ;  /* 0x000000050c037c11 */ /* 0x000fe400080f0eff */
[----:B------:R-:W-:-:S05]  /*1ea10*/  PRMT R5, R4, 0x654, R5 ;  /* 0x0000065404057816 */ /* 0x000fca0000000005 */
[----:B------:R-:W-:Y:S01]  /*1ea20*/  STG.E desc[UR36][R2.64], R5 ;  /* 0x0000000502007986 */ /* 0x000fe2000c101924 */
[----:B------:R-:W-:Y:S05]  /*1ea30*/  EXIT ;  /* 0x000000000000794d */ /* 0x000fea0003800000 */
.L_x_1466:
        /* <DEDUP_REMOVED lines=12> */
.L_x_4244:


//--------------------- .text._ZN4mmha33masked_multihead_attention_kernelIfLi224ELi256ELi2ELi64ELi128ELb1ELb1EEEv26Multihead_attention_paramsIT_XT5_EE --------------------------
	.section	.text._ZN4mmha33masked_multihead_attention_kernelIfLi224ELi256ELi2ELi64ELi128ELb1ELb1EEEv26Multihead_attention_paramsIT_XT5_EE,"ax",@progbits
	.align	128
        .global         _ZN4mmha33masked_multihead_attention_kernelIfLi224ELi256ELi2ELi64ELi128ELb1ELb1EEEv26Multihead_attention_paramsIT_XT5_EE
        .type           _ZN4mmha33masked_multihead_attention_kernelIfLi224ELi256ELi2ELi64ELi128ELb1ELb1EEEv26Multihead_attention_paramsIT_XT5_EE,@function
        .size           _ZN4mmha33masked_multihead_attention_kernelIfLi224ELi256ELi2ELi64ELi128ELb1ELb1EEEv26Multihead_attention_paramsIT_XT5_EE,(.L_x_4245 - _ZN4mmha33masked_multihead_attention_kernelIfLi224ELi256ELi2ELi64ELi128ELb1ELb1EEEv26Multihead_attention_paramsIT_XT5_EE)
        .other          _ZN4mmha33masked_multihead_attention_kernelIfLi224ELi256ELi2ELi64ELi128ELb1ELb1EEEv26Multihead_attention_paramsIT_XT5_EE,@"STO_CUDA_ENTRY STV_DEFAULT"
_ZN4mmha33masked_multihead_attention_kernelIfLi224ELi256ELi2ELi64ELi128ELb1ELb1EEEv26Multihead_attention_paramsIT_XT5_EE:
.text._ZN4mmha33masked_multihead_attention_kernelIfLi224ELi256ELi2ELi64ELi128ELb1ELb1EEEv26Multihead_attention_paramsIT_XT5_EE:
[----:B------:R-:W0:Y:S08]  /*0000*/  LDC R1, c[0x0][0x28] ;  /* 0x00000a00ff017b82 */ /* 0x000e300000000800 */
[----:B------:R-:W1:Y:S01]  /*0010*/  LDC.64 R2, c[0x0][0x320] ;  /* 0x0000c800ff027b82 */ /* 0x000e620000000a00 */
[----:B------:R-:W2:Y:S01]  /*0020*/  S2R R21, SR_CTAID.Y ;  /* 0x0000000000157919 */ /* 0x000ea20000002600 */
[----:B------:R-:W-:Y:S01]  /*0030*/  ULDC.64 UR36, c[0x0][0x208] ;  /* 0x0000820000247ab9 */ /* 0x000fe20000000a00 */
[----:B0-----:R-:W-:Y:S01]  /*0040*/  VIADD R1, R1, 0xfffffd20 ;  /* 0xfffffd2001017836 */ /* 0x001fe20000000000 */
        /* <DEDUP_REMOVED lines=8> */
.L_x_1467:
[----:B------:R-:W0:Y:S08]  /*00d0*/  LDC R111, c[0x0][0x280] ;  /* 0x0000a000ff6f7b82 */ /* 0x000e300000000800 */
[----:B------:R-:W1:Y:S08]  /*00e0*/  LDC.64 R8, c[0x0][0x2f0] ;  /* 0x0000bc00ff087b82 */ /* 0x000e700000000a00 */
[----:B------:R-:W2:Y:S01]  /*00f0*/  LDC R23, c[0x0][0x29c] ;  /* 0x0000a700ff177b82 */ /* 0x000ea20000000800 */
[----:B------:R-:W3:Y:S01]  /*0100*/  S2R R18, SR_TID.X ;  /* 0x0000000000127919 */ /* 0x000ee20000002100 */
[----:B------:R-:W-:Y:S01]  /*0110*/  ULDC UR4, c[0x0][0x288] ;  /* 0x0000a20000047ab9 */ /* 0x000fe20000000800 */
[----:B------:R-:W-:-:S02]  /*0120*/  LOP3.LUT R17, R17, 0xffffffef, RZ, 0xc0, !PT ;  /* 0xffffffef11117812 */ /* 0x000fc400078ec0ff */
[----:B0-----:R-:W-:Y:S01]  /*0130*/  IABS R5, R111 ;  /* 0x0000006f00057213 */ /* 0x001fe20000000000 */
[----:B------:R-:W0:Y:S02]  /*0140*/  S2R R251, SR_CTAID.X ;  /* 0x0000000000fb7919 */ /* 0x000e240000002500 */
[----:B------:R-:W4:Y:S01]  /*0150*/  LDC.64 R12, c[0x0][0x2a8] ;  /* 0x0000aa00ff0c7b82 */ /* 0x000f220000000a00 */
[----:B------:R-:W3:Y:S01]  /*0160*/  I2F.RP R0, R5 ;  /* 0x0000000500007306 */ /* 0x000ee20000209400 */
[----:B-1----:R-:W-:-:S04]  /*0170*/  ISETP.NE.U32.AND P0, PT, R8, RZ, PT ;  /* 0x000000ff0800720c */ /* 0x002fc80003f05070 */
[----:B------:R-:W-:-:S04]  /*0180*/  ISETP.NE.AND.EX P0, PT, R9, RZ, PT, P0 ;  /* 0x000000ff0900720c */ /* 0x000fc80003f05300 */
[----:B--2---:R-:W-:Y:S01]  /*0190*/  ISETP.EQ.AND P3, PT, R23, RZ, P0 ;  /* 0x000000ff1700720c */ /* 0x004fe20000762270 */
[----:B---3--:R-:W1:Y:S01]  /*01a0*/  MUFU.RCP R0, R0 ;  /* 0x0000000000007308 */ /* 0x008e620000001000 */
[----:B------:R-:W-:Y:S01]  /*01b0*/  ISETP.GT.AND P5, PT, R18, 0x37, PT ;  /* 0x000000371200780c */ /* 0x000fe20003fa4270 */
[----:B------:R-:W-:Y:S01]  /*01c0*/  BSSY B0, `(.L_x_1468) ;  /* 0x0000041000007945 */ /* 0x000fe20003800000 */
[----:B------:R-:W-:Y:S02]  /*01d0*/  CS2R R32, SRZ ;  /* 0x0000000000207805 */ /* 0x000fe4000001ff00 */
[----:B------:R-:W-:-:S07]  /*01e0*/  CS2R R34, SRZ ;  /* 0x0000000000227805 */ /* 0x000fce000001ff00 */
[----:B------:R-:W-:Y:S01]  /*01f0*/  @P3 LOP3.LUT R17, R17, 0x10, RZ, 0xfc, !PT ;  /* 0x0000001011113812 */ /* 0x000fe200078efcff */
[----:B-1----:R-:W-:-:S04]  /*0200*/  VIADD R2, R0, 0xffffffe ;  /* 0x0ffffffe00027836 */ /* 0x002fc80000000000 */
[----:B------:R1:W2:Y:S02]  /*0210*/  F2I.FTZ.U32.TRUNC.NTZ R3, R2 ;  /* 0x0000000200037305 */ /* 0x0002a4000021f000 */
[----:B-1----:R-:W-:Y:S01]  /*0220*/  IMAD.MOV.U32 R2, RZ, RZ, RZ ;  /* 0x000000ffff027224 */ /* 0x002fe200078e00ff */
[----:B--2---:R-:W-:-:S05]  /*0230*/  IADD3 R4, RZ, -R3, RZ ;  /* 0x80000003ff047210 */ /* 0x004fca0007ffe0ff */
[----:B------:R-:W-:Y:S01]  /*0240*/  IMAD R7, R4, R5, RZ ;  /* 0x0000000504077224 */ /* 0x000fe200078e02ff */
[----:B------:R-:W-:-:S03]  /*0250*/  IABS R4, R21 ;  /* 0x0000001500047213 */ /* 0x000fc60000000000 */
[----:B------:R-:W-:Y:S02]  /*0260*/  IMAD.HI.U32 R3, R3, R7, R2 ;  /* 0x0000000703037227 */ /* 0x000fe400078e0002 */
[----:B------:R-:W1:Y:S04]  /*0270*/  @P3 LDC.64 R6, c[0x0][0x2f0] ;  /* 0x0000bc00ff063b82 */ /* 0x000e680000000a00 */
[----:B------:R-:W-:-:S04]  /*0280*/  IMAD.HI.U32 R3, R3, R4, RZ ;  /* 0x0000000403037227 */ /* 0x000fc800078e00ff */
[----:B------:R-:W-:-:S04]  /*0290*/  IMAD.MOV R0, RZ, RZ, -R3 ;  /* 0x000000ffff007224 */ /* 0x000fc800078e0a03 */
[----:B------:R-:W-:-:S05]  /*02a0*/  IMAD R0, R5, R0, R4 ;  /* 0x0000000005007224 */ /* 0x000fca00078e0204 */
[----:B------:R-:W-:-:S13]  /*02b0*/  ISETP.GT.U32.AND P1, PT, R5, R0, PT ;  /* 0x000000000500720c */ /* 0x000fda0003f24070 */
[-C--:B------:R-:W-:Y:S01]  /*02c0*/  @!P1 IADD3 R0, R0, -R5.reuse, RZ ;  /* 0x8000000500009210 */ /* 0x080fe20007ffe0ff */
[----:B------:R-:W-:Y:S01]  /*02d0*/  @!P1 VIADD R3, R3, 0x1 ;  /* 0x0000000103039836 */ /* 0x000fe20000000000 */
[----:B------:R-:W-:Y:S02]  /*02e0*/  ISETP.NE.AND P1, PT, R111, RZ, PT ;  /* 0x000000ff6f00720c */ /* 0x000fe40003f25270 */
[----:B------:R-:W-:Y:S02]  /*02f0*/  ISETP.GE.U32.AND P0, PT, R0, R5, PT ;  /* 0x000000050000720c */ /* 0x000fe40003f06070 */
[----:B------:R-:W2:Y:S01]  /*0300*/  LDC.64 R4, c[0x0][0x328] ;  /* 0x0000ca00ff047b82 */ /* 0x000ea20000000a00 */
[----:B------:R-:W-:-:S04]  /*0310*/  LOP3.LUT R0, R21, R111, RZ, 0x3c, !PT ;  /* 0x0000006f15007212 */ /* 0x000fc800078e3cff */
[----:B------:R-:W-:-:S06]  /*0320*/  ISETP.GE.AND P2, PT, R0, RZ, PT ;  /* 0x000000ff0000720c */ /* 0x000fcc0003f46270 */
[----:B------:R-:W-:-:S05]  /*0330*/  @P0 VIADD R3, R3, 0x1 ;  /* 0x0000000103030836 */ /* 0x000fca0000000000 */
[----:B------:R-:W-:Y:S02]  /*0340*/  MOV R46, R3 ;  /* 0x00000003002e7202 */ /* 0x000fe40000000f00 */
[----:B------:R-:W3:Y:S03]  /*0350*/  LDC R3, c[0x0][0x278] ;  /* 0x00009e00ff037b82 */ /* 0x000ee60000000800 */
[----:B------:R-:W-:Y:S01]  /*0360*/  @!P2 IMAD.MOV R46, RZ, RZ, -R46 ;  /* 0x000000ffff2ea224 */ /* 0x000fe200078e0a2e */
[----:B------:R-:W-:Y:S01]  /*0370*/  @!P1 LOP3.LUT R46, RZ, R111, RZ, 0x33, !PT ;  /* 0x0000006fff2e9212 */ /* 0x000fe200078e33ff */
[----:B--2---:R-:W-:-:S04]  /*0380*/  IMAD.WIDE R4, R21, 0x4, R4 ;  /* 0x0000000415047825 */ /* 0x004fc800078e0204 */
[----:B------:R2:W-:Y:S01]  /*0390*/  STL [R1+0x278], R46 ;  /* 0x0002782e01007387 */ /* 0x0005e20000100800 */
[----:B-1----:R-:W-:-:S03]  /*03a0*/  @P3 IMAD.WIDE R6, R46, 0x4, R6 ;  /* 0x000000042e063825 */ /* 0x002fc600078e0206 */
[----:B------:R2:W5:Y:S04]  /*03b0*/  LDG.E R16, desc[UR36][R4.64] ;  /* 0x0000002404107981 */ /* 0x000568000c1e1900 */
[----:B------:R2:W5:Y:S01]  /*03c0*/  @P3 LDG.E R2, desc[UR36][R6.64] ;  /* 0x0000002406023981 */ /* 0x000562000c1e1900 */
[----:B0-----:R-:W-:Y:S02]  /*03d0*/  IMAD R110, R21, UR4, R251 ;  /* 0x00000004156e7c24 */ /* 0x001fe4000f8e02fb */
[----:B------:R-:W-:Y:S02]  /*03e0*/  IMAD R0, R251, 0xe0, RZ ;  /* 0x000000e0fb007824 */ /* 0x000fe400078e02ff */
[----:B------:R-:W-:Y:S01]  /*03f0*/  IMAD R110, R110, 0xe0, RZ ;  /* 0x000000e06e6e7824 */ /* 0x000fe200078e02ff */
[----:B---3--:R-:W-:Y:S01]  /*0400*/  ISETP.NE.AND P0, PT, R3, RZ, PT ;  /* 0x000000ff0300720c */ /* 0x008fe20003f05270 */
[----:B------:R-:W-:-:S02]  /*0410*/  IMAD R3, R21, R3, R0 ;  /* 0x0000000315037224 */ /* 0x000fc400078e0200 */
[----:B------:R-:W-:-:S03]  /*0420*/  IMAD.SHL.U32 R15, R18, 0x4, RZ ;  /* 0x00000004120f7824 */ /* 0x000fc600078e00ff */
[----:B------:R-:W-:Y:S01]  /*0430*/  SEL R3, R110, R3, !P0 ;  /* 0x000000036e037207 */ /* 0x000fe20004000000 */
[----:B--2-4-:R-:W-:Y:S06]  /*0440*/  @P5 BRA `(.L_x_1469) ;  /* 0x0000000000605947 */ /* 0x014fec0003800000 */
        /* <DEDUP_REMOVED lines=9> */
[----:B-1----:R-:W-:-:S06]  /*04e0*/  @P0 IMAD.WIDE R34, R3, 0x4, R34 ;  /* 0x0000000403220825 */ /* 0x002fcc00078e0222 */
[----:B------:R-:W5:Y:S04]  /*04f0*/  @P0 LDG.E.128 R32, desc[UR36][R34.64] ;  /* 0x0000002422200981 */ /* 0x000f68000c1e1d00 */
[----:B0-----:R-:W3:Y:S01]  /*0500*/  @!P0 LDG.E R4, desc[UR36][R4.64] ;  /* 0x0000002404048981 */ /* 0x001ee2000c1e1900 */
[----:B--2---:R-:W-:Y:S02]  /*0510*/  @!P0 PRMT R3, R6, 0x9910, RZ ;  /* 0x0000991006038816 */ /* 0x004fe400000000ff */
[--C-:B------:R-:W-:Y:S02]  /*0520*/  @!P0 SHF.R.U32.HI R8, RZ, 0x10, R6.reuse ;  /* 0x00000010ff088819 */ /* 0x100fe40000011606 */
[----:B------:R-:W-:Y:S02]  /*0530*/  @!P0 SHF.R.U32.HI R9, RZ, 0x18, R6 ;  /* 0x00000018ff098819 */ /* 0x000fe40000011606 */
[----:B------:R-:W-:Y:S01]  /*0540*/  @!P0 SHF.R.S32.HI R3, RZ, 0x8, R3 ;  /* 0x00000008ff038819 */ /* 0x000fe20000011403 */
[----:B------:R-:W3:Y:S08]  /*0550*/  @!P0 I2F.S8 R10, R6 ;  /* 0x00000006000a8306 */ /* 0x000ef00000001400 */
[----:B------:R-:W0:Y:S08]  /*0560*/  @!P0 I2F.S8 R8, R8 ;  /* 0x0000000800088306 */ /* 0x000e300000001400 */
[----:B------:R-:W1:Y:S08]  /*0570*/  @!P0 I2F.S8 R9, R9 ;  /* 0x0000000900098306 */ /* 0x000e700000001400 */
[----:B------:R-:W2:Y:S01]  /*0580*/  @!P0 I2F.S16 R3, R3 ;  /* 0x0000000300038306 */ /* 0x000ea20000101400 */
[-C--:B---3--:R-:W-:Y:S01]  /*0590*/  @!P0 FMUL.FTZ R32, R10, R4.reuse ;  /* 0x000000040a208220 */ /* 0x088fe20000410000 */
[-C--:B0-----:R-:W-:Y:S01]  /*05a0*/  @!P0 FMUL.FTZ R34, R8, R4.reuse ;  /* 0x0000000408228220 */ /* 0x081fe20000410000 */
[-C--:B-1----:R-:W-:Y:S01]  /*05b0*/  @!P0 FMUL.FTZ R35, R9, R4.reuse ;  /* 0x0000000409238220 */ /* 0x082fe20000410000 */
[----:B--2---:R-:W-:-:S07]  /*05c0*/  @!P0 FMUL.FTZ R33, R3, R4 ;  /* 0x0000000403218220 */ /* 0x004fce0000410000 */
.L_x_1469:
[----:B------:R-:W-:Y:S05]  /*05d0*/  BSYNC B0 ;  /* 0x0000000000007941 */ /* 0x000fea0003800000 */
.L_x_1468:
[----:B------:R-:W-:Y:S01]  /*05e0*/  ISETP.NE.U32.AND P1, PT, R12, RZ, PT ;  /* 0x000000ff0c00720c */ /* 0x000fe20003f25070 */
[----:B------:R-:W-:Y:S01]  /*05f0*/  IMAD.MOV.U32 R44, RZ, RZ, RZ ;  /* 0x000000ffff2c7224 */ /* 0x000fe200078e00ff */
[----:B------:R-:W-:Y:S01]  /*0600*/  ISETP.LT.AND P2, PT, R18, 0x40, P3 ;  /* 0x000000401200780c */ /* 0x000fe20001f41270 */
[----:B------:R-:W0:Y:S01]  /*0610*/  LDC R14, c[0x0][0x284] ;  /* 0x0000a100ff0e7b82 */ /* 0x000e220000000800 */
[----:B------:R-:W-:Y:S01]  /*0620*/  ISETP.NE.AND.EX P1, PT, R13, RZ, PT, P1 ;  /* 0x000000ff0d00720c */ /* 0x000fe20003f25310 */
[----:B-----5:R-:W-:Y:S01]  /*0630*/  VIADD R19, R16, 0xffffffff ;  /* 0xffffffff10137836 */ /* 0x020fe20000000000 */
[----:B------:R-:W-:Y:S01]  /*0640*/  SHF.R.S32.HI R20, RZ, 0x1f, R21 ;  /* 0x0000001fff147819 */ /* 0x000fe20000011415 */
[----:B------:R-:W-:Y:S01]  /*0650*/  IMAD.IADD R22, R110, 0x1, R15 ;  /* 0x000000016e167824 */ /* 0x000fe200078e020f */
[----:B------:R-:W-:Y:S01]  /*0660*/  ULDC.64 UR6, c[0x0][0x220] ;  /* 0x0000880000067ab9 */ /* 0x000fe20000000a00 */
[----:B------:R-:W-:Y:S02]  /*0670*/  CS2R R24, SRZ ;  /* 0x0000000000187805 */ /* 0x000fe4000001ff00 */
[----:B------:R-:W-:Y:S01]  /*0680*/  @!P5 SHF.L.U32 R3, R19, 0x2, RZ ;  /* 0x000000021303d819 */ /* 0x000fe200000006ff */
[----:B------:R-:W1:Y:S01]  /*0690*/  @!P5 LDC.64 R4, c[0x0][0x248] ;  /* 0x00009200ff04db82 */ /* 0x000e620000000a00 */
[----:B------:R-:W-:-:S02]  /*06a0*/  ISETP.EQ.U32.AND P0, PT, RZ, UR6, PT ;  /* 0x00000006ff007c0c */ /* 0x000fc4000bf02070 */
[----:B------:R-:W-:Y:S02]  /*06b0*/  CS2R R26, SRZ ;  /* 0x00000000001a7805 */ /* 0x000fe4000001ff00 */
[----:B------:R-:W-:Y:S02]  /*06c0*/  CS2R R36, SRZ ;  /* 0x0000000000247805 */ /* 0x000fe4000001ff00 */
[----:B------:R-:W-:Y:S02]  /*06d0*/  CS2R R38, SRZ ;  /* 0x0000000000267805 */ /* 0x000fe4000001ff00 */
[----:B------:R-:W-:Y:S02]  /*06e0*/  ISETP.EQ.OR.EX P0, PT, RZ, UR7, P5, P0 ;  /* 0x00000007ff007c0c */ /* 0x000fe4000af02700 */
[----:B------:R-:W-:Y:S01]  /*06f0*/  @P1 LEA R10, P3, R21, R12, 0x2 ;  /* 0x0000000c150a1211 */ /* 0x000fe200078610ff */
[----:B------:R-:W2:Y:S01]  /*0700*/  @P2 LDC.64 R8, c[0x0][0x2e0] ;  /* 0x0000b800ff082b82 */ /* 0x000ea20000000a00 */
[----:B------:R-:W-:-:S02]  /*0710*/  @P2 IMAD R12, R2, UR4, R251 ;  /* 0x00000004020c2c24 */ /* 0x000fc4000f8e02fb */
[----:B------:R-:W-:Y:S02]  /*0720*/  @P1 LEA.HI.X R11, R21, R13, R20, 0x2, P3 ;  /* 0x0000000d150b1211 */ /* 0x000fe400018f1414 */
[----:B------:R-:W-:-:S03]  /*0730*/  @P2 IMAD R13, R12, 0xe0, R15 ;  /* 0x000000e00c0d2824 */ /* 0x000fc600078e020f */
[----:B------:R-:W3:Y:S01]  /*0740*/  @P1 LDG.E R44, desc[UR36][R10.64] ;  /* 0x000000240a2c1981 */ /* 0x000ee2000c1e1900 */
[-C--:B0-----:R-:W-:Y:S01]  /*0750*/  @!P5 IMAD R3, R22, R14.reuse, R3 ;  /* 0x0000000e1603d224 */ /* 0x081fe200078e0203 */
[----:B------:R-:W-:Y:S01]  /*0760*/  IABS R21, R14 ;  /* 0x0000000e00157213 */ /* 0x000fe20000000000 */
[----:B------:R-:W0:Y:S02]  /*0770*/  @!P0 LDC.64 R6, c[0x0][0x220] ;  /* 0x00008800ff068b82 */ /* 0x000e240000000a00 */
[----:B-1----:R-:W-:-:S04]  /*0780*/  @!P5 IMAD.WIDE R4, R3, 0x4, R4 ;  /* 0x000000040304d825 */ /* 0x002fc800078e0204 */
[----:B------:R-:W-:Y:S01]  /*0790*/  IMAD.IADD R3, R0, 0x1, R15 ;  /* 0x0000000100037824 */ /* 0x000fe200078e020f */
[----:B------:R1:W5:Y:S01]  /*07a0*/  @!P5 LDG.E.128 R24, desc[UR36][R4.64] ;  /* 0x000000240418d981 */ /* 0x000362000c1e1d00 */
[----:B--2---:R-:W-:-:S05]  /*07b0*/  @P2 IMAD.WIDE R8, R13, 0x4, R8 ;  /* 0x000000040d082825 */ /* 0x004fca00078e0208 */
[----:B------:R-:W5:Y:S01]  /*07c0*/  @P2 LDG.E.128 R40, desc[UR36][R8.64] ;  /* 0x0000002408282981 */ /* 0x000f62000c1e1d00 */
[----:B------:R-:W2:Y:S01]  /*07d0*/  I2F.RP R0, R21 ;  /* 0x0000001500007306 */ /* 0x000ea20000209400 */
[----:B0-----:R-:W-:Y:S01]  /*07e0*/  @!P0 IMAD.WIDE R6, R3, 0x4, R6 ;  /* 0x0000000403068825 */ /* 0x001fe200078e0206 */
[----:B-1----:R-:W-:-:S04]  /*07f0*/  IABS R4, R19 ;  /* 0x0000001300047213 */ /* 0x002fc80000000000 */
[----:B------:R0:W5:Y:S02]  /*0800*/  @!P0 LDG.E.128 R36, desc[UR36][R6.64] ;  /* 0x0000002406248981 */ /* 0x000164000c1e1d00 */
[----:B--2---:R-:W1:Y:S01]  /*0810*/  MUFU.RCP R0, R0 ;  /* 0x0000000000007308 */ /* 0x004e620000001000 */
[----:B------:R-:W-:Y:S01]  /*0820*/  ISETP.GE.AND P3, PT, R19, RZ, PT ;  /* 0x000000ff1300720c */ /* 0x000fe20003f66270 */
[----:B0-----:R-:W0:Y:S01]  /*0830*/  LDC R6, c[0x0][0x290] ;  /* 0x0000a400ff067b82 */ /* 0x001e220000000800 */
[----:B-1----:R-:W-:-:S05]  /*0840*/  IADD3 R12, R0, 0xffffffe, RZ ;  /* 0x0ffffffe000c7810 */ /* 0x002fca0007ffe0ff */
[----:B------:R1:W2:Y:S02]  /*0850*/  F2I.FTZ.U32.TRUNC.NTZ R13, R12 ;  /* 0x0000000c000d7305 */ /* 0x0002a4000021f000 */
[----:B-1----:R-:W-:Y:S02]  /*0860*/  IMAD.MOV.U32 R12, RZ, RZ, RZ ;  /* 0x000000ffff0c7224 */ /* 0x002fe400078e00ff */
[----:B--2---:R-:W-:-:S04]  /*0870*/  IMAD.MOV R10, RZ, RZ, -R13 ;  /* 0x000000ffff0a7224 */ /* 0x004fc800078e0a0d */
[----:B------:R-:W-:-:S04]  /*0880*/  IMAD R5, R10, R21, RZ ;  /* 0x000000150a057224 */ /* 0x000fc800078e02ff */
[----:B------:R-:W-:-:S06]  /*0890*/  IMAD.HI.U32 R13, R13, R5, R12 ;  /* 0x000000050d0d7227 */ /* 0x000fcc00078e000c */
[----:B------:R-:W-:-:S05]  /*08a0*/  IMAD.HI.U32 R13, R13, R4, RZ ;  /* 0x000000040d0d7227 */ /* 0x000fca00078e00ff */
[----:B------:R-:W-:-:S05]  /*08b0*/  IADD3 R13, -R13, RZ, RZ ;  /* 0x000000ff0d0d7210 */ /* 0x000fca0007ffe1ff */
[----:B------:R-:W-:-:S05]  /*08c0*/  IMAD R0, R21, R13, R4 ;  /* 0x0000000d15007224 */ /* 0x000fca00078e0204 */
[----:B------:R-:W-:-:S13]  /*08d0*/  ISETP.GT.U32.AND P0, PT, R21, R0, PT ;  /* 0x000000001500720c */ /* 0x000fda0003f04070 */
[----:B------:R-:W-:-:S05]  /*08e0*/  @!P0 IMAD.IADD R0, R0, 0x1, -R21 ;  /* 0x0000000100008824 */ /* 0x000fca00078e0a15 */
[----:B------:R-:W-:Y:S02]  /*08f0*/  ISETP.GT.U32.AND P1, PT, R21, R0, PT ;  /* 0x000000001500720c */ /* 0x000fe40003f24070 */
[----:B------:R-:W-:-:S11]  /*0900*/  ISETP.NE.AND P0, PT, R14, RZ, PT ;  /* 0x000000ff0e00720c */ /* 0x000fd60003f05270 */
[----:B------:R-:W-:-:S05]  /*0910*/  @!P1 IMAD.IADD R0, R0, 0x1, -R21 ;  /* 0x0000000100009824 */ /* 0x000fca00078e0a15 */
[----:B------:R-:W-:-:S05]  /*0920*/  MOV R45, R0 ;  /* 0x00000000002d7202 */ /* 0x000fca0000000f00 */
[----:B------:R-:W-:Y:S01]  /*0930*/  @!P3 IMAD.MOV R45, RZ, RZ, -R45 ;  /* 0x000000ffff2db224 */ /* 0x000fe200078e0a2d */
[----:B------:R-:W-:Y:S02]  /*0940*/  @!P0 LOP3.LUT R45, RZ, R14, RZ, 0x33, !PT ;  /* 0x0000000eff2d8212 */ /* 0x000fe400078e33ff */
[----:B------:R-:W-:Y:S02]  /*0950*/  ISETP.NE.AND P4, PT, R23, RZ, PT ;  /* 0x000000ff1700720c */ /* 0x000fe40003f85270 */
[----:B------:R-:W-:Y:S02]  /*0960*/  CS2R R30, SRZ ;  /* 0x00000000001e7805 */ /* 0x000fe4000001ff00 */
[----:B------:R-:W-:Y:S01]  /*0970*/  CS2R R28, SRZ ;  /* 0x00000000001c7805 */ /* 0x000fe2000001ff00 */
[----:B---3--:R1:W-:Y:S04]  /*0980*/  STL [R1+0x26c], R44 ;  /* 0x00026c2c01007387 */ /* 0x0083e80000100800 */
[----:B------:R1:W-:Y:S04]  /*0990*/  STL [R1+0x27c], R45 ;  /* 0x00027c2d01007387 */ /* 0x0003e80000100800 */
[----:B0-----:R-:W-:Y:S05]  /*09a0*/  @P4 BRA `(.L_x_1470) ;  /* 0x00000000002c4947 */ /* 0x001fea0003800000 */
        /* <DEDUP_REMOVED lines=10> */
.L_x_1471:
[----:B------:R-:W-:Y:S05]  /*0a50*/  BSYNC B0 ;  /* 0x0000000000007941 */ /* 0x000fea0003800000 */
.L_x_1470:
[----:B-----5:R-:W-:Y:S01]  /*0a60*/  @!P4 FADD.FTZ R24, R24, R28 ;  /* 0x0000001c1818c221 */ /* 0x020fe20000010000 */
[----:B------:R-:W-:Y:S01]  /*0a70*/  @!P4 FADD.FTZ R25, R25, R29 ;  /* 0x0000001d1919c221 */ /* 0x000fe20000010000 */
[----:B------:R-:W-:Y:S01]  /*0a80*/  @!P4 FADD.FTZ R26, R26, R30 ;  /* 0x0000001e1a1ac221 */ /* 0x000fe20000010000 */
[----:B------:R-:W-:Y:S01]  /*0a90*/  @!P4 FADD.FTZ R27, R27, R31 ;  /* 0x0000001f1b1bc221 */ /* 0x000fe20000010000 */
[----:B------:R-:W-:Y:S01]  /*0aa0*/  ULDC.U8 UR5, c[0x0][0x294] ;  /* 0x0000a50000057ab9 */ /* 0x000fe20000000000 */
[----:B------:R-:W-:Y:S01]  /*0ab0*/  @P2 FMUL.FTZ R24, R24, R40 ;  /* 0x0000002818182220 */ /* 0x000fe20000410000 */
[----:B------:R-:W-:Y:S01]  /*0ac0*/  @P2 FMUL.FTZ R25, R25, R41 ;  /* 0x0000002919192220 */ /* 0x000fe20000410000 */
[----:B------:R-:W-:Y:S01]  /*0ad0*/  @P2 FMUL.FTZ R26, R26, R42 ;  /* 0x0000002a1a1a2220 */ /* 0x000fe20000410000 */
[----:B------:R-:W-:Y:S01]  /*0ae0*/  @P2 FMUL.FTZ R27, R27, R43 ;  /* 0x0000002b1b1b2220 */ /* 0x000fe20000410000 */
[----:B------:R-:W-:Y:S01]  /*0af0*/  ISETP.NE.AND P1, PT, R23, RZ, PT ;  /* 0x000000ff1700720c */ /* 0x000fe20003f25270 */
[----:B------:R-:W-:Y:S01]  /*0b00*/  IMAD R0, R46, UR4, RZ ;  /* 0x000000042e007c24 */ /* 0x000fe2000f8e02ff */
[----:B------:R-:W-:Y:S01]  /*0b10*/  ISETP.GT.AND P2, PT, R6, RZ, PT ;  /* 0x000000ff0600720c */ /* 0x000fe20003f44270 */
[----:B------:R-:W-:Y:S01]  /*0b20*/  FADD.FTZ R32, R36, R32 ;  /* 0x0000002024207221 */ /* 0x000fe20000010000 */
[----:B------:R-:W-:Y:S01]  /*0b30*/  ISETP.NE.AND P1, PT, RZ, UR5, PT ;  /* 0x00000005ff007c0c */ /* 0x000fe2000bf25270 */
[----:B------:R-:W-:Y:S01]  /*0b40*/  IMAD R111, R0, R111, R251 ;  /* 0x0000006f006f7224 */ /* 0x000fe200078e02fb */
[----:B------:R-:W-:Y:S01]  /*0b50*/  ISETP.GE.AND P0, PT, R18, 0x40, PT ;  /* 0x000000401200780c */ /* 0x000fe20003f06270 */
[----:B------:R-:W-:Y:S01]  /*0b60*/  FADD.FTZ R33, R37, R33 ;  /* 0x0000002125217221 */ /* 0x000fe20000010000 */
[----:B------:R-:W-:Y:S01]  /*0b70*/  FADD.FTZ R34, R38, R34 ;  /* 0x0000002226227221 */ /* 0x000fe20000010000 */
[----:B------:R-:W-:-:S08]  /*0b80*/  FADD.FTZ R35, R39, R35 ;  /* 0x0000002327237221 */ /* 0x000fd00000010000 */
        /* <DEDUP_REMOVED lines=12> */
[----:B------:R0:W2:Y:S02]  /*0c50*/  F2I.FTZ.U32.TRUNC.NTZ R5, R4 ;  /* 0x0000000400057305 */ /* 0x0000a4000021f000 */
[----:B0-----:R-:W-:Y:S02]  /*0c60*/  IMAD.MOV.U32 R4, RZ, RZ, RZ ;  /* 0x000000ffff047224 */ /* 0x001fe400078e00ff */
[----:B--2---:R-:W-:-:S04]  /*0c70*/  IMAD.MOV R8, RZ, RZ, -R5 ;  /* 0x000000ffff087224 */ /* 0x004fc800078e0a05 */
[----:B------:R-:W-:Y:S01]  /*0c80*/  IMAD R7, R8, R3, RZ ;  /* 0x0000000308077224 */ /* 0x000fe200078e02ff */
[----:B------:R-:W-:-:S03]  /*0c90*/  MOV R8, R9 ;  /* 0x0000000900087202 */ /* 0x000fc60000000f00 */
        /* <DEDUP_REMOVED lines=9> */
[----:B------:R-:W-:Y:S01]  /*0d30*/  @P2 VIADD R5, R5, 0x1 ;  /* 0x0000000105052836 */ /* 0x000fe20000000000 */
[----:B------:R-:W-:-:S04]  /*0d40*/  ISETP.NE.AND P2, PT, R36, RZ, PT ;  /* 0x000000ff2400720c */ /* 0x000fc80003f45270 */
[----:B------:R-:W-:-:S05]  /*0d50*/  MOV R37, R5 ;  /* 0x0000000500257202 */ /* 0x000fca0000000f00 */
[----:B------:R-:W-:Y:S01]  /*0d60*/  @!P1 IMAD.MOV R37, RZ, RZ, -R37 ;  /* 0x000000ffff259224 */ /* 0x000fe200078e0a25 */
        /* <DEDUP_REMOVED lines=22> */
[----:B-12---:R-:W-:Y:S05]  /*0ed0*/  CALL.ABS.NOINC R14 ;  /* 0x000000000e007343 */ /* 0x006fea0003c00000 */
.L_x_1474:
[----:B------:R-:W0:Y:S01]  /*0ee0*/  S2R R4, SR_CgaCtaId ;  /* 0x0000000000047919 */ /* 0x000e220000008800 */
[----:B------:R-:W2:Y:S01]  /*0ef0*/  LDC R6, c[0x0][0x290] ;  /* 0x0000a400ff067b82 */ /* 0x000ea20000000800 */
[----:B------:R-:W-:Y:S02]  /*0f00*/  MOV R0, 0x400 ;  /* 0x0000040000007802 */ /* 0x000fe40000000f00 */
[----:B------:R-:W-:Y:S02]  /*0f10*/  ISETP.NE.AND P6, PT, R39, RZ, PT ;  /* 0x000000ff2700720c */ /* 0x000fe40003fc5270 */
[----:B------:R-:W-:Y:S01]  /*0f20*/  IADD3 R3, R0, 0x820, RZ ;  /* 0x0000082000037810 */ /* 0x000fe20007ffe0ff */
[----:B------:R-:W-:-:S03]  /*0f30*/  IMAD R0, R36, R37, R38 ;  /* 0x0000002524007224 */ /* 0x000fc600078e0226 */
[----:B0-----:R-:W-:-:S05]  /*0f40*/  LEA R3, R4, R3, 0x18 ;  /* 0x0000000304037211 */ /* 0x001fca00078ec0ff */
[----:B------:R-:W-:-:S05]  /*0f50*/  IMAD R13, R0, 0x4, R3 ;  /* 0x00000004000d7824 */ /* 0x000fca00078e0203 */
[----:B--2---:R-:W-:Y:S01]  /*0f60*/  LEA R14, R6, R13, 0x2 ;  /* 0x0000000d060e7211 */ /* 0x004fe200078e10ff */
[----:B------:R-:W-:Y:S06]  /*0f70*/  @!P6 BRA `(.L_x_1475) ;  /* 0x00000000000ce947 */ /* 0x000fec0003800000 */
[----:B------:R-:W-:Y:S01]  /*0f80*/  ISETP.NE.AND P5, PT, R23, RZ, PT ;  /* 0x000000ff1700720c */ /* 0x000fe20003fa5270 */
[----:B------:R0:W-:-:S12]  /*0f90*/  STS.128 [R13], R32 ;  /* 0x000000200d007388 */ /* 0x0001d80000000c00 */
[----:B------:R0:W-:Y:S02]  /*0fa0*/  @!P5 STS.128 [R14], R24 ;  /* 0x000000180e00d388 */ /* 0x0001e40000000c00 */
.L_x_1475:
        /* <DEDUP_REMOVED lines=15> */
[----:B0-----:R0:W2:Y:S04]  /*10a0*/  LDS R32, [R15] ;  /* 0x000000000f207984 */ /* 0x0010a80000000800 */
[----:B------:R0:W3:Y:S04]  /*10b0*/  LDS R34, [R15+0x4] ;  /* 0x000004000f227984 */ /* 0x0000e80000000800 */
[----:B------:R0:W4:Y:S04]  /*10c0*/  LDS R33, [R36] ;  /* 0x0000000024217984 */ /* 0x0001280000000800 */
[----:B------:R0:W0:Y:S01]  /*10d0*/  LDS R35, [R36+0x4] ;  /* 0x0000040024237984 */ /* 0x0000220000000800 */
[----:B------:R-:W-:Y:S05]  /*10e0*/  @!P0 BRA `(.L_x_1479) ;  /* 0x00000000008c8947 */ /* 0x000fea0003800000 */
[----:B------:R-:W-:-:S05]  /*10f0*/  LEA.HI R0, R0, R0, RZ, 0x1 ;  /* 0x0000000000007211 */ /* 0x000fca00078f08ff */
[----:B------:R-:W-:-:S05]  /*1100*/  IMAD.SHL.U32 R0, R0, 0x2, RZ ;  /* 0x0000000200007824 */ /* 0x000fca00078e00ff */
[----:B------:R-:W-:-:S04]  /*1110*/  LOP3.LUT R5, R0, 0xfffffffc, RZ, 0xc0, !PT ;  /* 0xfffffffc00057812 */ /* 0x000fc800078ec0ff */
[----:B------:R-:W-:-:S13]  /*1120*/  ISETP.GE.AND P0, PT, R5, R6, PT ;  /* 0x000000060500720c */ /* 0x000fda0003f06270 */
[----:B------:R-:W-:Y:S05]  /*1130*/  @P0 BRA `(.L_x_1480) ;  /* 0x00000004005c0947 */ /* 0x000fea0003800000 */
[----:B------:R-:W-:Y:S01]  /*1140*/  I2FP.F32.S32 R0, R6 ;  /* 0x0000000600007245 */ /* 0x000fe20000201400 */
[----:B------:R-:W-:Y:S01]  /*1150*/  ULDC UR4, c[0x0][0x29c] ;  /* 0x0000a70000047ab9 */ /* 0x000fe20000000800 */
[----:B------:R-:W-:-:S04]  /*1160*/  IADD3 R3, R5, 0x2, RZ ;  /* 0x0000000205037810 */ /* 0x000fc80007ffe0ff */
        /* <DEDUP_REMOVED lines=9> */
[----:B------:R-:W1:Y:S01]  /*1200*/  MUFU.EX2 R3, -R3 ;  /* 0x8000000300037308 */ /* 0x000e620000000800 */
[----:B-----5:R-:W-:-:S04]  /*1210*/  FMUL.FTZ R5, R0, R5 ;  /* 0x0000000500057220 */ /* 0x020fc80000410000 */
[----:B------:R-:W-:Y:S01]  /*1220*/  FMUL.RZ R9, R5, 0.15915493667125701904 ;  /* 0x3e22f98305097820 */ /* 0x000fe2000040c000 */
[----:B-1----:R-:W-:-:S03]  /*1230*/  FMUL.FTZ R0, R0, R3 ;  /* 0x0000000300007220 */ /* 0x002fc60000410000 */
[----:B------:R-:W0:Y:S01]  /*1240*/  MUFU.SIN R6, R9 ;  /* 0x0000000900067308 */ /* 0x000e220000000400 */
[----:B------:R-:W-:-:S07]  /*1250*/  FMUL.RZ R8, R0, 0.15915493667125701904 ;  /* 0x3e22f98300087820 */ /* 0x000fce000040c000 */
[----:B------:R-:W4:Y:S08]  /*1260*/  MUFU.SIN R4, R8 ;  /* 0x0000000800047308 */ /* 0x000f300000000400 */
[----:B------:R-:W1:Y:S01]  /*1270*/  MUFU.COS R5, R9 ;  /* 0x0000000900057308 */ /* 0x000e620000000000 */
[-C--:B0-----:R-:W-:Y:S01]  /*1280*/  FMUL.FTZ R7, R35, R6.reuse ;  /* 0x0000000623077220 */ /* 0x081fe20000410000 */
[----:B---3--:R-:W-:-:S06]  /*1290*/  FMUL.FTZ R6, R34, R6 ;  /* 0x0000000622067220 */ /* 0x008fcc0000410000 */
[----:B------:R-:W0:Y:S01]  /*12a0*/  MUFU.COS R0, R8 ;  /* 0x0000000800007308 */ /* 0x000e220000000000 */
[-C--:B----4-:R-:W-:Y:S01]  /*12b0*/  FMUL.FTZ R3, R33, R4.reuse ;  /* 0x0000000421037220 */ /* 0x090fe20000410000 */
[----:B--2---:R-:W-:Y:S01]  /*12c0*/  FMUL.FTZ R4, R32, R4 ;  /* 0x0000000420047220 */ /* 0x004fe20000410000 */
[-C--:B-1----:R-:W-:Y:S01]  /*12d0*/  FFMA.FTZ R34, R34, R5.reuse, -R7 ;  /* 0x0000000522227223 */ /* 0x082fe20000010807 */
[----:B------:R-:W-:Y:S01]  /*12e0*/  FFMA.FTZ R35, R35, R5, R6 ;  /* 0x0000000523237223 */ /* 0x000fe20000010006 */
[-C--:B0-----:R-:W-:Y:S01]  /*12f0*/  FFMA.FTZ R32, R32, R0.reuse, -R3 ;  /* 0x0000000020207223 */ /* 0x081fe20000010803 */
[----:B------:R-:W-:Y:S01]  /*1300*/  FFMA.FTZ R33, R33, R0, R4 ;  /* 0x0000000021217223 */ /* 0x000fe20000010004 */
[----:B------:R-:W-:Y:S06]  /*1310*/  BRA `(.L_x_1480) ;  /* 0x0000000000e47947 */ /* 0x000fec0003800000 */
.L_x_1479:
[C---:B------:R-:W-:Y:S01]  /*1320*/  LEA R21, R6.reuse, R15, 0x2 ;  /* 0x0000000f06157211 */ /* 0x040fe200078e10ff */
[----:B------:R-:W-:Y:S01]  /*1330*/  IMAD R20, R6, 0x4, R36 ;  /* 0x0000000406147824 */ /* 0x000fe200078e0224 */
[----:B------:R-:W-:Y:S01]  /*1340*/  LEA.HI R0, R0, R0, RZ, 0x1 ;  /* 0x0000000000007211 */ /* 0x000fe200078f08ff */
[----:B------:R-:W-:Y:S02]  /*1350*/  BSSY B2, `(.L_x_1481) ;  /* 0x0000031000027945 */ /* 0x000fe40003800000 */
[----:B------:R0:W0:Y:S02]  /*1360*/  LDS R24, [R21] ;  /* 0x0000000015187984 */ /* 0x0000240000000800 */
[----:B------:R-:W-:Y:S02]  /*1370*/  IMAD.SHL.U32 R0, R0, 0x2, RZ ;  /* 0x0000000200007824 */ /* 0x000fe400078e00ff */
[----:B------:R0:W0:Y:S03]  /*1380*/  LDS R26, [R21+0x4] ;  /* 0x00000400151a7984 */ /* 0x0000260000000800 */
[----:B------:R-:W-:Y:S01]  /*1390*/  LOP3.LUT R5, R0, 0xfffffffc, RZ, 0xc0, !PT ;  /* 0xfffffffc00057812 */ /* 0x000fe200078ec0ff */
[----:B------:R0:W0:Y:S03]  /*13a0*/  LDS R25, [R20] ;  /* 0x0000000014197984 */ /* 0x0000260000000800 */
[----:B------:R-:W-:Y:S01]  /*13b0*/  ISETP.GE.AND P0, PT, R5, R6, PT ;  /* 0x000000060500720c */ /* 0x000fe20003f06270 */
[----:B------:R0:W0:-:S12]  /*13c0*/  LDS R27, [R20+0x4] ;  /* 0x00000400141b7984 */ /* 0x0000180000000800 */
        /* <DEDUP_REMOVED lines=18> */
[----:B------:R-:W0:Y:S01]  /*14f0*/  MUFU.SIN R5, R6 ;  /* 0x0000000600057308 */ /* 0x000e220000000400 */
[----:B------:R-:W-:-:S07]  /*1500*/  FMUL.RZ R12, R0, 0.15915493667125701904 ;  /* 0x3e22f983000c7820 */ /* 0x000fce000040c000 */
[----:B------:R-:W4:Y:S08]  /*1510*/  MUFU.SIN R4, R12 ;  /* 0x0000000c00047308 */ /* 0x000f300000000400 */
[----:B------:R-:W2:Y:S01]  /*1520*/  MUFU.COS R0, R12 ;  /* 0x0000000c00007308 */ /* 0x000ea20000000000 */
[-C--:B0-----:R-:W-:Y:S01]  /*1530*/  FMUL.FTZ R9, R35, R5.reuse ;  /* 0x0000000523097220 */ /* 0x081fe20000410000 */
[-C--:B------:R-:W-:Y:S01]  /*1540*/  FMUL.FTZ R11, R27, R5.reuse ;  /* 0x000000051b0b7220 */ /* 0x080fe20000410000 */
[-C--:B---3--:R-:W-:Y:S01]  /*1550*/  FMUL.FTZ R8, R34, R5.reuse ;  /* 0x0000000522087220 */ /* 0x088fe20000410000 */
[----:B------:R-:W-:-:S04]  /*1560*/  FMUL.FTZ R10, R26, R5 ;  /* 0x000000051a0a7220 */ /* 0x000fc80000410000 */
[----:B------:R0:W1:Y:S01]  /*1570*/  MUFU.COS R7, R6 ;  /* 0x0000000600077308 */ /* 0x0000620000000000 */
[-C--:B----4-:R-:W-:Y:S01]  /*1580*/  FMUL.FTZ R3, R33, R4.reuse ;  /* 0x0000000421037220 */ /* 0x090fe20000410000 */
[----:B------:R-:W-:-:S03]  /*1590*/  FMUL.FTZ R5, R25, R4 ;  /* 0x0000000419057220 */ /* 0x000fc60000410000 */
[C---:B--2---:R-:W-:Y:S01]  /*15a0*/  FFMA.FTZ R3, R32.reuse, R0, -R3 ;  /* 0x0000000020037223 */ /* 0x044fe20000010803 */
[-C--:B0-----:R-:W-:Y:S01]  /*15b0*/  FMUL.FTZ R6, R32, R4.reuse ;  /* 0x0000000420067220 */ /* 0x081fe20000410000 */
[C---:B------:R-:W-:Y:S01]  /*15c0*/  FMUL.FTZ R4, R24.reuse, R4 ;  /* 0x0000000418047220 */ /* 0x040fe20000410000 */
[-C--:B------:R-:W-:Y:S02]  /*15d0*/  FFMA.FTZ R24, R24, R0.reuse, -R5 ;  /* 0x0000000018187223 */ /* 0x080fe40000010805 */
[-C--:B------:R-:W-:Y:S01]  /*15e0*/  FFMA.FTZ R33, R33, R0.reuse, R6 ;  /* 0x0000000021217223 */ /* 0x080fe20000010006 */
[----:B------:R-:W-:Y:S01]  /*15f0*/  FFMA.FTZ R25, R25, R0, R4 ;  /* 0x0000000019197223 */ /* 0x000fe20000010004 */
[----:B------:R-:W-:Y:S01]  /*1600*/  MOV R32, R3 ;  /* 0x0000000300207202 */ /* 0x000fe20000000f00 */
[-C--:B-1----:R-:W-:Y:S01]  /*1610*/  FFMA.FTZ R9, R34, R7.reuse, -R9 ;  /* 0x0000000722097223 */ /* 0x082fe20000010809 */
[-C--:B------:R-:W-:Y:S01]  /*1620*/  FFMA.FTZ R26, R26, R7.reuse, -R11 ;  /* 0x000000071a1a7223 */ /* 0x080fe2000001080b */
[-C--:B------:R-:W-:Y:S01]  /*1630*/  FFMA.FTZ R35, R35, R7.reuse, R8 ;  /* 0x0000000723237223 */ /* 0x080fe20000010008 */
[----:B------:R-:W-:Y:S01]  /*1640*/  FFMA.FTZ R27, R27, R7, R10 ;  /* 0x000000071b1b7223 */ /* 0x000fe2000001000a */
[----:B------:R-:W-:-:S07]  /*1650*/  IMAD.MOV.U32 R34, RZ, RZ, R9 ;  /* 0x000000ffff227224 */ /* 0x000fce00078e0009 */
.L_x_1482:
[----:B------:R-:W-:Y:S05]  /*1660*/  BSYNC B2 ;  /* 0x0000000000027941 */ /* 0x000fea0003800000 */
.L_x_1481:
[----:B0-----:R0:W-:Y:S04]  /*1670*/  STS [R21], R24 ;  /* 0x0000001815007388 */ /* 0x0011e80000000800 */
[----:B------:R0:W-:Y:S04]  /*1680*/  STS [R21+0x4], R26 ;  /* 0x0000041a15007388 */ /* 0x0001e80000000800 */
[----:B------:R0:W-:Y:S04]  /*1690*/  STS [R20], R25 ;  /* 0x0000001914007388 */ /* 0x0001e80000000800 */
[----:B------:R0:W-:Y:S02]  /*16a0*/  STS [R20+0x4], R27 ;  /* 0x0000041b14007388 */ /* 0x0001e40000000800 */
.L_x_1480:
[----:B------:R-:W-:Y:S05]  /*16b0*/  BSYNC B1 ;  /* 0x0000000000017941 */ /* 0x000fea0003800000 */
.L_x_1478:
[----:B--2---:R2:W-:Y:S04]  /*16c0*/  STS [R15], R32 ;  /* 0x000000200f007388 */ /* 0x0045e80000000800 */
[----:B---3--:R2:W-:Y:S04]  /*16d0*/  STS [R15+0x4], R34 ;  /* 0x000004220f007388 */ /* 0x0085e80000000800 */
[----:B----4-:R2:W-:Y:S04]  /*16e0*/  STS [R36], R33 ;  /* 0x0000002124007388 */ /* 0x0105e80000000800 */
[----:B0-----:R2:W-:Y:S02]  /*16f0*/  STS [R36+0x4], R35 ;  /* 0x0000042324007388 */ /* 0x0015e40000000800 */
.L_x_1477:
[----:B------:R-:W-:Y:S05]  /*1700*/  BSYNC B0 ;  /* 0x0000000000007941 */ /* 0x000fea0003800000 */
.L_x_1476:
[----:B------:R-:W-:Y:S06]  /*1710*/  BAR.SYNC.DEFER_BLOCKING 0x0 ;  /* 0x0000000000007b1d */ /* 0x000fec0000010000 */
[----:B------:R-:W-:Y:S04]  /*1720*/  BSSY B0, `(.L_x_1483) ;  /* 0x0000005000007945 */ /* 0x000fe80003800000 */
[----:B------:R-:W-:Y:S05]  /*1730*/  @!P6 BRA `(.L_x_1484) ;  /* 0x00000000000ce947 */ /* 0x000fea0003800000 */
[----:B------:R-:W-:Y:S01]  /*1740*/  ISETP.NE.AND P0, PT, R23, RZ, PT ;  /* 0x000000ff1700720c */ /* 0x000fe20003f05270 */
[----:B0-2---:R3:W4:-:S12]  /*1750*/  LDS.128 R32, [R13] ;  /* 0x000000000d207984 */ /* 0x0057180000000c00 */
[----:B------:R3:W0:Y:S02]  /*1760*/  @!P0 LDS.128 R24, [R14] ;  /* 0x000000000e188984 */ /* 0x0006240000000c00 */
.L_x_1484:
[----:B------:R-:W-:Y:S05]  /*1770*/  BSYNC B0 ;  /* 0x0000000000007941 */ /* 0x000fea0003800000 */
.L_x_1483:
[----:B------:R-:W-:Y:S06]  /*1780*/  BAR.SYNC.DEFER_BLOCKING 0x0 ;  /* 0x0000000000007b1d */ /* 0x000fec0000010000 */
[----:B------:R-:W-:Y:S05]  /*1790*/  BRA `(.L_x_1473) ;  /* 0x0000000400307947 */ /* 0x000fea0003800000 */
.L_x_1472:
[C---:B------:R-:W-:Y:S01]  /*17a0*/  ISETP.NE.AND P0, PT, R23.reuse, RZ, PT ;  /* 0x000000ff1700720c */ /* 0x040fe20003f05270 */
[----:B------:R-:W-:Y:S01]  /*17b0*/  BSSY B0, `(.L_x_1473) ;  /* 0x000004a000007945 */ /* 0x000fe20003800000 */
[----:B------:R-:W-:-:S11]  /*17c0*/  IMAD.IADD R23, R23, 0x1, -R44 ;  /* 0x0000000117177824 */ /* 0x000fd600078e0a2c */
[----:B------:R-:W-:Y:S05]  /*17d0*/  @!P0 BRA `(.L_x_1485) ;  /* 0x00000000007c8947 */ /* 0x000fea0003800000 */
[----:B------:R-:W-:-:S13]  /*17e0*/  ISETP.GE.AND P0, PT, R15, R6, PT ;  /* 0x000000060f00720c */ /* 0x000fda0003f06270 */
[----:B------:R-:W-:Y:S05]  /*17f0*/  @P0 BRA `(.L_x_1486) ;  /* 0x0000000400140947 */ /* 0x000fea0003800000 */
[----:B------:R-:W-:Y:S02]  /*1800*/  I2FP.F32.S32 R6, R6 ;  /* 0x0000000600067245 */ /* 0x000fe40000201400 */
[----:B------:R-:W-:Y:S02]  /*1810*/  IADD3 R0, R15, 0x2, RZ ;  /* 0x000000020f007810 */ /* 0x000fe40007ffe0ff */
[----:B------:R-:W-:Y:S02]  /*1820*/  I2FP.F32.S32 R15, R15 ;  /* 0x0000000f000f7245 */ /* 0x000fe40000201400 */
[----:B------:R-:W0:Y:S01]  /*1830*/  MUFU.RCP R6, R6 ;  /* 0x0000000600067308 */ /* 0x000e220000001000 */
[----:B------:R-:W-:-:S05]  /*1840*/  I2FP.F32.S32 R0, R0 ;  /* 0x0000000000007245 */ /* 0x000fca0000201400 */
[-C--:B0-----:R-:W-:Y:S01]  /*1850*/  FMUL.FTZ R0, R0, R6.reuse ;  /* 0x0000000600007220 */ /* 0x081fe20000410000 */
[----:B------:R-:W-:-:S03]  /*1860*/  FMUL.FTZ R15, R15, R6 ;  /* 0x000000060f0f7220 */ /* 0x000fc60000410000 */
[----:B------:R-:W-:Y:S01]  /*1870*/  FMUL.FTZ R3, R0, 13.28771209716796875 ;  /* 0x41549a7800037820 */ /* 0x000fe20000410000 */
[----:B------:R-:W-:Y:S01]  /*1880*/  FMUL.FTZ R15, R15, 13.28771209716796875 ;  /* 0x41549a780f0f7820 */ /* 0x000fe20000410000 */
[----:B------:R-:W-:-:S04]  /*1890*/  I2FP.F32.S32 R0, R23 ;  /* 0x0000001700007245 */ /* 0x000fc80000201400 */
[----:B------:R-:W0:Y:S08]  /*18a0*/  MUFU.EX2 R3, -R3 ;  /* 0x8000000300037308 */ /* 0x000e300000000800 */
[----:B------:R-:W2:Y:S01]  /*18b0*/  MUFU.EX2 R15, -R15 ;  /* 0x8000000f000f7308 */ /* 0x000ea20000000800 */
[----:B0-----:R-:W-:-:S04]  /*18c0*/  FMUL.FTZ R4, R0, R3 ;  /* 0x0000000300047220 */ /* 0x001fc80000410000 */
[----:B------:R-:W-:Y:S01]  /*18d0*/  FMUL.RZ R10, R4, 0.15915493667125701904 ;  /* 0x3e22f983040a7820 */ /* 0x000fe2000040c000 */
[----:B--2---:R-:W-:-:S03]  /*18e0*/  FMUL.FTZ R0, R0, R15 ;  /* 0x0000000f00007220 */ /* 0x004fc60000410000 */
[----:B------:R-:W0:Y:S01]  /*18f0*/  MUFU.SIN R4, R10 ;  /* 0x0000000a00047308 */ /* 0x000e220000000400 */
[----:B------:R-:W-:-:S07]  /*1900*/  FMUL.RZ R9, R0, 0.15915493667125701904 ;  /* 0x3e22f98300097820 */ /* 0x000fce000040c000 */
[----:B------:R-:W2:Y:S08]  /*1910*/  MUFU.SIN R3, R9 ;  /* 0x0000000900037308 */ /* 0x000eb00000000400 */
[----:B------:R-:W3:Y:S01]  /*1920*/  MUFU.COS R6, R10 ;  /* 0x0000000a00067308 */ /* 0x000ee20000000000 */
[-C--:B0-----:R-:W-:Y:S01]  /*1930*/  FMUL.FTZ R7, R35, R4.reuse ;  /* 0x0000000423077220 */ /* 0x081fe20000410000 */
[----:B------:R-:W-:-:S06]  /*1940*/  FMUL.FTZ R8, R34, R4 ;  /* 0x0000000422087220 */ /* 0x000fcc0000410000 */
[----:B------:R-:W0:Y:S01]  /*1950*/  MUFU.COS R0, R9 ;  /* 0x0000000900007308 */ /* 0x000e220000000000 */
[-C--:B--2---:R-:W-:Y:S01]  /*1960*/  FMUL.FTZ R5, R33, R3.reuse ;  /* 0x0000000321057220 */ /* 0x084fe20000410000 */
[----:B------:R-:W-:Y:S01]  /*1970*/  FMUL.FTZ R4, R32, R3 ;  /* 0x0000000320047220 */ /* 0x000fe20000410000 */
[-C--:B---3--:R-:W-:Y:S01]  /*1980*/  FFMA.FTZ R34, R34, R6.reuse, -R7 ;  /* 0x0000000622227223 */ /* 0x088fe20000010807 */
[----:B------:R-:W-:Y:S01]  /*1990*/  FFMA.FTZ R35, R35, R6, R8 ;  /* 0x0000000623237223 */ /* 0x000fe20000010008 */
[-C--:B0-----:R-:W-:Y:S01]  /*19a0*/  FFMA.FTZ R32, R32, R0.reuse, -R5 ;  /* 0x0000000020207223 */ /* 0x081fe20000010805 */
[----:B------:R-:W-:Y:S01]  /*19b0*/  FFMA.FTZ R33, R33, R0, R4 ;  /* 0x0000000021217223 */ /* 0x000fe20000010004 */
[----:B------:R-:W-:Y:S06]  /*19c0*/  BRA `(.L_x_1486) ;  /* 0x0000000000a07947 */ /* 0x000fec0003800000 */
.L_x_1485:
[----:B------:R-:W-:-:S13]  /*19d0*/  ISETP.GE.AND P0, PT, R15, R6, PT ;  /* 0x000000060f00720c */ /* 0x000fda0003f06270 */
[----:B------:R-:W-:Y:S05]  /*19e0*/  @P0 BRA `(.L_x_1486) ;  /* 0x0000000000980947 */ /* 0x000fea0003800000 */
[----:B------:R-:W-:Y:S01]  /*19f0*/  I2FP.F32.S32 R6, R6 ;  /* 0x0000000600067245 */ /* 0x000fe20000201400 */
[----:B------:R-:W-:Y:S01]  /*1a00*/  VIADD R0, R15, 0x2 ;  /* 0x000000020f007836 */ /* 0x000fe20000000000 */
[----:B------:R-:W-:Y:S02]  /*1a10*/  I2FP.F32.S32 R15, R15 ;  /* 0x0000000f000f7245 */ /* 0x000fe40000201400 */
[----:B------:R-:W-:Y:S02]  /*1a20*/  I2FP.F32.S32 R23, R23 ;  /* 0x0000001700177245 */ /* 0x000fe40000201400 */
[----:B------:R-:W0:Y:S01]  /*1a30*/  MUFU.RCP R6, R6 ;  /* 0x0000000600067308 */ /* 0x000e220000001000 */
[----:B------:R-:W-:-:S05]  /*1a40*/  I2FP.F32.S32 R3, R0 ;  /* 0x0000000000037245 */ /* 0x000fca0000201400 */
[-C--:B0-----:R-:W-:Y:S01]  /*1a50*/  FMUL.FTZ R3, R3, R6.reuse ;  /* 0x0000000603037220 */ /* 0x081fe20000410000 */
[----:B------:R-:W-:-:S03]  /*1a60*/  FMUL.FTZ R15, R15, R6 ;  /* 0x000000060f0f7220 */ /* 0x000fc60000410000 */
[----:B------:R-:W-:Y:S01]  /*1a70*/  FMUL.FTZ R3, R3, 13.28771209716796875 ;  /* 0x41549a7803037820 */ /* 0x000fe20000410000 */
[----:B------:R-:W-:-:S03]  /*1a80*/  FMUL.FTZ R15, R15, 13.28771209716796875 ;  /* 0x41549a780f0f7820 */ /* 0x000fc60000410000 */
[----:B------:R-:W0:Y:S08]  /*1a90*/  MUFU.EX2 R4, -R3 ;  /* 0x8000000300047308 */ /* 0x000e300000000800 */
[----:B------:R-:W2:Y:S01]  /*1aa0*/  MUFU.EX2 R0, -R15 ;  /* 0x8000000f00007308 */ /* 0x000ea20000000800 */
[----:B0-----:R-:W-:-:S04]  /*1ab0*/  FMUL.FTZ R4, R23, R4 ;  /* 0x0000000417047220 */ /* 0x001fc80000410000 */
[----:B------:R-:W-:Y:S01]  /*1ac0*/  FMUL.RZ R8, R4, 0.15915493667125701904 ;  /* 0x3e22f98304087820 */ /* 0x000fe2000040c000 */
[----:B--2---:R-:W-:-:S03]  /*1ad0*/  FMUL.FTZ R0, R23, R0 ;  /* 0x0000000017007220 */ /* 0x004fc60000410000 */
[----:B------:R-:W0:Y:S01]  /*1ae0*/  MUFU.SIN R4, R8 ;  /* 0x0000000800047308 */ /* 0x000e220000000400 */
[----:B------:R-:W-:-:S07]  /*1af0*/  FMUL.RZ R0, R0, 0.15915493667125701904 ;  /* 0x3e22f98300007820 */ /* 0x000fce000040c000 */
[----:B------:R-:W2:Y:S08]  /*1b00*/  MUFU.COS R9, R8 ;  /* 0x0000000800097308 */ /* 0x000eb00000000000 */
[----:B------:R-:W3:Y:S01]  /*1b10*/  MUFU.SIN R6, R0 ;  /* 0x0000000000067308 */ /* 0x000ee20000000400 */
[-C--:B0-----:R-:W-:Y:S01]  /*1b20*/  FMUL.FTZ R7, R35, R4.reuse ;  /* 0x0000000423077220 */ /* 0x081fe20000410000 */
[-C--:B------:R-:W-:Y:S01]  /*1b30*/  FMUL.FTZ R3, R27, R4.reuse ;  /* 0x000000041b037220 */ /* 0x080fe20000410000 */
[-C--:B------:R-:W-:Y:S01]  /*1b40*/  FMUL.FTZ R12, R34, R4.reuse ;  /* 0x00000004220c7220 */ /* 0x080fe20000410000 */
[----:B------:R-:W-:-:S04]  /*1b50*/  FMUL.FTZ R4, R26, R4 ;  /* 0x000000041a047220 */ /* 0x000fc80000410000 */
[----:B------:R0:W4:Y:S01]  /*1b60*/  MUFU.COS R5, R0 ;  /* 0x0000000000057308 */ /* 0x0001220000000000 */
[-C--:B--2---:R-:W-:Y:S01]  /*1b70*/  FFMA.FTZ R10, R34, R9.reuse, -R7 ;  /* 0x00000009220a7223 */ /* 0x084fe20000010807 */
[-C--:B------:R-:W-:Y:S01]  /*1b80*/  FFMA.FTZ R26, R26, R9.reuse, -R3 ;  /* 0x000000091a1a7223 */ /* 0x080fe20000010803 */
[-C--:B------:R-:W-:Y:S01]  /*1b90*/  FFMA.FTZ R35, R35, R9.reuse, R12 ;  /* 0x0000000923237223 */ /* 0x080fe2000001000c */
[----:B------:R-:W-:Y:S02]  /*1ba0*/  FFMA.FTZ R27, R27, R9, R4 ;  /* 0x000000091b1b7223 */ /* 0x000fe40000010004 */
[----:B------:R-:W-:Y:S01]  /*1bb0*/  MOV R34, R10 ;  /* 0x0000000a00227202 */ /* 0x000fe20000000f00 */
[-C--:B---3--:R-:W-:Y:S01]  /*1bc0*/  FMUL.FTZ R7, R33, R6.reuse ;  /* 0x0000000621077220 */ /* 0x088fe20000410000 */
[-C--:B------:R-:W-:Y:S01]  /*1bd0*/  FMUL.FTZ R3, R25, R6.reuse ;  /* 0x0000000619037220 */ /* 0x080fe20000410000 */
[-C--:B------:R-:W-:Y:S01]  /*1be0*/  FMUL.FTZ R8, R32, R6.reuse ;  /* 0x0000000620087220 */ /* 0x080fe20000410000 */
[----:B0-----:R-:W-:Y:S01]  /*1bf0*/  FMUL.FTZ R0, R24, R6 ;  /* 0x0000000618007220 */ /* 0x001fe20000410000 */
[-C--:B----4-:R-:W-:Y:S01]  /*1c00*/  FFMA.FTZ R7, R32, R5.reuse, -R7 ;  /* 0x0000000520077223 */ /* 0x090fe20000010807 */
[-C--:B------:R-:W-:Y:S01]  /*1c10*/  FFMA.FTZ R24, R24, R5.reuse, -R3 ;  /* 0x0000000518187223 */ /* 0x080fe20000010803 */
[-C--:B------:R-:W-:Y:S01]  /*1c20*/  FFMA.FTZ R33, R33, R5.reuse, R8 ;  /* 0x0000000521217223 */ /* 0x080fe20000010008 */
[----:B------:R-:W-:Y:S01]  /*1c30*/  FFMA.FTZ R25, R25, R5, R0 ;  /* 0x0000000519197223 */ /* 0x000fe20000010000 */
[----:B------:R-:W-:-:S07]  /*1c40*/  IMAD.MOV.U32 R32, RZ, RZ, R7 ;  /* 0x000000ffff207224 */ /* 0x000fce00078e0007 */
.L_x_1486:
[----:B------:R-:W-:Y:S05]  /*1c50*/  BSYNC B0 ;  /* 0x0000000000007941 */ /* 0x000fea0003800000 */
.L_x_1473:
[----:B------:R-:W-:Y:S01]  /*1c60*/  ISETP.GT.AND P0, PT, R18, 0x3f, PT ;  /* 0x0000003f1200780c */ /* 0x000fe20003f04270 */
[----:B------:R-:W-:Y:S01]  /*1c70*/  BSSY B0, `(.L_x_1487) ;  /* 0x000001b000007945 */ /* 0x000fe20003800000 */
[----:B------:R-:W-:-:S11]  /*1c80*/  HFMA2.MMA R0, -RZ, RZ, 0, 0 ;  /* 0x00000000ff007435 */ /* 0x000fd600000001ff */
[----:B------:R-:W-:Y:S05]  /*1c90*/  @P0 BRA `(.L_x_1488) ;  /* 0x0000000000600947 */ /* 0x000fea0003800000 */
[----:B------:R-:W5:Y:S01]  /*1ca0*/  LDC R0, c[0x0][0x29c] ;  /* 0x0000a700ff007b82 */ /* 0x000f620000000800 */
[----:B------:R-:W-:Y:S01]  /*1cb0*/  ISETP.GT.AND P1, PT, R18, 0x37, PT ;  /* 0x000000371200780c */ /* 0x000fe20003f24270 */
[----:B------:R-:W1:Y:S01]  /*1cc0*/  S2R R7, SR_CgaCtaId ;  /* 0x0000000000077919 */ /* 0x000e620000008800 */
[----:B------:R-:W-:Y:S02]  /*1cd0*/  MOV R6, 0x400 ;  /* 0x0000040000067802 */ /* 0x000fe40000000f00 */
[C---:B-----5:R-:W-:Y:S02]  /*1ce0*/  ISETP.NE.OR P0, PT, R0.reuse, RZ, P1 ;  /* 0x000000ff0000720c */ /* 0x060fe40000f05670 */
[----:B------:R-:W-:Y:S01]  /*1cf0*/  ISETP.NE.AND P1, PT, R0, RZ, PT ;  /* 0x000000ff0000720c */ /* 0x000fe20003f25270 */
[----:B------:R-:W-:-:S05]  /*1d00*/  VIADD R0, R6, 0x20 ;  /* 0x0000002006007836 */ /* 0x000fca0000000000 */
[----:B-1----:R-:W-:Y:S01]  /*1d10*/  LEA R3, R7, R0, 0x18 ;  /* 0x0000000007037211 */ /* 0x002fe200078ec0ff */
[----:B0---4-:R-:W-:-:S04]  /*1d20*/  FMUL.FTZ R0, R32, R24 ;  /* 0x0000001820007220 */ /* 0x011fc80000410000 */
[----:B------:R-:W0:Y:S01]  /*1d30*/  @!P0 LDC R8, c[0x0][0x284] ;  /* 0x0000a100ff088b82 */ /* 0x000e220000000800 */
[----:B------:R-:W-:Y:S01]  /*1d40*/  @!P0 IMAD.SHL.U32 R9, R45, 0x4, RZ ;  /* 0x000000042d098824 */ /* 0x000fe200078e00ff */
[----:B------:R-:W-:Y:S02]  /*1d50*/  @!P1 IADD3 R6, R6, 0x420, RZ ;  /* 0x0000042006069810 */ /* 0x000fe40007ffe0ff */
[C---:B------:R-:W-:Y:S02]  /*1d60*/  LEA R3, R18.reuse, R3, 0x4 ;  /* 0x0000000312037211 */ /* 0x040fe400078e20ff */
[----:B------:R-:W-:Y:S02]  /*1d70*/  @!P1 LEA R7, R7, R6, 0x18 ;  /* 0x0000000607079211 */ /* 0x000fe400078ec0ff */
[----:B------:R-:W1:Y:S01]  /*1d80*/  @!P0 LDC.64 R4, c[0x0][0x248] ;  /* 0x00009200ff048b82 */ /* 0x000e620000000a00 */
[----:B------:R4:W-:Y:S02]  /*1d90*/  STS.128 [R3], R32 ;  /* 0x0000002003007388 */ /* 0x0009e40000000c00 */
[----:B------:R-:W-:-:S05]  /*1da0*/  @!P1 IMAD R7, R18, 0x10, R7 ;  /* 0x0000001012079824 */ /* 0x000fca00078e0207 */
[----:B------:R4:W-:Y:S01]  /*1db0*/  @!P1 STS.128 [R7], R28 ;  /* 0x0000001c07009388 */ /* 0x0009e20000000c00 */
[----:B0-----:R-:W-:-:S04]  /*1dc0*/  @!P0 IMAD R9, R22, R8, R9 ;  /* 0x0000000816098224 */ /* 0x001fc800078e0209 */
[----:B-1----:R-:W-:-:S04]  /*1dd0*/  @!P0 IMAD.WIDE R4, R9, 0x4, R4 ;  /* 0x0000000409048825 */ /* 0x002fc800078e0204 */
[----:B------:R-:W-:Y:S01]  /*1de0*/  FFMA.FTZ R9, R33, R25, R0 ;  /* 0x0000001921097223 */ /* 0x000fe20000010000 */
[----:B------:R4:W-:Y:S03]  /*1df0*/  @!P0 STG.E.128 desc[UR36][R4.64], R24 ;  /* 0x0000001804008986 */ /* 0x0009e6000c101d24 */
[----:B------:R-:W-:-:S04]  /*1e00*/  FFMA.FTZ R0, R34, R26, R9 ;  /* 0x0000001a22007223 */ /* 0x000fc80000010009 */
[----:B------:R-:W-:-:S07]  /*1e10*/  FFMA.FTZ R0, R35, R27, R0 ;  /* 0x0000001b23007223 */ /* 0x000fce0000010000 */
.L_x_1488:
[----:B------:R-:W-:Y:S05]  /*1e20*/  BSYNC B0 ;  /* 0x0000000000007941 */ /* 0x000fea0003800000 */
.L_x_1487:
[----:B----4-:R-:W4:Y:S01]  /*1e30*/  SHFL.BFLY PT, R3, R0, 0x10, 0x1f ;  /* 0x0e001f0000037f89 */ /* 0x010f2200000e0000 */
[----:B------:R-:W-:Y:S01]  /*1e40*/  LOP3.LUT P0, R8, R18, 0x1f, RZ, 0xc0, !PT ;  /* 0x0000001f12087812 */ /* 0x000fe2000780c0ff */
[----:B------:R-:W5:Y:S01]  /*1e50*/  S2UR UR5, SR_CgaCtaId ;  /* 0x00000000000579c3 */ /* 0x000f620000008800 */
[----:B------:R-:W-:Y:S01]  /*1e60*/  UMOV UR4, 0x400 ;  /* 0x0000040000047882 */ /* 0x000fe20000000000 */
[----:B------:R-:W-:Y:S01]  /*1e70*/  ULDC UR7, c[0x0][0x284] ;  /* 0x0000a10000077ab9 */ /* 0x000fe20000000800 */
[----:B------:R-:W-:Y:S01]  /*1e80*/  ISETP.GT.U32.AND P1, PT, R8, 0x1, PT ;  /* 0x000000010800780c */ /* 0x000fe20003f24070 */
[----:B------:R-:W-:Y:S01]  /*1e90*/  BSSY B0, `(.L_x_1489) ;  /* 0x0000033000007945 */ /* 0x000fe20003800000 */
[----:B------:R-:W-:-:S07]  /*1ea0*/  MOV R252, 0xff7fffff ;  /* 0xff7fffff00fc7802 */ /* 0x000fce0000000f00 */
[----:B------:R-:W-:-:S04]  /*1eb0*/  VOTEU.ALL UP0, P0 ;  /* 0x00000000003f7886 */ /* 0x000fc80000000000 */
[----:B------:R-:W0:Y:S01]  /*1ec0*/  @!P1 S2R R10, SR_CgaCtaId ;  /* 0x00000000000a9919 */ /* 0x000e220000008800 */
[----:B----4-:R-:W-:Y:S01]  /*1ed0*/  FADD.FTZ R3, R3, R0 ;  /* 0x0000000003037221 */ /* 0x010fe20000010000 */
[----:B------:R-:W-:Y:S01]  /*1ee0*/  @!P0 SHF.R.U32.HI R0, RZ, 0x3, R18 ;  /* 0x00000003ff008819 */ /* 0x000fe20000011612 */
[----:B-----5:R-:W-:-:S03]  /*1ef0*/  @!UP0 ULEA UR6, UR5, UR4, 0x18 ;  /* 0x0000000405068291 */ /* 0x020fc6000f8ec03f */
[----:B------:R-:W4:Y:S02]  /*1f00*/  SHFL.BFLY PT, R4, R3, 0x8, 0x1f ;  /* 0x0d001f0003047f89 */ /* 0x000f2400000e0000 */
[----:B----4-:R-:W-:Y:S01]  /*1f10*/  FADD.FTZ R4, R3, R4 ;  /* 0x0000000403047221 */ /* 0x010fe20000010000 */
[----:B------:R-:W-:-:S04]  /*1f20*/  @!P1 MOV R3, 0x400 ;  /* 0x0000040000039802 */ /* 0x000fc80000000f00 */
[----:B------:R-:W4:Y:S01]  /*1f30*/  SHFL.BFLY PT, R5, R4, 0x4, 0x1f ;  /* 0x0c801f0004057f89 */ /* 0x000f2200000e0000 */
[----:B0-----:R-:W-:-:S04]  /*1f40*/  @!P1 LEA R3, R10, R3, 0x18 ;  /* 0x000000030a039211 */ /* 0x001fc800078ec0ff */
[----:B------:R-:W-:Y:S01]  /*1f50*/  @!P1 LEA R8, R8, R3, 0x2 ;  /* 0x0000000308089211 */ /* 0x000fe200078e10ff */
[----:B----4-:R-:W-:Y:S01]  /*1f60*/  FADD.FTZ R5, R4, R5 ;  /* 0x0000000504057221 */ /* 0x010fe20000010000 */
[----:B------:R-:W-:-:S04]  /*1f70*/  @!P0 LOP3.LUT R4, R0, 0x1ffffffc, RZ, 0xc0, !PT ;  /* 0x1ffffffc00048812 */ /* 0x000fc800078ec0ff */
[----:B------:R-:W0:Y:S02]  /*1f80*/  SHFL.BFLY PT, R6, R5, 0x2, 0x1f ;  /* 0x0c401f0005067f89 */ /* 0x000e2400000e0000 */
[----:B0-----:R-:W-:-:S05]  /*1f90*/  FADD.FTZ R6, R5, R6 ;  /* 0x0000000605067221 */ /* 0x001fca0000010000 */
[----:B------:R-:W0:Y:S02]  /*1fa0*/  SHFL.BFLY PT, R7, R6, 0x1, 0x1f ;  /* 0x0c201f0006077f89 */ /* 0x000e2400000e0000 */
[----:B0-----:R-:W-:-:S05]  /*1fb0*/  FADD.FTZ R7, R6, R7 ;  /* 0x0000000706077221 */ /* 0x001fca0000010000 */
[----:B------:R-:W-:Y:S01]  /*1fc0*/  @!P0 STS [R4+UR6+0x8], R7 ;  /* 0x0000080704008988 */ /* 0x000fe20008000806 */
[----:B------:R-:W-:Y:S01]  /*1fd0*/  UIADD3 UR6, UR4, 0x820, URZ ;  /* 0x0000082004067890 */ /* 0x000fe2000fffe03f */
[----:B------:R-:W-:Y:S03]  /*1fe0*/  BAR.SYNC.DEFER_BLOCKING 0x0 ;  /* 0x0000000000007b1d */ /* 0x000fe60000010000 */
[----:B------:R-:W-:Y:S01]  /*1ff0*/  ULEA UR6, UR5, UR6, 0x18 ;  /* 0x0000000605067291 */ /* 0x000fe2000f8ec03f */
[----:B------:R-:W-:-:S05]  /*2000*/  ISETP.NE.AND P0, PT, R18, RZ, PT ;  /* 0x000000ff1200720c */ /* 0x000fca0003f05270 */
[----:B------:R-:W-:Y:S01]  /*2010*/  IMAD.U32 R11, RZ, RZ, UR6 ;  /* 0x00000006ff0b7e24 */ /* 0x000fe2000f8e00ff */
[----:B------:R-:W0:Y:S04]  /*2020*/  @!P1 LDS R7, [R8+0x8] ;  /* 0x0000080008079984 */ /* 0x000e280000000800 */
[----:B0-----:R-:W0:Y:S02]  /*2030*/  SHFL.BFLY PT, R0, R7, 0x1, 0x1f ;  /* 0x0c201f0007007f89 */ /* 0x001e2400000e0000 */
[----:B0-----:R-:W-:Y:S01]  /*2040*/  FADD.FTZ R3, R0, R7 ;  /* 0x0000000700037221 */ /* 0x001fe20000010000 */
[----:B------:R-:W-:-:S04]  /*2050*/  IMAD.U32 R0, RZ, RZ, UR7 ;  /* 0x00000007ff007e24 */ /* 0x000fc8000f8e00ff */
[----:B------:R0:W4:Y:S01]  /*2060*/  SHFL.IDX PT, R5, R3, RZ, 0x1f ;  /* 0x00001fff03057589 */ /* 0x00012200000e0000 */
[----:B------:R-:W-:-:S04]  /*2070*/  VIADDMNMX R9, R16, -R0, RZ, !PT ;  /* 0x8000000010097246 */ /* 0x000fc800078001ff */
[----:B------:R-:W-:Y:S01]  /*2080*/  IADD3 R6, R19, -R9, RZ ;  /* 0x8000000913067210 */ /* 0x000fe20007ffe0ff */
[----:B------:R0:W-:Y:S04]  /*2090*/  STL [R1+0x14], R9 ;  /* 0x0000140901007387 */ /* 0x0001e80000100800 */
[----:B------:R0:W-:Y:S01]  /*20a0*/  STL [R1+0x268], R11 ;  /* 0x0002680b01007387 */ /* 0x0001e20000100800 */
[----:B------:R-:W-:Y:S05]  /*20b0*/  @P0 BRA `(.L_x_1490) ;  /* 0x0000000000400947 */ /* 0x000fea0003800000 */
[----:B------:R-:W-:Y:S01]  /*20c0*/  ULDC.64 UR6, c[0x0][0x2c8] ;  /* 0x0000b20000067ab9 */ /* 0x000fe20000000a00 */
[----:B0-----:R-:W-:Y:S01]  /*20d0*/  IMAD R3, R6, 0x4, R11 ;  /* 0x0000000406037824 */ /* 0x001fe200078e020b */
[----:B------:R-:W-:Y:S01]  /*20e0*/  ISETP.NE.U32.AND P0, PT, RZ, UR6, PT ;  /* 0x00000006ff007c0c */ /* 0x000fe2000bf05070 */
[----:B------:R-:W-:Y:S02]  /*20f0*/  ULDC UR6, c[0x0][0x2a0] ;  /* 0x0000a80000067ab9 */ /* 0x000fe40000000800 */
[----:B----4-:R-:W-:Y:S01]  /*2100*/  FMUL.FTZ R252, R5, UR6 ;  /* 0x0000000605fc7c20 */ /* 0x010fe20008410000 */
[----:B------:R-:W-:-:S13]  /*2110*/  ISETP.NE.AND.EX P0, PT, RZ, UR7, PT, P0 ;  /* 0x00000007ff007c0c */ /* 0x000fda000bf05300 */
[----:B------:R-:W-:Y:S05]  /*2120*/  @!P0 BRA `(.L_x_1491) ;  /* 0x0000000000208947 */ /* 0x000fea0003800000 */
[----:B------:R-:W0:Y:S01]  /*2130*/  LDC.64 R4, c[0x0][0x2c8] ;  /* 0x0000b200ff047b82 */ /* 0x000e220000000a00 */
[----:B------:R-:W-:Y:S01]  /*2140*/  IADD3 R8, R19, -R44, RZ ;  /* 0x8000002c13087210 */ /* 0x000fe20007ffe0ff */
[----:B------:R-:W-:-:S04]  /*2150*/  ULDC UR6, c[0x0][0x2d0] ;  /* 0x0000b40000067ab9 */ /* 0x000fc80000000800 */
[----:B------:R-:W-:-:S04]  /*2160*/  IMAD R7, R251, UR6, R8 ;  /* 0x00000006fb077c24 */ /* 0x000fc8000f8e0208 */
[----:B------:R-:W-:-:S04]  /*2170*/  IMAD R7, R7, UR6, R8 ;  /* 0x0000000607077c24 */ /* 0x000fc8000f8e0208 */
[----:B0-----:R-:W-:-:S06]  /*2180*/  IMAD.WIDE R4, R7, 0x4, R4 ;  /* 0x0000000407047825 */ /* 0x001fcc00078e0204 */
[----:B------:R-:W4:Y:S02]  /*2190*/  LDG.E R5, desc[UR36][R4.64] ;  /* 0x0000002404057981 */ /* 0x000f24000c1e1900 */
[----:B----4-:R-:W-:-:S07]  /*21a0*/  FADD.FTZ R252, R252, R5 ;  /* 0x00000005fcfc7221 */ /* 0x010fce0000010000 */
.L_x_1491:
[----:B------:R0:W-:Y:S02]  /*21b0*/  STS [R3], R252 ;  /* 0x000000fc03007388 */ /* 0x0001e40000000800 */
.L_x_1490:
[----:B------:R-:W-:Y:S05]  /*21c0*/  BSYNC B0 ;  /* 0x0000000000007941 */ /* 0x000fea0003800000 */
.L_x_1489:
[----:B------:R-:W-:Y:S01]  /*21d0*/  BAR.SYNC.DEFER_BLOCKING 0x0 ;  /* 0x0000000000007b1d */ /* 0x000fe20000010000 */
[----:B------:R-:W-:Y:S01]  /*21e0*/  LEA.HI R8, R18, R18, RZ, 0x1 ;  /* 0x0000001212087211 */ /* 0x000fe200078f08ff */
[----:B------:R-:W-:Y:S01]  /*21f0*/  UIADD3 UR6, UR4, 0x20, URZ ;  /* 0x0000002004067890 */ /* 0x000fe2000fffe03f */
[----:B------:R-:W-:Y:S02]  /*2200*/  IADD3 R6, R6, 0xf, RZ ;  /* 0x0000000f06067810 */ /* 0x000fe40007ffe0ff */
[C---:B0-----:R-:W-:Y:S01]  /*2210*/  LOP3.LUT R3, R8.reuse, 0xfffffffe, RZ, 0xc0, !PT ;  /* 0xfffffffe08037812 */ /* 0x041fe200078ec0ff */
[----:B------:R-:W-:Y:S01]  /*2220*/  ULEA UR6, UR5, UR6, 0x18 ;  /* 0x0000000605067291 */ /* 0x000fe2000f8ec03f */
[----:B----4-:R-:W-:Y:S01]  /*2230*/  SHF.R.S32.HI R5, RZ, 0x1f, R6 ;  /* 0x0000001fff057819 */ /* 0x010fe20000011406 */
[----:B------:R-:W-:Y:S01]  /*2240*/  ULDC UR10, c[0x0][0x29c] ;  /* 0x0000a700000a7ab9 */ /* 0x000fe20000000800 */
[----:B------:R-:W-:Y:S01]  /*2250*/  LEA.HI.SX32 R8, R8, R9, 0x1f ;  /* 0x0000000908087211 */ /* 0x000fe200078ffaff */
[----:B------:R-:W-:Y:S01]  /*2260*/  IMAD.IADD R3, R18, 0x1, -R3 ;  /* 0x0000000112037824 */ /* 0x000fe200078e0a03 */
[----:B------:R-:W-:Y:S01]  /*2270*/  LEA.HI R5, R5, R6, RZ, 0x4 ;  /* 0x0000000605057211 */ /* 0x000fe200078f20ff */
[----:B------:R-:W-:Y:S01]  /*2280*/  ULDC UR14, c[0x0][0x284] ;  /* 0x0000a100000e7ab9 */ /* 0x000fe20000000800 */
[----:B------:R-:W-:-:S02]  /*2290*/  ULDC UR11, c[0x0][0x2a0] ;  /* 0x0000a800000b7ab9 */ /* 0x000fc40000000800 */
[----:B------:R-:W-:Y:S01]  /*22a0*/  LEA R4, R3, UR6, 0x3 ;  /* 0x0000000603047c11 */ /* 0x000fe2000f8e18ff */
[----:B------:R-:W-:Y:S01]  /*22b0*/  ULDC UR6, c[0x0][0x29c] ;  /* 0x0000a70000067ab9 */ /* 0x000fe20000000800 */
[----:B------:R-:W-:Y:S02]  /*22c0*/  LOP3.LUT R5, R5, 0xfffffff0, RZ, 0xc0, !PT ;  /* 0xfffffff005057812 */ /* 0x000fe400078ec0ff */
[----:B------:R-:W-:Y:S01]  /*22d0*/  ISETP.NE.AND P1, PT, RZ, UR6, PT ;  /* 0x00000006ff007c0c */ /* 0x000fe2000bf25270 */
[----:B------:R-:W0:Y:S04]  /*22e0*/  LDS.64 R10, [R4] ;  /* 0x00000000040a7984 */ /* 0x000e280000000a00 */
[----:B--23--:R-:W2:Y:S04]  /*22f0*/  LDS.64 R14, [R4+0x10] ;  /* 0x00001000040e7984 */ /* 0x00cea80000000a00 */
[----:B------:R-:W3:Y:S04]  /*2300*/  LDS.64 R12, [R4+0x20] ;  /* 0x00002000040c7984 */ /* 0x000ee80000000a00 */
[----:B0-----:R-:W-:Y:S04]  /*2310*/  STL.64 [R1+0x260], R10 ;  /* 0x0002600a01007387 */ /* 0x001fe80000100a00 */
[----:B------:R-:W0:Y:S04]  /*2320*/  LDS.64 R10, [R4+0x30] ;  /* 0x00003000040a7984 */ /* 0x000e280000000a00 */
[----:B--2---:R-:W-:Y:S04]  /*2330*/  STL.64 [R1+0x258], R14 ;  /* 0x0002580e01007387 */ /* 0x004fe80000100a00 */
[----:B------:R-:W2:Y:S04]  /*2340*/  LDS.64 R14, [R4+0x40] ;  /* 0x00004000040e7984 */ /* 0x000ea80000000a00 */
[----:B---3--:R-:W-:Y:S04]  /*2350*/  STL.64 [R1+0x250], R12 ;  /* 0x0002500c01007387 */ /* 0x008fe80000100a00 */
        /* <DEDUP_REMOVED lines=116> */
[----:B------:R0:W4:Y:S04]  /*2aa0*/  LDS.64 R10, [R4+0x3f0] ;  /* 0x0003f000040a7984 */ /* 0x0001280000000a00 */
[----:B--2---:R2:W-:Y:S01]  /*2ab0*/  STL.64 [R1+0x78], R14 ;  /* 0x0000780e01007387 */ /* 0x0045e20000100a00 */
[----:B0-----:R-:W-:-:S03]  /*2ac0*/  IMAD.IADD R4, R5, 0x1, R9 ;  /* 0x0000000105047824 */ /* 0x001fc600078e0209 */
[----:B---3--:R2:W-:Y:S02]  /*2ad0*/  STL.64 [R1+0x70], R12 ;  /* 0x0000700c01007387 */ /* 0x0085e40000100a00 */
[----:B------:R-:W-:Y:S02]  /*2ae0*/  ISETP.GE.AND P0, PT, R8, R4, PT ;  /* 0x000000040800720c */ /* 0x000fe40003f06270 */
[----:B----4-:R2:W-:Y:S04]  /*2af0*/  STL.64 [R1+0x68], R10 ;  /* 0x0000680a01007387 */ /* 0x0105e80000100a00 */
[----:B------:R2:W-:Y:S01]  /*2b00*/  STL [R1+0x270], R4 ;  /* 0x0002700401007387 */ /* 0x0005e20000100800 */
[----:B------:R-:W-:Y:S06]  /*2b10*/  @P1 BRA `(.L_x_1492) ;  /* 0x00000004003c1947 */ /* 0x000fec0003800000 */
[----:B------:R-:W-:-:S04]  /*2b20*/  UIADD3 UR4, UR4, 0x420, URZ ;  /* 0x0000042004047890 */ /* 0x000fc8000fffe03f */
[----:B------:R-:W-:-:S06]  /*2b30*/  ULEA UR4, UR5, UR4, 0x18 ;  /* 0x0000000405047291 */ /* 0x000fcc000f8ec03f */
[----:B--2---:R-:W-:-:S05]  /*2b40*/  LEA R4, R3, UR4, 0x3 ;  /* 0x0000000403047c11 */ /* 0x004fca000f8e18ff */
[----:B------:R-:W0:Y:S04]  /*2b50*/  LDS.64 R12, [R4] ;  /* 0x00000000040c7984 */ /* 0x000e280000000a00 */
[----:B------:R-:W2:Y:S04]  /*2b60*/  LDS.64 R10, [R4+0x10] ;  /* 0x00001000040a7984 */ /* 0x000ea80000000a00 */
[----:B------:R-:W3:Y:S04]  /*2b70*/  LDS.64 R6, [R4+0x20] ;  /* 0x0000200004067984 */ /* 0x000ee80000000a00 */
[----:B------:R-:W-:Y:S04]  /*2b80*/  LDS.64 R248, [R4+0xc0] ;  /* 0x0000c00004f87984 */ /* 0x000fe80000000a00 */
[----:B------:R-:W-:Y:S04]  /*2b90*/  LDS.64 R246, [R4+0xd0] ;  /* 0x0000d00004f67984 */ /* 0x000fe80000000a00 */
[----:B------:R-:W-:Y:S04]  /*2ba0*/  LDS.64 R244, [R4+0xe0] ;  /* 0x0000e00004f47984 */ /* 0x000fe80000000a00 */
[----:B------:R-:W-:Y:S04]  /*2bb0*/  LDS.64 R242, [R4+0xf0] ;  /* 0x0000f00004f27984 */ /* 0x000fe80000000a00 */
[----:B------:R-:W-:Y:S04]  /*2bc0*/  LDS.64 R240, [R4+0x100] ;  /* 0x0001000004f07984 */ /* 0x000fe80000000a00 */
[----:B------:R-:W-:Y:S04]  /*2bd0*/  LDS.64 R238, [R4+0x110] ;  /* 0x0001100004ee7984 */ /* 0x000fe80000000a00 */
[----:B------:R-:W-:Y:S04]  /*2be0*/  LDS.64 R108, [R4+0x120] ;  /* 0x00012000046c7984 */ /* 0x000fe80000000a00 */
[----:B0-----:R-:W-:Y:S04]  /*2bf0*/  STL.64 [R1+0x60], R12 ;  /* 0x0000600c01007387 */ /* 0x001fe80000100a00 */
[----:B------:R-:W0:Y:S04]  /*2c00*/  LDS.64 R12, [R4+0x30] ;  /* 0x00003000040c7984 */ /* 0x000e280000000a00 */
[----:B--2---:R-:W-:Y:S04]  /*2c10*/  STL.64 [R1+0x58], R10 ;  /* 0x0000580a01007387 */ /* 0x004fe80000100a00 */
[----:B------:R-:W2:Y:S04]  /*2c20*/  LDS.64 R10, [R4+0x40] ;  /* 0x00004000040a7984 */ /* 0x000ea80000000a00 */
[----:B---3--:R-:W-:Y:S04]  /*2c30*/  STL.64 [R1+0x50], R6 ;  /* 0x0000500601007387 */ /* 0x008fe80000100a00 */
[----:B------:R-:W3:Y:S04]  /*2c40*/  LDS.64 R6, [R4+0x50] ;  /* 0x0000500004067984 */ /* 0x000ee80000000a00 */
        /* <DEDUP_REMOVED lines=43> */
[----:B-1----:R4:W1:Y:S04]  /*2f00*/  LDS.64 R44, [R4+0x320] ;  /* 0x00032000042c7984 */ /* 0x0028680000000a00 */
[----:B------:R4:W0:Y:S04]  /*2f10*/  LDS.64 R42, [R4+0x330] ;  /* 0x00033000042a7984 */ /* 0x0008280000000a00 */
[----:B------:R4:W0:Y:S04]  /*2f20*/  LDS.64 R40, [R4+0x340] ;  /* 0x0003400004287984 */ /* 0x0008280000000a00 */
[----:B------:R4:W0:Y:S04]  /*2f30*/  LDS.64 R38, [R4+0x350] ;  /* 0x0003500004267984 */ /* 0x0008280000000a00 */
[----:B------:R4:W0:Y:S04]  /*2f40*/  LDS.64 R36, [R4+0x360] ;  /* 0x0003600004247984 */ /* 0x0008280000000a00 */
[----:B------:R4:W1:Y:S04]  /*2f50*/  LDS.64 R34, [R4+0x370] ;  /* 0x0003700004227984 */ /* 0x0008680000000a00 */
        /* <DEDUP_REMOVED lines=8> */
[----:B0-----:R4:W-:Y:S04]  /*2fe0*/  STL.64 [R1+0x18], R12 ;  /* 0x0000180c01007387 */ /* 0x0019e80000100a00 */
[----:B--2---:R4:W-:Y:S04]  /*2ff0*/  STL.64 [R1+0x8], R10 ;  /* 0x0000080a01007387 */ /* 0x0049e80000100a00 */
[----:B---3--:R4:W-:Y:S02]  /*3000*/  STL.64 [R1], R6 ;  /* 0x0000000601007387 */ /* 0x0089e40000100a00 */
.L_x_1492:
[----:B------:R-:W-:Y:S01]  /*3010*/  ULDC.64 UR8, c[0x0][0x258] ;  /* 0x0000960000087ab9 */ /* 0x000fe20000000a00 */
[----:B------:R-:W-:Y:S01]  /*3020*/  ULDC.64 UR6, c[0x0][0x2b0] ;  /* 0x0000ac0000067ab9 */ /* 0x000fe20000000a00 */
[----:B------:R-:W-:Y:S01]  /*3030*/  ULDC.64 UR12, c[0x0][0x2c8] ;  /* 0x0000b200000c7ab9 */ /* 0x000fe20000000a00 */
[----:B------:R-:W-:Y:S01]  /*3040*/  BSSY B0, `(.L_x_1493) ;  /* 0x0000b3c000007945 */ /* 0x000fe20003800000 */
[----:B------:R-:W-:-:S03]  /*3050*/  SHF.L.U32 R3, R3, 0x1, RZ ;  /* 0x0000000103037819 */ /* 0x000fc600000006ff */
[----:B------:R-:W-:Y:S05]  /*3060*/  @P0 BRA `(.L_x_1494) ;  /* 0x000000b000e40947 */ /* 0x000fea0003800000 */
[----:B--2-4-:R-:W-:Y:S01]  /*3070*/  IABS R4, R0 ;  /* 0x0000000000047213 */ /* 0x014fe20000000000 */
[----:B------:R-:W-:Y:S01]  /*3080*/  IMAD R5, R111, 0xe0, RZ ;  /* 0x000000e06f057824 */ /* 0x000fe200078e02ff */
[----:B------:R-:W-:-:S03]  /*3090*/  ULDC UR4, c[0x0][0x298] ;  /* 0x0000a60000047ab9 */ /* 0x000fc60000000800 */
[----:B------:R-:W-:Y:S02]  /*30a0*/  IMAD.MOV.U32 R9, RZ, RZ, R4 ;  /* 0x000000ffff097224 */ /* 0x000fe400078e0004 */
[-CC-:B------:R-:W-:Y:S02]  /*30b0*/  IMAD R4, R110, R0.reuse, R3.reuse ;  /* 0x000000006e047224 */ /* 0x180fe400078e0203 */
[----:B------:R-:W0:Y:S01]  /*30c0*/  I2F.RP R6, R9 ;  /* 0x0000000900067306 */ /* 0x000e220000209400 */
[----:B------:R-:W-:Y:S01]  /*30d0*/  IMAD R5, R5, R0, R3 ;  /* 0x0000000005057224 */ /* 0x000fe200078e0203 */
[----:B------:R-:W-:Y:S06]  /*30e0*/  STL [R1+0x10], R9 ;  /* 0x0000100901007387 */ /* 0x000fec0000100800 */
[----:B0-----:R-:W0:Y:S02]  /*30f0*/  MUFU.RCP R6, R6 ;  /* 0x0000000600067308 */ /* 0x001e240000001000 */
[----:B0-----:R-:W-:-:S06]  /*3100*/  IADD3 R6, R6, 0xffffffe, RZ ;  /* 0x0ffffffe06067810 */ /* 0x001fcc0007ffe0ff */
[----:B------:R0:W2:Y:S02]  /*3110*/  F2I.FTZ.U32.TRUNC.NTZ R7, R6 ;  /* 0x0000000600077305 */ /* 0x0000a4000021f000 */
[----:B0-----:R-:W-:Y:S01]  /*3120*/  HFMA2.MMA R6, -RZ, RZ, 0, 0 ;  /* 0x00000000ff067435 */ /* 0x001fe200000001ff */
[----:B--2---:R-:W-:-:S04]  /*3130*/  IMAD.MOV R0, RZ, RZ, -R7 ;  /* 0x000000ffff007224 */ /* 0x004fc800078e0a07 */
[----:B------:R-:W-:-:S05]  /*3140*/  IMAD R0, R0, R9, RZ ;  /* 0x0000000900007224 */ /* 0x000fca00078e02ff */
[----:B------:R-:W-:Y:S01]  /*3150*/  IMAD.HI.U32 R6, R7, R0, R6 ;  /* 0x0000000007067227 */ /* 0x000fe200078e0006 */
[----:B------:R-:W-:Y:S01]  /*3160*/  SHF.R.S32.HI R7, RZ, 0x1f, R4 ;  /* 0x0000001fff077819 */ /* 0x000fe20000011404 */
[----:B------:R-:W0:Y:S03]  /*3170*/  LDC R0, c[0x0][0x2c0] ;  /* 0x0000b000ff007b82 */ /* 0x000e260000000800 */
[----:B------:R2:W-:Y:S02]  /*3180*/  STL [R1+0x274], R6 ;  /* 0x0002740601007387 */ /* 0x0005e40000100800 */
[----:B--2---:R-:W-:Y:S01]  /*3190*/  IMAD.MOV.U32 R6, RZ, RZ, R8 ;  /* 0x000000ffff067224 */ /* 0x004fe200078e0008 */
[----:B------:R-:W-:Y:S02]  /*31a0*/  SHF.R.S32.HI R8, RZ, 0x1f, R5 ;  /* 0x0000001fff087819 */ /* 0x000fe40000011405 */
[----:B0-----:R-:W-:-:S07]  /*31b0*/  IADD3 R0, R0, UR4, RZ ;  /* 0x0000000400007c10 */ /* 0x001fce000fffe0ff */
.L_x_1626:
[----:B------:R-:W0:Y:S01]  /*31c0*/  S2R R12, SR_CTAID.Y ;  /* 0x00000000000c7919 */ /* 0x000e220000002600 */
[----:B------:R-:W-:Y:S01]  /*31d0*/  ISETP.NE.U32.AND P0, PT, RZ, UR6, PT ;  /* 0x00000006ff007c0c */ /* 0x000fe2000bf05070 */
[----:B------:R-:W2:Y:S03]  /*31e0*/  LDL R14, [R1+0x274] ;  /* 0x00027400010e7983 */ /* 0x000ea60000100800 */
[----:B------:R-:W-:Y:S01]  /*31f0*/  ISETP.NE.AND.EX P0, PT, RZ, UR7, PT, P0 ;  /* 0x00000007ff007c0c */ /* 0x000fe2000bf05300 */
[----:B------:R-:W-:Y:S01]  /*3200*/  IMAD.U32 R0, RZ, RZ, UR14 ;  /* 0x0000000eff007e24 */ /* 0x000fe2000f8e00ff */
[----:B------:R-:W3:Y:S11]  /*3210*/  LDL R13, [R1+0x10] ;  /* 0x00001000010d7983 */ /* 0x000ef60000100800 */
[----:B------:R-:W-:Y:S01]  /*3220*/  @P0 SHF.R.S32.HI R11, RZ, 0x1f, R6 ;  /* 0x0000001fff0b0819 */ /* 0x000fe20000011406 */
[----:B0-----:R-:W-:-:S05]  /*3230*/  @P0 IMAD R10, R12, R0, RZ ;  /* 0x000000000c0a0224 */ /* 0x001fca00078e02ff */
[--C-:B------:R-:W-:Y:S02]  /*3240*/  @P0 SHF.R.S32.HI R9, RZ, 0x1f, R10.reuse ;  /* 0x0000001fff090819 */ /* 0x100fe4000001140a */
[----:B------:R-:W-:-:S04]  /*3250*/  @P0 IADD3 R10, P1, P2, R6, UR6, R10 ;  /* 0x00000006060a0c10 */ /* 0x000fc8000fa3e00a */
[----:B------:R-:W-:-:S05]  /*3260*/  @P0 IADD3.X R11, R11, UR7, R9, P1, P2 ;  /* 0x000000070b0b0c10 */ /* 0x000fca0008fe4409 */
[----:B------:R0:W4:Y:S01]  /*3270*/  @P0 LDG.E.U8 R10, desc[UR36][R10.64] ;  /* 0x000000240a0a0981 */ /* 0x000122000c1e1100 */
[----:B------:R-:W-:Y:S01]  /*3280*/  IABS R9, R6 ;  /* 0x0000000600097213 */ /* 0x000fe20000000000 */
[----:B------:R-:W-:Y:S01]  /*3290*/  BSSY B1, `(.L_x_1495) ;  /* 0x000003c000017945 */ /* 0x000fe20003800000 */
[----:B------:R-:W-:Y:S02]  /*32a0*/  ISETP.GE.AND P2, PT, R6, RZ, PT ;  /* 0x000000ff0600720c */ /* 0x000fe40003f46270 */
[----:B0-----:R-:W-:Y:S02]  /*32b0*/  IABS R11, R0 ;  /* 0x00000000000b7213 */ /* 0x001fe40000000000 */
[----:B----4-:R-:W-:Y:S01]  /*32c0*/  ISETP.NE.AND P0, PT, R10, RZ, P0 ;  /* 0x000000ff0a00720c */ /* 0x010fe20000705270 */
[----:B--2---:R-:W-:-:S05]  /*32d0*/  IMAD.HI.U32 R10, R14, R9, RZ ;  /* 0x000000090e0a7227 */ /* 0x004fca00078e00ff */
[----:B------:R-:W-:-:S05]  /*32e0*/  IADD3 R10, -R10, RZ, RZ ;  /* 0x000000ff0a0a7210 */ /* 0x000fca0007ffe1ff */
[----:B------:R-:W-:-:S05]  /*32f0*/  IMAD R9, R11, R10, R9 ;  /* 0x0000000a0b097224 */ /* 0x000fca00078e0209 */
[----:B---3--:R-:W-:-:S13]  /*3300*/  ISETP.GT.U32.AND P1, PT, R13, R9, PT ;  /* 0x000000090d00720c */ /* 0x008fda0003f24070 */
[----:B------:R-:W-:-:S05]  /*3310*/  @!P1 IMAD.IADD R9, R9, 0x1, -R11 ;  /* 0x0000000109099824 */ /* 0x000fca00078e0a0b */
[----:B------:R-:W-:-:S13]  /*3320*/  ISETP.GT.U32.AND P1, PT, R13, R9, PT ;  /* 0x000000090d00720c */ /* 0x000fda0003f24070 */
[----:B------:R-:W-:Y:S01]  /*3330*/  @!P1 IADD3 R9, R9, -R11, RZ ;  /* 0x8000000b09099210 */ /* 0x000fe20007ffe0ff */
[----:B------:R-:W-:Y:S01]  /*3340*/  IMAD R11, R12, R0, RZ ;  /* 0x000000000c0b7224 */ /* 0x000fe200078e02ff */
[----:B------:R-:W-:-:S03]  /*3350*/  ISETP.NE.AND P1, PT, R0, RZ, PT ;  /* 0x000000ff0000720c */ /* 0x000fc60003f25270 */
[----:B------:R-:W-:-:S10]  /*3360*/  @!P2 IMAD.MOV R9, RZ, RZ, -R9 ;  /* 0x000000ffff09a224 */ /* 0x000fd400078e0a09 */
[----:B------:R-:W-:-:S04]  /*3370*/  @!P1 LOP3.LUT R9, RZ, R0, RZ, 0x33, !PT ;  /* 0x00000000ff099212 */ /* 0x000fc800078e33ff */
[----:B------:R-:W-:Y:S02]  /*3380*/  SHF.R.S32.HI R12, RZ, 0x1f, R9 ;  /* 0x0000001fff0c7819 */ /* 0x000fe40000011409 */
[----:B------:R-:W-:-:S04]  /*3390*/  IADD3 R10, P1, R9, R11, RZ ;  /* 0x0000000b090a7210 */ /* 0x000fc80007f3e0ff */
[----:B------:R-:W-:Y:S02]  /*33a0*/  LEA.HI.X.SX32 R11, R11, R12, 0x1, P1 ;  /* 0x0000000c0b0b7211 */ /* 0x000fe400008f0eff */
[----:B------:R-:W-:-:S04]  /*33b0*/  LEA R12, P1, R10, UR8, 0x2 ;  /* 0x000000080a0c7c11 */ /* 0x000fc8000f8210ff */
[----:B------:R-:W-:Y:S02]  /*33c0*/  LEA.HI.X R13, R10, UR9, R11, 0x2, P1 ;  /* 0x000000090a0d7c11 */ /* 0x000fe400088f140b */
[----:B------:R-:W-:-:S04]  /*33d0*/  IADD3 R10, R16, -0x1, RZ ;  /* 0xffffffff100a7810 */ /* 0x000fc80007ffe0ff */
[----:B------:R-:W-:Y:S01]  /*33e0*/  ISETP.GE.AND P1, PT, R6, R10, PT ;  /* 0x0000000a0600720c */ /* 0x000fe20003f26270 */
[----:B------:R-:W-:-:S12]  /*33f0*/  IMAD R10, R0, 0xe0, RZ ;  /* 0x000000e0000a7824 */ /* 0x000fd800078e02ff */
[----:B------:R-:W-:Y:S05]  /*3400*/  @P1 BRA `(.L_x_1496) ;  /* 0x0000000000901947 */ /* 0x000fea0003800000 */
[----:B------:R-:W-:-:S05]  /*3410*/  IMAD.SHL.U32 R11, R9, 0x4, RZ ;  /* 0x00000004090b7824 */ /* 0x000fca00078e00ff */
[----:B------:R-:W-:-:S13]  /*3420*/  ISETP.GE.AND P2, PT, R11, R10, PT ;  /* 0x0000000a0b00720c */ /* 0x000fda0003f46270 */
[----:B------:R-:W2:Y:S01]  /*3430*/  @!P2 LDG.E R110, desc[UR36][R12.64] ;  /* 0x000000240c6ea981 */ /* 0x000ea2000c1e1900 */
[----:B------:R-:W2:Y:S02]  /*3440*/  @!P2 LDC R14, c[0x0][0x288] ;  /* 0x0000a200ff0eab82 */ /* 0x000ea40000000800 */
[----:B--2---:R-:W-:-:S06]  /*3450*/  @!P2 IMAD R110, R110, R14, RZ ;  /* 0x0000000e6e6ea224 */ /* 0x004fcc00078e02ff */
[----:B------:R-:W0:Y:S01]  /*3460*/  @!P2 LDC.64 R14, c[0x0][0x248] ;  /* 0x00009200ff0eab82 */ /* 0x000e220000000a00 */
[----:B------:R-:W-:-:S04]  /*3470*/  @!P2 IMAD R110, R110, 0xe0, RZ ;  /* 0x000000e06e6ea824 */ /* 0x000fc800078e02ff */
[----:B------:R-:W-:-:S05]  /*3480*/  @!P2 IMAD R111, R110, R0, R11 ;  /* 0x000000006e6fa224 */ /* 0x000fca00078e020b */
[----:B------:R-:W-:-:S04]  /*3490*/  @!P2 IADD3 R110, P3, R5, R111, RZ ;  /* 0x0000006f056ea210 */ /* 0x000fc80007f7e0ff */
[----:B------:R-:W-:Y:S02]  /*34a0*/  @!P2 LEA.HI.X.SX32 R111, R111, R8, 0x1, P3 ;  /* 0x000000086f6fa211 */ /* 0x000fe400018f0eff */
[----:B0-----:R-:W-:-:S04]  /*34b0*/  @!P2 LEA R14, P3, R110, R14, 0x2 ;  /* 0x0000000e6e0ea211 */ /* 0x001fc800078610ff */
[----:B------:R-:W-:Y:S02]  /*34c0*/  @!P2 LEA.HI.X R15, R110, R15, R111, 0x2, P3 ;  /* 0x0000000f6e0fa211 */ /* 0x000fe400018f146f */
[----:B------:R-:W-:-:S06]  /*34d0*/  CS2R R110, SRZ ;  /* 0x00000000006e7805 */ /* 0x000fcc000001ff00 */
[----:B------:R0:W5:Y:S01]  /*34e0*/  @!P2 LDG.E.64 R110, desc[UR36][R14.64] ;  /* 0x000000240e6ea981 */ /* 0x000162000c1e1b00 */
[----:B------:R-:W-:-:S13]  /*34f0*/  ISETP.NE.AND P3, PT, RZ, UR10, PT ;  /* 0x0000000aff007c0c */ /* 0x000fda000bf65270 */
[----:B0-----:R-:W-:Y:S05]  /*3500*/  @P3 BRA `(.L_x_1496) ;  /* 0x0000000000503947 */ /* 0x001fea0003800000 */
[----:B------:R-:W-:-:S13]  /*3510*/  LOP3.LUT P4, RZ, R17, 0x10, RZ, 0xc0, !PT ;  /* 0x0000001011ff7812 */ /* 0x000fda000788c0ff */
[----:B------:R-:W0:Y:S08]  /*3520*/  @P4 LDC R250, c[0x0][0x288] ;  /* 0x0000a200fffa4b82 */ /* 0x000e300000000800 */
[----:B------:R-:W2:Y:S01]  /*3530*/  @P4 LDC.64 R14, c[0x0][0x2e0] ;  /* 0x0000b800ff0e4b82 */ /* 0x000ea20000000a00 */
[----:B0-----:R-:W-:Y:S02]  /*3540*/  @P4 IMAD R250, R2, R250, R251 ;  /* 0x000000fa02fa4224 */ /* 0x001fe400078e02fb */
[----:B------:R-:W3:Y:S02]  /*3550*/  LDL R251, [R1+0x60] ;  /* 0x0000600001fb7983 */ /* 0x000ee40000100800 */
[----:B------:R-:W-:-:S04]  /*3560*/  @P4 IMAD R250, R250, 0xe0, R3 ;  /* 0x000000e0fafa4824 */ /* 0x000fc800078e0203 */
[----:B--2---:R-:W-:Y:S02]  /*3570*/  @P4 IMAD.WIDE R14, R250, 0x4, R14 ;  /* 0x00000004fa0e4825 */ /* 0x004fe400078e020e */
[----:B------:R-:W2:Y:S04]  /*3580*/  LDL R250, [R1+0x64] ;  /* 0x0000640001fa7983 */ /* 0x000ea80000100800 */
[----:B------:R-:W4:Y:S01]  /*3590*/  @P4 LDG.E.64 R14, desc[UR36][R14.64] ;  /* 0x000000240e0e4981 */ /* 0x000f22000c1e1b00 */
[----:B---3-5:R-:W-:Y:S02]  /*35a0*/  FADD.FTZ R110, R251, R110 ;  /* 0x0000006efb6e7221 */ /* 0x028fe40000010000 */
[----:B------:R-:W0:Y:S01]  /*35b0*/  S2R R251, SR_CTAID.X ;  /* 0x0000000000fb7919 */ /* 0x000e220000002500 */
[----:B--2---:R-:W-:Y:S01]  /*35c0*/  FADD.FTZ R111, R250, R111 ;  /* 0x0000006ffa6f7221 */ /* 0x004fe20000010000 */
[----:B------:R-:W-:Y:S01]  /*35d0*/  @!P2 IADD3 R250, P3, R4, R11, RZ ;  /* 0x0000000b04faa210 */ /* 0x000fe20007f7e0ff */
[----:B----4-:R-:W-:-:S02]  /*35e0*/  @P4 FMUL.FTZ R110, R110, R14 ;  /* 0x0000000e6e6e4220 */ /* 0x010fc40000410000 */
[----:B------:R-:W-:Y:S01]  /*35f0*/  @P4 FMUL.FTZ R111, R111, R15 ;  /* 0x0000000f6f6f4220 */ /* 0x000fe20000410000 */
[----:B------:R-:W-:Y:S01]  /*3600*/  @!P2 LEA.HI.X.SX32 R11, R11, R7, 0x1, P3 ;  /* 0x000000070b0ba211 */ /* 0x000fe200018f0eff */
[----:B------:R-:W2:Y:S02]  /*3610*/  @!P2 LDC.64 R14, c[0x0][0x248] ;  /* 0x00009200ff0eab82 */ /* 0x000ea40000000a00 */
[----:B--2---:R-:W-:-:S04]  /*3620*/  @!P2 LEA R14, P3, R250, R14, 0x2 ;  /* 0x0000000efa0ea211 */ /* 0x004fc800078610ff */
[----:B------:R-:W-:-:S05]  /*3630*/  @!P2 LEA.HI.X R15, R250, R15, R11, 0x2, P3 ;  /* 0x0000000ffa0fa211 */ /* 0x000fca00018f140b */
[----:B0-----:R2:W-:Y:S04]  /*3640*/  @!P2 STG.E.64 desc[UR36][R14.64], R110 ;  /* 0x0000006e0e00a986 */ /* 0x0015e8000c101b24 */
.L_x_1496:
[----:B------:R-:W-:Y:S05]  /*3650*/  BSYNC B1 ;  /* 0x0000000000017941 */ /* 0x000fea0003800000 */
.L_x_1495:
[----:B------:R-:W-:Y:S04]  /*3660*/  BSSY B1, `(.L_x_1497) ;  /* 0x0000028000017945 */ /* 0x000fe80003800000 */
[----:B------:R-:W-:Y:S05]  /*3670*/  @P1 BRA `(.L_x_1498) ;  /* 0x0000000000981947 */ /* 0x000fea0003800000 */
[----:B------:R-:W-:-:S05]  /*3680*/  IADD3 R11, R9, R0, RZ ;  /* 0x00000000090b7210 */ /* 0x000fca0007ffe0ff */
[----:B------:R-:W-:-:S05]  /*3690*/  IMAD.SHL.U32 R11, R11, 0x4, RZ ;  /* 0x000000040b0b7824 */ /* 0x000fca00078e00ff */
[----:B------:R-:W-:-:S13]  /*36a0*/  ISETP.GE.AND P2, PT, R11, R10, PT ;  /* 0x0000000a0b00720c */ /* 0x000fda0003f46270 */
[----:B------:R-:W3:Y:S01]  /*36b0*/  @!P2 LDG.E R112, desc[UR36][R12.64] ;  /* 0x000000240c70a981 */ /* 0x000ee2000c1e1900 */
[----:B--2---:R-:W3:Y:S02]  /*36c0*/  @!P2 LDC R14, c[0x0][0x288] ;  /* 0x0000a200ff0eab82 */ /* 0x004ee40000000800 */
[----:B---3--:R-:W-:-:S06]  /*36d0*/  @!P2 IMAD R112, R112, R14, RZ ;  /* 0x0000000e7070a224 */ /* 0x008fcc00078e02ff */
        /* <DEDUP_REMOVED lines=16> */
[----:B------:R-:W-:-:S05]  /*37e0*/  @P4 IMAD R250, R250, 0xe0, R3 ;  /* 0x000000e0fafa4824 */ /* 0x000fca00078e0203 */
[----:B------:R-:W-:-:S05]  /*37f0*/  @P4 IADD3 R250, R250, 0x4, RZ ;  /* 0x00000004fafa4810 */ /* 0x000fca0007ffe0ff */
        /* <DEDUP_REMOVED lines=14> */
.L_x_1498:
[----:B------:R-:W-:Y:S05]  /*38e0*/  BSYNC B1 ;  /* 0x0000000000017941 */ /* 0x000fea0003800000 */
.L_x_1497:
[----:B------:R-:W-:Y:S04]  /*38f0*/  BSSY B1, `(.L_x_1499) ;  /* 0x0000028000017945 */ /* 0x000fe80003800000 */
[----:B------:R-:W-:Y:S05]  /*3900*/  @P1 BRA `(.L_x_1500) ;  /* 0x0000000000981947 */ /* 0x000fea0003800000 */
[----:B------:R-:W-:-:S05]  /*3910*/  IMAD R11, R0, 0x2, R9 ;  /* 0x00000002000b7824 */ /* 0x000fca00078e0209 */
[----:B------:R-:W-:-:S04]  /*3920*/  SHF.L.U32 R11, R11, 0x2, RZ ;  /* 0x000000020b0b7819 */ /* 0x000fc800000006ff */
[----:B------:R-:W-:-:S13]  /*3930*/  ISETP.GE.AND P2, PT, R11, R10, PT ;  /* 0x0000000a0b00720c */ /* 0x000fda0003f46270 */
[----:B------:R-:W4:Y:S01]  /*3940*/  @!P2 LDG.E R114, desc[UR36][R12.64] ;  /* 0x000000240c72a981 */ /* 0x000f22000c1e1900 */
[----:B--23--:R-:W4:Y:S02]  /*3950*/  @!P2 LDC R14, c[0x0][0x288] ;  /* 0x0000a200ff0eab82 */ /* 0x00cf240000000800 */
[----:B----4-:R-:W-:-:S06]  /*3960*/  @!P2 IMAD R114, R114, R14, RZ ;  /* 0x0000000e7272a224 */ /* 0x010fcc00078e02ff */
        /* <DEDUP_REMOVED lines=17> */
[----:B------:R-:W-:-:S04]  /*3a80*/  @P4 VIADD R250, R250, 0x8 ;  /* 0x00000008fafa4836 */ /* 0x000fc80000000000 */
        /* <DEDUP_REMOVED lines=14> */
.L_x_1500:
[----:B------:R-:W-:Y:S05]  /*3b70*/  BSYNC B1 ;  /* 0x0000000000017941 */ /* 0x000fea0003800000 */
.L_x_1499:
[----:B------:R-:W-:Y:S04]  /*3b80*/  BSSY B1, `(.L_x_1501) ;  /* 0x0000028000017945 */ /* 0x000fe80003800000 */
[----:B------:R-:W-:Y:S05]  /*3b90*/  @P1 BRA `(.L_x_1502) ;  /* 0x0000000000981947 */ /* 0x000fea0003800000 */
[----:B------:R-:W-:-:S05]  /*3ba0*/  IMAD R11, R0, 0x3, R9 ;  /* 0x00000003000b7824 */ /* 0x000fca00078e0209 */
[----:B------:R-:W-:-:S04]  /*3bb0*/  SHF.L.U32 R11, R11, 0x2, RZ ;  /* 0x000000020b0b7819 */ /* 0x000fc800000006ff */
[----:B------:R-:W-:-:S13]  /*3bc0*/  ISETP.GE.AND P2, PT, R11, R10, PT ;  /* 0x0000000a0b00720c */ /* 0x000fda0003f46270 */
[----:B------:R-:W2:Y:S02]  /*3bd0*/  @!P2 LDG.E R116, desc[UR36][R12.64] ;  /* 0x000000240c74a981 */ /* 0x000ea4000c1e1900 */
[----:B--234-:R-:W0:Y:S02]  /*3be0*/  @!P2 LDC R14, c[0x0][0x288] ;  /* 0x0000a200ff0eab82 */ /* 0x01ce240000000800 */
[----:B0-----:R-:W-:-:S06]  /*3bf0*/  @!P2 IMAD R116, R116, R14, RZ ;  /* 0x0000000e7474a224 */ /* 0x001fcc00078e02ff */
        /* <DEDUP_REMOVED lines=32> */
.L_x_1502:
[----:B------:R-:W-:Y:S05]  /*3e00*/  BSYNC B1 ;  /* 0x0000000000017941 */ /* 0x000fea0003800000 */
.L_x_1501:
[----:B------:R-:W-:Y:S04]  /*3e10*/  BSSY B1, `(.L_x_1503) ;  /* 0x0000028000017945 */ /* 0x000fe80003800000 */
[----:B------:R-:W-:Y:S05]  /*3e20*/  @P1 BRA `(.L_x_1504) ;  /* 0x0000000000981947 */ /* 0x000fea0003800000 */
[----:B------:R-:W-:-:S05]  /*3e30*/  LEA R11, R0, R9, 0x2 ;  /* 0x00000009000b7211 */ /* 0x000fca00078e10ff */
[----:B------:R-:W-:-:S05]  /*3e40*/  IMAD.SHL.U32 R11, R11, 0x4, RZ ;  /* 0x000000040b0b7824 */ /* 0x000fca00078e00ff */
        /* <DEDUP_REMOVED lines=36> */
.L_x_1504:
[----:B------:R-:W-:Y:S05]  /*4090*/  BSYNC B1 ;  /* 0x0000000000017941 */ /* 0x000fea0003800000 */
.L_x_1503:
[----:B------:R-:W-:Y:S04]  /*40a0*/  BSSY B1, `(.L_x_1505) ;  /* 0x0000028000017945 */ /* 0x000fe80003800000 */
[----:B------:R-:W-:Y:S05]  /*40b0*/  @P1 BRA `(.L_x_1506) ;  /* 0x0000000000981947 */ /* 0x000fea0003800000 */
[----:B------:R-:W-:-:S04]  /*40c0*/  IMAD R11, R0, 0x5, R9 ;  /* 0x00000005000b7824 */ /* 0x000fc800078e0209 */
        /* <DEDUP_REMOVED lines=37> */
.L_x_1506:
[----:B------:R-:W-:Y:S05]  /*4320*/  BSYNC B1 ;  /* 0x0000000000017941 */ /* 0x000fea0003800000 */
.L_x_1505:
        /* <DEDUP_REMOVED lines=40> */
.L_x_1508:
[----:B------:R-:W-:Y:S05]  /*45b0*/  BSYNC B1 ;  /* 0x0000000000017941 */ /* 0x000fea0003800000 */
.L_x_1507:
        /* <DEDUP_REMOVED lines=40> */
.L_x_1510:
[----:B------:R-:W-:Y:S05]  /*4840*/  BSYNC B1 ;  /* 0x0000000000017941 */ /* 0x000fea0003800000 */
.L_x_1509:
        /* <DEDUP_REMOVED lines=40> */
.L_x_1512:
[----:B------:R-:W-:Y:S05]  /*4ad0*/  BSYNC B1 ;  /* 0x0000000000017941 */ /* 0x000fea0003800000 */
.L_x_1511:
        /* <DEDUP_REMOVED lines=40> */
.L_x_1514:
[----:B------:R-:W-:Y:S05]  /*4d60*/  BSYNC B1 ;  /* 0x0000000000017941 */ /* 0x000fea0003800000 */
.L_x_1513:
        /* <DEDUP_REMOVED lines=40> */
.L_x_1516:
[----:B------:R-:W-:Y:S05]  /*4ff0*/  BSYNC B1 ;  /* 0x0000000000017941 */ /* 0x000fea0003800000 */
.L_x_1515:
        /* <DEDUP_REMOVED lines=23> */
[----:B------:R-:W3:Y:S02]  /*5170*/  LDL R251, [R1] ;  /* 0x0000000001fb7983 */ /* 0x000ee40000100800 */
        /* <DEDUP_REMOVED lines=16> */
.L_x_1518:
[----:B------:R-:W-:Y:S05]  /*5280*/  BSYNC B1 ;  /* 0x0000000000017941 */ /* 0x000fea0003800000 */
.L_x_1517:
        /* <DEDUP_REMOVED lines=22> */
[----:B0-----:R-:W-:-:S04]  /*53f0*/  @P4 IMAD R250, R2, R250, R251 ;  /* 0x000000fa02fa4224 */ /* 0x001fc800078e02fb */
[----:B------:R-:W-:-:S04]  /*5400*/  @P4 IMAD R250, R250, 0xe0, R3 ;  /* 0x000000e0fafa4824 */ /* 0x000fc800078e0203 */
[----:B------:R-:W-:-:S04]  /*5410*/  @P4 VIADD R250, R250, 0x30 ;  /* 0x00000030fafa4836 */ /* 0x000fc80000000000 */
[----:B--2---:R-:W-:-:S06]  /*5420*/  @P4 IMAD.WIDE R14, R250, 0x4, R14 ;  /* 0x00000004fa0e4825 */ /* 0x004fcc00078e020e */
[----:B------:R-:W2:Y:S01]  /*5430*/  @P4 LDG.E.64 R14, desc[UR36][R14.64] ;  /* 0x000000240e0e4981 */ /* 0x000ea2000c1e1b00 */
[----:B-----5:R-:W-:Y:S01]  /*5440*/  FADD.FTZ R134, R248, R134 ;  /* 0x00000086f8867221 */ /* 0x020fe20000010000 */
[----:B------:R-:W-:Y:S01]  /*5450*/  FADD.FTZ R135, R249, R135 ;  /* 0x00000087f9877221 */ /* 0x000fe20000010000 */
[----:B------:R-:W-:-:S04]  /*5460*/  @!P2 IADD3 R250, P3, R4, R11, RZ ;  /* 0x0000000b04faa210 */ /* 0x000fc80007f7e0ff */
[----:B------:R-:W-:Y:S01]  /*5470*/  @!P2 LEA.HI.X.SX32 R11, R11, R7, 0x1, P3 ;  /* 0x000000070b0ba211 */ /* 0x000fe200018f0eff */
[----:B--2---:R-:W-:Y:S01]  /*5480*/  @P4 FMUL.FTZ R134, R134, R14 ;  /* 0x0000000e86864220 */ /* 0x004fe20000410000 */
[----:B------:R-:W-:Y:S02]  /*5490*/  @P4 FMUL.FTZ R135, R135, R15 ;  /* 0x0000000f87874220 */ /* 0x000fe40000410000 */
[----:B------:R-:W0:Y:S02]  /*54a0*/  @!P2 LDC.64 R14, c[0x0][0x248] ;  /* 0x00009200ff0eab82 */ /* 0x000e240000000a00 */
[----:B0-----:R-:W-:-:S04]  /*54b0*/  @!P2 LEA R14, P3, R250, R14, 0x2 ;  /* 0x0000000efa0ea211 */ /* 0x001fc800078610ff */
[----:B------:R-:W-:-:S05]  /*54c0*/  @!P2 LEA.HI.X R15, R250, R15, R11, 0x2, P3 ;  /* 0x0000000ffa0fa211 */ /* 0x000fca00018f140b */
[----:B------:R0:W-:Y:S04]  /*54d0*/  @!P2 STG.E.64 desc[UR36][R14.64], R134 ;  /* 0x000000860e00a986 */ /* 0x0001e8000c101b24 */
.L_x_1520:
[----:B------:R-:W-:Y:S05]  /*54e0*/  BSYNC B1 ;  /* 0x0000000000017941 */ /* 0x000fea0003800000 */
.L_x_1519:
[----:B------:R-:W-:Y:S04]  /*54f0*/  BSSY B1, `(.L_x_1521) ;  /* 0x0000025000017945 */ /* 0x000fe80003800000 */
[----:B------:R-:W-:Y:S05]  /*5500*/  @P1 BRA `(.L_x_1522) ;  /* 0x00000000008c1947 */ /* 0x000fea0003800000 */
[----:B------:R-:W-:-:S05]  /*5510*/  IMAD R11, R0, 0xd, R9 ;  /* 0x0000000d000b7824 */ /* 0x000fca00078e0209 */
[----:B------:R-:W-:-:S04]  /*5520*/  SHF.L.U32 R11, R11, 0x2, RZ ;  /* 0x000000020b0b7819 */ /* 0x000fc800000006ff */
[----:B------:R-:W-:-:S13]  /*5530*/  ISETP.GE.AND P2, PT, R11, R10, PT ;  /* 0x0000000a0b00720c */ /* 0x000fda0003f46270 */
[----:B------:R-:W2:Y:S02]  /*5540*/  @!P2 LDG.E R136, desc[UR36][R12.64] ;  /* 0x000000240c88a981 */ /* 0x000ea4000c1e1900 */
[----:B0-234-:R-:W0:Y:S02]  /*5550*/  @!P2 LDC R14, c[0x0][0x288] ;  /* 0x0000a200ff0eab82 */ /* 0x01de240000000800 */
        /* <DEDUP_REMOVED lines=30> */
.L_x_1522:
[----:B------:R-:W-:Y:S05]  /*5740*/  BSYNC B1 ;  /* 0x0000000000017941 */ /* 0x000fea0003800000 */
.L_x_1521:
        /* <DEDUP_REMOVED lines=37> */
.L_x_1524:
[----:B------:R-:W-:Y:S05]  /*59a0*/  BSYNC B1 ;  /* 0x0000000000017941 */ /* 0x000fea0003800000 */
.L_x_1523:
        /* <DEDUP_REMOVED lines=37> */
.L_x_1526:
[----:B------:R-:W-:Y:S05]  /*5c00*/  BSYNC B1 ;  /* 0x0000000000017941 */ /* 0x000fea0003800000 */
.L_x_1525:
[----:B------:R-:W-:Y:S04]  /*5c10*/  BSSY B1, `(.L_x_1527) ;  /* 0x0000025000017945 */ /* 0x000fe80003800000 */
[----:B------:R-:W-:Y:S05]  /*5c20*/  @P1 BRA `(.L_x_1528) ;  /* 0x00000000008c1947 */ /* 0x000fea0003800000 */
[----:B------:R-:W-:-:S05]  /*5c30*/  LEA R11, R0, R9, 0x4 ;  /* 0x00000009000b7211 */ /* 0x000fca00078e20ff */
[----:B------:R-:W-:-:S05]  /*5c40*/  IMAD.SHL.U32 R11, R11, 0x4, RZ ;  /* 0x000000040b0b7824 */ /* 0x000fca00078e00ff */
        /* <DEDUP_REMOVED lines=19> */
[----:B------:R-:W-:-:S05]  /*5d80*/  @P4 IMAD R250, R250, 0xe0, R3 ;  /* 0x000000e0fafa4824 */ /* 0x000fca00078e0203 */
[----:B------:R-:W-:-:S05]  /*5d90*/  @P4 IADD3 R250, R250, 0x40, RZ ;  /* 0x00000040fafa4810 */ /* 0x000fca0007ffe0ff */
        /* <DEDUP_REMOVED lines=12> */
.L_x_1528:
[----:B------:R-:W-:Y:S05]  /*5e60*/  BSYNC B1 ;  /* 0x0000000000017941 */ /* 0x000fea0003800000 */
.L_x_1527:
[----:B------:R-:W-:Y:S04]  /*5e70*/  BSSY B1, `(.L_x_1529) ;  /* 0x0000025000017945 */ /* 0x000fe80003800000 */
[----:B------:R-:W-:Y:S05]  /*5e80*/  @P1 BRA `(.L_x_1530) ;  /* 0x00000000008c1947 */ /* 0x000fea0003800000 */
[----:B------:R-:W-:-:S04]  /*5e90*/  IMAD R11, R0, 0x11, R9 ;  /* 0x00000011000b7824 */ /* 0x000fc800078e0209 */
        /* <DEDUP_REMOVED lines=34> */
.L_x_1530:
[----:B------:R-:W-:Y:S05]  /*60c0*/  BSYNC B1 ;  /* 0x0000000000017941 */ /* 0x000fea0003800000 */
.L_x_1529:
        /* <DEDUP_REMOVED lines=37> */
.L_x_1532:
[----:B------:R-:W-:Y:S05]  /*6320*/  BSYNC B1 ;  /* 0x0000000000017941 */ /* 0x000fea0003800000 */
.L_x_1531:
        /* <DEDUP_REMOVED lines=37> */
.L_x_1534:
[----:B------:R-:W-:Y:S05]  /*6580*/  BSYNC B1 ;  /* 0x0000000000017941 */ /* 0x000fea0003800000 */
.L_x_1533:
        /* <DEDUP_REMOVED lines=37> */
.L_x_1536:
[----:B------:R-:W-:Y:S05]  /*67e0*/  BSYNC B1 ;  /* 0x0000000000017941 */ /* 0x000fea0003800000 */
.L_x_1535:
        /* <DEDUP_REMOVED lines=37> */
.L_x_1538:
[----:B------:R-:W-:Y:S05]  /*6a40*/  BSYNC B1 ;  /* 0x0000000000017941 */ /* 0x000fea0003800000 */
.L_x_1537:
        /* <DEDUP_REMOVED lines=37> */
.L_x_1540:
[----:B------:R-:W-:Y:S05]  /*6ca0*/  BSYNC B1 ;  /* 0x0000000000017941 */ /* 0x000fea0003800000 */
.L_x_1539:
        /* <DEDUP_REMOVED lines=37> */
.L_x_1542:
[----:B------:R-:W-:Y:S05]  /*6f00*/  BSYNC B1 ;  /* 0x0000000000017941 */ /* 0x000fea0003800000 */
.L_x_1541:
        /* <DEDUP_REMOVED lines=37> */
.L_x_1544:
[----:B------:R-:W-:Y:S05]  /*7160*/  BSYNC B1 ;  /* 0x0000000000017941 */ /* 0x000fea0003800000 */
.L_x_1543:
        /* <DEDUP_REMOVED lines=37> */
.L_x_1546:
[----:B------:R-:W-:Y:S05]  /*73c0*/  BSYNC B1 ;  /* 0x0000000000017941 */ /* 0x000fea0003800000 */
.L_x_1545:
        /* <DEDUP_REMOVED lines=37> */
.L_x_1548:
[----:B------:R-:W-:Y:S05]  /*7620*/  BSYNC B1 ;  /* 0x0000000000017941 */ /* 0x000fea0003800000 */
.L_x_1547:
        /* <DEDUP_REMOVED lines=37> */
.L_x_1550:
[----:B------:R-:W-:Y:S05]  /*7880*/  BSYNC B1 ;  /* 0x0000000000017941 */ /* 0x000fea0003800000 */
.L_x_1549:
        /* <DEDUP_REMOVED lines=37> */
.L_x_1552:
[----:B------:R-:W-:Y:S05]  /*7ae0*/  BSYNC B1 ;  /* 0x0000000000017941 */ /* 0x000fea0003800000 */
.L_x_1551:
        /* <DEDUP_REMOVED lines=37> */
.L_x_1554:
[----:B------:R-:W-:Y:S05]  /*7d40*/  BSYNC B1 ;  /* 0x0000000000017941 */ /* 0x000fea0003800000 */
.L_x_1553:
        /* <DEDUP_REMOVED lines=37> */
.L_x_1556:
[----:B------:R-:W-:Y:S05]  /*7fa0*/  BSYNC B1 ;  /* 0x0000000000017941 */ /* 0x000fea0003800000 */
.L_x_1555:
        /* <DEDUP_REMOVED lines=37> */
.L_x_1558:
[----:B------:R-:W-:Y:S05]  /*8200*/  BSYNC B1 ;  /* 0x0000000000017941 */ /* 0x000fea0003800000 */
.L_x_1557:
        /* <DEDUP_REMOVED lines=37> */
.L_x_1560:
[----:B------:R-:W-:Y:S05]  /*8460*/  BSYNC B1 ;  /* 0x0000000000017941 */ /* 0x000fea0003800000 */
.L_x_1559:
        /* <DEDUP_REMOVED lines=37> */
.L_x_1562:
[----:B------:R-:W-:Y:S05]  /*86c0*/  BSYNC B1 ;  /* 0x0000000000017941 */ /* 0x000fea0003800000 */
.L_x_1561:
        /* <DEDUP_REMOVED lines=37> */
.L_x_1564:
[----:B------:R-:W-:Y:S05]  /*8920*/  BSYNC B1 ;  /* 0x0000000000017941 */ /* 0x000fea0003800000 */
.L_x_1563:
        /* <DEDUP_REMOVED lines=37> */
.L_x_1566:
[----:B------:R-:W-:Y:S05]  /*8b80*/  BSYNC B1 ;  /* 0x0000000000017941 */ /* 0x000fea0003800000 */
.L_x_1565:
        /* <DEDUP_REMOVED lines=37> */
.L_x_1568:
[----:B------:R-:W-:Y:S05]  /*8de0*/  BSYNC B1 ;  /* 0x0000000000017941 */ /* 0x000fea0003800000 */
.L_x_1567:
        /* <DEDUP_REMOVED lines=37> */
.L_x_1570:
[----:B------:R-:W-:Y:S05]  /*9040*/  BSYNC B1 ;  /* 0x0000000000017941 */ /* 0x000fea0003800000 */
.L_x_1569:
        /* <DEDUP_REMOVED lines=37> */
.L_x_1572:
[----:B------:R-:W-:Y:S05]  /*92a0*/  BSYNC B1 ;  /* 0x0000000000017941 */ /* 0x000fea0003800000 */
.L_x_1571:
        /* <DEDUP_REMOVED lines=37> */
.L_x_1574:
[----:B------:R-:W-:Y:S05]  /*9500*/  BSYNC B1 ;  /* 0x0000000000017941 */ /* 0x000fea0003800000 */
.L_x_1573:
        /* <DEDUP_REMOVED lines=37> */
.L_x_1576:
[----:B------:R-:W-:Y:S05]  /*9760*/  BSYNC B1 ;  /* 0x0000000000017941 */ /* 0x000fea0003800000 */
.L_x_1575:
        /* <DEDUP_REMOVED lines=37> */
.L_x_1578:
[----:B------:R-:W-:Y:S05]  /*99c0*/  BSYNC B1 ;  /* 0x0000000000017941 */ /* 0x000fea0003800000 */
.L_x_1577:
        /* <DEDUP_REMOVED lines=37> */
.L_x_1580:
[----:B------:R-:W-:Y:S05]  /*9c20*/  BSYNC B1 ;  /* 0x0000000000017941 */ /* 0x000fea0003800000 */
.L_x_1579:
        /* <DEDUP_REMOVED lines=37> */
.L_x_1582:
[----:B------:R-:W-:Y:S05]  /*9e80*/  BSYNC B1 ;  /* 0x0000000000017941 */ /* 0x000fea0003800000 */
.L_x_1581:
        /* <DEDUP_REMOVED lines=37> */
.L_x_1584:
[----:B------:R-:W-:Y:S05]  /*a0e0*/  BSYNC B1 ;  /* 0x0000000000017941 */ /* 0x000fea0003800000 */
.L_x_1583:
        /* <DEDUP_REMOVED lines=37> */
.L_x_1586:
[----:B------:R-:W-:Y:S05]  /*a340*/  BSYNC B1 ;  /* 0x0000000000017941 */ /* 0x000fea0003800000 */
.L_x_1585:
        /* <DEDUP_REMOVED lines=37> */
.L_x_1588:
[----:B------:R-:W-:Y:S05]  /*a5a0*/  BSYNC B1 ;  /* 0x0000000000017941 */ /* 0x000fea0003800000 */
.L_x_1587:
        /* <DEDUP_REMOVED lines=37> */
.L_x_1590:
[----:B------:R-:W-:Y:S05]  /*a800*/  BSYNC B1 ;  /* 0x0000000000017941 */ /* 0x000fea0003800000 */
.L_x_1589:
        /* <DEDUP_REMOVED lines=37> */
.L_x_1592:
[----:B------:R-:W-:Y:S05]  /*aa60*/  BSYNC B1 ;  /* 0x0000000000017941 */ /* 0x000fea0003800000 */
.L_x_1591:
        /* <DEDUP_REMOVED lines=37> */
.L_x_1594:
[----:B------:R-:W-:Y:S05]  /*acc0*/  BSYNC B1 ;  /* 0x0000000000017941 */ /* 0x000fea0003800000 */
.L_x_1593:
        /* <DEDUP_REMOVED lines=27> */
[----:B-1---5:R-:W-:Y:S01]  /*ae80*/  FADD.FTZ R210, R44, R210 ;  /* 0x000000d22cd27221 */ /* 0x022fe20000010000 */
        /* <DEDUP_REMOVED lines=9> */
.L_x_1596:
[----:B------:R-:W-:Y:S05]  /*af20*/  BSYNC B1 ;  /* 0x0000000000017941 */ /* 0x000fea0003800000 */
.L_x_1595:
        /* <DEDUP_REMOVED lines=37> */
.L_x_1598:
[----:B------:R-:W-:Y:S05]  /*b180*/  BSYNC B1 ;  /* 0x0000000000017941 */ /* 0x000fea0003800000 */
.L_x_1597:
        /* <DEDUP_REMOVED lines=37> */
.L_x_1600:
[----:B------:R-:W-:Y:S05]  /*b3e0*/  BSYNC B1 ;  /* 0x0000000000017941 */ /* 0x000fea0003800000 */
.L_x_1599:
        /* <DEDUP_REMOVED lines=37> */
.L_x_1602:
[----:B------:R-:W-:Y:S05]  /*b640*/  BSYNC B1 ;  /* 0x0000000000017941 */ /* 0x000fea0003800000 */
.L_x_1601:
        /* <DEDUP_REMOVED lines=37> */
.L_x_1604:
[----:B------:R-:W-:Y:S05]  /*b8a0*/  BSYNC B1 ;  /* 0x0000000000017941 */ /* 0x000fea0003800000 */
.L_x_1603:
        /* <DEDUP_REMOVED lines=37> */
.L_x_1606:
[----:B------:R-:W-:Y:S05]  /*bb00*/  BSYNC B1 ;  /* 0x0000000000017941 */ /* 0x000fea0003800000 */
.L_x_1605:
        /* <DEDUP_REMOVED lines=37> */
.L_x_1608:
[----:B------:R-:W-:Y:S05]  /*bd60*/  BSYNC B1 ;  /* 0x0000000000017941 */ /* 0x000fea0003800000 */
.L_x_1607:
        /* <DEDUP_REMOVED lines=37> */
.L_x_1610:
[----:B------:R-:W-:Y:S05]  /*bfc0*/  BSYNC B1 ;  /* 0x0000000000017941 */ /* 0x000fea0003800000 */
.L_x_1609:
        /* <DEDUP_REMOVED lines=37> */
.L_x_1612:
[----:B------:R-:W-:Y:S05]  /*c220*/  BSYNC B1 ;  /* 0x0000000000017941 */ /* 0x000fea0003800000 */
.L_x_1611:
        /* <DEDUP_REMOVED lines=37> */
.L_x_1614:
[----:B------:R-:W-:Y:S05]  /*c480*/  BSYNC B1 ;  /* 0x0000000000017941 */ /* 0x000fea0003800000 */
.L_x_1613:
        /* <DEDUP_REMOVED lines=37> */
.L_x_1616:
[----:B------:R-:W-:Y:S05]  /*c6e0*/  BSYNC B1 ;  /* 0x0000000000017941 */ /* 0x000fea0003800000 */
.L_x_1615:
        /* <DEDUP_REMOVED lines=37> */
.L_x_1618:
[----:B------:R-:W-:Y:S05]  /*c940*/  BSYNC B1 ;  /* 0x0000000000017941 */ /* 0x000fea0003800000 */
.L_x_1617:
        /* <DEDUP_REMOVED lines=37> */
.L_x_1620:
[----:B------:R-:W-:Y:S05]  /*cba0*/  BSYNC B1 ;  /* 0x0000000000017941 */ /* 0x000fea0003800000 */
.L_x_1619:
[----:B------:R-:W-:Y:S04]  /*cbb0*/  BSSY B1, `(.L_x_1621) ;  /* 0x0000025000017945 */ /* 0x000fe80003800000 */
[----:B------:R-:W-:Y:S05]  /*cbc0*/  @P1 BRA `(.L_x_1622) ;  /* 0x00000000008c1947 */ /* 0x000fea0003800000 */
[----:B------:R-:W-:-:S05]  /*cbd0*/  IMAD R9, R0, 0x3f, R9 ;  /* 0x0000003f00097824 */ /* 0x000fca00078e0209 */
[----:B------:R-:W-:-:S04]  /*cbe0*/  SHF.L.U32 R9, R9, 0x2, RZ ;  /* 0x0000000209097819 */ /* 0x000fc800000006ff */
[----:B------:R-:W-:-:S13]  /*cbf0*/  ISETP.GE.AND P2, PT, R9, R10, PT ;  /* 0x0000000a0900720c */ /* 0x000fda0003f46270 */
[----:B------:R-:W2:Y:S01]  /*cc00*/  @!P2 LDG.E R12, desc[UR36][R12.64] ;  /* 0x000000240c0ca981 */ /* 0x000ea2000c1e1900 */
[----:B------:R-:W2:Y:S01]  /*cc10*/  @!P2 LDC R10, c[0x0][0x288] ;  /* 0x0000a200ff0aab82 */ /* 0x000ea20000000800 */
[----:B------:R-:W-:Y:S01]  /*cc20*/  CS2R R236, SRZ ;  /* 0x0000000000ec7805 */ /* 0x000fe2000001ff00 */
[----:B--2---:R-:W-:-:S06]  /*cc30*/  @!P2 IMAD R12, R12, R10, RZ ;  /* 0x0000000a0c0ca224 */ /* 0x004fcc00078e02ff */
[----:B------:R-:W2:Y:S01]  /*cc40*/  @!P2 LDC.64 R10, c[0x0][0x248] ;  /* 0x00009200ff0aab82 */ /* 0x000ea20000000a00 */
[----:B------:R-:W-:-:S04]  /*cc50*/  @!P2 IMAD R12, R12, 0xe0, RZ ;  /* 0x000000e00c0ca824 */ /* 0x000fc800078e02ff */
[----:B------:R-:W-:-:S05]  /*cc60*/  @!P2 IMAD R13, R12, R0, R9 ;  /* 0x000000000c0da224 */ /* 0x000fca00078e0209 */
[----:B------:R-:W-:-:S04]  /*cc70*/  @!P2 IADD3 R12, P3, R5, R13, RZ ;  /* 0x0000000d050ca210 */ /* 0x000fc80007f7e0ff */
[----:B------:R-:W-:Y:S02]  /*cc80*/  @!P2 LEA.HI.X.SX32 R13, R13, R8, 0x1, P3 ;  /* 0x000000080d0da211 */ /* 0x000fe400018f0eff */
[----:B--2---:R-:W-:-:S04]  /*cc90*/  @!P2 LEA R10, P3, R12, R10, 0x2 ;  /* 0x0000000a0c0aa211 */ /* 0x004fc800078610ff */
[----:B------:R-:W-:-:S05]  /*cca0*/  @!P2 LEA.HI.X R11, R12, R11, R13, 0x2, P3 ;  /* 0x0000000b0c0ba211 */ /* 0x000fca00018f140d */
[----:B------:R2:W5:Y:S01]  /*ccb0*/  @!P2 LDG.E.64 R236, desc[UR36][R10.64] ;  /* 0x000000240aeca981 */ /* 0x000562000c1e1b00 */
[----:B------:R-:W-:-:S13]  /*ccc0*/  ISETP.NE.AND P3, PT, RZ, UR10, PT ;  /* 0x0000000aff007c0c */ /* 0x000fda000bf65270 */
[----:B--2---:R-:W-:Y:S05]  /*ccd0*/  @P3 BRA `(.L_x_1622) ;  /* 0x0000000000483947 */ /* 0x004fea0003800000 */
[----:B------:R-:W-:-:S13]  /*cce0*/  LOP3.LUT P4, RZ, R17, 0x10, RZ, 0xc0, !PT ;  /* 0x0000001011ff7812 */ /* 0x000fda000788c0ff */
[----:B------:R-:W2:Y:S08]  /*ccf0*/  @P4 LDC R12, c[0x0][0x288] ;  /* 0x0000a200ff0c4b82 */ /* 0x000eb00000000800 */
[----:B------:R-:W0:Y:S01]  /*cd00*/  @P4 LDC.64 R10, c[0x0][0x2e0] ;  /* 0x0000b800ff0a4b82 */ /* 0x000e220000000a00 */
[----:B--2---:R-:W-:-:S04]  /*cd10*/  @P4 IMAD R12, R2, R12, R251 ;  /* 0x0000000c020c4224 */ /* 0x004fc800078e02fb */
[----:B------:R-:W-:-:S04]  /*cd20*/  @P4 IMAD R12, R12, 0xe0, R3 ;  /* 0x000000e00c0c4824 */ /* 0x000fc800078e0203 */
[----:B------:R-:W-:-:S04]  /*cd30*/  @P4 VIADD R12, R12, 0xfc ;  /* 0x000000fc0c0c4836 */ /* 0x000fc80000000000 */
[----:B0-----:R-:W-:-:S06]  /*cd40*/  @P4 IMAD.WIDE R10, R12, 0x4, R10 ;  /* 0x000000040c0a4825 */ /* 0x001fcc00078e020a */
        /* <DEDUP_REMOVED lines=11> */
.L_x_1622:
[----:B------:R-:W-:Y:S05]  /*ce00*/  BSYNC B1 ;  /* 0x0000000000017941 */ /* 0x000fea0003800000 */
.L_x_1621:
[----:B0-----:R-:W2:Y:S04]  /*ce10*/  LDL R10, [R1+0x258] ;  /* 0x00025800010a7983 */ /* 0x001ea80000100800 */
[----:B------:R-:W2:Y:S04]  /*ce20*/  LDL R9, [R1+0x25c] ;  /* 0x00025c0001097983 */ /* 0x000ea80000100800 */
[----:B------:R-:W2:Y:S04]  /*ce30*/  LDL R251, [R1+0x21c] ;  /* 0x00021c0001fb7983 */ /* 0x000ea80000100800 */
[----:B------:R-:W2:Y:S04]  /*ce40*/  LDL R250, [R1+0x210] ;  /* 0x0002100001fa7983 */ /* 0x000ea80000100800 */
[----:B--234-:R-:W2:Y:S04]  /*ce50*/  LDL R15, [R1+0x214] ;  /* 0x00021400010f7983 */ /* 0x01cea80000100800 */
[----:B------:R-:W3:Y:S04]  /*ce60*/  LDL R14, [R1+0x208] ;  /* 0x00020800010e7983 */ /* 0x000ee80000100800 */
[----:B------:R-:W4:Y:S04]  /*ce70*/  LDL R13, [R1+0x20c] ;  /* 0x00020c00010d7983 */ /* 0x000f280000100800 */
[----:B------:R-:W3:Y:S04]  /*ce80*/  LDL R12, [R1+0x200] ;  /* 0x00020000010c7983 */ /* 0x000ee80000100800 */
[----:B------:R-:W3:Y:S04]  /*ce90*/  LDL R11, [R1+0x204] ;  /* 0x00020400010b7983 */ /* 0x000ee80000100800 */
[----:B-1----:R0:W-:Y:S04]  /*cea0*/  STL [R1+0x2d8], R30 ;  /* 0x0002d81e01007387 */ /* 0x0021e80000100800 */
        /* <DEDUP_REMOVED lines=34> */
[----:B------:R-:W-:Y:S04]  /*d0d0*/  STL [R1+0x290], R5 ;  /* 0x0002900501007387 */ /* 0x000fe80000100800 */
[----:B------:R0:W-:Y:S04]  /*d0e0*/  STL [R1+0x28c], R4 ;  /* 0x00028c0401007387 */ /* 0x0001e80000100800 */
[----:B------:R1:W-:Y:S04]  /*d0f0*/  STL [R1+0x288], R3 ;  /* 0x0002880301007387 */ /* 0x0003e80000100800 */
[----:B------:R1:W-:Y:S04]  /*d100*/  STL [R1+0x284], R2 ;  /* 0x0002840201007387 */ /* 0x0003e80000100800 */
[----:B------:R1:W-:Y:S04]  /*d110*/  STL [R1+0x280], R0 ;  /* 0x0002800001007387 */ /* 0x0003e80000100800 */
[----:B0-----:R-:W3:Y:S01]  /*d120*/  LDL R4, [R1+0x1e0] ;  /* 0x0001e00001047983 */ /* 0x001ee20000100800 */
[----:B-----5:R-:W-:-:S03]  /*d130*/  FMUL.FTZ R10, R10, R112 ;  /* 0x000000700a0a7220 */ /* 0x020fc60000410000 */
[----:B-1----:R-:W3:Y:S01]  /*d140*/  LDL R3, [R1+0x1e4] ;  /* 0x0001e40001037983 */ /* 0x002ee20000100800 */
[----:B------:R-:W-:-:S03]  /*d150*/  FMUL.FTZ R9, R9, R113 ;  /* 0x0000007109097220 */ /* 0x000fc60000410000 */
[----:B------:R-:W3:Y:S04]  /*d160*/  LDL R6, [R1+0x190] ;  /* 0x0001900001067983 */ /* 0x000ee80000100800 */
[----:B------:R-:W3:Y:S04]  /*d170*/  LDL R5, [R1+0x194] ;  /* 0x0001940001057983 */ /* 0x000ee80000100800 */
[----:B------:R-:W3:Y:S04]  /*d180*/  LDL R2, [R1+0x188] ;  /* 0x0001880001027983 */ /* 0x000ee80000100800 */
[----:B------:R-:W3:Y:S01]  /*d190*/  LDL R0, [R1+0x18c] ;  /* 0x00018c0001007983 */ /* 0x000ee20000100800 */
[----:B----4-:R-:W-:-:S03]  /*d1a0*/  FFMA.FTZ R9, R8, R111, R9 ;  /* 0x0000006f08097223 */ /* 0x010fc60000010009 */
[----:B------:R-:W4:Y:S01]  /*d1b0*/  LDL R8, [R1+0x198] ;  /* 0x0001980001087983 */ /* 0x000f220000100800 */
[----:B--2---:R-:W-:-:S03]  /*d1c0*/  FFMA.FTZ R9, R17, R115, R9 ;  /* 0x0000007311097223 */ /* 0x004fc60000010009 */
[----:B------:R-:W2:Y:S01]  /*d1d0*/  LDL R17, [R1+0x1bc] ;  /* 0x0001bc0001117983 */ /* 0x000ea20000100800 */
[----:B------:R-:W-:-:S03]  /*d1e0*/  FFMA.FTZ R9, R19, R117, R9 ;  /* 0x0000007513097223 */ /* 0x000fc60000010009 */
[----:B------:R-:W4:Y:S01]  /*d1f0*/  LDL R19, [R1+0x1c4] ;  /* 0x0001c40001137983 */ /* 0x000f220000100800 */
[----:B------:R-:W-:Y:S01]  /*d200*/  FFMA.FTZ R9, R21, R119, R9 ;  /* 0x0000007715097223 */ /* 0x000fe20000010009 */
[----:B---3--:R-:W-:Y:S02]  /*d210*/  FFMA.FTZ R10, R7, R110, R10 ;  /* 0x0000006e070a7223 */ /* 0x008fe4000001000a */
[----:B------:R-:W3:Y:S01]  /*d220*/  LDL R21, [R1+0x1cc] ;  /* 0x0001cc0001157983 */ /* 0x000ee20000100800 */
[----:B------:R-:W-:Y:S01]  /*d230*/  FFMA.FTZ R9, R23, R121, R9 ;  /* 0x0000007917097223 */ /* 0x000fe20000010009 */
[----:B------:R-:W-:Y:S02]  /*d240*/  FFMA.FTZ R10, R16, R114, R10 ;  /* 0x00000072100a7223 */ /* 0x000fe4000001000a */
[----:B------:R-:W2:Y:S01]  /*d250*/  LDL R23, [R1+0x1d4] ;  /* 0x0001d40001177983 */ /* 0x000ea20000100800 */
[----:B------:R-:W-:Y:S01]  /*d260*/  FFMA.FTZ R9, R25, R123, R9 ;  /* 0x0000007b19097223 */ /* 0x000fe20000010009 */
[----:B------:R-:W-:-:S02]  /*d270*/  FFMA.FTZ R10, R18, R116, R10 ;  /* 0x00000074120a7223 */ /* 0x000fc4000001000a */
[----:B------:R-:W4:Y:S01]  /*d280*/  LDL R25, [R1+0x1dc] ;  /* 0x0001dc0001197983 */ /* 0x000f220000100800 */
[----:B------:R-:W-:Y:S01]  /*d290*/  FFMA.FTZ R9, R27, R125, R9 ;  /* 0x0000007d1b097223 */ /* 0x000fe20000010009 */
[----:B------:R-:W-:Y:S02]  /*d2a0*/  FFMA.FTZ R10, R20, R118, R10 ;  /* 0x00000076140a7223 */ /* 0x000fe4000001000a */
        /* <DEDUP_REMOVED lines=12> */
[----:B------:R-:W3:Y:S02]  /*d370*/  LDL R26, [R1+0x1d8] ;  /* 0x0001d800011a7983 */ /* 0x000ee40000100800 */
[----:B------:R-:W-:-:S02]  /*d380*/  FFMA.FTZ R10, R30, R128, R10 ;  /* 0x000000801e0a7223 */ /* 0x000fc4000001000a */
[----:B------:R-:W3:Y:S02]  /*d390*/  LDL R28, [R1+0x1e8] ;  /* 0x0001e800011c7983 */ /* 0x000ee40000100800 */
[----:B------:R-:W-:Y:S02]  /*d3a0*/  FFMA.FTZ R10, R250, R130, R10 ;  /* 0x00000082fa0a7223 */ /* 0x000fe4000001000a */
[----:B------:R-:W4:Y:S02]  /*d3b0*/  LDL R30, [R1+0x1f8] ;  /* 0x0001f800011e7983 */ /* 0x000f240000100800 */
[----:B------:R-:W-:Y:S02]  /*d3c0*/  FFMA.FTZ R10, R14, R132, R10 ;  /* 0x000000840e0a7223 */ /* 0x000fe4000001000a */
[----:B------:R-:W3:Y:S04]  /*d3d0*/  LDL R250, [R1+0x1f4] ;  /* 0x0001f40001fa7983 */ /* 0x000ee80000100800 */
[----:B------:R-:W3:Y:S04]  /*d3e0*/  LDL R22, [R1+0x1c8] ;  /* 0x0001c80001167983 */ /* 0x000ee80000100800 */
[----:B------:R-:W3:Y:S04]  /*d3f0*/  LDL R20, [R1+0x1c0] ;  /* 0x0001c00001147983 */ /* 0x000ee80000100800 */
[----:B------:R-:W3:Y:S04]  /*d400*/  LDL R18, [R1+0x1b8] ;  /* 0x0001b80001127983 */ /* 0x000ee80000100800 */
[----:B------:R-:W3:Y:S04]  /*d410*/  LDL R16, [R1+0x1b0] ;  /* 0x0001b00001107983 */ /* 0x000ee80000100800 */
[----:B------:R-:W3:Y:S01]  /*d420*/  LDL R15, [R1+0x1b4] ;  /* 0x0001b400010f7983 */ /* 0x000ee20000100800 */
[----:B------:R-:W-:-:S03]  /*d430*/  FFMA.FTZ R10, R12, R134, R10 ;  /* 0x000000860c0a7223 */ /* 0x000fc6000001000a */
[----:B------:R-:W3:Y:S01]  /*d440*/  LDL R14, [R1+0x1a8] ;  /* 0x0001a800010e7983 */ /* 0x000ee20000100800 */
[----:B------:R-:W-:-:S03]  /*d450*/  FFMA.FTZ R9, R11, R135, R9 ;  /* 0x000000870b097223 */ /* 0x000fc60000010009 */
[----:B------:R-:W3:Y:S04]  /*d460*/  LDL R13, [R1+0x1ac] ;  /* 0x0001ac00010d7983 */ /* 0x000ee80000100800 */
[----:B------:R-:W3:Y:S04]  /*d470*/  LDL R12, [R1+0x1a0] ;  /* 0x0001a000010c7983 */ /* 0x000ee80000100800 */
[----:B------:R-:W3:Y:S04]  /*d480*/  LDL R11, [R1+0x1a4] ;  /* 0x0001a400010b7983 */ /* 0x000ee80000100800 */
[----:B------:R-:W3:Y:S01]  /*d490*/  LDL R7, [R1+0x19c] ;  /* 0x00019c0001077983 */ /* 0x000ee20000100800 */
[----:B--2---:R-:W-:Y:S01]  /*d4a0*/  FFMA.FTZ R9, R29, R137, R9 ;  /* 0x000000891d097223 */ /* 0x004fe20000010009 */
[----:B----4-:R-:W-:-:S02]  /*d4b0*/  FFMA.FTZ R10, R30, R136, R10 ;  /* 0x000000881e0a7223 */ /* 0x010fc4000001000a */
[----:B------:R0:W5:Y:S02]  /*d4c0*/  LDL.LU R30, [R1+0x2d8] ;  /* 0x0002d800011e7983 */ /* 0x0001640000300800 */
[----:B------:R-:W-:Y:S01]  /*d4d0*/  FFMA.FTZ R10, R251, R138, R10 ;  /* 0x0000008afb0a7223 */ /* 0x000fe2000001000a */
[----:B---3--:R-:W-:Y:S01]  /*d4e0*/  FFMA.FTZ R9, R250, R139, R9 ;  /* 0x0000008bfa097223 */ /* 0x008fe20000010009 */
[----:B------:R0:W5:Y:S02]  /*d4f0*/  LDL.LU R29, [R1+0x2d4] ;  /* 0x0002d400011d7983 */ /* 0x0001640000300800 */
[----:B------:R-:W-:Y:S01]  /*d500*/  FFMA.FTZ R10, R28, R140, R10 ;  /* 0x0000008c1c0a7223 */ /* 0x000fe2000001000a */
[----:B------:R-:W-:Y:S01]  /*d510*/  FFMA.FTZ R9, R27, R141, R9 ;  /* 0x0000008d1b097223 */ /* 0x000fe20000010009 */
[----:B------:R-:W2:Y:S02]  /*d520*/  LDL R28, [R1+0x170] ;  /* 0x00017000011c7983 */ /* 0x000ea40000100800 */
[----:B------:R-:W-:Y:S01]  /*d530*/  FFMA.FTZ R10, R4, R142, R10 ;  /* 0x0000008e040a7223 */ /* 0x000fe2000001000a */
[----:B------:R-:W-:Y:S01]  /*d540*/  FFMA.FTZ R9, R3, R143, R9 ;  /* 0x0000008f03097223 */ /* 0x000fe20000010009 */
[----:B------:R-:W3:Y:S02]  /*d550*/  LDL R4, [R1+0x180] ;  /* 0x0001800001047983 */ /* 0x000ee40000100800 */
[----:B------:R-:W-:Y:S01]  /*d560*/  FFMA.FTZ R10, R26, R144, R10 ;  /* 0x000000901a0a7223 */ /* 0x000fe2000001000a */
[----:B------:R-:W-:Y:S01]  /*d570*/  FFMA.FTZ R9, R25, R145, R9 ;  /* 0x0000009119097223 */ /* 0x000fe20000010009 */
[----:B------:R-:W4:Y:S02]  /*d580*/  LDL R3, [R1+0x184] ;  /* 0x0001840001037983 */ /* 0x000f240000100800 */
[----:B------:R-:W-:Y:S01]  /*d590*/  FFMA.FTZ R10, R24, R146, R10 ;  /* 0x00000092180a7223 */ /* 0x000fe2000001000a */
[----:B------:R-:W-:Y:S01]  /*d5a0*/  FFMA.FTZ R9, R23, R147, R9 ;  /* 0x0000009317097223 */ /* 0x000fe20000010009 */
[----:B------:R-:W2:Y:S02]  /*d5b0*/  LDL R27, [R1+0x174] ;  /* 0x00017400011b7983 */ /* 0x000ea40000100800 */
        /* <DEDUP_REMOVED lines=36> */
[----:B------:R-:W-:-:S03]  /*d800*/  FFMA.FTZ R10, R2, R164, R10 ;  /* 0x000000a4020a7223 */ /* 0x000fc6000001000a */
[----:B------:R-:W2:Y:S01]  /*d810*/  LDL R8, [R1+0x120] ;  /* 0x0001200001087983 */ /* 0x000ea20000100800 */
[----:B------:R-:W-:-:S03]  /*d820*/  FFMA.FTZ R9, R0, R165, R9 ;  /* 0x000000a500097223 */ /* 0x000fc60000010009 */
[----:B------:R-:W2:Y:S04]  /*d830*/  LDL R7, [R1+0x124] ;  /* 0x0001240001077983 */ /* 0x000ea80000100800 */
[----:B------:R-:W2:Y:S04]  /*d840*/  LDL R2, [R1+0x118] ;  /* 0x0001180001027983 */ /* 0x000ea80000100800 */
[----:B------:R-:W2:Y:S01]  /*d850*/  LDL R0, [R1+0x11c] ;  /* 0x00011c0001007983 */ /* 0x000ea20000100800 */
[----:B---3--:R-:W-:-:S03]  /*d860*/  FFMA.FTZ R10, R4, R166, R10 ;  /* 0x000000a6040a7223 */ /* 0x008fc6000001000a */
[----:B------:R-:W3:Y:S01]  /*d870*/  LDL R4, [R1+0x110] ;  /* 0x0001100001047983 */ /* 0x000ee20000100800 */
[----:B----4-:R-:W-:-:S03]  /*d880*/  FFMA.FTZ R9, R3, R167, R9 ;  /* 0x000000a703097223 */ /* 0x010fc60000010009 */
[----:B------:R-:W4:Y:S01]  /*d890*/  LDL R3, [R1+0x114] ;  /* 0x0001140001037983 */ /* 0x000f220000100800 */
[----:B--2---:R-:W-:-:S03]  /*d8a0*/  FFMA.FTZ R10, R6, R168, R10 ;  /* 0x000000a8060a7223 */ /* 0x004fc6000001000a */
[----:B------:R-:W2:Y:S01]  /*d8b0*/  LDL R6, [R1+0x108] ;  /* 0x0001080001067983 */ /* 0x000ea20000100800 */
[----:B------:R-:W-:-:S03]  /*d8c0*/  FFMA.FTZ R9, R5, R169, R9 ;  /* 0x000000a905097223 */ /* 0x000fc60000010009 */
[----:B------:R-:W2:Y:S01]  /*d8d0*/  LDL R5, [R1+0x10c] ;  /* 0x00010c0001057983 */ /* 0x000ea20000100800 */
[----:B------:R-:W-:Y:S01]  /*d8e0*/  FFMA.FTZ R10, R28, R170, R10 ;  /* 0x000000aa1c0a7223 */ /* 0x000fe2000001000a */
[----:B------:R-:W-:Y:S02]  /*d8f0*/  FFMA.FTZ R9, R27, R171, R9 ;  /* 0x000000ab1b097223 */ /* 0x000fe40000010009 */
[----:B------:R0:W5:Y:S01]  /*d900*/  LDL.LU R28, [R1+0x2d0] ;  /* 0x0002d000011c7983 */ /* 0x0001620000300800 */
[----:B------:R-:W-:Y:S01]  /*d910*/  FFMA.FTZ R10, R26, R172, R10 ;  /* 0x000000ac1a0a7223 */ /* 0x000fe2000001000a */
[----:B------:R-:W-:Y:S02]  /*d920*/  FFMA.FTZ R9, R25, R173, R9 ;  /* 0x000000ad19097223 */ /* 0x000fe40000010009 */
[----:B------:R0:W5:Y:S01]  /*d930*/  LDL.LU R27, [R1+0x2cc] ;  /* 0x0002cc00011b7983 */ /* 0x0001620000300800 */
[----:B------:R-:W-:Y:S01]  /*d940*/  FFMA.FTZ R10, R24, R174, R10 ;  /* 0x000000ae180a7223 */ /* 0x000fe2000001000a */
[----:B------:R-:W-:-:S02]  /*d950*/  FFMA.FTZ R9, R23, R175, R9 ;  /* 0x000000af17097223 */ /* 0x000fc40000010009 */
[----:B------:R0:W5:Y:S01]  /*d960*/  LDL.LU R26, [R1+0x2c8] ;  /* 0x0002c800011a7983 */ /* 0x0001620000300800 */
        /* <DEDUP_REMOVED lines=46> */
[----:B------:R-:W3:Y:S01]  /*dc50*/  LDL R5, [R1+0xc4] ;  /* 0x0000c40001057983 */ /* 0x000ee20000100800 */
[----:B------:R-:W-:-:S03]  /*dc60*/  FFMA.FTZ R10, R22, R198, R10 ;  /* 0x000000c6160a7223 */ /* 0x000fc6000001000a */
[----:B------:R0:W5:Y:S01]  /*dc70*/  LDL.LU R22, [R1+0x2b8] ;  /* 0x0002b80001167983 */ /* 0x0001620000300800 */
        /* <DEDUP_REMOVED lines=31> */
[----:B------:R-:W2:Y:S01]  /*de70*/  LDL R6, [R1+0x9c] ;  /* 0x00009c0001067983 */ /* 0x000ea20000100800 */
[----:B---3--:R-:W-:-:S03]  /*de80*/  FFMA.FTZ R9, R5, R215, R9 ;  /* 0x000000d705097223 */ /* 0x008fc60000010009 */
[----:B------:R-:W3:Y:S01]  /*de90*/  LDL R5, [R1+0x90] ;  /* 0x0000900001057983 */ /* 0x000ee20000100800 */
[----:B------:R-:W-:Y:S01]  /*dea0*/  FFMA.FTZ R10, R4, R216, R10 ;  /* 0x000000d8040a7223 */ /* 0x000fe2000001000a */
[----:B----4-:R-:W-:Y:S02]  /*deb0*/  FFMA.FTZ R9, R3, R217, R9 ;  /* 0x000000d903097223 */ /* 0x010fe40000010009 */
        /* <DEDUP_REMOVED lines=10> */
[----:B------:R-:W4:Y:S04]  /*df60*/  LDL R12, [R1+0x6c] ;  /* 0x00006c00010c7983 */ /* 0x000f280000100800 */
[----:B------:R0:W5:Y:S01]  /*df70*/  LDL.LU R16, [R1+0x2a0] ;  /* 0x0002a00001107983 */ /* 0x0001620000300800 */
[----:B------:R-:W-:-:S03]  /*df80*/  FFMA.FTZ R9, R8, R223, R9 ;  /* 0x000000df08097223 */ /* 0x000fc60000010009 */
[----:B------:R0:W5:Y:S01]  /*df90*/  LDL.LU R8, [R1+0x29c] ;  /* 0x00029c0001087983 */ /* 0x0001620000300800 */
[----:B------:R-:W-:-:S03]  /*dfa0*/  FFMA.FTZ R10, R7, R224, R10 ;  /* 0x000000e0070a7223 */ /* 0x000fc6000001000a */
[----:B------:R0:W5:Y:S01]  /*dfb0*/  LDL.LU R7, [R1+0x298] ;  /* 0x0002980001077983 */ /* 0x0001620000300800 */
[----:B--2---:R-:W-:-:S03]  /*dfc0*/  FFMA.FTZ R9, R6, R225, R9 ;  /* 0x000000e106097223 */ /* 0x004fc60000010009 */
[----:B------:R0:W5:Y:S01]  /*dfd0*/  LDL.LU R6, [R1+0x294] ;  /* 0x0002940001067983 */ /* 0x0001620000300800 */
[----:B---3--:R-:W-:-:S03]  /*dfe0*/  FFMA.FTZ R10, R5, R226, R10 ;  /* 0x000000e2050a7223 */ /* 0x008fc6000001000a */
[----:B------:R0:W5:Y:S01]  /*dff0*/  LDL.LU R5, [R1+0x290] ;  /* 0x0002900001057983 */ /* 0x0001620000300800 */
[----:B----4-:R-:W-:-:S03]  /*e000*/  FFMA.FTZ R9, R4, R227, R9 ;  /* 0x000000e304097223 */ /* 0x010fc60000010009 */
[----:B------:R0:W5:Y:S01]  /*e010*/  LDL.LU R4, [R1+0x28c] ;  /* 0x00028c0001047983 */ /* 0x0001620000300800 */
[----:B------:R-:W-:-:S03]  /*e020*/  FFMA.FTZ R10, R3, R228, R10 ;  /* 0x000000e4030a7223 */ /* 0x000fc6000001000a */
[----:B------:R0:W5:Y:S01]  /*e030*/  LDL.LU R3, [R1+0x288] ;  /* 0x0002880001037983 */ /* 0x0001620000300800 */
[----:B------:R-:W-:-:S03]  /*e040*/  FFMA.FTZ R9, R2, R229, R9 ;  /* 0x000000e502097223 */ /* 0x000fc60000010009 */
[----:B------:R0:W5:Y:S01]  /*e050*/  LDL.LU R2, [R1+0x284] ;  /* 0x0002840001027983 */ /* 0x0001620000300800 */
[----:B------:R-:W-:-:S03]  /*e060*/  FFMA.FTZ R10, R0, R230, R10 ;  /* 0x000000e6000a7223 */ /* 0x000fc6000001000a */
[----:B------:R0:W5:Y:S01]  /*e070*/  LDL.LU R0, [R1+0x280] ;  /* 0x0002800001007983 */ /* 0x0001620000300800 */
[----:B------:R-:W-:Y:S02]  /*e080*/  FFMA.FTZ R9, R11, R231, R9 ;  /* 0x000000e70b097223 */ /* 0x000fe40000010009 */
[----:B------:R-:W1:Y:S01]  /*e090*/  S2R R11, SR_TID.X ;  /* 0x00000000000b7919 */ /* 0x000e620000002100 */
[----:B------:R-:W-:Y:S02]  /*e0a0*/  FFMA.FTZ R10, R251, R232, R10 ;  /* 0x000000e8fb0a7223 */ /* 0x000fe4000001000a */
[----:B------:R-:W2:Y:S01]  /*e0b0*/  S2R R251, SR_CTAID.X ;  /* 0x0000000000fb7919 */ /* 0x000ea20000002500 */
[----:B------:R-:W-:Y:S01]  /*e0c0*/  FFMA.FTZ R9, R250, R233, R9 ;  /* 0x000000e9fa097223 */ /* 0x000fe20000010009 */
[----:B------:R-:W-:-:S03]  /*e0d0*/  FFMA.FTZ R10, R15, R234, R10 ;  /* 0x000000ea0f0a7223 */ /* 0x000fc6000001000a */
[----:B------:R-:W-:Y:S01]  /*e0e0*/  FFMA.FTZ R9, R14, R235, R9 ;  /* 0x000000eb0e097223 */ /* 0x000fe20000010009 */
[----:B------:R-:W-:Y:S01]  /*e0f0*/  UMOV UR4, 0xffffffff ;  /* 0xffffffff00047882 */ /* 0x000fe20000000000 */
[----:B------:R-:W-:Y:S02]  /*e100*/  FFMA.FTZ R10, R13, R236, R10 ;  /* 0x000000ec0d0a7223 */ /* 0x000fe4000001000a */
[----:B------:R-:W-:-:S04]  /*e110*/  FFMA.FTZ R9, R12, R237, R9 ;  /* 0x000000ed0c097223 */ /* 0x000fc80000010009 */
[----:B------:R-:W-:Y:S01]  /*e120*/  FADD.FTZ R9, R10, R9 ;  /* 0x000000090a097221 */ /* 0x000fe20000010000 */
[----:B-1----:R-:W-:Y:S01]  /*e130*/  LOP3.LUT R10, R11, 0x1, RZ, 0xc0, !PT ;  /* 0x000000010b0a7812 */ /* 0x002fe200078ec0ff */
[----:B0-2---:R-:W-:Y:S06]  /*e140*/  BRA.DIV UR4, `(.L_x_1623) ;  /* 0x00000036048c7947 */ /* 0x005fec000b800000 */
[----:B------:R0:W1:Y:S02]  /*e150*/  SHFL.BFLY PT, R14, R9, 0x1, 0x1f ;  /* 0x0c201f00090e7f89 */ /* 0x00006400000e0000 */
.L_x_1687:
[----:B------:R-:W-:Y:S01]  /*e160*/  ISETP.EQ.U32.OR P1, PT, R10, 0x1, P1 ;  /* 0x000000010a00780c */ /* 0x000fe20000f22470 */
[----:B01----:R-:W-:Y:S01]  /*e170*/  FADD.FTZ R9, R9, R14 ;  /* 0x0000000e09097221 */ /* 0x003fe20000010000 */
[----:B------:R-:W-:Y:S03]  /*e180*/  BSSY B1, `(.L_x_1624) ;  /* 0x0000023000017945 */ /* 0x000fe60003800000 */
[----:B------:R-:W-:-:S08]  /*e190*/  FMUL.FTZ R9, R9, UR11 ;  /* 0x0000000b09097c20 */ /* 0x000fd00008410000 */
[----:B------:R-:W-:Y:S05]  /*e1a0*/  @P1 BRA `(.L_x_1625) ;  /* 0x0000000000801947 */ /* 0x000fea0003800000 */
[----:B------:R-:W-:Y:S01]  /*e1b0*/  ISETP.NE.U32.AND P1, PT, RZ, UR12, PT ;  /* 0x0000000cff007c0c */ /* 0x000fe2000bf25070 */
[----:B------:R-:W2:Y:S01]  /*e1c0*/  LDL R250, [R1+0x26c] ;  /* 0x00026c0001fa7983 */ /* 0x000ea20000100800 */
[----:B------:R-:W0:Y:S01]  /*e1d0*/  LDC R14, c[0x0][0x2c0] ;  /* 0x0000b000ff0e7b82 */ /* 0x000e220000000800 */
[----:B------:R-:W-:Y:S01]  /*e1e0*/  ULDC UR4, c[0x0][0x298] ;  /* 0x0000a60000047ab9 */ /* 0x000fe20000000800 */
[----:B------:R-:W-:Y:S01]  /*e1f0*/  ISETP.NE.AND.EX P1, PT, RZ, UR13, PT, P1 ;  /* 0x0000000dff007c0c */ /* 0x000fe2000bf25310 */
[----:B------:R-:W3:Y:S04]  /*e200*/  LDL R15, [R1+0x14] ;  /* 0x00001400010f7983 */ /* 0x000ee80000100800 */
[----:B------:R-:W4:Y:S08]  /*e210*/  LDL R13, [R1+0x268] ;  /* 0x00026800010d7983 */ /* 0x000f300000100800 */
[----:B------:R-:W1:Y:S02]  /*e220*/  @P1 LDC R12, c[0x0][0x2d0] ;  /* 0x0000b400ff0c1b82 */ /* 0x000e640000000800 */
[----:B-1---5:R-:W-:-:S05]  /*e230*/  @P1 IMAD R10, R251, R12, R16 ;  /* 0x0000000cfb0a1224 */ /* 0x022fca00078e0210 */
[----:B------:R-:W-:-:S05]  /*e240*/  @P1 IADD3 R10, R10, -0x1, RZ ;  /* 0xffffffff0a0a1810 */ /* 0x000fca0007ffe0ff */
[----:B------:R-:W-:Y:S02]  /*e250*/  @P1 IMAD R12, R10, R12, R6 ;  /* 0x0000000c0a0c1224 */ /* 0x000fe400078e0206 */
[----:B------:R-:W1:Y:S02]  /*e260*/  @P1 LDC.64 R10, c[0x0][0x2c8] ;  /* 0x0000b200ff0a1b82 */ /* 0x000e640000000a00 */
[----:B-1----:R-:W-:-:S06]  /*e270*/  @P1 IMAD.WIDE R10, R12, 0x4, R10 ;  /* 0x000000040c0a1825 */ /* 0x002fcc00078e020a */
[----:B------:R-:W2:Y:S01]  /*e280*/  @P1 LDG.E R10, desc[UR36][R10.64] ;  /* 0x000000240a0a1981 */ /* 0x000ea2000c1e1900 */
[----:B0-----:R-:W-:Y:S02]  /*e290*/  VIADD R14, R14, UR4 ;  /* 0x000000040e0e7c36 */ /* 0x001fe40008000000 */
[----:B--2---:R-:W-:Y:S02]  /*e2a0*/  @P1 FADD.FTZ R9, R9, R10 ;  /* 0x0000000a09091221 */ /* 0x004fe40000010000 */
[----:B------:R-:W0:Y:S02]  /*e2b0*/  LDC.64 R10, c[0x0][0x2d8] ;  /* 0x0000b600ff0a7b82 */ /* 0x000e240000000a00 */
[----:B0-----:R-:W-:-:S04]  /*e2c0*/  ISETP.NE.U32.AND P1, PT, R10, RZ, PT ;  /* 0x000000ff0a00720c */ /* 0x001fc80003f25070 */
[----:B------:R-:W-:-:S13]  /*e2d0*/  ISETP.NE.AND.EX P1, PT, R11, RZ, PT, P1 ;  /* 0x000000ff0b00720c */ /* 0x000fda0003f25310 */
[C---:B------:R-:W-:Y:S02]  /*e2e0*/  @P1 ISETP.GE.AND P2, PT, R6.reuse, R14, PT ;  /* 0x0000000e0600120c */ /* 0x040fe40003f46270 */
[----:B------:R-:W-:Y:S02]  /*e2f0*/  @P1 IADD3 R12, R6, 0x1, -R16 ;  /* 0x00000001060c1810 */ /* 0x000fe40007ffe810 */
[----:B------:R-:W-:-:S04]  /*e300*/  @P1 SEL R10, R250, RZ, !P2 ;  /* 0x000000fffa0a1207 */ /* 0x000fc80005000000 */
[----:B------:R-:W-:Y:S02]  /*e310*/  @P1 IADD3 R12, R10, R12, RZ ;  /* 0x0000000c0a0c1210 */ /* 0x000fe40007ffe0ff */
[----:B------:R-:W0:Y:S02]  /*e320*/  @P1 LDC.64 R10, c[0x0][0x2d8] ;  /* 0x0000b600ff0a1b82 */ /* 0x000e240000000a00 */
[----:B0-----:R-:W-:-:S06]  /*e330*/  @P1 IMAD.WIDE R10, R251, 0x4, R10 ;  /* 0x00000004fb0a1825 */ /* 0x001fcc00078e020a */
[----:B------:R-:W2:Y:S01]  /*e340*/  @P1 LDG.E R10, desc[UR36][R10.64] ;  /* 0x000000240a0a1981 */ /* 0x000ea2000c1e1900 */
[----:B------:R-:W-:-:S05]  /*e350*/  @P1 I2FP.F32.S32 R12, R12 ;  /* 0x0000000c000c1245 */ /* 0x000fca0000201400 */
[----:B--2---:R-:W-:Y:S01]  /*e360*/  @P1 FFMA.FTZ R9, R12, R10, R9 ;  /* 0x0000000a0c091223 */ /* 0x004fe20000010009 */
[----:B---3--:R-:W-:-:S04]  /*e370*/  IMAD.IADD R10, R6, 0x1, -R15 ;  /* 0x00000001060a7824 */ /* 0x008fc800078e0a0f */
[----:B------:R-:W-:Y:S02]  /*e380*/  @!P0 FMNMX.FTZ R252, R252, R9, !PT ;  /* 0x00000009fcfc8209 */ /* 0x000fe40007810000 */
[----:B----4-:R-:W-:-:S05]  /*e390*/  LEA R10, R10, R13, 0x2 ;  /* 0x0000000d0a0a7211 */ /* 0x010fca00078e10ff */
[----:B------:R0:W-:Y:S02]  /*e3a0*/  STS [R10], R9 ;  /* 0x000000090a007388 */ /* 0x0001e40000000800 */
.L_x_1625:
[----:B------:R-:W-:Y:S05]  /*e3b0*/  BSYNC B1 ;  /* 0x0000000000017941 */ /* 0x000fea0003800000 */
.L_x_1624:
[----:B0-----:R-:W2:Y:S01]  /*e3c0*/  LDL R9, [R1+0x270] ;  /* 0x0002700001097983 */ /* 0x001ea20000100800 */
[----:B-----5:R-:W-:-:S05]  /*e3d0*/  VIADD R6, R6, 0x40 ;  /* 0x0000004006067836 */ /* 0x020fca0000000000 */
[----:B--2---:R-:W-:-:S13]  /*e3e0*/  ISETP.GE.AND P0, PT, R6, R9, PT ;  /* 0x000000090600720c */ /* 0x004fda0003f06270 */
[----:B------:R-:W-:Y:S05]  /*e3f0*/  @!P0 BRA `(.L_x_1626) ;  /* 0xffffff4c00708947 */ /* 0x000fea000383ffff */
.L_x_1494:
[----:B------:R-:W-:Y:S05]  /*e400*/  BSYNC B0 ;  /* 0x0000000000007941 */ /* 0x000fea0003800000 */
.L_x_1493:
[----:B-1----:R-:W0:Y:S01]  /*e410*/  S2R R19, SR_TID.X ;  /* 0x0000000000137919 */ /* 0x002e220000002100 */
[----:B------:R-:W-:-:S03]  /*e420*/  UMOV UR4, 0xffffffff ;  /* 0xffffffff00047882 */ /* 0x000fc60000000000 */
[----:B------:R-:W-:Y:S05]  /*e430*/  BRA.DIV UR4, `(.L_x_1627) ;  /* 0x0000003204f87947 */ /* 0x000fea000b800000 */
[----:B--2---:R-:W4:Y:S02]  /*e440*/  SHFL.BFLY PT, R14, R252, 0x10, 0x1f ;  /* 0x0e001f00fc0e7f89 */ /* 0x004f2400000e0000 */
[----:B----4-:R-:W-:-:S05]  /*e450*/  FMNMX.FTZ R13, R14, R252, !PT ;  /* 0x000000fc0e0d7209 */ /* 0x010fca0007810000 */
[----:B------:R-:W1:Y:S02]  /*e460*/  SHFL.BFLY PT, R14, R13, 0x8, 0x1f ;  /* 0x0d001f000d0e7f89 */ /* 0x000e6400000e0000 */
[----:B-1----:R-:W-:-:S05]  /*e470*/  FMNMX.FTZ R3, R13, R14, !PT ;  /* 0x0000000e0d037209 */ /* 0x002fca0007810000 */
[----:B------:R-:W1:Y:S02]  /*e480*/  SHFL.BFLY PT, R14, R3, 0x4, 0x1f ;  /* 0x0c801f00030e7f89 */ /* 0x000e6400000e0000 */
[----:B-1----:R-:W-:-:S05]  /*e490*/  FMNMX.FTZ R4, R3, R14, !PT ;  /* 0x0000000e03047209 */ /* 0x002fca0007810000 */
[----:B------:R1:W2:Y:S02]  /*e4a0*/  SHFL.BFLY PT, R14, R4, 0x2, 0x1f ;  /* 0x0c401f00040e7f89 */ /* 0x0002a400000e0000 */
.L_x_1693:
[----:B0-----:R-:W-:Y:S01]  /*e4b0*/  SHF.R.S32.HI R8, RZ, 0x1f, R19 ;  /* 0x0000001fff087819 */ /* 0x001fe20000011413 */
[----:B------:R-:W-:Y:S05]  /*e4c0*/  WARPSYNC.ALL ;  /* 0x0000000000007948 */ /* 0x000fea0003800000 */
[----:B------:R-:W-:Y:S02]  /*e4d0*/  LEA.HI R3, R8, R19, RZ, 0x5 ;  /* 0x0000001308037211 */ /* 0x000fe400078f28ff */
[----:B--2---:R-:W-:Y:S02]  /*e4e0*/  FMNMX.FTZ R14, R4, R14, !PT ;  /* 0x0000000e040e7209 */ /* 0x004fe40007810000 */
[----:B------:R-:W-:-:S04]  /*e4f0*/  LOP3.LUT R6, R3, 0xffffffe0, RZ, 0xc0, !PT ;  /* 0xffffffe003067812 */ /* 0x000fc800078ec0ff */
[----:B------:R-:W-:-:S04]  /*e500*/  IADD3 R6, -R6, R19, RZ ;  /* 0x0000001306067210 */ /* 0x000fc80007ffe1ff */
[----:B------:R-:W-:-:S13]  /*e510*/  ISETP.NE.AND P0, PT, R6, RZ, PT ;  /* 0x000000ff0600720c */ /* 0x000fda0003f05270 */
[----:B------:R-:W0:Y:S01]  /*e520*/  @!P0 S2R R10, SR_CgaCtaId ;  /* 0x00000000000a8919 */ /* 0x000e220000008800 */
[----:B------:R-:W-:Y:S02]  /*e530*/  @!P0 MOV R5, 0x400 ;  /* 0x0000040000058802 */ /* 0x000fe40000000f00 */
[----:B------:R-:W-:Y:S02]  /*e540*/  @!P0 SHF.R.S32.HI R3, RZ, 0x5, R3 ;  /* 0x00000005ff038819 */ /* 0x000fe40000011403 */
[----:B0-----:R-:W-:-:S05]  /*e550*/  @!P0 LEA R10, R10, R5, 0x18 ;  /* 0x000000050a0a8211 */ /* 0x001fca00078ec0ff */
[----:B------:R-:W-:-:S05]  /*e560*/  @!P0 IMAD R3, R3, 0x4, R10 ;  /* 0x0000000403038824 */ /* 0x000fca00078e020a */
[----:B------:R0:W-:Y:S04]  /*e570*/  @!P0 STS [R3], R14 ;  /* 0x0000000e03008388 */ /* 0x0001e80000000800 */
[----:B------:R-:W2:Y:S01]  /*e580*/  LDL R11, [R1+0x14] ;  /* 0x00001400010b7983 */ /* 0x000ea20000100800 */
[----:B------:R-:W-:Y:S01]  /*e590*/  BAR.SYNC.DEFER_BLOCKING 0x0 ;  /* 0x0000000000007b1d */ /* 0x000fe20000010000 */
[----:B------:R-:W-:Y:S01]  /*e5a0*/  ISETP.GT.AND P0, PT, R6, 0x3, PT ;  /* 0x000000030600780c */ /* 0x000fe20003f04270 */
[----:B------:R-:W-:-:S04]  /*e5b0*/  IMAD.MOV.U32 R7, RZ, RZ, RZ ;  /* 0x000000ffff077224 */ /* 0x000fc800078e00ff */
[----:B------:R-:W-:Y:S08]  /*e5c0*/  BSSY B0, `(.L_x_1628) ;  /* 0x0000086000007945 */ /* 0x000ff00003800000 */
[----:B-1----:R-:W1:Y:S01]  /*e5d0*/  @!P0 S2R R4, SR_CgaCtaId ;  /* 0x0000000000048919 */ /* 0x002e620000008800 */
[----:B0-----:R-:W-:-:S04]  /*e5e0*/  @!P0 MOV R3, 0x400 ;  /* 0x0000040000038802 */ /* 0x001fc80000000f00 */
[----:B-1----:R-:W-:Y:S02]  /*e5f0*/  @!P0 LEA R5, R4, R3, 0x18 ;  /* 0x0000000304058211 */ /* 0x002fe400078ec0ff */
        /* <DEDUP_REMOVED lines=8> */
[----:B--2---:R-:W-:-:S04]  /*e680*/  IADD3 R9, R19, R11, RZ ;  /* 0x0000000b13097210 */ /* 0x004fc80007ffe0ff */
[----:B------:R-:W-:-:S13]  /*e690*/  ISETP.GE.AND P1, PT, R9, R16, PT ;  /* 0x000000100900720c */ /* 0x000fda0003f26270 */
[----:B01----:R-:W-:Y:S05]  /*e6a0*/  @P1 BRA `(.L_x_1629) ;  /* 0x0000000400dc1947 */ /* 0x003fea0003800000 */
[----:B------:R-:W-:Y:S01]  /*e6b0*/  LOP3.LUT R3, RZ, R11, RZ, 0x33, !PT ;  /* 0x0000000bff037212 */ /* 0x000fe200078e33ff */
[----:B------:R-:W-:Y:S01]  /*e6c0*/  BSSY B1, `(.L_x_1630) ;  /* 0x000002a000017945 */ /* 0x000fe20003800000 */
[----:B------:R-:W-:Y:S01]  /*e6d0*/  HFMA2.MMA R7, -RZ, RZ, 0, 0 ;  /* 0x00000000ff077435 */ /* 0x000fe200000001ff */
[----:B------:R-:W-:Y:S01]  /*e6e0*/  IMAD.MOV.U32 R11, RZ, RZ, R9 ;  /* 0x000000ffff0b7224 */ /* 0x000fe200078e0009 */
[----:B------:R-:W-:-:S04]  /*e6f0*/  IADD3 R3, -R19, R16, R3 ;  /* 0x0000001013037210 */ /* 0x000fc80007ffe103 */
[----:B------:R-:W-:-:S04]  /*e700*/  LEA.HI R4, R3, 0x1, RZ, 0x19 ;  /* 0x0000000103047811 */ /* 0x000fc800078fc8ff */
[----:B------:R-:W-:-:S13]  /*e710*/  LOP3.LUT P0, R4, R4, 0x3, RZ, 0xc0, !PT ;  /* 0x0000000304047812 */ /* 0x000fda000780c0ff */
[----:B------:R-:W-:Y:S05]  /*e720*/  @!P0 BRA `(.L_x_1631) ;  /* 0x00000000008c8947 */ /* 0x000fea0003800000 */
[----:B------:R-:W2:Y:S01]  /*e730*/  LDL R13, [R1+0x268] ;  /* 0x00026800010d7983 */ /* 0x000ea20000100800 */
[----:B------:R-:W-:Y:S01]  /*e740*/  ULDC.64 UR4, c[0x0][0x2b0] ;  /* 0x0000ac0000047ab9 */ /* 0x000fe20000000a00 */
[--C-:B------:R-:W-:Y:S01]  /*e750*/  SHF.R.S32.HI R5, RZ, 0x1f, R9.reuse ;  /* 0x0000001fff057819 */ /* 0x100fe20000011409 */
[----:B------:R-:W-:Y:S01]  /*e760*/  IMAD.MOV.U32 R11, RZ, RZ, R9 ;  /* 0x000000ffff0b7224 */ /* 0x000fe200078e0009 */
[----:B------:R-:W0:Y:S01]  /*e770*/  S2R R12, SR_CTAID.Y ;  /* 0x00000000000c7919 */ /* 0x000e220000002600 */
[----:B------:R-:W-:Y:S02]  /*e780*/  ISETP.NE.U32.AND P0, PT, RZ, UR4, PT ;  /* 0x00000004ff007c0c */ /* 0x000fe4000bf05070 */
[----:B------:R-:W-:Y:S02]  /*e790*/  MOV R7, RZ ;  /* 0x000000ff00077202 */ /* 0x000fe40000000f00 */
[----:B------:R-:W-:Y:S01]  /*e7a0*/  ISETP.NE.AND.EX P0, PT, RZ, UR5, PT, P0 ;  /* 0x00000005ff007c0c */ /* 0x000fe2000bf05300 */
[----:B0-----:R-:W-:-:S05]  /*e7b0*/  IMAD R0, R12, R0, RZ ;  /* 0x000000000c007224 */ /* 0x001fca00078e02ff */
[----:B------:R-:W-:Y:S02]  /*e7c0*/  SHF.R.S32.HI R6, RZ, 0x1f, R0 ;  /* 0x0000001fff067819 */ /* 0x000fe40000011400 */
[----:B------:R-:W-:Y:S02]  /*e7d0*/  IADD3 R12, P2, P3, R0, UR4, R9 ;  /* 0x00000004000c7c10 */ /* 0x000fe4000fb5e009 */
[----:B------:R-:W-:Y:S02]  /*e7e0*/  MOV R0, R4 ;  /* 0x0000000400007202 */ /* 0x000fe40000000f00 */
[----:B------:R-:W-:Y:S01]  /*e7f0*/  IADD3.X R5, R6, UR5, R5, P2, P3 ;  /* 0x0000000506057c10 */ /* 0x000fe200097e6405 */
[----:B--2---:R-:W-:-:S08]  /*e800*/  IMAD R6, R19, 0x4, R13 ;  /* 0x0000000413067824 */ /* 0x004fd000078e020d */
.L_x_1635:
[----:B------:R-:W-:Y:S04]  /*e810*/  BSSY B2, `(.L_x_1632) ;  /* 0x000000b000027945 */ /* 0x000fe80003800000 */
[----:B0-----:R-:W-:Y:S05]  /*e820*/  @!P0 BRA `(.L_x_1633) ;  /* 0x0000000000148947 */ /* 0x001fea0003800000 */
[----:B------:R-:W-:-:S06]  /*e830*/  MOV R4, R12 ;  /* 0x0000000c00047202 */ /* 0x000fcc0000000f00 */
[----:B------:R-:W2:Y:S01]  /*e840*/  LDG.E.U8 R4, desc[UR36][R4.64] ;  /* 0x0000002404047981 */ /* 0x000ea2000c1e1100 */
[----:B------:R-:W-:Y:S01]  /*e850*/  IMAD.MOV.U32 R10, RZ, RZ, RZ ;  /* 0x000000ffff0a7224 */ /* 0x000fe200078e00ff */
[----:B--2---:R-:W-:-:S13]  /*e860*/  ISETP.NE.AND P2, PT, R4, RZ, PT ;  /* 0x000000ff0400720c */ /* 0x004fda0003f45270 */
[----:B------:R-:W-:Y:S05]  /*e870*/  @P2 BRA `(.L_x_1634) ;  /* 0x0000000000102947 */ /* 0x000fea0003800000 */
.L_x_1633:
[----:B------:R-:W0:Y:S02]  /*e880*/  LDS R4, [R6] ;  /* 0x0000000006047984 */ /* 0x000e240000000800 */
[----:B0-----:R-:W-:-:S04]  /*e890*/  FADD.FTZ R4, -R14, R4 ;  /* 0x000000040e047221 */ /* 0x001fc80000010100 */
[----:B------:R-:W-:-:S04]  /*e8a0*/  FMUL.FTZ R4, R4, 1.4426950216293334961 ;  /* 0x3fb8aa3b04047820 */ /* 0x000fc80000410000 */
[----:B------:R0:W1:Y:S03]  /*e8b0*/  MUFU.EX2 R10, R4 ;  /* 0x00000004000a7308 */ /* 0x0000660000000800 */
.L_x_1634:
[----:B------:R-:W-:Y:S05]  /*e8c0*/  BSYNC B2 ;  /* 0x0000000000027941 */ /* 0x000fea0003800000 */
.L_x_1632:
[----:B------:R-:W-:Y:S01]  /*e8d0*/  IADD3 R0, R0, -0x1, RZ ;  /* 0xffffffff00007810 */ /* 0x000fe20007ffe0ff */
[----:B-1----:R1:W-:Y:S01]  /*e8e0*/  STS [R6], R10 ;  /* 0x0000000a06007388 */ /* 0x0023e20000000800 */
[----:B------:R-:W-:Y:S01]  /*e8f0*/  IADD3 R12, P3, R12, 0x80, RZ ;  /* 0x000000800c0c7810 */ /* 0x000fe20007f7e0ff */
[----:B------:R-:W-:Y:S01]  /*e900*/  FADD.FTZ R7, R10, R7 ;  /* 0x000000070a077221 */ /* 0x000fe20000010000 */
[----:B------:R-:W-:Y:S01]  /*e910*/  ISETP.NE.AND P2, PT, R0, RZ, PT ;  /* 0x000000ff0000720c */ /* 0x000fe20003f45270 */
[----:B------:R-:W-:Y:S02]  /*e920*/  VIADD R11, R11, 0x80 ;  /* 0x000000800b0b7836 */ /* 0x000fe40000000000 */
[----:B------:R-:W-:Y:S01]  /*e930*/  IMAD.X R5, RZ, RZ, R5, P3 ;  /* 0x000000ffff057224 */ /* 0x000fe200018e0605 */
[----:B-1----:R-:W-:-:S09]  /*e940*/  IADD3 R6, R6, 0x200, RZ ;  /* 0x0000020006067810 */ /* 0x002fd20007ffe0ff */
[----:B------:R-:W-:Y:S05]  /*e950*/  @P2 BRA `(.L_x_1635) ;  /* 0xfffffffc00ac2947 */ /* 0x000fea000383ffff */
.L_x_1631:
[----:B------:R-:W-:Y:S05]  /*e960*/  BSYNC B1 ;  /* 0x0000000000017941 */ /* 0x000fea0003800000 */
.L_x_1630:
[----:B------:R-:W-:-:S13]  /*e970*/  ISETP.GE.U32.AND P0, PT, R3, 0x180, PT ;  /* 0x000001800300780c */ /* 0x000fda0003f06070 */
[----:B------:R-:W-:Y:S05]  /*e980*/  @!P0 BRA `(.L_x_1629) ;  /* 0x0000000400248947 */ /* 0x000fea0003800000 */
[----:B0-----:R-:W2:Y:S01]  /*e990*/  LDL R4, [R1+0x14] ;  /* 0x0000140001047983 */ /* 0x001ea20000100800 */
[----:B------:R-:W-:-:S03]  /*e9a0*/  ULDC UR4, c[0x0][0x284] ;  /* 0x0000a10000047ab9 */ /* 0x000fc60000000800 */
[----:B------:R-:W3:Y:S01]  /*e9b0*/  LDL R10, [R1+0x268] ;  /* 0x00026800010a7983 */ /* 0x000ee20000100800 */
[----:B------:R-:W-:Y:S01]  /*e9c0*/  LEA R0, R11, 0x400, 0x2 ;  /* 0x000004000b007811 */ /* 0x000fe200078e10ff */
[----:B------:R-:W-:Y:S01]  /*e9d0*/  ULDC.64 UR6, c[0x0][0x2b0] ;  /* 0x0000ac0000067ab9 */ /* 0x000fe20000000a00 */
[----:B------:R-:W-:Y:S01]  /*e9e0*/  SHF.R.S32.HI R3, RZ, 0x1f, R11 ;  /* 0x0000001fff037819 */ /* 0x000fe2000001140b */
[----:B------:R-:W0:Y:S01]  /*e9f0*/  S2R R13, SR_CTAID.Y ;  /* 0x00000000000d7919 */ /* 0x000e220000002600 */
[----:B------:R-:W-:-:S04]  /*ea00*/  ISETP.NE.U32.AND P0, PT, RZ, UR6, PT ;  /* 0x00000006ff007c0c */ /* 0x000fc8000bf05070 */
[----:B------:R-:W-:Y:S01]  /*ea10*/  ISETP.NE.AND.EX P0, PT, RZ, UR7, PT, P0 ;  /* 0x00000007ff007c0c */ /* 0x000fe2000bf05300 */
[----:B0-----:R-:W-:Y:S02]  /*ea20*/  IMAD R6, R13, UR4, RZ ;  /* 0x000000040d067c24 */ /* 0x001fe4000f8e02ff */
[----:B--2---:R-:W-:-:S03]  /*ea30*/  IMAD R0, R4, -0x4, R0 ;  /* 0xfffffffc04007824 */ /* 0x004fc600078e0200 */
[--C-:B------:R-:W-:Y:S02]  /*ea40*/  IADD3 R4, P2, P3, R11, UR6, R6.reuse ;  /* 0x000000060b047c10 */ /* 0x100fe4000fb5e006 */
[----:B------:R-:W-:Y:S02]  /*ea50*/  SHF.R.S32.HI R6, RZ, 0x1f, R6 ;  /* 0x0000001fff067819 */ /* 0x000fe40000011406 */
[----:B---3--:R-:W-:Y:S02]  /*ea60*/  IADD3 R0, R10, R0, RZ ;  /* 0x000000000a007210 */ /* 0x008fe40007ffe0ff */
[----:B------:R-:W-:-:S07]  /*ea70*/  IADD3.X R5, R3, UR7, R6, P2, P3 ;  /* 0x0000000703057c10 */ /* 0x000fce00097e6406 */
.L_x_1648:
[----:B------:R-:W-:Y:S04]  /*ea80*/  BSSY B1, `(.L_x_1636) ;  /* 0x000000a000017945 */ /* 0x000fe80003800000 */
[----:B------:R-:W-:Y:S05]  /*ea90*/  @!P0 BRA `(.L_x_1637) ;  /* 0x0000000000108947 */ /* 0x000fea0003800000 */
[----:B------:R-:W2:Y:S02]  /*eaa0*/  LDG.E.U8 R3, desc[UR36][R4.64] ;  /* 0x0000002404037981 */ /* 0x000ea4000c1e1100 */
[----:B--2---:R-:W-:-:S13]  /*eab0*/  ISETP.NE.AND P2, PT, R3, RZ, PT ;  /* 0x000000ff0300720c */ /* 0x004fda0003f45270 */
[----:B------:R-:W-:Y:S01]  /*eac0*/  @P2 IMAD.MOV.U32 R3, RZ, RZ, RZ ;  /* 0x000000ffff032224 */ /* 0x000fe200078e00ff */
[----:B------:R-:W-:Y:S06]  /*ead0*/  @P2 BRA `(.L_x_1638) ;  /* 0x0000000000102947 */ /* 0x000fec0003800000 */
.L_x_1637:
[----:B------:R-:W0:Y:S02]  /*eae0*/  LDS R3, [R0+-0x400] ;  /* 0xfffc000000037984 */ /* 0x000e240000000800 */
[----:B0-----:R-:W-:-:S04]  /*eaf0*/  FADD.FTZ R3, -R14, R3 ;  /* 0x000000030e037221 */ /* 0x001fc80000010100 */
[----:B------:R-:W-:-:S06]  /*eb00*/  FMUL.FTZ R3, R3, 1.4426950216293334961 ;  /* 0x3fb8aa3b03037820 */ /* 0x000fcc0000410000 */
[----:B------:R-:W0:Y:S02]  /*eb10*/  MUFU.EX2 R3, R3 ;  /* 0x0000000300037308 */ /* 0x000e240000000800 */
.L_x_1638:
[----:B------:R-:W-:Y:S05]  /*eb20*/  BSYNC B1 ;  /* 0x0000000000017941 */ /* 0x000fea0003800000 */
.L_x_1636:
[----:B0-----:R0:W-:Y:S01]  /*eb30*/  STS [R0+-0x400], R3 ;  /* 0xfffc000300007388 */ /* 0x0011e20000000800 */
[----:B------:R-:W-:Y:S01]  /*eb40*/  BSSY B1, `(.L_x_1639) ;  /* 0x000000b000017945 */ /* 0x000fe20003800000 */
[----:B------:R-:W-:-:S03]  /*eb50*/  FADD.FTZ R6, R3, R7 ;  /* 0x0000000703067221 */ /* 0x000fc60000010000 */
[----:B------:R-:W-:Y:S05]  /*eb60*/  @!P0 BRA `(.L_x_1640) ;  /* 0x0000000000108947 */ /* 0x000fea0003800000 */
[----:B0-----:R-:W2:Y:S02]  /*eb70*/  LDG.E.U8 R3, desc[UR36][R4.64+0x80] ;  /* 0x0000802404037981 */ /* 0x001ea4000c1e1100 */
[----:B--2---:R-:W-:-:S13]  /*eb80*/  ISETP.NE.AND P2, PT, R3, RZ, PT ;  /* 0x000000ff0300720c */ /* 0x004fda0003f45270 */
[----:B------:R-:W-:Y:S01]  /*eb90*/  @P2 MOV R3, RZ ;  /* 0x000000ff00032202 */ /* 0x000fe20000000f00 */
[----:B------:R-:W-:Y:S06]  /*eba0*/  @P2 BRA `(.L_x_1641) ;  /* 0x0000000000102947 */ /* 0x000fec0003800000 */
.L_x_1640:
[----:B0-----:R-:W0:Y:S02]  /*ebb0*/  LDS R3, [R0+-0x200] ;  /* 0xfffe000000037984 */ /* 0x001e240000000800 */
[----:B0-----:R-:W-:-:S04]  /*ebc0*/  FADD.FTZ R3, -R14, R3 ;  /* 0x000000030e037221 */ /* 0x001fc80000010100 */
[----:B------:R-:W-:-:S06]  /*ebd0*/  FMUL.FTZ R3, R3, 1.4426950216293334961 ;  /* 0x3fb8aa3b03037820 */ /* 0x000fcc0000410000 */
[----:B------:R-:W0:Y:S02]  /*ebe0*/  MUFU.EX2 R3, R3 ;  /* 0x0000000300037308 */ /* 0x000e240000000800 */
.L_x_1641:
[----:B------:R-:W-:Y:S05]  /*ebf0*/  BSYNC B1 ;  /* 0x0000000000017941 */ /* 0x000fea0003800000 */
.L_x_1639:
[----:B0-----:R0:W-:Y:S01]  /*ec00*/  STS [R0+-0x200], R3 ;  /* 0xfffe000300007388 */ /* 0x0011e20000000800 */
[----:B------:R-:W-:Y:S01]  /*ec10*/  BSSY B1, `(.L_x_1642) ;  /* 0x000000b000017945 */ /* 0x000fe20003800000 */
[----:B------:R-:W-:-:S03]  /*ec20*/  FADD.FTZ R6, R6, R3 ;  /* 0x0000000306067221 */ /* 0x000fc60000010000 */
[----:B------:R-:W-:Y:S05]  /*ec30*/  @!P0 BRA `(.L_x_1643) ;  /* 0x0000000000108947 */ /* 0x000fea0003800000 */
[----:B0-----:R-:W2:Y:S02]  /*ec40*/  LDG.E.U8 R3, desc[UR36][R4.64+0x100] ;  /* 0x0001002404037981 */ /* 0x001ea4000c1e1100 */
[----:B--2---:R-:W-:Y:S01]  /*ec50*/  ISETP.NE.AND P2, PT, R3, RZ, PT ;  /* 0x000000ff0300720c */ /* 0x004fe20003f45270 */
[----:B------:R-:W-:-:S12]  /*ec60*/  IMAD.MOV.U32 R3, RZ, RZ, RZ ;  /* 0x000000ffff037224 */ /* 0x000fd800078e00ff */
[----:B------:R-:W-:Y:S05]  /*ec70*/  @P2 BRA `(.L_x_1644) ;  /* 0x0000000000102947 */ /* 0x000fea0003800000 */
.L_x_1643:
[----:B0-----:R-:W0:Y:S02]  /*ec80*/  LDS R3, [R0] ;  /* 0x0000000000037984 */ /* 0x001e240000000800 */
[----:B0-----:R-:W-:-:S04]  /*ec90*/  FADD.FTZ R3, -R14, R3 ;  /* 0x000000030e037221 */ /* 0x001fc80000010100 */
[----:B------:R-:W-:-:S06]  /*eca0*/  FMUL.FTZ R3, R3, 1.4426950216293334961 ;  /* 0x3fb8aa3b03037820 */ /* 0x000fcc0000410000 */
[----:B------:R-:W0:Y:S02]  /*ecb0*/  MUFU.EX2 R3, R3 ;  /* 0x0000000300037308 */ /* 0x000e240000000800 */
.L_x_1644:
[----:B------:R-:W-:Y:S05]  /*ecc0*/  BSYNC B1 ;  /* 0x0000000000017941 */ /* 0x000fea0003800000 */
.L_x_1642:
[----:B0-----:R0:W-:Y:S01]  /*ecd0*/  STS [R0], R3 ;  /* 0x0000000300007388 */ /* 0x0011e20000000800 */
[----:B------:R-:W-:Y:S01]  /*ece0*/  BSSY B1, `(.L_x_1645) ;  /* 0x000000b000017945 */ /* 0x000fe20003800000 */
[----:B------:R-:W-:-:S03]  /*ecf0*/  FADD.FTZ R6, R6, R3 ;  /* 0x0000000306067221 */ /* 0x000fc60000010000 */
[----:B------:R-:W-:Y:S05]  /*ed00*/  @!P0 BRA `(.L_x_1646) ;  /* 0x0000000000108947 */ /* 0x000fea0003800000 */
[----:B0-----:R-:W2:Y:S02]  /*ed10*/  LDG.E.U8 R3, desc[UR36][R4.64+0x180] ;  /* 0x0001802404037981 */ /* 0x001ea4000c1e1100 */
[----:B--2---:R-:W-:-:S13]  /*ed20*/  ISETP.NE.AND P2, PT, R3, RZ, PT ;  /* 0x000000ff0300720c */ /* 0x004fda0003f45270 */
[----:B------:R-:W-:Y:S01]  /*ed30*/  @P2 MOV R3, RZ ;  /* 0x000000ff00032202 */ /* 0x000fe20000000f00 */
[----:B------:R-:W-:Y:S06]  /*ed40*/  @P2 BRA `(.L_x_1647) ;  /* 0x0000000000102947 */ /* 0x000fec0003800000 */
.L_x_1646:
[----:B0-----:R-:W0:Y:S02]  /*ed50*/  LDS R3, [R0+0x200] ;  /* 0x0002000000037984 */ /* 0x001e240000000800 */
[----:B0-----:R-:W-:-:S04]  /*ed60*/  FADD.FTZ R3, -R14, R3 ;  /* 0x000000030e037221 */ /* 0x001fc80000010100 */
[----:B------:R-:W-:-:S06]  /*ed70*/  FMUL.FTZ R3, R3, 1.4426950216293334961 ;  /* 0x3fb8aa3b03037820 */ /* 0x000fcc0000410000 */
[----:B------:R-:W0:Y:S02]  /*ed80*/  MUFU.EX2 R3, R3 ;  /* 0x0000000300037308 */ /* 0x000e240000000800 */
.L_x_1647:
[----:B------:R-:W-:Y:S05]  /*ed90*/  BSYNC B1 ;  /* 0x0000000000017941 */ /* 0x000fea0003800000 */
.L_x_1645:
[----:B------:R-:W-:Y:S01]  /*eda0*/  VIADD R11, R11, 0x200 ;  /* 0x000002000b0b7836 */ /* 0x000fe20000000000 */
[----:B------:R-:W-:Y:S01]  /*edb0*/  IADD3 R4, P3, R4, 0x200, RZ ;  /* 0x0000020004047810 */ /* 0x000fe20007f7e0ff */
[----:B0-----:R0:W-:Y:S01]  /*edc0*/  STS [R0+0x200], R3 ;  /* 0x0002000300007388 */ /* 0x0011e20000000800 */
[----:B------:R-:W-:Y:S02]  /*edd0*/  FADD.FTZ R7, R6, R3 ;  /* 0x0000000306077221 */ /* 0x000fe40000010000 */
[----:B------:R-:W-:Y:S02]  /*ede0*/  ISETP.GE.AND P2, PT, R11, R16, PT ;  /* 0x000000100b00720c */ /* 0x000fe40003f46270 */
[----:B------:R-:W-:Y:S01]  /*edf0*/  IADD3.X R5, RZ, R5, RZ, P3, !PT ;  /* 0x00000005ff057210 */ /* 0x000fe20001ffe4ff */
[----:B0-----:R-:W-:-:S10]  /*ee00*/  VIADD R0, R0, 0x800 ;  /* 0x0000080000007836 */ /* 0x001fd40000000000 */
[----:B------:R-:W-:Y:S05]  /*ee10*/  @!P2 BRA `(.L_x_1648) ;  /* 0xfffffffc0018a947 */ /* 0x000fea000383ffff */
.L_x_1629:
[----:B------:R-:W-:Y:S05]  /*ee20*/  BSYNC B0 ;  /* 0x0000000000007941 */ /* 0x000fea0003800000 */
.L_x_1628:
[----:B------:R-:W1:Y:S01]  /*ee30*/  SHFL.BFLY PT, R0, R7, 0x10, 0x1f ;  /* 0x0e001f0007007f89 */ /* 0x000e6200000e0000 */
[C---:B------:R-:W-:Y:S01]  /*ee40*/  LOP3.LUT P0, RZ, R19.reuse, 0x1f, RZ, 0xc0, !PT ;  /* 0x0000001f13ff7812 */ /* 0x040fe2000780c0ff */
[----:B------:R-:W-:Y:S01]  /*ee50*/  ULDC.U8 UR4, c[0x0][0x31c] ;  /* 0x0000c70000047ab9 */ /* 0x000fe20000000000 */
[----:B------:R-:W-:-:S04]  /*ee60*/  LOP3.LUT R6, R19, 0x1f, RZ, 0xc0, !PT ;  /* 0x0000001f13067812 */ /* 0x000fc800078ec0ff */
[----:B------:R-:W-:-:S07]  /*ee70*/  ISETP.GT.U32.AND P2, PT, R6, 0x3, PT ;  /* 0x000000030600780c */ /* 0x000fce0003f44070 */
[----:B------:R-:W2:Y:S01]  /*ee80*/  @!P0 S2R R11, SR_CgaCtaId ;  /* 0x00000000000b8919 */ /* 0x000ea20000008800 */
[----:B------:R-:W-:-:S05]  /*ee90*/  @!P0 MOV R6, 0x400 ;  /* 0x0000040000068802 */ /* 0x000fca0000000f00 */
[----:B------:R-:W3:Y:S01]  /*eea0*/  @!P2 S2R R10, SR_CgaCtaId ;  /* 0x00000000000aa919 */ /* 0x000ee20000008800 */
[----:B-1----:R-:W-:Y:S01]  /*eeb0*/  FADD.FTZ R0, R0, R7 ;  /* 0x0000000700007221 */ /* 0x002fe20000010000 */
[----:B------:R-:W-:-:S04]  /*eec0*/  @!P2 MOV R7, 0x400 ;  /* 0x000004000007a802 */ /* 0x000fc80000000f00 */
[----:B------:R-:W1:Y:S01]  /*eed0*/  SHFL.BFLY PT, R3, R0, 0x8, 0x1f ;  /* 0x0d001f0000037f89 */ /* 0x000e6200000e0000 */
[----:B--2---:R-:W-:Y:S02]  /*eee0*/  @!P0 LEA R11, R11, R6, 0x18 ;  /* 0x000000060b0b8211 */ /* 0x004fe400078ec0ff */
[----:B------:R-:W-:Y:S02]  /*eef0*/  @!P2 SHF.L.U32 R6, R19, 0x2, RZ ;  /* 0x000000021306a819 */ /* 0x000fe400000006ff */
[----:B---3--:R-:W-:Y:S01]  /*ef00*/  @!P2 LEA R10, R10, R7, 0x18 ;  /* 0x000000070a0aa211 */ /* 0x008fe200078ec0ff */
[----:B-1----:R-:W-:-:S05]  /*ef10*/  FADD.FTZ R3, R0, R3 ;  /* 0x0000000300037221 */ /* 0x002fca0000010000 */
[----:B0-----:R-:W0:Y:S02]  /*ef20*/  SHFL.BFLY PT, R4, R3, 0x4, 0x1f ;  /* 0x0c801f0003047f89 */ /* 0x001e2400000e0000 */
[----:B0-----:R-:W-:Y:S01]  /*ef30*/  FADD.FTZ R4, R3, R4 ;  /* 0x0000000403047221 */ /* 0x001fe20000010000 */
[----:B------:R-:W-:-:S04]  /*ef40*/  @!P0 SHF.R.U32.HI R3, RZ, 0x3, R19 ;  /* 0x00000003ff038819 */ /* 0x000fc80000011613 */
[----:B------:R-:W0:Y:S02]  /*ef50*/  SHFL.BFLY PT, R5, R4, 0x2, 0x1f ;  /* 0x0c401f0004057f89 */ /* 0x000e2400000e0000 */
[----:B0-----:R-:W-:Y:S01]  /*ef60*/  FADD.FTZ R5, R4, R5 ;  /* 0x0000000504057221 */ /* 0x001fe20000010000 */
[----:B------:R-:W-:Y:S02]  /*ef70*/  @!P0 LOP3.LUT R4, R3, 0x1ffffffc, RZ, 0xc0, !PT ;  /* 0x1ffffffc03048812 */ /* 0x000fe400078ec0ff */
[----:B------:R-:W-:Y:S02]  /*ef80*/  @!P2 LOP3.LUT R3, R6, 0x7c, RZ, 0xc0, !PT ;  /* 0x0000007c0603a812 */ /* 0x000fe400078ec0ff */
[----:B------:R-:W0:Y:S01]  /*ef90*/  SHFL.BFLY PT, R0, R5, 0x1, 0x1f ;  /* 0x0c201f0005007f89 */ /* 0x000e2200000e0000 */
[----:B------:R-:W-:Y:S01]  /*efa0*/  @!P0 IMAD.IADD R11, R4, 0x1, R11 ;  /* 0x00000001040b8824 */ /* 0x000fe200078e020b */
        /* <DEDUP_REMOVED lines=10> */
[----:B------:R-:W-:-:S05]  /*f050*/  CS2R R4, SRZ ;  /* 0x0000000000047805 */ /* 0x000fca000001ff00 */
[----:B------:R-:W0:Y:S02]  /*f060*/  SHFL.IDX PT, R7, R7, RZ, 0x1f ;  /* 0x00001fff07077589 */ /* 0x000e2400000e0000 */
[----:B0-----:R-:W-:-:S04]  /*f070*/  FADD.FTZ R10, R7, 9.9999999747524270788e-07 ;  /* 0x358637bd070a7421 */ /* 0x001fc80000010000 */
[----:B------:R0:W1:Y:S01]  /*f080*/  MUFU.RCP R13, R10 ;  /* 0x0000000a000d7308 */ /* 0x0000620000001000 */
[----:B------:R-:W-:Y:S05]  /*f090*/  @!P0 BRA `(.L_x_1649) ;  /* 0x0000000000248947 */ /* 0x000fea0003800000 */
[----:B------:R-:W2:Y:S01]  /*f0a0*/  S2R R12, SR_CTAID.Y ;  /* 0x00000000000c7919 */ /* 0x000ea20000002600 */
[----:B------:R-:W3:Y:S01]  /*f0b0*/  LDC R0, c[0x0][0x318] ;  /* 0x0000c600ff007b82 */ /* 0x000ee20000000800 */
[----:B------:R-:W-:-:S07]  /*f0c0*/  ULDC UR5, c[0x0][0x288] ;  /* 0x0000a20000057ab9 */ /* 0x000fce0000000800 */
[----:B------:R-:W3:Y:S08]  /*f0d0*/  LDC R3, c[0x0][0x29c] ;  /* 0x0000a700ff037b82 */ /* 0x000ef00000000800 */
[----:B------:R-:W4:Y:S01]  /*f0e0*/  LDC R5, c[0x0][0x284] ;  /* 0x0000a100ff057b82 */ /* 0x000f220000000800 */
[----:B--2---:R-:W-:-:S04]  /*f0f0*/  IMAD R251, R12, UR5, R251 ;  /* 0x000000050cfb7c24 */ /* 0x004fc8000f8e02fb */
[----:B---3--:R-:W-:-:S04]  /*f100*/  IMAD R0, R251, R0, R3 ;  /* 0x00000000fb007224 */ /* 0x008fc800078e0203 */
[----:B----4-:R-:W-:-:S05]  /*f110*/  IMAD R4, R0, R5, RZ ;  /* 0x0000000500047224 */ /* 0x010fca00078e02ff */
[----:B------:R-:W-:-:S07]  /*f120*/  SHF.R.S32.HI R5, RZ, 0x1f, R4 ;  /* 0x0000001fff057819 */ /* 0x000fce0000011404 */
.L_x_1649:
[----:B------:R-:W-:Y:S04]  /*f130*/  BSSY B0, `(.L_x_1650) ;  /* 0x0000044000007945 */ /* 0x000fe80003800000 */
[----:B------:R-:W-:Y:S05]  /*f140*/  @P1 BRA `(.L_x_1651) ;  /* 0x0000000400081947 */ /* 0x000fea0003800000 */
[----:B------:R-:W2:Y:S01]  /*f150*/  LDL R0, [R1+0x14] ;  /* 0x0000140001007983 */ /* 0x000ea20000100800 */
[----:B------:R-:W-:Y:S01]  /*f160*/  BSSY B1, `(.L_x_1652) ;  /* 0x000001c000017945 */ /* 0x000fe20003800000 */
[----:B--2---:R-:W-:-:S04]  /*f170*/  LOP3.LUT R0, RZ, R0, RZ, 0x33, !PT ;  /* 0x00000000ff007212 */ /* 0x004fc800078e33ff */
[----:B------:R-:W-:-:S04]  /*f180*/  IADD3 R0, -R19, R16, R0 ;  /* 0x0000001013007210 */ /* 0x000fc80007ffe100 */
[C---:B------:R-:W-:Y:S02]  /*f190*/  LEA.HI R3, R0.reuse, 0x1, RZ, 0x19 ;  /* 0x0000000100037811 */ /* 0x040fe400078fc8ff */
[----:B------:R-:W-:Y:S02]  /*f1a0*/  ISETP.GE.U32.AND P1, PT, R0, 0x180, PT ;  /* 0x000001800000780c */ /* 0x000fe40003f26070 */
[----:B------:R-:W-:-:S13]  /*f1b0*/  LOP3.LUT P2, R3, R3, 0x3, RZ, 0xc0, !PT ;  /* 0x0000000303037812 */ /* 0x000fda000784c0ff */
[----:B------:R-:W-:Y:S05]  /*f1c0*/  @!P2 BRA `(.L_x_1653) ;  /* 0x000000000054a947 */ /* 0x000fea0003800000 */
[----:B------:R-:W2:Y:S01]  /*f1d0*/  LDL R7, [R1+0x268] ;  /* 0x0002680001077983 */ /* 0x000ea20000100800 */
[----:B------:R-:W-:Y:S01]  /*f1e0*/  IADD3 R11, P2, R9, R4, RZ ;  /* 0x00000004090b7210 */ /* 0x000fe20007f5e0ff */
[----:B------:R-:W-:Y:S01]  /*f1f0*/  ULDC.64 UR6, c[0x0][0x310] ;  /* 0x0000c40000067ab9 */ /* 0x000fe20000000a00 */
[----:B------:R-:W-:Y:S02]  /*f200*/  IMAD.MOV.U32 R0, RZ, RZ, R3 ;  /* 0x000000ffff007224 */ /* 0x000fe400078e0003 */
[----:B0-----:R-:W-:Y:S02]  /*f210*/  LEA R10, P3, R11, UR6, 0x2 ;  /* 0x000000060b0a7c11 */ /* 0x001fe4000f8610ff */
[----:B------:R-:W-:-:S04]  /*f220*/  LEA.HI.X.SX32 R6, R9, R5, 0x1, P2 ;  /* 0x0000000509067211 */ /* 0x000fc800010f0eff */
[----:B------:R-:W-:Y:S02]  /*f230*/  LEA.HI.X R11, R11, UR7, R6, 0x2, P3 ;  /* 0x000000070b0b7c11 */ /* 0x000fe400098f1406 */
[----:B--2---:R-:W-:-:S07]  /*f240*/  LEA R3, R19, R7, 0x2 ;  /* 0x0000000713037211 */ /* 0x004fce00078e10ff */
.L_x_1654:
[----:B--2---:R-:W1:Y:S01]  /*f250*/  LDS R6, [R3] ;  /* 0x0000000003067984 */ /* 0x004e620000000800 */
[----:B------:R-:W-:Y:S01]  /*f260*/  @P0 MOV R7, R11 ;  /* 0x0000000b00070202 */ /* 0x000fe20000000f00 */
[----:B------:R-:W-:Y:S01]  /*f270*/  VIADD R0, R0, 0xffffffff ;  /* 0xffffffff00007836 */ /* 0x000fe20000000000 */
[----:B------:R-:W-:-:S04]  /*f280*/  IADD3 R9, R9, 0x80, RZ ;  /* 0x0000008009097810 */ /* 0x000fc80007ffe0ff */
[----:B------:R-:W-:Y:S01]  /*f290*/  ISETP.NE.AND P3, PT, R0, RZ, PT ;  /* 0x000000ff0000720c */ /* 0x000fe20003f65270 */
[----:B-1----:R-:W-:Y:S01]  /*f2a0*/  FMUL.FTZ R12, R6, R13 ;  /* 0x0000000d060c7220 */ /* 0x002fe20000410000 */
[----:B------:R-:W-:Y:S01]  /*f2b0*/  @P0 IMAD.MOV.U32 R6, RZ, RZ, R10 ;  /* 0x000000ffff060224 */ /* 0x000fe200078e000a */
[----:B------:R-:W-:-:S03]  /*f2c0*/  IADD3 R10, P2, R10, 0x200, RZ ;  /* 0x000002000a0a7810 */ /* 0x000fc60007f5e0ff */
[----:B------:R0:W-:Y:S02]  /*f2d0*/  STS [R3], R12 ;  /* 0x0000000c03007388 */ /* 0x0001e40000000800 */
[----:B------:R-:W-:Y:S02]  /*f2e0*/  IMAD.X R11, RZ, RZ, R11, P2 ;  /* 0x000000ffff0b7224 */ /* 0x000fe400010e060b */
[----:B------:R2:W-:Y:S01]  /*f2f0*/  @P0 STG.E desc[UR36][R6.64], R12 ;  /* 0x0000000c06000986 */ /* 0x0005e2000c101924 */
[----:B0-----:R-:W-:Y:S02]  /*f300*/  IADD3 R3, R3, 0x200, RZ ;  /* 0x0000020003037810 */ /* 0x001fe40007ffe0ff */
[----:B------:R-:W-:Y:S05]  /*f310*/  @P3 BRA `(.L_x_1654) ;  /* 0xfffffffc00cc3947 */ /* 0x000fea000383ffff */
.L_x_1653:
[----:B------:R-:W-:Y:S05]  /*f320*/  BSYNC B1 ;  /* 0x0000000000017941 */ /* 0x000fea0003800000 */
.L_x_1652:
[----:B------:R-:W-:Y:S05]  /*f330*/  @!P1 BRA `(.L_x_1651) ;  /* 0x00000000008c9947 */ /* 0x000fea0003800000 */
[----:B--2---:R-:W2:Y:S04]  /*f340*/  LDL R7, [R1+0x14] ;  /* 0x0000140001077983 */ /* 0x004ea80000100800 */
[----:B------:R-:W3:Y:S01]  /*f350*/  LDL R6, [R1+0x268] ;  /* 0x0002680001067983 */ /* 0x000ee20000100800 */
[C---:B------:R-:W-:Y:S01]  /*f360*/  IADD3 R12, P0, R9.reuse, R4, RZ ;  /* 0x00000004090c7210 */ /* 0x040fe20007f1e0ff */
[----:B------:R-:W-:Y:S01]  /*f370*/  ULDC.64 UR6, c[0x0][0x310] ;  /* 0x0000c40000067ab9 */ /* 0x000fe20000000a00 */
[C---:B------:R-:W-:Y:S02]  /*f380*/  LEA R0, R9.reuse, 0x400, 0x2 ;  /* 0x0000040009007811 */ /* 0x040fe400078e10ff */
[----:B------:R-:W-:Y:S02]  /*f390*/  LEA.HI.X.SX32 R5, R9, R5, 0x1, P0 ;  /* 0x0000000509057211 */ /* 0x000fe400000f0eff */
[----:B------:R-:W-:-:S02]  /*f3a0*/  LEA R11, P0, R12, UR6, 0x2 ;  /* 0x000000060c0b7c11 */ /* 0x000fc4000f8010ff */
[----:B------:R-:W-:Y:S02]  /*f3b0*/  ISETP.NE.AND P2, PT, RZ, UR4, PT ;  /* 0x00000004ff007c0c */ /* 0x000fe4000bf45270 */
[----:B------:R-:W-:Y:S01]  /*f3c0*/  LEA.HI.X R12, R12, UR7, R5, 0x2, P0 ;  /* 0x000000070c0c7c11 */ /* 0x000fe200080f1405 */
[----:B--2---:R-:W-:-:S04]  /*f3d0*/  IMAD R0, R7, -0x4, R0 ;  /* 0xfffffffc07007824 */ /* 0x004fc800078e0200 */
[----:B---3--:R-:W-:-:S07]  /*f3e0*/  IMAD.IADD R0, R6, 0x1, R0 ;  /* 0x0000000106007824 */ /* 0x008fce00078e0200 */
.L_x_1655:
[----:B------:R-:W1:Y:S01]  /*f3f0*/  LDS R3, [R0+-0x400] ;  /* 0xfffc000000037984 */ /* 0x000e620000000800 */
[----:B------:R-:W-:Y:S01]  /*f400*/  MOV R4, R11 ;  /* 0x0000000b00047202 */ /* 0x000fe20000000f00 */
[----:B------:R-:W-:Y:S01]  /*f410*/  IMAD.MOV.U32 R5, RZ, RZ, R12 ;  /* 0x000000ffff057224 */ /* 0x000fe200078e000c */
[----:B------:R-:W-:Y:S01]  /*f420*/  IADD3 R9, R9, 0x200, RZ ;  /* 0x0000020009097810 */ /* 0x000fe20007ffe0ff */
[----:B------:R-:W2:Y:S01]  /*f430*/  LDS R6, [R0+-0x200] ;  /* 0xfffe000000067984 */ /* 0x000ea20000000800 */
[----:B------:R-:W-:Y:S02]  /*f440*/  IADD3 R11, P1, R4, 0x800, RZ ;  /* 0x00000800040b7810 */ /* 0x000fe40007f3e0ff */
[----:B------:R-:W-:Y:S01]  /*f450*/  ISETP.GE.AND P0, PT, R9, R16, PT ;  /* 0x000000100900720c */ /* 0x000fe20003f06270 */
[----:B------:R-:W3:Y:S02]  /*f460*/  LDS R7, [R0] ;  /* 0x0000000000077984 */ /* 0x000ee40000000800 */
[----:B------:R-:W-:-:S02]  /*f470*/  IMAD.X R12, RZ, RZ, R5, P1 ;  /* 0x000000ffff0c7224 */ /* 0x000fc400008e0605 */
[----:B0-----:R-:W0:Y:S01]  /*f480*/  LDS R10, [R0+0x200] ;  /* 0x00020000000a7984 */ /* 0x001e220000000800 */
[-C--:B-1----:R-:W-:Y:S01]  /*f490*/  FMUL.FTZ R3, R3, R13.reuse ;  /* 0x0000000d03037220 */ /* 0x082fe20000410000 */
[----:B--2---:R-:W-:-:S04]  /*f4a0*/  FMUL.FTZ R15, R6, R13 ;  /* 0x0000000d060f7220 */ /* 0x004fc80000410000 */
[----:B------:R-:W-:Y:S01]  /*f4b0*/  @P2 STG.E desc[UR36][R4.64], R3 ;  /* 0x0000000304002986 */ /* 0x000fe2000c101924 */
[----:B---3--:R-:W-:-:S03]  /*f4c0*/  FMUL.FTZ R7, R7, R13 ;  /* 0x0000000d07077220 */ /* 0x008fc60000410000 */
        /* <DEDUP_REMOVED lines=10> */
.L_x_1651:
[----:B------:R-:W-:Y:S05]  /*f570*/  BSYNC B0 ;  /* 0x0000000000007941 */ /* 0x000fea0003800000 */
.L_x_1650:
[----:B------:R-:W3:Y:S01]  /*f580*/  LDL.LU R4, [R1+0x278] ;  /* 0x0002780001047983 */ /* 0x000ee20000300800 */
[----:B------:R-:W4:Y:S01]  /*f590*/  LDC.64 R30, c[0x0][0x280] ;  /* 0x0000a000ff1e7b82 */ /* 0x000f220000000a00 */
[-C--:B------:R-:W-:Y:S01]  /*f5a0*/  LEA.HI R8, R8, R19.reuse, RZ, 0x6 ;  /* 0x0000001308087211 */ /* 0x080fe200078f30ff */
[----:B------:R-:W-:Y:S01]  /*f5b0*/  VIADD R20, R16, 0xffffffff ;  /* 0xffffffff10147836 */ /* 0x000fe20000000000 */
[----:B------:R-:W5:Y:S01]  /*f5c0*/  S2R R15, SR_CTAID.X ;  /* 0x00000000000f7919 */ /* 0x000f620000002500 */
[----:B------:R-:W-:Y:S01]  /*f5d0*/  ULDC UR7, c[0x0][0x29c] ;  /* 0x0000a70000077ab9 */ /* 0x000fe20000000800 */
[----:B------:R-:W-:Y:S01]  /*f5e0*/  LOP3.LUT R0, R8, 0xffffffc0, RZ, 0xc0, !PT ;  /* 0xffffffc008007812 */ /* 0x000fe200078ec0ff */
[----:B------:R-:W-:Y:S01]  /*f5f0*/  ULDC UR6, c[0x0][0x288] ;  /* 0x0000a20000067ab9 */ /* 0x000fe20000000800 */
[----:B------:R-:W5:Y:S01]  /*f600*/  S2R R29, SR_CTAID.Y ;  /* 0x00000000001d7919 */ /* 0x000f620000002600 */
[----:B------:R-:W0:Y:S01]  /*f610*/  S2UR UR5, SR_CgaCtaId ;  /* 0x00000000000579c3 */ /* 0x000e220000008800 */
[----:B------:R-:W-:Y:S01]  /*f620*/  LEA.HI R3, R20, R20, RZ, 0x1 ;  /* 0x0000001414037211 */ /* 0x000fe200078f08ff */
[----:B------:R-:W-:Y:S01]  /*f630*/  UMOV UR4, 0x400 ;  /* 0x0000040000047882 */ /* 0x000fe20000000000 */
[----:B------:R-:W-:Y:S01]  /*f640*/  IADD3 R21, -R0, R19, RZ ;  /* 0x0000001300157210 */ /* 0x000fe20007ffe1ff */
[----:B------:R-:W-:Y:S01]  /*f650*/  UIADD3 UR4, UR4, 0x420, URZ ;  /* 0x0000042004047890 */ /* 0x000fe2000fffe03f */
[----:B------:R-:W-:Y:S01]  /*f660*/  LOP3.LUT R3, R3, 0xfffffffe, RZ, 0xc0, !PT ;  /* 0xfffffffe03037812 */ /* 0x000fe200078ec0ff */
[----:B------:R-:W-:Y:S01]  /*f670*/  BSSY B0, `(.L_x_1656) ;  /* 0x0000021000007945 */ /* 0x000fe20003800000 */
[----:B------:R-:W-:Y:S01]  /*f680*/  ISETP.GT.AND P2, PT, R21, 0x37, PT ;  /* 0x000000371500780c */ /* 0x000fe20003f44270 */
[----:B------:R-:W-:Y:S01]  /*f690*/  HFMA2.MMA R11, -RZ, RZ, 0, 0 ;  /* 0x00000000ff0b7435 */ /* 0x000fe200000001ff */
[----:B-1----:R-:W-:Y:S01]  /*f6a0*/  SHF.R.S32.HI R13, RZ, 0x6, R8 ;  /* 0x00000006ff0d7819 */ /* 0x002fe20000011408 */
[----:B------:R-:W-:Y:S01]  /*f6b0*/  IMAD.IADD R0, R20, 0x1, -R3 ;  /* 0x0000000114007824 */ /* 0x000fe200078e0a03 */
[----:B------:R-:W-:-:S02]  /*f6c0*/  ISETP.NE.OR P1, PT, RZ, UR7, P2 ;  /* 0x00000007ff007c0c */ /* 0x000fc40009725670 */
[----:B--2---:R-:W-:Y:S02]  /*f6d0*/  CS2R R6, SRZ ;  /* 0x0000000000067805 */ /* 0x004fe4000001ff00 */
[-C--:B------:R-:W-:Y:S01]  /*f6e0*/  ISETP.NE.OR P1, PT, R13, R0.reuse, P1 ;  /* 0x000000000d00720c */ /* 0x080fe20000f25670 */
[----:B----4-:R-:W-:Y:S01]  /*f6f0*/  IMAD R18, R31, 0xe0, RZ ;  /* 0x000000e01f127824 */ /* 0x010fe200078e02ff */
[----:B------:R-:W-:Y:S01]  /*f700*/  ISETP.NE.AND P0, PT, R13, R0, PT ;  /* 0x000000000d00720c */ /* 0x000fe20003f05270 */
[----:B0-----:R-:W-:-:S06]  /*f710*/  ULEA UR4, UR5, UR4, 0x18 ;  /* 0x0000000405047291 */ /* 0x001fcc000f8ec03f */
[----:B------:R-:W-:Y:S01]  /*f720*/  LEA R25, R21, UR4, 0x4 ;  /* 0x0000000415197c11 */ /* 0x000fe2000f8e20ff */
[----:B-----5:R-:W-:Y:S02]  /*f730*/  IMAD R12, R29, UR6, R15 ;  /* 0x000000061d0c7c24 */ /* 0x020fe4000f8e020f */
[----:B---3--:R-:W-:Y:S01]  /*f740*/  IMAD R3, R4, UR6, RZ ;  /* 0x0000000604037c24 */ /* 0x008fe2000f8e02ff */
[----:B------:R-:W-:-:S03]  /*f750*/  CS2R R4, SRZ ;  /* 0x0000000000047805 */ /* 0x000fc6000001ff00 */
[----:B------:R-:W-:Y:S02]  /*f760*/  IMAD R24, R3, R30, R15 ;  /* 0x0000001e03187224 */ /* 0x000fe400078e020f */
[----:B------:R-:W-:-:S04]  /*f770*/  IMAD.SHL.U32 R3, R21, 0x4, RZ ;  /* 0x0000000415037824 */ /* 0x000fc800078e00ff */
[-CC-:B------:R-:W-:Y:S02]  /*f780*/  IMAD R24, R24, R18.reuse, R3.reuse ;  /* 0x0000001218187224 */ /* 0x180fe400078e0203 */
        /* <DEDUP_REMOVED lines=14> */
.L_x_1658:
[----:B-----5:R0:W-:Y:S02]  /*f870*/  STS.128 [R25], R4 ;  /* 0x0000000419007388 */ /* 0x0201e40000000c00 */
.L_x_1657:
[----:B------:R-:W-:Y:S05]  /*f880*/  BSYNC B0 ;  /* 0x0000000000007941 */ /* 0x000fea0003800000 */
.L_x_1656:
[----:B------:R-:W-:Y:S01]  /*f890*/  BAR.SYNC.DEFER_BLOCKING 0x0 ;  /* 0x0000000000007b1d */ /* 0x000fe20000010000 */
[----:B------:R-:W-:Y:S02]  /*f8a0*/  MOV R10, RZ ;  /* 0x000000ff000a7202 */ /* 0x000fe40000000f00 */
[----:B------:R-:W-:-:S03]  /*f8b0*/  CS2R R8, SRZ ;  /* 0x0000000000087805 */ /* 0x000fc6000001ff00 */
[----:B------:R-:W-:Y:S04]  /*f8c0*/  BSSY B0, `(.L_x_1659) ;  /* 0x0000181000007945 */ /* 0x000fe80003800000 */
[----:B------:R-:W-:Y:S05]  /*f8d0*/  @P2 BRA `(.L_x_1660) ;  /* 0x0000001400fc2947 */ /* 0x000fea0003800000 */
[----:B------:R-:W2:Y:S04]  /*f8e0*/  LDL R38, [R1+0x14] ;  /* 0x0000140001267983 */ /* 0x000ea80000100800 */
[----:B------:R-:W3:Y:S01]  /*f8f0*/  LDL R35, [R1+0x268] ;  /* 0x0002680001237983 */ /* 0x000ee20000100800 */
[----:B------:R-:W-:Y:S01]  /*f900*/  VIMNMX R36, R20, R31, PT ;  /* 0x0000001f14247248 */ /* 0x000fe20003fe0100 */
[----:B------:R-:W-:Y:S01]  /*f910*/  ULDC.64 UR4, c[0x0][0x250] ;  /* 0x0000940000047ab9 */ /* 0x000fe20000000a00 */
[----:B------:R-:W-:Y:S01]  /*f920*/  BSSY B1, `(.L_x_1661) ;  /* 0x0000093000017945 */ /* 0x000fe20003800000 */
[----:B------:R-:W-:Y:S01]  /*f930*/  MOV R57, UR4 ;  /* 0x0000000400397c02 */ /* 0x000fe20008000f00 */
[----:B------:R-:W-:Y:S01]  /*f940*/  IMAD.U32 R56, RZ, RZ, UR5 ;  /* 0x00000005ff387e24 */ /* 0x000fe2000f8e00ff */
[----:B------:R-:W-:Y:S01]  /*f950*/  CS2R R10, SRZ ;  /* 0x00000000000a7805 */ /* 0x000fe2000001ff00 */
[----:B--2---:R-:W-:-:S04]  /*f960*/  IMAD.IADD R27, R13, 0x1, R38 ;  /* 0x000000010d1b7824 */ /* 0x004fc800078e0226 */
[----:B------:R-:W-:Y:S01]  /*f970*/  IMAD R9, R27, 0xe0, RZ ;  /* 0x000000e01b097824 */ /* 0x000fe200078e02ff */
[----:B---3--:R-:W-:-:S04]  /*f980*/  LEA R37, R13, R35, 0x2 ;  /* 0x000000230d257211 */ /* 0x008fc800078e10ff */
[----:B------:R-:W-:-:S04]  /*f990*/  IADD3 R0, P1, R18, R9, RZ ;  /* 0x0000000912007210 */ /* 0x000fc80007f3e0ff */
[----:B------:R-:W-:Y:S02]  /*f9a0*/  LEA.HI.X.SX32 R9, R9, R14, 0x1, P1 ;  /* 0x0000000e09097211 */ /* 0x000fe400008f0eff */
[----:B------:R-:W-:Y:S02]  /*f9b0*/  ISETP.GE.AND P1, PT, R27, R36, PT ;  /* 0x000000241b00720c */ /* 0x000fe40003f26270 */
[----:B------:R-:W-:-:S04]  /*f9c0*/  LEA R22, P3, R0, R57, 0x2 ;  /* 0x0000003900167211 */ /* 0x000fc800078610ff */
[----:B------:R-:W-:Y:S02]  /*f9d0*/  LEA.HI.X R23, R0, R56, R9, 0x2, P3 ;  /* 0x0000003800177211 */ /* 0x000fe400018f1409 */
[----:B------:R-:W-:-:S05]  /*f9e0*/  CS2R R8, SRZ ;  /* 0x0000000000087805 */ /* 0x000fca000001ff00 */
[----:B------:R-:W-:Y:S05]  /*f9f0*/  @P1 BRA `(.L_x_1662) ;  /* 0x0000000800141947 */ /* 0x000fea0003800000 */
[----:B------:R-:W-:Y:S01]  /*fa00*/  IMAD.MOV R11, RZ, RZ, -R16 ;  /* 0x000000ffff0b7224 */ /* 0x000fe200078e0a10 */
[----:B------:R-:W-:Y:S01]  /*fa10*/  LOP3.LUT R10, RZ, R31, RZ, 0x33, !PT ;  /* 0x0000001fff0a7212 */ /* 0x000fe200078e33ff */
[----:B------:R-:W1:Y:S01]  /*fa20*/  LDC.64 R8, c[0x0][0x2e8] ;  /* 0x0000ba00ff087b82 */ /* 0x000e620000000a00 */
[----:B------:R-:W-:Y:S01]  /*fa30*/  IADD3 R0, -R38, -0x2, -R13 ;  /* 0xfffffffe26007810 */ /* 0x000fe20007ffe90d */
[----:B------:R-:W-:Y:S01]  /*fa40*/  BSSY B2, `(.L_x_1663) ;  /* 0x000002f000027945 */ /* 0x000fe20003800000 */
[----:B------:R-:W-:Y:S01]  /*fa50*/  VIMNMX R11, R10, R11, !PT ;  /* 0x0000000b0a0b7248 */ /* 0x000fe20007fe0100 */
[----:B------:R-:W-:Y:S02]  /*fa60*/  IMAD R10, R2, UR6, R15 ;  /* 0x00000006020a7c24 */ /* 0x000fe4000f8e020f */
[----:B------:R-:W-:Y:S01]  /*fa70*/  IMAD.MOV.U32 R39, RZ, RZ, R27 ;  /* 0x000000ffff277224 */ /* 0x000fe200078e001b */
[----:B------:R-:W-:Y:S01]  /*fa80*/  IADD3 R28, R0, -R11, RZ ;  /* 0x8000000b001c7210 */ /* 0x000fe20007ffe0ff */
[----:B------:R-:W-:Y:S01]  /*fa90*/  IMAD R33, R10, 0xe0, R3 ;  /* 0x000000e00a217824 */ /* 0x000fe200078e0203 */
[----:B------:R-:W-:-:S02]  /*faa0*/  CS2R R10, SRZ ;  /* 0x00000000000a7805 */ /* 0x000fc4000001ff00 */
        /* <DEDUP_REMOVED lines=35> */
.L_x_1665:
[C---:B--2--5:R-:W-:Y:S01]  /*fce0*/  FFMA.FTZ R8, R0.reuse, R40, RZ ;  /* 0x0000002800087223 */ /* 0x064fe200000100ff */
[C---:B------:R-:W-:Y:S01]  /*fcf0*/  FFMA.FTZ R9, R0.reuse, R41, RZ ;  /* 0x0000002900097223 */ /* 0x040fe200000100ff */
[C---:B------:R-:W-:Y:S01]  /*fd00*/  FFMA.FTZ R10, R0.reuse, R42, RZ ;  /* 0x0000002a000a7223 */ /* 0x040fe200000100ff */
[----:B------:R-:W-:Y:S01]  /*fd10*/  FFMA.FTZ R11, R0, R43, RZ ;  /* 0x0000002b000b7223 */ /* 0x000fe200000100ff */
[----:B------:R-:W-:-:S07]  /*fd20*/  IADD3 R39, R27, 0x2, RZ ;  /* 0x000000021b277810 */ /* 0x000fce0007ffe0ff */
.L_x_1664:
[----:B------:R-:W-:Y:S05]  /*fd30*/  BSYNC B2 ;  /* 0x0000000000027941 */ /* 0x000fea0003800000 */
.L_x_1663:
[----:B------:R-:W-:-:S13]  /*fd40*/  LOP3.LUT P1, RZ, R28, 0xfffffffe, RZ, 0xc0, !PT ;  /* 0xfffffffe1cff7812 */ /* 0x000fda000782c0ff */
[----:B------:R-:W-:Y:S05]  /*fd50*/  @!P1 BRA `(.L_x_1662) ;  /* 0x00000004003c9947 */ /* 0x000fea0003800000 */
[----:B------:R-:W2:Y:S01]  /*fd60*/  LDC.64 R58, c[0x0][0x250] ;  /* 0x00009400ff3a7b82 */ /* 0x000ea20000000a00 */
[----:B------:R-:W-:Y:S01]  /*fd70*/  IMAD R34, R29, R31, RZ ;  /* 0x0000001f1d227224 */ /* 0x000fe200078e02ff */
[----:B------:R-:W-:Y:S01]  /*fd80*/  SHF.R.S32.HI R0, RZ, 0x1f, R39 ;  /* 0x0000001fff007819 */ /* 0x000fe20000011427 */
[----:B------:R-:W-:Y:S01]  /*fd90*/  ULDC.64 UR4, c[0x0][0x258] ;  /* 0x0000960000047ab9 */ /* 0x000fe20000000a00 */
[C---:B------:R-:W-:Y:S01]  /*fda0*/  LEA R28, R39.reuse, 0x8, 0x2 ;  /* 0x00000008271c7811 */ /* 0x040fe200078e10ff */
[----:B-1----:R-:W-:Y:S01]  /*fdb0*/  IMAD R41, R39, 0xe0, RZ ;  /* 0x000000e027297824 */ /* 0x002fe200078e02ff */
[----:B------:R-:W-:-:S03]  /*fdc0*/  IADD3 R29, P1, R34, R39, RZ ;  /* 0x00000027221d7210 */ /* 0x000fc60007f3e0ff */
[----:B------:R-:W-:Y:S01]  /*fdd0*/  IMAD R28, R38, -0x4, R28 ;  /* 0xfffffffc261c7824 */ /* 0x000fe200078e021c */
[----:B------:R-:W-:Y:S01]  /*fde0*/  LEA.HI.X.SX32 R34, R34, R0, 0x1, P1 ;  /* 0x0000000022227211 */ /* 0x000fe200008f0eff */
[----:B------:R-:W-:Y:S01]  /*fdf0*/  IMAD R0, R31, UR6, RZ ;  /* 0x000000061f007c24 */ /* 0x000fe2000f8e02ff */
[----:B------:R-:W-:Y:S01]  /*fe00*/  LEA R30, P3, R29, UR4, 0x2 ;  /* 0x000000041d1e7c11 */ /* 0x000fe2000f8610ff */
[----:B------:R-:W-:Y:S01]  /*fe10*/  IMAD.IADD R38, R35, 0x1, R28 ;  /* 0x0000000123267824 */ /* 0x000fe200078e021c */
[----:B------:R-:W-:Y:S01]  /*fe20*/  ISETP.NE.AND P1, PT, RZ, UR7, PT ;  /* 0x00000007ff007c0c */ /* 0x000fe2000bf25270 */
[----:B------:R-:W-:Y:S01]  /*fe30*/  IMAD R0, R0, 0xe0, RZ ;  /* 0x000000e000007824 */ /* 0x000fe200078e02ff */
[----:B------:R-:W-:-:S11]  /*fe40*/  LEA.HI.X R29, R29, UR5, R34, 0x2, P3 ;  /* 0x000000051d1d7c11 */ /* 0x000fd600098f1422 */
.L_x_1668:
[----:B------:R-:W-:Y:S02]  /*fe50*/  MOV R28, R30 ;  /* 0x0000001e001c7202 */ /* 0x000fe40000000f00 */
[----:B------:R-:W-:-:S03]  /*fe60*/  LOP3.LUT P5, RZ, R17, 0x10, RZ, 0xc0, !PT ;  /* 0x0000001011ff7812 */ /* 0x000fc600078ac0ff */
[----:B------:R-:W3:Y:S01]  /*fe70*/  LDG.E R30, desc[UR36][R28.64] ;  /* 0x000000241c1e7981 */ /* 0x000ee2000c1e1900 */
[----:B--2---:R-:W-:Y:S01]  /*fe80*/  IMAD.MOV.U32 R57, RZ, RZ, R58 ;  /* 0x000000ffff397224 */ /* 0x004fe200078e003a */
[----:B------:R-:W-:Y:S02]  /*fe90*/  MOV R56, R59 ;  /* 0x0000003b00387202 */ /* 0x000fe40000000f00 */
[----:B-1----:R-:W-:-:S04]  /*fea0*/  IADD3 R35, P4, R18, R41, RZ ;  /* 0x0000002912237210 */ /* 0x002fc80007f9e0ff */
[----:B------:R-:W-:Y:S02]  /*feb0*/  LEA.HI.X.SX32 R40, R41, R14, 0x1, P4 ;  /* 0x0000000e29287211 */ /* 0x000fe400020f0eff */
[----:B------:R-:W-:-:S04]  /*fec0*/  LEA R34, P4, R35, R57, 0x2 ;  /* 0x0000003923227211 */ /* 0x000fc800078810ff */
        /* <DEDUP_REMOVED lines=19> */
.L_x_1666:
[----:B-1----:R-:W3:Y:S04]  /*10000*/  LDG.E R30, desc[UR36][R28.64+0x8] ;  /* 0x000008241c1e7981 */ /* 0x002ee8000c1e1900 */
[----:B------:R-:W1:Y:S01]  /*10010*/  LDS R43, [R38+-0x8] ;  /* 0xfffff800262b7984 */ /* 0x000e620000000800 */
[----:B---3--:R-:W-:-:S04]  /*10020*/  IMAD R30, R0, R30, R41 ;  /* 0x0000001e001e7224 */ /* 0x008fc800078e0229 */
[----:B------:R-:W-:-:S05]  /*10030*/  VIADD R31, R30, 0x1c0 ;  /* 0x000001c01e1f7836 */ /* 0x000fca0000000000 */
[----:B------:R-:W-:-:S04]  /*10040*/  IADD3 R40, P3, R24, R31, RZ ;  /* 0x0000001f18287210 */ /* 0x000fc80007f7e0ff */
[----:B------:R-:W-:Y:S02]  /*10050*/  LEA.HI.X.SX32 R31, R31, R26, 0x1, P3 ;  /* 0x0000001a1f1f7211 */ /* 0x000fe400018f0eff */
[----:B------:R-:W-:-:S04]  /*10060*/  LEA R30, P3, R40, R57, 0x2 ;  /* 0x00000039281e7211 */ /* 0x000fc800078610ff */
[----:B------:R-:W-:-:S05]  /*10070*/  LEA.HI.X R31, R40, R56, R31, 0x2, P3 ;  /* 0x00000038281f7211 */ /* 0x000fca00018f141f */
[----:B------:R3:W5:Y:S02]  /*10080*/  LDG.E.128 R48, desc[UR36][R30.64] ;  /* 0x000000241e307981 */ /* 0x000764000c1e1d00 */
[C---:B-1---5:R-:W-:Y:S01]  /*10090*/  FFMA.FTZ R40, R43.reuse, R45, R9 ;  /* 0x0000002d2b287223 */ /* 0x062fe20000010009 */
[C---:B--2---:R-:W-:Y:S01]  /*100a0*/  FFMA.FTZ R44, R43.reuse, R44, R8 ;  /* 0x0000002c2b2c7223 */ /* 0x044fe20000010008 */
[C---:B------:R-:W-:Y:S01]  /*100b0*/  FFMA.FTZ R45, R43.reuse, R46, R10 ;  /* 0x0000002e2b2d7223 */ /* 0x040fe2000001000a */
[----:B------:R-:W-:Y:S01]  /*100c0*/  FFMA.FTZ R42, R43, R47, R11 ;  /* 0x0000002f2b2a7223 */ /* 0x000fe2000001000b */
[----:B------:R-:W-:Y:S06]  /*100d0*/  @P1 BRA `(.L_x_1667) ;  /* 0x00000000002c1947 */ /* 0x000fec0003800000 */
        /* <DEDUP_REMOVED lines=11> */
.L_x_1667:
[----:B------:R2:W4:Y:S01]  /*10190*/  LDS R11, [R38] ;  /* 0x00000000260b7984 */ /* 0x0005220000000800 */
[----:B---3--:R-:W-:Y:S02]  /*101a0*/  IADD3 R30, P3, R28, 0x10, RZ ;  /* 0x000000101c1e7810 */ /* 0x008fe40007f7e0ff */
[----:B------:R-:W-:Y:S02]  /*101b0*/  IADD3 R39, R39, 0x4, RZ ;  /* 0x0000000427277810 */ /* 0x000fe40007ffe0ff */
[----:B------:R-:W-:Y:S01]  /*101c0*/  IADD3 R41, R41, 0x380, RZ ;  /* 0x0000038029297810 */ /* 0x000fe20007ffe0ff */
[----:B------:R-:W-:Y:S01]  /*101d0*/  IMAD.X R29, RZ, RZ, R29, P3 ;  /* 0x000000ffff1d7224 */ /* 0x000fe200018e061d */
[----:B------:R-:W-:Y:S01]  /*101e0*/  ISETP.GE.AND P3, PT, R39, R36, PT ;  /* 0x000000242700720c */ /* 0x000fe20003f66270 */
[----:B--2---:R-:W-:Y:S02]  /*101f0*/  VIADD R38, R38, 0x10 ;  /* 0x0000001026267836 */ /* 0x004fe40000000000 */
[C---:B----4-:R-:W-:Y:S01]  /*10200*/  FFMA.FTZ R8, R11.reuse, R48, R44 ;  /* 0x000000300b087223 */ /* 0x050fe2000001002c */
[C---:B------:R-:W-:Y:S01]  /*10210*/  FFMA.FTZ R9, R11.reuse, R49, R40 ;  /* 0x000000310b097223 */ /* 0x040fe20000010028 */
[C---:B------:R-:W-:Y:S01]  /*10220*/  FFMA.FTZ R10, R11.reuse, R50, R45 ;  /* 0x000000320b0a7223 */ /* 0x040fe2000001002d */
[----:B------:R-:W-:-:S07]  /*10230*/  FFMA.FTZ R11, R11, R51, R42 ;  /* 0x000000330b0b7223 */ /* 0x000fce000001002a */
[----:B------:R-:W-:Y:S05]  /*10240*/  @!P3 BRA `(.L_x_1668) ;  /* 0xfffffffc0000b947 */ /* 0x000fea000383ffff */
.L_x_1662:
[----:B------:R-:W-:Y:S05]  /*10250*/  BSYNC B1 ;  /* 0x0000000000017941 */ /* 0x000fea0003800000 */
.L_x_1661:
[----:B------:R-:W-:-:S13]  /*10260*/  ISETP.GE.AND P1, PT, R27, R20, PT ;  /* 0x000000141b00720c */ /* 0x000fda0003f26270 */
[----:B------:R-:W-:Y:S05]  /*10270*/  @P1 BRA `(.L_x_1660) ;  /* 0x0000000c00941947 */ /* 0x000fea0003800000 */
[----:B-1----:R-:W2:Y:S01]  /*10280*/  LDL R40, [R1+0x14] ;  /* 0x0000140001287983 */ /* 0x002ea20000100800 */
[----:B------:R-:W1:Y:S01]  /*10290*/  LDC R33, c[0x0][0x288] ;  /* 0x0000a200ff217b82 */ /* 0x000e620000000800 */
[----:B------:R-:W-:Y:S01]  /*102a0*/  IADD3 R0, -R13, -0x2, R16 ;  /* 0xfffffffe0d007810 */ /* 0x000fe20007ffe110 */
[----:B------:R-:W-:Y:S06]  /*102b0*/  BSSY B1, `(.L_x_1669) ;  /* 0x000004a000017945 */ /* 0x000fec0003800000 */
[----:B------:R-:W3:Y:S01]  /*102c0*/  LDC.64 R28, c[0x0][0x2e8] ;  /* 0x0000ba00ff1c7b82 */ /* 0x000ee20000000a00 */
[----:B-1----:R-:W-:-:S04]  /*102d0*/  IMAD R30, R2, R33, R15 ;  /* 0x00000021021e7224 */ /* 0x002fc800078e020f */
[----:B------:R-:W-:-:S04]  /*102e0*/  IMAD R31, R30, 0xe0, R3 ;  /* 0x000000e01e1f7824 */ /* 0x000fc800078e0203 */
[----:B---3--:R-:W-:Y:S01]  /*102f0*/  IMAD.WIDE R28, R31, 0x4, R28 ;  /* 0x000000041f1c7825 */ /* 0x008fe200078e021c */
[----:B--2---:R-:W-:-:S04]  /*10300*/  IADD3 R0, R0, -R40, RZ ;  /* 0x8000002800007210 */ /* 0x004fc80007ffe0ff */
[----:B------:R-:W-:-:S13]  /*10310*/  LOP3.LUT P1, RZ, R0, 0x2, RZ, 0xc0, !PT ;  /* 0x0000000200ff7812 */ /* 0x000fda000782c0ff */
[----:B------:R-:W-:Y:S05]  /*10320*/  @P1 BRA `(.L_x_1670) ;  /* 0x0000000400081947 */ /* 0x000fea0003800000 */
[----:B------:R-:W1:Y:S01]  /*10330*/  LDC R36, c[0x0][0x284] ;  /* 0x0000a100ff247b82 */ /* 0x000e620000000800 */
[----:B------:R-:W-:Y:S01]  /*10340*/  BSSY B2, `(.L_x_1671) ;  /* 0x000003f000027945 */ /* 0x000fe20003800000 */
[----:B-1----:R-:W-:-:S13]  /*10350*/  ISETP.GE.AND P1, PT, R27, R36, PT ;  /* 0x000000241b00720c */ /* 0x002fda0003f26270 */
[----:B------:R-:W-:Y:S05]  /*10360*/  @!P1 BRA `(.L_x_1672) ;  /* 0x0000000000f09947 */ /* 0x000fea0003800000 */
[----:B------:R-:W-:Y:S01]  /*10370*/  IABS R35, R36 ;  /* 0x0000002400237213 */ /* 0x000fe20000000000 */
[----:B------:R-:W1:Y:S01]  /*10380*/  S2R R42, SR_CTAID.Y ;  /* 0x00000000002a7919 */ /* 0x000e620000002600 */
[----:B------:R-:W-:Y:S01]  /*10390*/  IABS R38, R27 ;  /* 0x0000001b00267213 */ /* 0x000fe20000000000 */
[----:B------:R-:W-:Y:S01]  /*103a0*/  ULDC.64 UR4, c[0x0][0x258] ;  /* 0x0000960000047ab9 */ /* 0x000fe20000000a00 */
[----:B------:R-:W2:Y:S01]  /*103b0*/  I2F.RP R32, R35 ;  /* 0x0000002300207306 */ /* 0x000ea20000209400 */
[----:B------:R-:W-:Y:S01]  /*103c0*/  ISETP.GE.AND P3, PT, R27, RZ, PT ;  /* 0x000000ff1b00720c */ /* 0x000fe20003f66270 */
[----:B------:R3:W4:Y:S01]  /*103d0*/  LDS R41, [R37] ;  /* 0x0000000025297984 */ /* 0x0007220000000800 */
[----:B------:R-:W-:-:S05]  /*103e0*/  ISETP.NE.AND P4, PT, R36, RZ, PT ;  /* 0x000000ff2400720c */ /* 0x000fca0003f85270 */
[----:B--2---:R-:W2:Y:S02]  /*103f0*/  MUFU.RCP R32, R32 ;  /* 0x0000002000207308 */ /* 0x004ea40000001000 */
[----:B--2---:R-:W-:-:S06]  /*10400*/  VIADD R34, R32, 0xffffffe ;  /* 0x0ffffffe20227836 */ /* 0x004fcc0000000000 */
[----:B------:R-:W2:Y:S02]  /*10410*/  F2I.FTZ.U32.TRUNC.NTZ R31, R34 ;  /* 0x00000022001f7305 */ /* 0x000ea4000021f000 */
[----:B--2---:R-:W-:-:S05]  /*10420*/  IADD3 R30, RZ, -R31, RZ ;  /* 0x8000001fff1e7210 */ /* 0x004fca0007ffe0ff */
        /* <DEDUP_REMOVED lines=11> */
[----:B-1----:R-:W-:-:S03]  /*104e0*/  IMAD R35, R42, R36, RZ ;  /* 0x000000242a237224 */ /* 0x002fc600078e02ff */
[----:B------:R-:W-:-:S05]  /*104f0*/  MOV R32, R30 ;  /* 0x0000001e00207202 */ /* 0x000fca0000000f00 */
        /* <DEDUP_REMOVED lines=18> */
[----:B---34-:R-:W-:Y:S05]  /*10620*/  @P1 BRA `(.L_x_1673) ;  /* 0x0000000000301947 */ /* 0x018fea0003800000 */
[----:B------:R-:W-:Y:S01]  /*10630*/  LOP3.LUT P5, RZ, R17, 0x10, RZ, 0xc0, !PT ;  /* 0x0000001011ff7812 */ /* 0x000fe200078ac0ff */
[----:B------:R-:W1:-:S12]  /*10640*/  LDS.128 R44, [R25] ;  /* 0x00000000192c7984 */ /* 0x000e580000000c00 */
[----:B------:R-:W2:Y:S01]  /*10650*/  @P5 LDG.E.128 R36, desc[UR36][R28.64] ;  /* 0x000000241c245981 */ /* 0x000ea2000c1e1d00 */
[----:B-1---5:R-:W-:Y:S01]  /*10660*/  FADD.FTZ R32, R44, R32 ;  /* 0x000000202c207221 */ /* 0x022fe20000010000 */
        /* <DEDUP_REMOVED lines=8> */
.L_x_1673:
[C---:B-----5:R-:W-:Y:S01]  /*106f0*/  FFMA.FTZ R8, R41.reuse, R32, R8 ;  /* 0x0000002029087223 */ /* 0x060fe20000010008 */
[C---:B------:R-:W-:Y:S01]  /*10700*/  FFMA.FTZ R9, R41.reuse, R33, R9 ;  /* 0x0000002129097223 */ /* 0x040fe20000010009 */
[C---:B------:R-:W-:Y:S01]  /*10710*/  FFMA.FTZ R10, R41.reuse, R34, R10 ;  /* 0x00000022290a7223 */ /* 0x040fe2000001000a */
[----:B------:R-:W-:-:S07]  /*10720*/  FFMA.FTZ R11, R41, R35, R11 ;  /* 0x00000023290b7223 */ /* 0x000fce000001000b */
.L_x_1672:
[----:B------:R-:W-:Y:S05]  /*10730*/  BSYNC B2 ;  /* 0x0000000000027941 */ /* 0x000fea0003800000 */
.L_x_1671:
[----:B------:R-:W-:-:S07]  /*10740*/  IADD3 R27, R27, 0x2, RZ ;  /* 0x000000021b1b7810 */ /* 0x000fce0007ffe0ff */
.L_x_1670:
[----:B------:R-:W-:Y:S05]  /*10750*/  BSYNC B1 ;  /* 0x0000000000017941 */ /* 0x000fea0003800000 */
.L_x_1669:
[----:B------:R-:W-:-:S13]  /*10760*/  LOP3.LUT P1, RZ, R0, 0xfffffffe, RZ, 0xc0, !PT ;  /* 0xfffffffe00ff7812 */ /* 0x000fda000782c0ff */
[----:B------:R-:W-:Y:S05]  /*10770*/  @!P1 BRA `(.L_x_1660) ;  /* 0x0000000800549947 */ /* 0x000fea0003800000 */
[----:B-1----:R-:W2:Y:S01]  /*10780*/  LDL R22, [R1+0x268] ;  /* 0x0002680001167983 */ /* 0x002ea20000100800 */
[----:B------:R-:W-:Y:S01]  /*10790*/  HFMA2.MMA R34, -RZ, RZ, 0, 1.33514404296875e-05 ;  /* 0x000000e0ff227435 */ /* 0x000fe200000001ff */
[----:B------:R-:W-:Y:S01]  /*107a0*/  IMAD.SHL.U32 R0, R40, 0x4, RZ ;  /* 0x0000000428007824 */ /* 0x000fe200078e00ff */
[----:B------:R-:W-:-:S03]  /*107b0*/  MOV R35, RZ ;  /* 0x000000ff00237202 */ /* 0x000fc60000000f00 */
[----:B------:R-:W-:-:S05]  /*107c0*/  IMAD R0, R27, 0x4, -R0 ;  /* 0x000000041b007824 */ /* 0x000fca00078e0a00 */
[----:B------:R-:W-:Y:S02]  /*107d0*/  IMAD R34, R27, R34, 0x1c0 ;  /* 0x000001c01b227424 */ /* 0x000fe400078e0222 */
[----:B--2---:R-:W-:-:S07]  /*107e0*/  IMAD.IADD R48, R22, 0x1, R0 ;  /* 0x0000000116307824 */ /* 0x004fce00078e0200 */
.L_x_1680:
[----:B-1----:R-:W1:Y:S01]  /*107f0*/  LDC R51, c[0x0][0x284] ;  /* 0x0000a100ff337b82 */ /* 0x002e620000000800 */
[----:B------:R-:W-:Y:S01]  /*10800*/  IADD3 R23, R34, -0x1c0, RZ ;  /* 0xfffffe4022177810 */ /* 0x000fe20007ffe0ff */
[----:B------:R-:W-:Y:S01]  /*10810*/  BSSY B1, `(.L_x_1674) ;  /* 0x0000045000017945 */ /* 0x000fe20003800000 */
[----:B------:R-:W-:Y:S02]  /*10820*/  IMAD.IADD R50, R48, 0x1, R35 ;  /* 0x0000000130327824 */ /* 0x000fe400078e0223 */
        /* <DEDUP_REMOVED lines=8> */
[----:B------:R-:W-:Y:S01]  /*108b0*/  HFMA2.MMA R22, -RZ, RZ, 0, 0 ;  /* 0x00000000ff167435 */ /* 0x000fe200000001ff */
[----:B------:R-:W1:Y:S01]  /*108c0*/  S2R R38, SR_CTAID.Y ;  /* 0x0000000000267919 */ /* 0x000e620000002600 */
[----:B------:R-:W-:Y:S01]  /*108d0*/  ISETP.GE.AND P3, PT, R27, RZ, PT ;  /* 0x000000ff1b00720c */ /* 0x000fe20003f66270 */
[----:B------:R-:W2:Y:S01]  /*108e0*/  I2F.RP R30, R31 ;  /* 0x0000001f001e7306 */ /* 0x000ea20000209400 */
[----:B------:R-:W-:Y:S01]  /*108f0*/  ISETP.NE.AND P4, PT, R51, RZ, PT ;  /* 0x000000ff3300720c */ /* 0x000fe20003f85270 */
[----:B------:R-:W-:Y:S01]  /*10900*/  ULDC.64 UR4, c[0x0][0x258] ;  /* 0x0000960000047ab9 */ /* 0x000fe20000000a00 */
[----:B------:R3:W4:Y:S05]  /*10910*/  LDS R49, [R50] ;  /* 0x0000000032317984 */ /* 0x00072a0000000800 */
[----:B--2---:R-:W2:Y:S02]  /*10920*/  MUFU.RCP R30, R30 ;  /* 0x0000001e001e7308 */ /* 0x004ea40000001000 */
[----:B--2---:R-:W-:-:S06]  /*10930*/  IADD3 R36, R30, 0xffffffe, RZ ;  /* 0x0ffffffe1e247810 */ /* 0x004fcc0007ffe0ff */
[----:B------:R-:W2:Y:S02]  /*10940*/  F2I.FTZ.U32.TRUNC.NTZ R23, R36 ;  /* 0x0000002400177305 */ /* 0x000ea4000021f000 */
[----:B--2---:R-:W-:-:S04]  /*10950*/  IMAD.MOV R0, RZ, RZ, -R23 ;  /* 0x000000ffff007224 */ /* 0x004fc800078e0a17 */
        /* <DEDUP_REMOVED lines=10> */
[----:B------:R-:W-:Y:S01]  /*10a00*/  @!P1 IADD3 R0, R0, -R31, RZ ;  /* 0x8000001f00009210 */ /* 0x000fe20007ffe0ff */
[----:B-1----:R-:W-:-:S04]  /*10a10*/  IMAD R31, R38, R51, RZ ;  /* 0x00000033261f7224 */ /* 0x002fc800078e02ff */
        /* <DEDUP_REMOVED lines=32> */
.L_x_1676:
[C---:B-----5:R-:W-:Y:S01]  /*10c20*/  FFMA.FTZ R8, R49.reuse, R36, R8 ;  /* 0x0000002431087223 */ /* 0x060fe20000010008 */
[C---:B------:R-:W-:Y:S01]  /*10c30*/  FFMA.FTZ R9, R49.reuse, R37, R9 ;  /* 0x0000002531097223 */ /* 0x040fe20000010009 */
[C---:B------:R-:W-:Y:S01]  /*10c40*/  FFMA.FTZ R10, R49.reuse, R38, R10 ;  /* 0x00000026310a7223 */ /* 0x040fe2000001000a */
[----:B------:R-:W-:-:S07]  /*10c50*/  FFMA.FTZ R11, R49, R39, R11 ;  /* 0x00000027310b7223 */ /* 0x000fce000001000b */
.L_x_1675:
[----:B------:R-:W-:Y:S05]  /*10c60*/  BSYNC B1 ;  /* 0x0000000000017941 */ /* 0x000fea0003800000 */
.L_x_1674:
[----:B------:R-:W-:Y:S01]  /*10c70*/  IADD3 R30, R27, 0x2, RZ ;  /* 0x000000021b1e7810 */ /* 0x000fe20007ffe0ff */
[----:B------:R-:W-:Y:S03]  /*10c80*/  BSSY B1, `(.L_x_1677) ;  /* 0x000003f000017945 */ /* 0x000fe60003800000 */
[----:B------:R-:W-:-:S13]  /*10c90*/  ISETP.GE.AND P1, PT, R30, R51, PT ;  /* 0x000000331e00720c */ /* 0x000fda0003f26270 */
[----:B------:R-:W-:Y:S05]  /*10ca0*/  @!P1 BRA `(.L_x_1678) ;  /* 0x0000000000f09947 */ /* 0x000fea0003800000 */
[----:B------:R-:W-:Y:S01]  /*10cb0*/  IABS R31, R51 ;  /* 0x00000033001f7213 */ /* 0x000fe20000000000 */
[----:B------:R-:W-:Y:S01]  /*10cc0*/  IMAD.MOV.U32 R22, RZ, RZ, RZ ;  /* 0x000000ffff167224 */ /* 0x000fe200078e00ff */
[----:B-1----:R-:W1:Y:S01]  /*10cd0*/  S2R R38, SR_CTAID.Y ;  /* 0x0000000000267919 */ /* 0x002e620000002600 */
[----:B------:R-:W-:Y:S01]  /*10ce0*/  ISETP.GE.AND P3, PT, R30, RZ, PT ;  /* 0x000000ff1e00720c */ /* 0x000fe20003f66270 */
[----:B------:R-:W2:Y:S01]  /*10cf0*/  I2F.RP R36, R31 ;  /* 0x0000001f00247306 */ /* 0x000ea20000209400 */
[----:B------:R-:W-:Y:S01]  /*10d00*/  ISETP.NE.AND P4, PT, R51, RZ, PT ;  /* 0x000000ff3300720c */ /* 0x000fe20003f85270 */
[----:B------:R-:W-:Y:S01]  /*10d10*/  ULDC.64 UR4, c[0x0][0x258] ;  /* 0x0000960000047ab9 */ /* 0x000fe20000000a00 */
[----:B------:R3:W4:Y:S05]  /*10d20*/  LDS R45, [R50+0x8] ;  /* 0x00000800322d7984 */ /* 0x00072a0000000800 */
[----:B--2---:R-:W2:Y:S02]  /*10d30*/  MUFU.RCP R36, R36 ;  /* 0x0000002400247308 */ /* 0x004ea40000001000 */
[----:B--2---:R-:W-:-:S06]  /*10d40*/  VIADD R37, R36, 0xffffffe ;  /* 0x0ffffffe24257836 */ /* 0x004fcc0000000000 */
[----:B------:R-:W2:Y:S02]  /*10d50*/  F2I.FTZ.U32.TRUNC.NTZ R23, R37 ;  /* 0x0000002500177305 */ /* 0x000ea4000021f000 */
[----:B--2---:R-:W-:-:S05]  /*10d60*/  IADD3 R0, RZ, -R23, RZ ;  /* 0x80000017ff007210 */ /* 0x004fca0007ffe0ff */
[----:B------:R-:W-:Y:S01]  /*10d70*/  IMAD R39, R0, R31, RZ ;  /* 0x0000001f00277224 */ /* 0x000fe200078e02ff */
[----:B------:R-:W-:-:S03]  /*10d80*/  IABS R0, R30 ;  /* 0x0000001e00007213 */ /* 0x000fc60000000000 */
        /* <DEDUP_REMOVED lines=42> */
.L_x_1679:
[C---:B-----5:R-:W-:Y:S01]  /*11030*/  FFMA.FTZ R8, R45.reuse, R36, R8 ;  /* 0x000000242d087223 */ /* 0x060fe20000010008 */
[C---:B------:R-:W-:Y:S01]  /*11040*/  FFMA.FTZ R9, R45.reuse, R37, R9 ;  /* 0x000000252d097223 */ /* 0x040fe20000010009 */
[C---:B------:R-:W-:Y:S01]  /*11050*/  FFMA.FTZ R10, R45.reuse, R38, R10 ;  /* 0x000000262d0a7223 */ /* 0x040fe2000001000a */
[----:B------:R-:W-:-:S07]  /*11060*/  FFMA.FTZ R11, R45, R39, R11 ;  /* 0x000000272d0b7223 */ /* 0x000fce000001000b */
.L_x_1678:
[----:B------:R-:W-:Y:S05]  /*11070*/  BSYNC B1 ;  /* 0x0000000000017941 */ /* 0x000fea0003800000 */
.L_x_1677:
[----:B------:R-:W-:Y:S01]  /*11080*/  VIADD R27, R27, 0x4 ;  /* 0x000000041b1b7836 */ /* 0x000fe20000000000 */
[----:B------:R-:W-:Y:S01]  /*11090*/  IADD3 R35, R35, 0x10, RZ ;  /* 0x0000001023237810 */ /* 0x000fe20007ffe0ff */
[----:B------:R-:W-:-:S03]  /*110a0*/  VIADD R34, R34, 0x380 ;  /* 0x0000038022227836 */ /* 0x000fc60000000000 */
[----:B------:R-:W-:-:S13]  /*110b0*/  ISETP.GE.AND P1, PT, R27, R20, PT ;  /* 0x000000141b00720c */ /* 0x000fda0003f26270 */
[----:B------:R-:W-:Y:S05]  /*110c0*/  @!P1 BRA `(.L_x_1680) ;  /* 0xfffffff400c89947 */ /* 0x000fea000383ffff */
.L_x_1660:
[----:B------:R-:W-:Y:S05]  /*110d0*/  BSYNC B0 ;  /* 0x0000000000007941 */ /* 0x000fea0003800000 */
.L_x_1659:
[----:B------:R-:W-:Y:S01]  /*110e0*/  ISETP.GT.OR P0, PT, R21, 0x37, P0 ;  /* 0x000000371500780c */ /* 0x000fe20000704670 */
[----:B------:R-:W-:-:S12]  /*110f0*/  BSSY B0, `(.L_x_1681) ;  /* 0x0000031000007945 */ /* 0x000fd80003800000 */
[----:B------:R-:W-:Y:S05]  /*11100*/  @P0 BRA `(.L_x_1682) ;  /* 0x0000000000bc0947 */ /* 0x000fea0003800000 */
[----:B------:R-:W2:Y:S01]  /*11110*/  LDL.LU R30, [R1+0x14] ;  /* 0x00001400011e7983 */ /* 0x000ea20000300800 */
[----:B------:R-:W-:Y:S01]  /*11120*/  HFMA2.MMA R21, -RZ, RZ, 0, 1.33514404296875e-05 ;  /* 0x000000e0ff157435 */ /* 0x000fe200000001ff */
[----:B------:R-:W-:-:S09]  /*11130*/  ULDC.64 UR6, c[0x0][0x250] ;  /* 0x0000940000067ab9 */ /* 0x000fd20000000a00 */
[----:B------:R-:W-:-:S05]  /*11140*/  IMAD R21, R16, R21, -0xe0 ;  /* 0xffffff2010157424 */ /* 0x000fca00078e0215 */
[----:B------:R-:W-:-:S04]  /*11150*/  IADD3 R0, P0, R18, R21, RZ ;  /* 0x0000001512007210 */ /* 0x000fc80007f1e0ff */
[----:B------:R-:W-:Y:S02]  /*11160*/  LEA.HI.X.SX32 R21, R21, R14, 0x1, P0 ;  /* 0x0000000e15157211 */ /* 0x000fe400000f0eff */
[----:B-1----:R-:W-:-:S04]  /*11170*/  LEA R22, P0, R0, UR6, 0x2 ;  /* 0x0000000600167c11 */ /* 0x002fc8000f8010ff */
[----:B------:R-:W-:-:S05]  /*11180*/  LEA.HI.X R23, R0, UR7, R21, 0x2, P0 ;  /* 0x0000000700177c11 */ /* 0x000fca00080f1415 */
[----:B0-----:R0:W5:Y:S01]  /*11190*/  LDG.E.128 R24, desc[UR36][R22.64] ;  /* 0x0000002416187981 */ /* 0x001162000c1e1d00 */
[----:B------:R-:W1:Y:S01]  /*111a0*/  S2UR UR5, SR_CgaCtaId ;  /* 0x00000000000579c3 */ /* 0x000e620000008800 */
[----:B------:R-:W-:Y:S02]  /*111b0*/  UMOV UR4, 0x400 ;  /* 0x0000040000047882 */ /* 0x000fe40000000000 */
[----:B------:R-:W-:-:S04]  /*111c0*/  UIADD3 UR4, UR4, 0x820, URZ ;  /* 0x0000082004047890 */ /* 0x000fc8000fffe03f */
[----:B-1----:R-:W-:-:S06]  /*111d0*/  ULEA UR4, UR5, UR4, 0x18 ;  /* 0x0000000405047291 */ /* 0x002fcc000f8ec03f */
[----:B------:R-:W-:Y:S01]  /*111e0*/  MOV R0, UR4 ;  /* 0x0000000400007c02 */ /* 0x000fe20008000f00 */
[----:B------:R-:W-:Y:S02]  /*111f0*/  ULDC UR4, c[0x0][0x29c] ;  /* 0x0000a70000047ab9 */ /* 0x000fe40000000800 */
[----:B------:R-:W-:Y:S02]  /*11200*/  ISETP.NE.AND P0, PT, RZ, UR4, PT ;  /* 0x00000004ff007c0c */ /* 0x000fe4000bf05270 */
[----:B------:R0:W-:Y:S01]  /*11210*/  STL [R1+0x268], R0 ;  /* 0x0002680001007387 */ /* 0x0001e20000100800 */
[----:B--2---:R-:W-:-:S04]  /*11220*/  IMAD.IADD R20, R20, 0x1, -R30 ;  /* 0x0000000114147824 */ /* 0x004fc800078e0a1e */
[----:B------:R-:W-:-:S05]  /*11230*/  IMAD R20, R20, 0x4, R0 ;  /* 0x0000000414147824 */ /* 0x000fca00078e0200 */
[----:B------:R0:W1:Y:S01]  /*11240*/  LDS R29, [R20] ;  /* 0x00000000141d7984 */ /* 0x0000620000000800 */
[----:B------:R-:W-:Y:S05]  /*11250*/  @P0 BRA `(.L_x_1683) ;  /* 0x0000000000580947 */ /* 0x000fea0003800000 */
[----:B------:R-:W-:Y:S01]  /*11260*/  LOP3.LUT P1, RZ, R17, 0x10, RZ, 0xc0, !PT ;  /* 0x0000001011ff7812 */ /* 0x000fe2000782c0ff */
[----:B------:R-:W2:-:S12]  /*11270*/  LDL.LU R30, [R1+0x27c] ;  /* 0x00027c00011e7983 */ /* 0x000e980000300800 */
[----:B0-----:R-:W0:Y:S08]  /*11280*/  @P1 LDC R0, c[0x0][0x288] ;  /* 0x0000a200ff001b82 */ /* 0x001e300000000800 */
[----:B------:R-:W3:Y:S01]  /*11290*/  @P1 LDC.64 R16, c[0x0][0x2e8] ;  /* 0x0000ba00ff101b82 */ /* 0x000ee20000000a00 */
[----:B0-----:R-:W-:-:S04]  /*112a0*/  @P1 IMAD R0, R2, R0, R15 ;  /* 0x0000000002001224 */ /* 0x001fc800078e020f */
[----:B------:R-:W-:-:S04]  /*112b0*/  @P1 IMAD R15, R0, 0xe0, R3 ;  /* 0x000000e0000f1824 */ /* 0x000fc800078e0203 */
[----:B---3--:R-:W-:-:S05]  /*112c0*/  @P1 IMAD.WIDE R16, R15, 0x4, R16 ;  /* 0x000000040f101825 */ /* 0x008fca00078e0210 */
[----:B------:R-:W3:Y:S01]  /*112d0*/  @P1 LDG.E.128 R20, desc[UR36][R16.64] ;  /* 0x0000002410141981 */ /* 0x000ee2000c1e1d00 */
[----:B-----5:R-:W-:Y:S01]  /*112e0*/  FADD.FTZ R24, R24, R4 ;  /* 0x0000000418187221 */ /* 0x020fe20000010000 */
[----:B------:R-:W-:Y:S01]  /*112f0*/  FADD.FTZ R25, R25, R5 ;  /* 0x0000000519197221 */ /* 0x000fe20000010000 */
[----:B------:R-:W-:Y:S01]  /*11300*/  FADD.FTZ R26, R26, R6 ;  /* 0x000000061a1a7221 */ /* 0x000fe20000010000 */
[----:B------:R-:W-:Y:S01]  /*11310*/  FADD.FTZ R27, R27, R7 ;  /* 0x000000071b1b7221 */ /* 0x000fe20000010000 */
[----:B--2---:R-:W-:-:S05]  /*11320*/  IMAD R15, R30, 0xe0, RZ ;  /* 0x000000e01e0f7824 */ /* 0x004fca00078e02ff */
[----:B------:R-:W-:-:S04]  /*11330*/  IADD3 R18, P0, R18, R15, RZ ;  /* 0x0000000f12127210 */ /* 0x000fc80007f1e0ff */
[----:B------:R-:W-:Y:S02]  /*11340*/  LEA.HI.X.SX32 R15, R15, R14, 0x1, P0 ;  /* 0x0000000e0f0f7211 */ /* 0x000fe400000f0eff */
[----:B------:R-:W-:-:S04]  /*11350*/  LEA R4, P0, R18, UR6, 0x2 ;  /* 0x0000000612047c11 */ /* 0x000fc8000f8010ff */
[----:B------:R-:W-:Y:S01]  /*11360*/  LEA.HI.X R5, R18, UR7, R15, 0x2, P0 ;  /* 0x0000000712057c11 */ /* 0x000fe200080f140f */
[----:B---3--:R-:W-:Y:S01]  /*11370*/  @P1 FMUL.FTZ R24, R24, R20 ;  /* 0x0000001418181220 */ /* 0x008fe20000410000 */
[----:B------:R-:W-:Y:S01]  /*11380*/  @P1 FMUL.FTZ R25, R25, R21 ;  /* 0x0000001519191220 */ /* 0x000fe20000410000 */
[----:B------:R-:W-:Y:S01]  /*11390*/  @P1 FMUL.FTZ R26, R26, R22 ;  /* 0x000000161a1a1220 */ /* 0x000fe20000410000 */
[----:B------:R-:W-:-:S05]  /*113a0*/  @P1 FMUL.FTZ R27, R27, R23 ;  /* 0x000000171b1b1220 */ /* 0x000fca0000410000 */
[----:B------:R2:W-:Y:S02]  /*113b0*/  STG.E.128 desc[UR36][R4.64], R24 ;  /* 0x0000001804007986 */ /* 0x0005e4000c101d24 */
.L_x_1683:
[C---:B-1---5:R-:W-:Y:S01]  /*113c0*/  FFMA.FTZ R8, R29.reuse, R24, R8 ;  /* 0x000000181d087223 */ /* 0x062fe20000010008 */
[C---:B------:R-:W-:Y:S01]  /*113d0*/  FFMA.FTZ R9, R29.reuse, R25, R9 ;  /* 0x000000191d097223 */ /* 0x040fe20000010009 */
[C---:B------:R-:W-:Y:S01]  /*113e0*/  FFMA.FTZ R10, R29.reuse, R26, R10 ;  /* 0x0000001a1d0a7223 */ /* 0x040fe2000001000a */
[----:B------:R-:W-:-:S07]  /*113f0*/  FFMA.FTZ R11, R29, R27, R11 ;  /* 0x0000001b1d0b7223 */ /* 0x000fce000001000b */
.L_x_1682:
[----:B------:R-:W-:Y:S05]  /*11400*/  BSYNC B0 ;  /* 0x0000000000007941 */ /* 0x000fea0003800000 */
.L_x_1681:
[----:B0-----:R-:W-:Y:S01]  /*11410*/  IADD3 R0, R19, 0x3f, RZ ;  /* 0x0000003f13007810 */ /* 0x001fe20007ffe0ff */
[----:B------:R-:W-:Y:S03]  /*11420*/  BAR.SYNC.DEFER_BLOCKING 0x0 ;  /* 0x0000000000007b1d */ /* 0x000fe60000010000 */
[----:B------:R-:W-:-:S03]  /*11430*/  ISETP.GT.U32.OR P0, PT, R0, 0x7e, P2 ;  /* 0x0000007e0000780c */ /* 0x000fc60001704470 */
[----:B------:R-:W-:Y:S10]  /*11440*/  @P2 BRA `(.L_x_1684) ;  /* 0x00000000003c2947 */ /* 0x000ff40003800000 */
[----:B------:R-:W3:Y:S01]  /*11450*/  LDL.LU R2, [R1+0x268] ;  /* 0x0002680001027983 */ /* 0x000ee20000300800 */
[----:B------:R-:W-:Y:S01]  /*11460*/  LOP3.LUT R0, R19, 0xffffffc0, RZ, 0xc0, !PT ;  /* 0xffffffc013007812 */ /* 0x000fe200078ec0ff */
[----:B------:R-:W-:Y:S01]  /*11470*/  IMAD R13, R13, 0xe0, R3 ;  /* 0x000000e00d0d7824 */ /* 0x000fe200078e0203 */
[----:B------:R-:W-:Y:S05]  /*11480*/  WARPSYNC.ALL ;  /* 0x0000000000007948 */ /* 0x000fea0003800000 */
[----:B------:R-:W-:Y:S02]  /*11490*/  ISETP.NE.AND P1, PT, R0, 0x40, PT ;  /* 0x000000400000780c */ /* 0x000fe40003f25270 */
[----:B------:R-:W-:Y:S01]  /*114a0*/  ISETP.GT.AND P2, PT, R19, 0x3f, PT ;  /* 0x0000003f1300780c */ /* 0x000fe20003f44270 */
[----:B---3--:R-:W-:-:S10]  /*114b0*/  IMAD R13, R13, 0x4, R2 ;  /* 0x000000040d0d7824 */ /* 0x008fd400078e0202 */
[----:B------:R-:W-:Y:S01]  /*114c0*/  @!P1 STS.128 [R13+-0x380], R8 ;  /* 0xfffc80080d009388 */ /* 0x000fe20000000c00 */
[----:B------:R-:W-:Y:S06]  /*114d0*/  BAR.SYNC.DEFER_BLOCKING 0x0 ;  /* 0x0000000000007b1d */ /* 0x000fec0000010000 */
[----:B--2---:R-:W0:Y:S02]  /*114e0*/  @!P2 LDS.128 R4, [R13] ;  /* 0x000000000d04a984 */ /* 0x004e240000000c00 */
[----:B0-----:R-:W-:Y:S01]  /*114f0*/  @!P2 FADD.FTZ R8, R8, R4 ;  /* 0x000000040808a221 */ /* 0x001fe20000010000 */
[----:B------:R-:W-:Y:S01]  /*11500*/  @!P2 FADD.FTZ R9, R9, R5 ;  /* 0x000000050909a221 */ /* 0x000fe20000010000 */
[----:B------:R-:W-:Y:S01]  /*11510*/  @!P2 FADD.FTZ R10, R10, R6 ;  /* 0x000000060a0aa221 */ /* 0x000fe20000010000 */
[----:B------:R-:W-:Y:S01]  /*11520*/  @!P2 FADD.FTZ R11, R11, R7 ;  /* 0x000000070b0ba221 */ /* 0x000fe20000010000 */
[----:B------:R-:W-:Y:S06]  /*11530*/  BAR.SYNC.DEFER_BLOCKING 0x0 ;  /* 0x0000000000007b1d */ /* 0x000fec0000010000 */
.L_x_1684:
[----:B------:R-:W-:Y:S05]  /*11540*/  @P0 EXIT ;  /* 0x000000000000094d */ /* 0x000fea0003800000 */
[----:B------:R-:W0:Y:S02]  /*11550*/  LDC R0, c[0x0][0x308] ;  /* 0x0000c200ff007b82 */ /* 0x000e240000000800 */
[----:B0-----:R-:W-:-:S13]  /*11560*/  ISETP.NE.AND P0, PT, R0, 0x2, PT ;  /* 0x000000020000780c */ /* 0x001fda0003f05270 */
[----:B--2---:R-:W0:Y:S01]  /*11570*/  @P0 LDC.64 R4, c[0x0][0x210] ;  /* 0x00008400ff040b82 */ /* 0x004e220000000a00 */
[----:B------:R-:W-:-:S04]  /*11580*/  @P0 IMAD R7, R12, 0xe0, R3 ;  /* 0x000000e00c070824 */ /* 0x000fc800078e0203 */
[----:B0-----:R-:W-:-:S05]  /*11590*/  @P0 IMAD.WIDE R4, R7, 0x4, R4 ;  /* 0x0000000407040825 */ /* 0x001fca00078e0204 */
        /* <DEDUP_REMOVED lines=30> */
.L_x_1623:
[----:B------:R-:W-:Y:S01]  /*11780*/  HFMA2.MMA R11, -RZ, RZ, 0, 1.847743988037109375e-06 ;  /* 0x0000001fff0b7435 */ /* 0x000fe200000001ff */
[----:B------:R-:W-:Y:S01]  /*11790*/  BSSY B1, `(.L_x_1685) ;  /* 0x0000007000017945 */ /* 0x000fe20003800000 */
[----:B------:R-:W-:Y:S01]  /*117a0*/  MOV R13, R9 ;  /* 0x00000009000d7202 */ /* 0x000fe20000000f00 */
[----:B------:R-:W-:Y:S02]  /*117b0*/  IMAD.MOV.U32 R12, RZ, RZ, 0x1 ;  /* 0x00000001ff0c7424 */ /* 0x000fe400078e00ff */
[----:B------:R-:W-:-:S07]  /*117c0*/  IMAD.MOV.U32 R15, RZ, RZ, -0x1 ;  /* 0xffffffffff0f7424 */ /* 0x000fce00078e00ff */
[----:B-----5:R-:W-:Y:S05]  /*117d0*/  WARPSYNC.COLLECTIVE R15, `(.L_x_1686) ;  /* 0x000000000f087348 */ /* 0x020fea0003c00000 */
[----:B------:R0:W1:Y:S02]  /*117e0*/  SHFL.BFLY P6, R14, R13, R12, R11 ;  /* 0x0c00000c0d0e7389 */ /* 0x00006400000c000b */
[----:B01---5:R-:W-:Y:S01]  /*117f0*/  ENDCOLLECTIVE ;  /* 0x000000000000791b */ /* 0x023fe20003800000 */
.L_x_1686:
[----:B------:R-:W-:Y:S05]  /*11800*/  BSYNC B1 ;  /* 0x0000000000017941 */ /* 0x000fea0003800000 */
.L_x_1685:
[----:B------:R-:W-:Y:S05]  /*11810*/  BRA `(.L_x_1687) ;  /* 0xffffffc800507947 */ /* 0x000fea000383ffff */
.L_x_1627:
[----:B--2-4-:R-:W-:Y:S01]  /*11820*/  HFMA2.MMA R11, -RZ, RZ, 0, 1.847743988037109375e-06 ;  /* 0x0000001fff0b7435 */ /* 0x014fe200000001ff */
[----:B------:R-:W-:Y:S01]  /*11830*/  BSSY B0, `(.L_x_1688) ;  /* 0x0000007000007945 */ /* 0x000fe20003800000 */
[----:B------:R-:W-:Y:S01]  /*11840*/  MOV R13, R252 ;  /* 0x000000fc000d7202 */ /* 0x000fe20000000f00 */
[----:B------:R-:W-:Y:S02]  /*11850*/  IMAD.MOV.U32 R12, RZ, RZ, 0x10 ;  /* 0x00000010ff0c7424 */ /* 0x000fe400078e00ff */
[----:B------:R-:W-:-:S07]  /*11860*/  IMAD.MOV.U32 R15, RZ, RZ, -0x1 ;  /* 0xffffffffff0f7424 */ /* 0x000fce00078e00ff */
[----:B0-----:R-:W-:Y:S05]  /*11870*/  WARPSYNC.COLLECTIVE R15, `(.L_x_1689) ;  /* 0x000000000f087348 */ /* 0x001fea0003c00000 */
[----:B------:R1:W2:Y:S02]  /*11880*/  SHFL.BFLY P6, R14, R13, R12, R11 ;  /* 0x0c00000c0d0e7389 */ /* 0x0002a400000c000b */
[----:B012---:R-:W-:Y:S01]  /*11890*/  ENDCOLLECTIVE ;  /* 0x000000000000791b */ /* 0x007fe20003800000 */
.L_x_1689:
[----:B------:R-:W-:Y:S05]  /*118a0*/  BSYNC B0 ;  /* 0x0000000000007941 */ /* 0x000fea0003800000 */
.L_x_1688:
[----:B------:R-:W-:Y:S01]  /*118b0*/  FMNMX.FTZ R13, R14, R252, !PT ;  /* 0x000000fc0e0d7209 */ /* 0x000fe20007810000 */
[----:B------:R-:W-:Y:S01]  /*118c0*/  IMAD.MOV.U32 R11, RZ, RZ, 0x1f ;  /* 0x0000001fff0b7424 */ /* 0x000fe200078e00ff */
[----:B------:R-:W-:Y:S02]  /*118d0*/  MOV R12, 0x8 ;  /* 0x00000008000c7802 */ /* 0x000fe40000000f00 */
[----:B------:R-:W-:-:S07]  /*118e0*/  MOV R15, 0xffffffff ;  /* 0xffffffff000f7802 */ /* 0x000fce0000000f00 */
[----:B------:R-:W-:Y:S05]  /*118f0*/  WARPSYNC.COLLECTIVE R15, `(.L_x_1690) ;  /* 0x000000000f087348 */ /* 0x000fea0003c00000 */
[----:B------:R0:W1:Y:S02]  /*11900*/  SHFL.BFLY P6, R14, R13, R12, R11 ;  /* 0x0c00000c0d0e7389 */ /* 0x00006400000c000b */
[----:B01----:R-:W-:Y:S01]  /*11910*/  ENDCOLLECTIVE ;  /* 0x000000000000791b */ /* 0x003fe20003800000 */
.L_x_1690:
[----:B------:R-:W-:Y:S01]  /*11920*/  HFMA2.MMA R12, -RZ, RZ, 0, 2.384185791015625e-07 ;  /* 0x00000004ff0c7435 */ /* 0x000fe200000001ff */
[----:B------:R-:W-:-:S05]  /*11930*/  FMNMX.FTZ R3, R13, R14, !PT ;  /* 0x0000000e0d037209 */ /* 0x000fca0007810000 */
[----:B------:R-:W-:-:S07]  /*11940*/  IMAD.MOV.U32 R13, RZ, RZ, R3 ;  /* 0x000000ffff0d7224 */ /* 0x000fce00078e0003 */
[----:B------:R-:W-:Y:S05]  /*11950*/  WARPSYNC.COLLECTIVE R15, `(.L_x_1691) ;  /* 0x000000000f087348 */ /* 0x000fea0003c00000 */
[----:B------:R0:W1:Y:S02]  /*11960*/  SHFL.BFLY P6, R14, R13, R12, R11 ;  /* 0x0c00000c0d0e7389 */ /* 0x00006400000c000b */
[----:B01----:R-:W-:Y:S01]  /*11970*/  ENDCOLLECTIVE ;  /* 0x000000000000791b */ /* 0x003fe20003800000 */
.L_x_1691:
[----:B------:R-:W-:Y:S02]  /*11980*/  MOV R12, 0x2 ;  /* 0x00000002000c7802 */ /* 0x000fe40000000f00 */
[----:B------:R-:W-:-:S05]  /*11990*/  FMNMX.FTZ R4, R3, R14, !PT ;  /* 0x0000000e03047209 */ /* 0x000fca0007810000 */
[----:B------:R-:W-:-:S07]  /*119a0*/  IMAD.MOV.U32 R13, RZ, RZ, R4 ;  /* 0x000000ffff0d7224 */ /* 0x000fce00078e0004 */
[----:B------:R-:W-:Y:S05]  /*119b0*/  WARPSYNC.COLLECTIVE R15, `(.L_x_1692) ;  /* 0x000000000f087348 */ /* 0x000fea0003c00000 */
[----:B------:R0:W1:Y:S02]  /*119c0*/  SHFL.BFLY P6, R14, R13, R12, R11 ;  /* 0x0c00000c0d0e7389 */ /* 0x00006400000c000b */
[----:B01----:R-:W-:Y:S01]  /*119d0*/  ENDCOLLECTIVE ;  /* 0x000000000000791b */ /* 0x003fe20003800000 */
.L_x_1692:
[----:B------:R-:W-:Y:S05]  /*119e0*/  BRA `(.L_x_1693) ;  /* 0xffffffc800b07947 */ /* 0x000fea000383ffff */
.L_x_1694:
        /* <DEDUP_REMOVED lines=9> */
.L_x_4245:


//--------------------- .text._ZN4mmha33masked_multihead_attention_kernelIfLi224ELi256ELi4ELi64ELi64ELb1ELb1EEEv26Multihead_attention_paramsIT_XT5_EE --------------------------
	.section	.text._ZN4mmha33masked_multihead_attention_kernelIfLi224ELi256ELi4ELi64ELi64ELb1ELb1EEEv26Multihead_attention_paramsIT_XT5_EE,"ax",@progbits
	.align	128
        .global         _ZN4mmha33masked_multihead_attention_kernelIfLi224ELi256ELi4ELi64ELi64ELb1ELb1EEEv26Multihead_attention_paramsIT_XT5_EE
        .type           _ZN4mmha33masked_multihead_attention_kernelIfLi224ELi256ELi4ELi64ELi64ELb1ELb1EEEv26Multihead_attention_paramsIT_XT5_EE,@function
        .size           _ZN4mmha33masked_multihead_attention_kernelIfLi224ELi256ELi4ELi64ELi64ELb1ELb1EEEv26Multihead_attention_paramsIT_XT5_EE,(.L_x_4246 - _ZN4mmha33masked_multihead_attention_kernelIfLi224ELi256ELi4ELi64ELi64ELb1ELb1EEEv26Multihead_attention_paramsIT_XT5_EE)
        .other          _ZN4mmha33masked_multihead_attention_kernelIfLi224ELi256ELi4ELi64ELi64ELb1ELb1EEEv26Multihead_attention_paramsIT_XT5_EE,@"STO_CUDA_ENTRY STV_DEFAULT"
_ZN4mmha33masked_multihead_attention_kernelIfLi224ELi256ELi4ELi64ELi64ELb1ELb1EEEv26Multihead_attention_paramsIT_XT5_EE:
.text._ZN4mmha33masked_multihead_attention_kernelIfLi224ELi256ELi4ELi64ELi64ELb1ELb1EEEv26Multihead_attention_paramsIT_XT5_EE:
        /* <DEDUP_REMOVED lines=12> */
.L_x_1695:
[----:B------:R-:W0:Y:S01]  /*00c0*/  LDC R15, c[0x0][0x280] ;  /* 0x0000a000ff0f7b82 */ /* 0x000e220000000800 */
[----:B------:R-:W-:-:S07]  /*00d0*/  IMAD.MOV.U32 R17, RZ, RZ, RZ ;  /* 0x000000ffff117224 */ /* 0x000fce00078e00ff */
        /* <DEDUP_REMOVED lines=20> */
[----:B-1----:R-:W-:Y:S02]  /*0220*/  IMAD.MOV.U32 R4, RZ, RZ, RZ ;  /* 0x000000ffff047224 */ /* 0x002fe400078e00ff */
[----:B--2---:R-:W-:-:S04]  /*0230*/  IMAD.MOV R6, RZ, RZ, -R5 ;  /* 0x000000ffff067224 */ /* 0x004fc800078e0a05 */
[----:B------:R-:W-:Y:S01]  /*0240*/  IMAD R7, R6, R3, RZ ;  /* 0x0000000306077224 */ /* 0x000fe200078e02ff */
[----:B------:R-:W-:-:S03]  /*0250*/  IABS R6, R2 ;  /* 0x0000000200067213 */ /* 0x000fc60000000000 */
[----:B------:R-:W-:-:S06]  /*0260*/  IMAD.HI.U32 R5, R5, R7, R4 ;  /* 0x0000000705057227 */ /* 0x000fcc00078e0004 */
[----:B------:R-:W-:Y:S02]  /*0270*/  IMAD.HI.U32 R16, R5, R6, RZ ;  /* 0x0000000605107227 */ /* 0x000fe400078e00ff */
[----:B------:R-:W1:Y:S03]  /*0280*/  LDC.64 R4, c[0x0][0x328] ;  /* 0x0000ca00ff047b82 */ /* 0x000e660000000a00 */
[----:B------:R-:W-:-:S05]  /*0290*/  IADD3 R0, -R16, RZ, RZ ;  /* 0x000000ff10007210 */ /* 0x000fca0007ffe1ff */
[C---:B------:R-:W-:Y:S02]  /*02a0*/  IMAD R0, R3.reuse, R0, R6 ;  /* 0x0000000003007224 */ /* 0x040fe400078e0206 */
[----:B------:R-:W2:Y:S03]  /*02b0*/  @P3 LDC.64 R6, c[0x0][0x2f0] ;  /* 0x0000bc00ff063b82 */ /* 0x000ea60000000a00 */
[----:B------:R-:W-:Y:S01]  /*02c0*/  ISETP.GT.U32.AND P1, PT, R3, R0, PT ;  /* 0x000000000300720c */ /* 0x000fe20003f24070 */
[C---:B0-----:R-:W-:Y:S02]  /*02d0*/  IMAD R23, R2.reuse, UR4, R22 ;  /* 0x0000000402177c24 */ /* 0x041fe4000f8e0216 */
[----:B------:R-:W-:Y:S02]  /*02e0*/  IMAD.SHL.U32 R14, R19, 0x4, RZ ;  /* 0x00000004130e7824 */ /* 0x000fe400078e00ff */
[----:B-1----:R-:W-:-:S08]  /*02f0*/  IMAD.WIDE R4, R2, 0x4, R4 ;  /* 0x0000000402047825 */ /* 0x002fd000078e0204 */
[----:B------:R-:W-:Y:S01]  /*0300*/  @!P1 IMAD.IADD R0, R0, 0x1, -R3 ;  /* 0x0000000100009824 */ /* 0x000fe200078e0a03 */
[----:B------:R0:W5:Y:S01]  /*0310*/  LDG.E R18, desc[UR36][R4.64] ;  /* 0x0000002404127981 */ /* 0x000162000c1e1900 */
[----:B------:R-:W-:Y:S01]  /*0320*/  @!P1 VIADD R16, R16, 0x1 ;  /* 0x0000000110109836 */ /* 0x000fe20000000000 */
[----:B------:R-:W-:Y:S02]  /*0330*/  ISETP.NE.AND P1, PT, R15, RZ, PT ;  /* 0x000000ff0f00720c */ /* 0x000fe40003f25270 */
[----:B------:R-:W-:Y:S02]  /*0340*/  ISETP.GE.U32.AND P0, PT, R0, R3, PT ;  /* 0x000000030000720c */ /* 0x000fe40003f06070 */
[----:B------:R-:W-:-:S04]  /*0350*/  LOP3.LUT R0, R2, R15, RZ, 0x3c, !PT ;  /* 0x0000000f02007212 */ /* 0x000fc800078e3cff */
[----:B------:R-:W-:Y:S02]  /*0360*/  ISETP.GE.AND P2, PT, R0, RZ, PT ;  /* 0x000000ff0000720c */ /* 0x000fe40003f46270 */
[----:B------:R-:W1:Y:S05]  /*0370*/  LDC R0, c[0x0][0x278] ;  /* 0x00009e00ff007b82 */ /* 0x000e6a0000000800 */
[----:B------:R-:W-:-:S06]  /*0380*/  @P0 VIADD R16, R16, 0x1 ;  /* 0x0000000110100836 */ /* 0x000fcc0000000000 */
[----:B------:R-:W-:Y:S02]  /*0390*/  @!P2 IADD3 R16, -R16, RZ, RZ ;  /* 0x000000ff1010a210 */ /* 0x000fe40007ffe1ff */
[----:B------:R-:W-:-:S05]  /*03a0*/  @!P1 LOP3.LUT R16, RZ, R15, RZ, 0x33, !PT ;  /* 0x0000000fff109212 */ /* 0x000fca00078e33ff */
[----:B--2---:R-:W-:-:S05]  /*03b0*/  @P3 IMAD.WIDE R6, R16, 0x4, R6 ;  /* 0x0000000410063825 */ /* 0x004fca00078e0206 */
[----:B------:R2:W5:Y:S01]  /*03c0*/  @P3 LDG.E R17, desc[UR36][R6.64] ;  /* 0x0000002406113981 */ /* 0x000562000c1e1900 */
[----:B------:R-:W-:Y:S01]  /*03d0*/  IMAD R3, R22, 0xe0, RZ ;  /* 0x000000e016037824 */ /* 0x000fe200078e02ff */
[----:B-1----:R-:W-:Y:S01]  /*03e0*/  ISETP.NE.AND P0, PT, R0, RZ, PT ;  /* 0x000000ff0000720c */ /* 0x002fe20003f05270 */
[----:B------:R-:W-:Y:S02]  /*03f0*/  IMAD R59, R23, 0xe0, RZ ;  /* 0x000000e0173b7824 */ /* 0x000fe400078e02ff */
[----:B------:R-:W-:Y:S01]  /*0400*/  IMAD R0, R2, R0, R3 ;  /* 0x0000000002007224 */ /* 0x000fe200078e0203 */
[----:B0-----:R-:W-:-:S04]  /*0410*/  P2R R4, PR, RZ, 0x20 ;  /* 0x00000020ff047803 */ /* 0x001fc80000000000 */
[----:B------:R-:W-:Y:S01]  /*0420*/  SEL R0, R59, R0, !P0 ;  /* 0x000000003b007207 */ /* 0x000fe20004000000 */
[----:B--2-4-:R-:W-:Y:S06]  /*0430*/  @P5 BRA `(.L_x_1697) ;  /* 0x0000000000605947 */ /* 0x014fec0003800000 */
[----:B------:R-:W0:Y:S01]  /*0440*/  LDC R4, c[0x0][0x308] ;  /* 0x0000c200ff047b82 */ /* 0x000e220000000800 */
[----:B------:R-:W-:Y:S01]  /*0450*/  IMAD.IADD R9, R0, 0x1, R14 ;  /* 0x0000000100097824 */ /* 0x000fe200078e020e */
        /* <DEDUP_REMOVED lines=22> */
.L_x_1697:
[----:B------:R-:W-:Y:S05]  /*05c0*/  BSYNC B0 ;  /* 0x0000000000007941 */ /* 0x000fea0003800000 */
.L_x_1696:
[----:B------:R-:W0:Y:S01]  /*05d0*/  LDC R20, c[0x0][0x284] ;  /* 0x0000a100ff147b82 */ /* 0x000e220000000800 */
[----:B------:R-:W-:Y:S01]  /*05e0*/  ISETP.LT.AND P2, PT, R19, 0x40, P3 ;  /* 0x000000401300780c */ /* 0x000fe20001f41270 */
[----:B------:R-:W-:Y:S01]  /*05f0*/  IMAD.IADD R40, R59, 0x1, R14 ;  /* 0x000000013b287824 */ /* 0x000fe200078e020e */
[----:B------:R-:W-:Y:S01]  /*0600*/  ISETP.NE.U32.AND P1, PT, R12, RZ, PT ;  /* 0x000000ff0c00720c */ /* 0x000fe20003f25070 */
[----:B------:R-:W-:Y:S01]  /*0610*/  ULDC.64 UR6, c[0x0][0x220] ;  /* 0x0000880000067ab9 */ /* 0x000fe20000000a00 */
[----:B-----5:R-:W-:Y:S01]  /*0620*/  IADD3 R24, R18, -0x1, RZ ;  /* 0xffffffff12187810 */ /* 0x020fe20007ffe0ff */
[----:B------:R-:W-:Y:S01]  /*0630*/  IMAD.MOV.U32 R25, RZ, RZ, RZ ;  /* 0x000000ffff197224 */ /* 0x000fe200078e00ff */
[----:B------:R-:W-:Y:S01]  /*0640*/  ISETP.NE.AND.EX P1, PT, R13, RZ, PT, P1 ;  /* 0x000000ff0d00720c */ /* 0x000fe20003f25310 */
[----:B------:R-:W1:Y:S01]  /*0650*/  @!P5 LDC.64 R4, c[0x0][0x248] ;  /* 0x00009200ff04db82 */ /* 0x000e620000000a00 */
[----:B------:R-:W-:Y:S01]  /*0660*/  SHF.R.S32.HI R0, RZ, 0x1f, R2 ;  /* 0x0000001fff007819 */ /* 0x000fe20000011402 */
[----:B------:R-:W-:Y:S01]  /*0670*/  @!P5 IMAD.SHL.U32 R11, R24, 0x4, RZ ;  /* 0x00000004180bd824 */ /* 0x000fe200078e00ff */
[----:B------:R-:W-:-:S02]  /*0680*/  ISETP.EQ.U32.AND P0, PT, RZ, UR6, PT ;  /* 0x00000006ff007c0c */ /* 0x000fc4000bf02070 */
[----:B------:R-:W-:Y:S02]  /*0690*/  CS2R R28, SRZ ;  /* 0x00000000001c7805 */ /* 0x000fe4000001ff00 */
[----:B------:R-:W-:Y:S02]  /*06a0*/  CS2R R30, SRZ ;  /* 0x00000000001e7805 */ /* 0x000fe4000001ff00 */
[----:B------:R-:W-:Y:S02]  /*06b0*/  IADD3 R3, R3, R14, RZ ;  /* 0x0000000e03037210 */ /* 0x000fe40007ffe0ff */
[----:B------:R-:W-:Y:S01]  /*06c0*/  CS2R R44, SRZ ;  /* 0x00000000002c7805 */ /* 0x000fe2000001ff00 */
[----:B------:R-:W2:Y:S01]  /*06d0*/  @P2 LDC.64 R8, c[0x0][0x2e0] ;  /* 0x0000b800ff082b82 */ /* 0x000ea20000000a00 */
[----:B------:R-:W-:Y:S02]  /*06e0*/  ISETP.EQ.OR.EX P0, PT, RZ, UR7, P5, P0 ;  /* 0x00000007ff007c0c */ /* 0x000fe4000af02700 */
[----:B------:R-:W-:-:S02]  /*06f0*/  CS2R R46, SRZ ;  /* 0x00000000002e7805 */ /* 0x000fc4000001ff00 */
[----:B------:R-:W-:Y:S01]  /*0700*/  @P1 LEA R10, P3, R2, R12, 0x2 ;  /* 0x0000000c020a1211 */ /* 0x000fe200078610ff */
[-C--:B0-----:R-:W-:Y:S01]  /*0710*/  @!P5 IMAD R11, R40, R20.reuse, R11 ;  /* 0x00000014280bd224 */ /* 0x081fe200078e020b */
[----:B------:R-:W-:-:S07]  /*0720*/  IABS R21, R20 ;  /* 0x0000001400157213 */ /* 0x000fce0000000000 */
[----:B------:R-:W0:Y:S01]  /*0730*/  @!P0 LDC.64 R6, c[0x0][0x220] ;  /* 0x00008800ff068b82 */ /* 0x000e220000000a00 */
[----:B-1----:R-:W-:Y:S01]  /*0740*/  @!P5 IMAD.WIDE R4, R11, 0x4, R4 ;  /* 0x000000040b04d825 */ /* 0x002fe200078e0204 */
[----:B------:R-:W-:-:S03]  /*0750*/  @P1 LEA.HI.X R11, R2, R13, R0, 0x2, P3 ;  /* 0x0000000d020b1211 */ /* 0x000fc600018f1400 */
[----:B------:R-:W-:Y:S01]  /*0760*/  @P2 IMAD R13, R17, UR4, R22 ;  /* 0x00000004110d2c24 */ /* 0x000fe2000f8e0216 */
[----:B------:R-:W1:Y:S01]  /*0770*/  I2F.RP R0, R21 ;  /* 0x0000001500007306 */ /* 0x000e620000209400 */
[----:B------:R-:W5:Y:S02]  /*0780*/  @P1 LDG.E R25, desc[UR36][R10.64] ;  /* 0x000000240a191981 */ /* 0x000f64000c1e1900 */
[----:B------:R-:W-:Y:S02]  /*0790*/  @P2 IMAD R13, R13, 0xe0, R14 ;  /* 0x000000e00d0d2824 */ /* 0x000fe400078e020e */
[----:B------:R-:W5:Y:S02]  /*07a0*/  @!P5 LDG.E.128 R28, desc[UR36][R4.64] ;  /* 0x00000024041cd981 */ /* 0x000f64000c1e1d00 */
[----:B--2---:R-:W-:-:S05]  /*07b0*/  @P2 IMAD.WIDE R8, R13, 0x4, R8 ;  /* 0x000000040d082825 */ /* 0x004fca00078e0208 */
[----:B------:R-:W5:Y:S01]  /*07c0*/  @P2 LDG.E.128 R48, desc[UR36][R8.64] ;  /* 0x0000002408302981 */ /* 0x000f62000c1e1d00 */
[----:B-1----:R-:W1:Y:S01]  /*07d0*/  MUFU.RCP R0, R0 ;  /* 0x0000000000007308 */ /* 0x002e620000001000 */
[----:B------:R-:W-:Y:S01]  /*07e0*/  IABS R26, R24 ;  /* 0x00000018001a7213 */ /* 0x000fe20000000000 */
[----:B0-----:R-:W-:-:S05]  /*07f0*/  @!P0 IMAD.WIDE R6, R3, 0x4, R6 ;  /* 0x0000000403068825 */ /* 0x001fca00078e0206 */
[----:B------:R0:W5:Y:S01]  /*0800*/  @!P0 LDG.E.128 R44, desc[UR36][R6.64] ;  /* 0x00000024062c8981 */ /* 0x000162000c1e1d00 */
[----:B-1----:R-:W-:Y:S01]  /*0810*/  VIADD R12, R0, 0xffffffe ;  /* 0x0ffffffe000c7836 */ /* 0x002fe20000000000 */
[----:B0-----:R-:W0:Y:S03]  /*0820*/  LDC R7, c[0x0][0x290] ;  /* 0x0000a400ff077b82 */ /* 0x001e260000000800 */
        /* <DEDUP_REMOVED lines=8> */
[----:B------:R-:W-:Y:S02]  /*08b0*/  ISETP.GT.U32.AND P0, PT, R21, R26, PT ;  /* 0x0000001a1500720c */ /* 0x000fe40003f04070 */
[----:B------:R-:W-:Y:S02]  /*08c0*/  ISETP.NE.AND P4, PT, R42, RZ, PT ;  /* 0x000000ff2a00720c */ /* 0x000fe40003f85270 */
[----:B------:R-:W-:-:S09]  /*08d0*/  ISETP.GE.AND P3, PT, R24, RZ, PT ;  /* 0x000000ff1800720c */ /* 0x000fd20003f66270 */
[----:B------:R-:W-:-:S05]  /*08e0*/  @!P0 IMAD.IADD R26, R26, 0x1, -R21 ;  /* 0x000000011a1a8824 */ /* 0x000fca00078e0a15 */
[----:B------:R-:W-:Y:S02]  /*08f0*/  ISETP.GT.U32.AND P1, PT, R21, R26, PT ;  /* 0x0000001a1500720c */ /* 0x000fe40003f24070 */
[----:B------:R-:W-:Y:S02]  /*0900*/  ISETP.NE.AND P0, PT, R20, RZ, PT ;  /* 0x000000ff1400720c */ /* 0x000fe40003f05270 */
[----:B------:R-:W-:Y:S02]  /*0910*/  CS2R R34, SRZ ;  /* 0x0000000000227805 */ /* 0x000fe4000001ff00 */
[----:B------:R-:W-:Y:S02]  /*0920*/  P2R R0, PR, RZ, 0x10 ;  /* 0x00000010ff007803 */ /* 0x000fe40000000000 */
[----:B------:R-:W-:-:S05]  /*0930*/  CS2R R32, SRZ ;  /* 0x0000000000207805 */ /* 0x000fca000001ff00 */
[----:B------:R-:W-:-:S04]  /*0940*/  @!P1 IMAD.IADD R26, R26, 0x1, -R21 ;  /* 0x000000011a1a9824 */ /* 0x000fc800078e0a15 */
[----:B------:R-:W-:Y:S01]  /*0950*/  @!P3 IMAD.MOV R26, RZ, RZ, -R26 ;  /* 0x000000ffff1ab224 */ /* 0x000fe200078e0a1a */
[----:B------:R-:W-:Y:S01]  /*0960*/  @!P0 LOP3.LUT R26, RZ, R20, RZ, 0x33, !PT ;  /* 0x00000014ff1a8212 */ /* 0x000fe200078e33ff */
[----:B0-----:R-:W-:Y:S06]  /*0970*/  @P4 BRA `(.L_x_1698) ;  /* 0x00000000002c4947 */ /* 0x001fec0003800000 */
        /* <DEDUP_REMOVED lines=10> */
.L_x_1699:
[----:B------:R-:W-:Y:S05]  /*0a20*/  BSYNC B0 ;  /* 0x0000000000007941 */ /* 0x000fea0003800000 */
.L_x_1698:
[----:B-----5:R-:W-:Y:S01]  /*0a30*/  @!P4 FADD.FTZ R28, R28, R32 ;  /* 0x000000201c1cc221 */ /* 0x020fe20000010000 */
[----:B------:R-:W-:Y:S01]  /*0a40*/  @!P4 FADD.FTZ R29, R29, R33 ;  /* 0x000000211d1dc221 */ /* 0x000fe20000010000 */
[----:B------:R-:W-:Y:S01]  /*0a50*/  @!P4 FADD.FTZ R30, R30, R34 ;  /* 0x000000221e1ec221 */ /* 0x000fe20000010000 */
[----:B------:R-:W-:Y:S01]  /*0a60*/  @!P4 FADD.FTZ R31, R31, R35 ;  /* 0x000000231f1fc221 */ /* 0x000fe20000010000 */
[----:B------:R-:W-:Y:S01]  /*0a70*/  ISETP.NE.AND P1, PT, R42, RZ, PT ;  /* 0x000000ff2a00720c */ /* 0x000fe20003f25270 */
[----:B------:R-:W-:Y:S01]  /*0a80*/  ULDC.U8 UR5, c[0x0][0x294] ;  /* 0x0000a50000057ab9 */ /* 0x000fe20000000000 */
[----:B------:R-:W-:Y:S01]  /*0a90*/  @P2 FMUL.FTZ R28, R28, R48 ;  /* 0x000000301c1c2220 */ /* 0x000fe20000410000 */
[----:B------:R-:W-:Y:S01]  /*0aa0*/  @P2 FMUL.FTZ R29, R29, R49 ;  /* 0x000000311d1d2220 */ /* 0x000fe20000410000 */
[----:B------:R-:W-:Y:S01]  /*0ab0*/  @P2 FMUL.FTZ R30, R30, R50 ;  /* 0x000000321e1e2220 */ /* 0x000fe20000410000 */
[----:B------:R-:W-:Y:S01]  /*0ac0*/  @P2 FMUL.FTZ R31, R31, R51 ;  /* 0x000000331f1f2220 */ /* 0x000fe20000410000 */
[----:B------:R-:W-:Y:S01]  /*0ad0*/  P2R R0, PR, RZ, 0x2 ;  /* 0x00000002ff007803 */ /* 0x000fe20000000000 */
        /* <DEDUP_REMOVED lines=24> */
[----:B------:R-:W-:Y:S02]  /*0c60*/  IMAD R9, R6, R3, RZ ;  /* 0x0000000306097224 */ /* 0x000fe400078e02ff */
[----:B------:R-:W-:Y:S02]  /*0c70*/  IMAD.MOV.U32 R6, RZ, RZ, R8 ;  /* 0x000000ffff067224 */ /* 0x000fe400078e0008 */
[----:B------:R-:W-:-:S06]  /*0c80*/  IMAD.HI.U32 R5, R5, R9, R4 ;  /* 0x0000000905057227 */ /* 0x000fcc00078e0004 */
[----:B------:R-:W-:-:S04]  /*0c90*/  IMAD.HI.U32 R5, R5, R6, RZ ;  /* 0x0000000605057227 */ /* 0x000fc800078e00ff */
[----:B------:R-:W-:-:S05]  /*0ca0*/  IMAD R0, R5, R0, R6 ;  /* 0x0000000005007224 */ /* 0x000fca00078e0206 */
[----:B------:R-:W-:-:S13]  /*0cb0*/  ISETP.GT.U32.AND P1, PT, R3, R0, PT ;  /* 0x000000000300720c */ /* 0x000fda0003f24070 */
[----:B------:R-:W-:Y:S02]  /*0cc0*/  @!P1 IMAD.IADD R0, R0, 0x1, -R3 ;  /* 0x0000000100009824 */ /* 0x000fe400078e0a03 */
[----:B------:R-:W-:-:S03]  /*0cd0*/  @!P1 VIADD R5, R5, 0x1 ;  /* 0x0000000105059836 */ /* 0x000fc60000000000 */
        /* <DEDUP_REMOVED lines=10> */
[----:B------:R-:W-:-:S03]  /*0d80*/  P2R R45, PR, RZ, 0x2 ;  /* 0x00000002ff2d7803 */ /* 0x000fc60000000000 */
[----:B------:R-:W-:-:S04]  /*0d90*/  IMAD.MOV R0, RZ, RZ, -R44 ;  /* 0x000000ffff007224 */ /* 0x000fc800078e0a2c */
        /* <DEDUP_REMOVED lines=9> */
[----:B------:R-:W-:Y:S01]  /*0e30*/  IMAD.U32 R10, RZ, RZ, UR6 ;  /* 0x00000006ff0a7e24 */ /* 0x000fe2000f8e00ff */
[----:B------:R-:W-:Y:S01]  /*0e40*/  MOV R11, UR7 ;  /* 0x00000007000b7c02 */ /* 0x000fe20008000f00 */
[----:B------:R-:W-:Y:S02]  /*0e50*/  IMAD.U32 R6, RZ, RZ, UR4 ;  /* 0x00000004ff067e24 */ /* 0x000fe4000f8e00ff */
[----:B------:R-:W-:-:S02]  /*0e60*/  IMAD.U32 R7, RZ, RZ, UR5 ;  /* 0x00000005ff077e24 */ /* 0x000fc4000f8e00ff */
[----:B------:R-:W-:Y:S02]  /*0e70*/  IMAD.MOV.U32 R8, RZ, RZ, 0x53f ;  /* 0x0000053fff087424 */ /* 0x000fe400078e00ff */
[----:B------:R-:W-:Y:S02]  /*0e80*/  IMAD.MOV.U32 R12, RZ, RZ, 0x1 ;  /* 0x00000001ff0c7424 */ /* 0x000fe400078e00ff */
[----:B0-----:R-:W-:-:S07]  /*0e90*/  IMAD.MOV.U32 R13, RZ, RZ, RZ ;  /* 0x000000ffff0d7224 */ /* 0x001fce00078e00ff */
[----:B------:R-:W-:-:S07]  /*0ea0*/  LEPC R20, `(.L_x_1702) ;  /* 0x000000001014794e */ /* 0x000fce0000000000 */
[----:B-1----:R-:W-:Y:S05]  /*0eb0*/  CALL.ABS.NOINC R14 ;  /* 0x000000000e007343 */ /* 0x002fea0003c00000 */
.L_x_1702:
[----:B------:R-:W0:Y:S01]  /*0ec0*/  S2R R4, SR_CgaCtaId ;  /* 0x0000000000047919 */ /* 0x000e220000008800 */
[----:B------:R-:W1:Y:S01]  /*0ed0*/  LDC R6, c[0x0][0x290] ;  /* 0x0000a400ff067b82 */ /* 0x000e620000000800 */
[----:B------:R-:W-:Y:S02]  /*0ee0*/  MOV R0, 0x400 ;  /* 0x0000040000007802 */ /* 0x000fe40000000f00 */
[----:B------:R-:W-:Y:S02]  /*0ef0*/  ISETP.NE.AND P6, PT, R45, RZ, PT ;  /* 0x000000ff2d00720c */ /* 0x000fe40003fc5270 */
[----:B------:R-:W-:Y:S01]  /*0f00*/  IADD3 R3, R0, 0x810, RZ ;  /* 0x0000081000037810 */ /* 0x000fe20007ffe0ff */
[----:B------:R-:W-:-:S03]  /*0f10*/  IMAD R0, R41, R44, R43 ;  /* 0x0000002c29007224 */ /* 0x000fc600078e022b */
[----:B0-----:R-:W-:-:S05]  /*0f20*/  LEA R3, R4, R3, 0x18 ;  /* 0x0000000304037211 */ /* 0x001fca00078ec0ff */
[----:B------:R-:W-:-:S04]  /*0f30*/  IMAD R13, R0, 0x4, R3 ;  /* 0x00000004000d7824 */ /* 0x000fc800078e0203 */
[----:B-1----:R-:W-:Y:S01]  /*0f40*/  IMAD R14, R6, 0x4, R13 ;  /* 0x00000004060e7824 */ /* 0x002fe200078e020d */
[----:B------:R-:W-:Y:S06]  /*0f50*/  @!P6 BRA `(.L_x_1703) ;  /* 0x00000000000ce947 */ /* 0x000fec0003800000 */
[----:B------:R-:W-:Y:S01]  /*0f60*/  ISETP.NE.AND P5, PT, R42, RZ, PT ;  /* 0x000000ff2a00720c */ /* 0x000fe20003fa5270 */
[----:B------:R0:W-:-:S12]  /*0f70*/  STS.128 [R13], R36 ;  /* 0x000000240d007388 */ /* 0x0001d80000000c00 */
[----:B------:R0:W-:Y:S02]  /*0f80*/  @!P5 STS.128 [R14], R28 ;  /* 0x0000001c0e00d388 */ /* 0x0001e40000000c00 */
.L_x_1703:
        /* <DEDUP_REMOVED lines=20> */
[----:B------:R-:W-:-:S05]  /*10d0*/  LEA.HI R0, R0, R0, RZ, 0x1 ;  /* 0x0000000000007211 */ /* 0x000fca00078f08ff */
[----:B------:R-:W-:-:S05]  /*10e0*/  IMAD.SHL.U32 R0, R0, 0x2, RZ ;  /* 0x0000000200007824 */ /* 0x000fca00078e00ff */
        /* <DEDUP_REMOVED lines=33> */
.L_x_1707:
        /* <DEDUP_REMOVED lines=13> */
[----:B------:R-:W-:Y:S01]  /*13d0*/  VIADD R0, R5, 0x2 ;  /* 0x0000000205007836 */ /* 0x000fe20000000000 */
[----:B------:R-:W-:Y:S02]  /*13e0*/  ULDC UR4, c[0x0][0x29c] ;  /* 0x0000a70000047ab9 */ /* 0x000fe40000000800 */
        /* <DEDUP_REMOVED lines=17> */
[----:B------:R-:W1:Y:S01]  /*1500*/  MUFU.COS R0, R12 ;  /* 0x0000000c00007308 */ /* 0x000e620000000000 */
[-C--:B----4-:R-:W-:Y:S01]  /*1510*/  FMUL.FTZ R9, R39, R5.reuse ;  /* 0x0000000527097220 */ /* 0x090fe20000410000 */
[-C--:B0-----:R-:W-:Y:S01]  /*1520*/  FMUL.FTZ R11, R31, R5.reuse ;  /* 0x000000051f0b7220 */ /* 0x081fe20000410000 */
[-C--:B--2---:R-:W-:Y:S01]  /*1530*/  FMUL.FTZ R8, R38, R5.reuse ;  /* 0x0000000526087220 */ /* 0x084fe20000410000 */
[----:B------:R-:W-:-:S04]  /*1540*/  FMUL.FTZ R10, R30, R5 ;  /* 0x000000051e0a7220 */ /* 0x000fc80000410000 */
[----:B------:R0:W2:Y:S01]  /*1550*/  MUFU.COS R7, R6 ;  /* 0x0000000600077308 */ /* 0x0000a20000000000 */
[-C--:B---3--:R-:W-:Y:S01]  /*1560*/  FMUL.FTZ R3, R37, R4.reuse ;  /* 0x0000000425037220 */ /* 0x088fe20000410000 */
[----:B------:R-:W-:-:S03]  /*1570*/  FMUL.FTZ R5, R29, R4 ;  /* 0x000000041d057220 */ /* 0x000fc60000410000 */
[C---:B-1----:R-:W-:Y:S01]  /*1580*/  FFMA.FTZ R3, R36.reuse, R0, -R3 ;  /* 0x0000000024037223 */ /* 0x042fe20000010803 */
[-C--:B0-----:R-:W-:Y:S01]  /*1590*/  FMUL.FTZ R6, R36, R4.reuse ;  /* 0x0000000424067220 */ /* 0x081fe20000410000 */
[C---:B------:R-:W-:Y:S01]  /*15a0*/  FMUL.FTZ R4, R28.reuse, R4 ;  /* 0x000000041c047220 */ /* 0x040fe20000410000 */
[-C--:B------:R-:W-:Y:S02]  /*15b0*/  FFMA.FTZ R28, R28, R0.reuse, -R5 ;  /* 0x000000001c1c7223 */ /* 0x080fe40000010805 */
[-C--:B------:R-:W-:Y:S01]  /*15c0*/  FFMA.FTZ R37, R37, R0.reuse, R6 ;  /* 0x0000000025257223 */ /* 0x080fe20000010006 */
[----:B------:R-:W-:Y:S01]  /*15d0*/  FFMA.FTZ R29, R29, R0, R4 ;  /* 0x000000001d1d7223 */ /* 0x000fe20000010004 */
[----:B------:R-:W-:Y:S01]  /*15e0*/  MOV R36, R3 ;  /* 0x0000000300247202 */ /* 0x000fe20000000f00 */
[-C--:B--2---:R-:W-:Y:S01]  /*15f0*/  FFMA.FTZ R9, R38, R7.reuse, -R9 ;  /* 0x0000000726097223 */ /* 0x084fe20000010809 */
[-C--:B------:R-:W-:Y:S01]  /*1600*/  FFMA.FTZ R30, R30, R7.reuse, -R11 ;  /* 0x000000071e1e7223 */ /* 0x080fe2000001080b */
[-C--:B------:R-:W-:Y:S01]  /*1610*/  FFMA.FTZ R39, R39, R7.reuse, R8 ;  /* 0x0000000727277223 */ /* 0x080fe20000010008 */
[----:B------:R-:W-:Y:S01]  /*1620*/  FFMA.FTZ R31, R31, R7, R10 ;  /* 0x000000071f1f7223 */ /* 0x000fe2000001000a */
[----:B------:R-:W-:-:S07]  /*1630*/  IMAD.MOV.U32 R38, RZ, RZ, R9 ;  /* 0x000000ffff267224 */ /* 0x000fce00078e0009 */
.L_x_1710:
[----:B------:R-:W-:Y:S05]  /*1640*/  BSYNC B2 ;  /* 0x0000000000027941 */ /* 0x000fea0003800000 */
.L_x_1709:
[----:B0-----:R0:W-:Y:S04]  /*1650*/  STS [R21], R28 ;  /* 0x0000001c15007388 */ /* 0x0011e80000000800 */
[----:B------:R0:W-:Y:S04]  /*1660*/  STS [R21+0x4], R30 ;  /* 0x0000041e15007388 */ /* 0x0001e80000000800 */
[----:B------:R0:W-:Y:S04]  /*1670*/  STS [R44], R29 ;  /* 0x0000001d2c007388 */ /* 0x0001e80000000800 */
[----:B------:R0:W-:Y:S02]  /*1680*/  STS [R44+0x4], R31 ;  /* 0x0000041f2c007388 */ /* 0x0001e40000000800 */
.L_x_1708:
[----:B------:R-:W-:Y:S05]  /*1690*/  BSYNC B1 ;  /* 0x0000000000017941 */ /* 0x000fea0003800000 */
.L_x_1706:
[----:B-1----:R1:W-:Y:S04]  /*16a0*/  STS [R15], R36 ;  /* 0x000000240f007388 */ /* 0x0023e80000000800 */
[----:B--2---:R1:W-:Y:S04]  /*16b0*/  STS [R15+0x4], R38 ;  /* 0x000004260f007388 */ /* 0x0043e80000000800 */
[----:B---3--:R1:W-:Y:S04]  /*16c0*/  STS [R20], R37 ;  /* 0x0000002514007388 */ /* 0x0083e80000000800 */
[----:B----4-:R1:W-:Y:S02]  /*16d0*/  STS [R20+0x4], R39 ;  /* 0x0000042714007388 */ /* 0x0103e40000000800 */
.L_x_1705:
[----:B------:R-:W-:Y:S05]  /*16e0*/  BSYNC B0 ;  /* 0x0000000000007941 */ /* 0x000fea0003800000 */
.L_x_1704:
[----:B------:R-:W-:Y:S06]  /*16f0*/  BAR.SYNC.DEFER_BLOCKING 0x0 ;  /* 0x0000000000007b1d */ /* 0x000fec0000010000 */
[----:B------:R-:W-:Y:S04]  /*1700*/  BSSY B0, `(.L_x_1711) ;  /* 0x0000005000007945 */ /* 0x000fe80003800000 */
[----:B------:R-:W-:Y:S05]  /*1710*/  @!P6 BRA `(.L_x_1712) ;  /* 0x00000000000ce947 */ /* 0x000fea0003800000 */
[----:B------:R-:W-:Y:S01]  /*1720*/  ISETP.NE.AND P0, PT, R42, RZ, PT ;  /* 0x000000ff2a00720c */ /* 0x000fe20003f05270 */
[----:B01----:R2:W3:-:S12]  /*1730*/  LDS.128 R36, [R13] ;  /* 0x000000000d247984 */ /* 0x0034d80000000c00 */
[----:B------:R2:W4:Y:S02]  /*1740*/  @!P0 LDS.128 R28, [R14] ;  /* 0x000000000e1c8984 */ /* 0x0005240000000c00 */
.L_x_1712:
[----:B------:R-:W-:Y:S05]  /*1750*/  BSYNC B0 ;  /* 0x0000000000007941 */ /* 0x000fea0003800000 */
.L_x_1711:
[----:B------:R-:W-:Y:S06]  /*1760*/  BAR.SYNC.DEFER_BLOCKING 0x0 ;  /* 0x0000000000007b1d */ /* 0x000fec0000010000 */
[----:B------:R-:W-:Y:S05]  /*1770*/  BRA `(.L_x_1701) ;  /* 0x0000000400307947 */ /* 0x000fea0003800000 */
.L_x_1700:
        /* <DEDUP_REMOVED lines=8> */
[----:B------:R-:W-:-:S04]  /*1800*/  I2FP.F32.S32 R14, R14 ;  /* 0x0000000e000e7245 */ /* 0x000fc80000201400 */
[----:B------:R-:W0:Y:S01]  /*1810*/  MUFU.RCP R7, R7 ;  /* 0x0000000700077308 */ /* 0x000e220000001000 */
[----:B------:R-:W-:-:S05]  /*1820*/  I2FP.F32.S32 R0, R0 ;  /* 0x0000000000007245 */ /* 0x000fca0000201400 */
[-C--:B0-----:R-:W-:Y:S01]  /*1830*/  FMUL.FTZ R0, R0, R7.reuse ;  /* 0x0000000700007220 */ /* 0x081fe20000410000 */
[----:B------:R-:W-:-:S03]  /*1840*/  FMUL.FTZ R14, R14, R7 ;  /* 0x000000070e0e7220 */ /* 0x000fc60000410000 */
[----:B------:R-:W-:Y:S01]  /*1850*/  FMUL.FTZ R3, R0, 13.28771209716796875 ;  /* 0x41549a7800037820 */ /* 0x000fe20000410000 */
[----:B------:R-:W-:Y:S01]  /*1860*/  FMUL.FTZ R14, R14, 13.28771209716796875 ;  /* 0x41549a780e0e7820 */ /* 0x000fe20000410000 */
[----:B------:R-:W-:-:S03]  /*1870*/  I2FP.F32.S32 R0, R42 ;  /* 0x0000002a00007245 */ /* 0x000fc60000201400 */
[----:B------:R-:W-:Y:S08]  /*1880*/  MUFU.EX2 R5, -R14 ;  /* 0x8000000e00057308 */ /* 0x000ff00000000800 */
[----:B------:R-:W0:Y:S02]  /*1890*/  MUFU.EX2 R3, -R3 ;  /* 0x8000000300037308 */ /* 0x000e240000000800 */
[C---:B0-----:R-:W-:Y:S01]  /*18a0*/  FMUL.FTZ R4, R0.reuse, R3 ;  /* 0x0000000300047220 */ /* 0x041fe20000410000 */
[----:B------:R-:W-:-:S03]  /*18b0*/  FMUL.FTZ R0, R0, R5 ;  /* 0x0000000500007220 */ /* 0x000fc60000410000 */
[----:B------:R-:W-:Y:S01]  /*18c0*/  FMUL.RZ R10, R4, 0.15915493667125701904 ;  /* 0x3e22f983040a7820 */ /* 0x000fe2000040c000 */
[----:B------:R-:W-:-:S03]  /*18d0*/  FMUL.RZ R9, R0, 0.15915493667125701904 ;  /* 0x3e22f98300097820 */ /* 0x000fc6000040c000 */
[----:B------:R-:W0:Y:S08]  /*18e0*/  MUFU.SIN R4, R10 ;  /* 0x0000000a00047308 */ /* 0x000e300000000400 */
        /* <DEDUP_REMOVED lines=12> */
.L_x_1713:
        /* <DEDUP_REMOVED lines=38> */
[----:B------:R-:W-:Y:S01]  /*1c10*/  FFMA.FTZ R29, R29, R5, R0 ;  /* 0x000000051d1d7223 */ /* 0x000fe20000010000 */
[----:B------:R-:W-:-:S07]  /*1c20*/  IMAD.MOV.U32 R36, RZ, RZ, R7 ;  /* 0x000000ffff247224 */ /* 0x000fce00078e0007 */
.L_x_1714:
[----:B------:R-:W-:Y:S05]  /*1c30*/  BSYNC B0 ;  /* 0x0000000000007941 */ /* 0x000fea0003800000 */
.L_x_1701:
[----:B------:R-:W-:Y:S01]  /*1c40*/  ISETP.GT.AND P0, PT, R19, 0x3f, PT ;  /* 0x0000003f1300780c */ /* 0x000fe20003f04270 */
[----:B------:R-:W-:Y:S01]  /*1c50*/  BSSY B0, `(.L_x_1715) ;  /* 0x000001b000007945 */ /* 0x000fe20003800000 */
[----:B------:R-:W-:-:S11]  /*1c60*/  IMAD.MOV.U32 R0, RZ, RZ, RZ ;  /* 0x000000ffff007224 */ /* 0x000fd600078e00ff */
[----:B------:R-:W-:Y:S05]  /*1c70*/  @P0 BRA `(.L_x_1716) ;  /* 0x0000000000600947 */ /* 0x000fea0003800000 */
[----:B------:R-:W5:Y:S01]  /*1c80*/  LDC R0, c[0x0][0x29c] ;  /* 0x0000a700ff007b82 */ /* 0x000f620000000800 */
[----:B------:R-:W-:Y:S01]  /*1c90*/  ISETP.GT.AND P1, PT, R19, 0x37, PT ;  /* 0x000000371300780c */ /* 0x000fe20003f24270 */
[----:B------:R-:W0:Y:S01]  /*1ca0*/  S2R R6, SR_CgaCtaId ;  /* 0x0000000000067919 */ /* 0x000e220000008800 */
[----:B------:R-:W-:Y:S02]  /*1cb0*/  MOV R3, 0x400 ;  /* 0x0000040000037802 */ /* 0x000fe40000000f00 */
[C---:B-----5:R-:W-:Y:S02]  /*1cc0*/  ISETP.NE.OR P0, PT, R0.reuse, RZ, P1 ;  /* 0x000000ff0000720c */ /* 0x060fe40000f05670 */
[----:B------:R-:W-:Y:S01]  /*1cd0*/  ISETP.NE.AND P1, PT, R0, RZ, PT ;  /* 0x000000ff0000720c */ /* 0x000fe20003f25270 */
[----:B------:R-:W-:-:S05]  /*1ce0*/  VIADD R0, R3, 0x10 ;  /* 0x0000001003007836 */ /* 0x000fca0000000000 */
[----:B0-----:R-:W-:-:S05]  /*1cf0*/  LEA R0, R6, R0, 0x18 ;  /* 0x0000000006007211 */ /* 0x001fca00078ec0ff */
[----:B------:R-:W0:Y:S01]  /*1d00*/  @!P0 LDC R8, c[0x0][0x284] ;  /* 0x0000a100ff088b82 */ /* 0x000e220000000800 */
[----:B------:R-:W-:Y:S01]  /*1d10*/  @!P0 IMAD.SHL.U32 R7, R26, 0x4, RZ ;  /* 0x000000041a078824 */ /* 0x000fe200078e00ff */
[----:B------:R-:W-:-:S04]  /*1d20*/  @!P1 IADD3 R3, R3, 0x410, RZ ;  /* 0x0000041003039810 */ /* 0x000fc80007ffe0ff */
[----:B------:R-:W-:Y:S01]  /*1d30*/  @!P1 LEA R6, R6, R3, 0x18 ;  /* 0x0000000306069211 */ /* 0x000fe200078ec0ff */
[C---:B------:R-:W-:Y:S01]  /*1d40*/  IMAD R3, R19.reuse, 0x10, R0 ;  /* 0x0000001013037824 */ /* 0x040fe200078e0200 */
[----:B------:R-:W5:Y:S01]  /*1d50*/  @!P0 LDC.64 R4, c[0x0][0x248] ;  /* 0x00009200ff048b82 */ /* 0x000f620000000a00 */
[----:B---34-:R-:W-:Y:S02]  /*1d60*/  FMUL.FTZ R0, R36, R28 ;  /* 0x0000001c24007220 */ /* 0x018fe40000410000 */
[----:B------:R-:W-:Y:S01]  /*1d70*/  @!P1 IMAD R6, R19, 0x10, R6 ;  /* 0x0000001013069824 */ /* 0x000fe200078e0206 */
[----:B------:R3:W-:Y:S04]  /*1d80*/  STS.128 [R3], R36 ;  /* 0x0000002403007388 */ /* 0x0007e80000000c00 */
[----:B------:R3:W-:Y:S01]  /*1d90*/  @!P1 STS.128 [R6], R32 ;  /* 0x0000002006009388 */ /* 0x0007e20000000c00 */
[----:B0-----:R-:W-:-:S04]  /*1da0*/  @!P0 IMAD R7, R40, R8, R7 ;  /* 0x0000000828078224 */ /* 0x001fc800078e0207 */
[----:B-----5:R-:W-:-:S04]  /*1db0*/  @!P0 IMAD.WIDE R4, R7, 0x4, R4 ;  /* 0x0000000407048825 */ /* 0x020fc800078e0204 */
[----:B------:R-:W-:Y:S01]  /*1dc0*/  FFMA.FTZ R7, R37, R29, R0 ;  /* 0x0000001d25077223 */ /* 0x000fe20000010000 */
[----:B------:R3:W-:Y:S03]  /*1dd0*/  @!P0 STG.E.128 desc[UR36][R4.64], R28 ;  /* 0x0000001c04008986 */ /* 0x0007e6000c101d24 */
[----:B------:R-:W-:-:S04]  /*1de0*/  FFMA.FTZ R0, R38, R30, R7 ;  /* 0x0000001e26007223 */ /* 0x000fc80000010007 */
[----:B------:R-:W-:-:S07]  /*1df0*/  FFMA.FTZ R0, R39, R31, R0 ;  /* 0x0000001f27007223 */ /* 0x000fce0000010000 */
.L_x_1716:
[----:B------:R-:W-:Y:S05]  /*1e00*/  BSYNC B0 ;  /* 0x0000000000007941 */ /* 0x000fea0003800000 */
.L_x_1715:
[----:B---3--:R-:W3:Y:S01]  /*1e10*/  SHFL.BFLY PT, R3, R0, 0x10, 0x1f ;  /* 0x0e001f0000037f89 */ /* 0x008ee200000e0000 */
[----:B------:R-:W-:Y:S01]  /*1e20*/  LOP3.LUT P0, R8, R19, 0x1f, RZ, 0xc0, !PT ;  /* 0x0000001f13087812 */ /* 0x000fe2000780c0ff */
[----:B------:R-:W5:Y:S01]  /*1e30*/  S2UR UR6, SR_CgaCtaId ;  /* 0x00000000000679c3 */ /* 0x000f620000008800 */
[----:B------:R-:W-:Y:S01]  /*1e40*/  UMOV UR5, 0x400 ;  /* 0x0000040000057882 */ /* 0x000fe20000000000 */
[----:B------:R-:W-:Y:S01]  /*1e50*/  ULDC UR7, c[0x0][0x284] ;  /* 0x0000a10000077ab9 */ /* 0x000fe20000000800 */
[----:B------:R-:W-:Y:S01]  /*1e60*/  ISETP.GT.U32.AND P1, PT, R8, 0x1, PT ;  /* 0x000000010800780c */ /* 0x000fe20003f24070 */
[----:B------:R-:W-:Y:S01]  /*1e70*/  BSSY B0, `(.L_x_1717) ;  /* 0x0000030000007945 */ /* 0x000fe20003800000 */
[----:B------:R-:W-:-:S07]  /*1e80*/  IMAD.MOV.U32 R221, RZ, RZ, -0x800001 ;  /* 0xff7fffffffdd7424 */ /* 0x000fce00078e00ff */
[----:B------:R-:W-:-:S04]  /*1e90*/  VOTEU.ALL UP0, P0 ;  /* 0x00000000003f7886 */ /* 0x000fc80000000000 */
[----:B------:R-:W0:Y:S01]  /*1ea0*/  @!P1 S2R R10, SR_CgaCtaId ;  /* 0x00000000000a9919 */ /* 0x000e220000008800 */
[----:B---3--:R-:W-:Y:S01]  /*1eb0*/  FADD.FTZ R3, R3, R0 ;  /* 0x0000000003037221 */ /* 0x008fe20000010000 */
[----:B------:R-:W-:Y:S01]  /*1ec0*/  @!P0 SHF.R.U32.HI R0, RZ, 0x3, R19 ;  /* 0x00000003ff008819 */ /* 0x000fe20000011613 */
[----:B-----5:R-:W-:-:S03]  /*1ed0*/  @!UP0 ULEA UR4, UR6, UR5, 0x18 ;  /* 0x0000000506048291 */ /* 0x020fc6000f8ec03f */
[----:B------:R-:W3:Y:S01]  /*1ee0*/  SHFL.BFLY PT, R4, R3, 0x8, 0x1f ;  /* 0x0d001f0003047f89 */ /* 0x000ee200000e0000 */
[----:B------:R-:W-:Y:S01]  /*1ef0*/  @!P0 LOP3.LUT R0, R0, 0x1ffffffc, RZ, 0xc0, !PT ;  /* 0x1ffffffc00008812 */ /* 0x000fe200078ec0ff */
[----:B---3--:R-:W-:Y:S01]  /*1f00*/  FADD.FTZ R4, R3, R4 ;  /* 0x0000000403047221 */ /* 0x008fe20000010000 */
[----:B------:R-:W-:-:S04]  /*1f10*/  @!P1 MOV R3, 0x400 ;  /* 0x0000040000039802 */ /* 0x000fc80000000f00 */
[----:B------:R-:W3:Y:S01]  /*1f20*/  SHFL.BFLY PT, R5, R4, 0x4, 0x1f ;  /* 0x0c801f0004057f89 */ /* 0x000ee200000e0000 */
[----:B0-----:R-:W-:-:S04]  /*1f30*/  @!P1 LEA R3, R10, R3, 0x18 ;  /* 0x000000030a039211 */ /* 0x001fc800078ec0ff */
[----:B------:R-:W-:Y:S01]  /*1f40*/  @!P1 LEA R8, R8, R3, 0x2 ;  /* 0x0000000308089211 */ /* 0x000fe200078e10ff */
[----:B------:R-:W-:Y:S02]  /*1f50*/  IMAD.U32 R3, RZ, RZ, UR7 ;  /* 0x00000007ff037e24 */ /* 0x000fe4000f8e00ff */
[----:B---3--:R-:W-:-:S05]  /*1f60*/  FADD.FTZ R5, R4, R5 ;  /* 0x0000000504057221 */ /* 0x008fca0000010000 */
[----:B------:R-:W0:Y:S02]  /*1f70*/  SHFL.BFLY PT, R6, R5, 0x2, 0x1f ;  /* 0x0c401f0005067f89 */ /* 0x000e2400000e0000 */
[----:B0-----:R-:W-:Y:S01]  /*1f80*/  FADD.FTZ R6, R5, R6 ;  /* 0x0000000605067221 */ /* 0x001fe20000010000 */
[----:B------:R-:W-:-:S04]  /*1f90*/  VIADDMNMX R5, R18, -R3, RZ, !PT ;  /* 0x8000000312057246 */ /* 0x000fc800078001ff */
[----:B------:R-:W0:Y:S02]  /*1fa0*/  SHFL.BFLY PT, R7, R6, 0x1, 0x1f ;  /* 0x0c201f0006077f89 */ /* 0x000e2400000e0000 */
[----:B0-----:R-:W-:-:S05]  /*1fb0*/  FADD.FTZ R7, R6, R7 ;  /* 0x0000000706077221 */ /* 0x001fca0000010000 */
[----:B------:R0:W-:Y:S01]  /*1fc0*/  @!P0 STS [R0+UR4+0x8], R7 ;  /* 0x0000080700008988 */ /* 0x0001e20008000804 */
[----:B------:R-:W-:Y:S01]  /*1fd0*/  BAR.SYNC.DEFER_BLOCKING 0x0 ;  /* 0x0000000000007b1d */ /* 0x000fe20000010000 */
[----:B------:R-:W-:Y:S01]  /*1fe0*/  ISETP.NE.AND P0, PT, R19, RZ, PT ;  /* 0x000000ff1300720c */ /* 0x000fe20003f05270 */
[----:B------:R-:W-:-:S04]  /*1ff0*/  UIADD3 UR4, UR5, 0x810, URZ ;  /* 0x0000081005047890 */ /* 0x000fc8000fffe03f */
[----:B------:R-:W-:Y:S01]  /*2000*/  ULEA UR4, UR6, UR4, 0x18 ;  /* 0x0000000406047291 */ /* 0x000fe2000f8ec03f */
[----:B0-----:R-:W-:Y:S01]  /*2010*/  IMAD.IADD R0, R24, 0x1, -R5 ;  /* 0x0000000118007824 */ /* 0x001fe200078e0a05 */
[----:B------:R-:W0:Y:S04]  /*2020*/  @!P1 LDS R7, [R8+0x8] ;  /* 0x0000080008079984 */ /* 0x000e280000000800 */
[----:B0-----:R-:W0:Y:S02]  /*2030*/  SHFL.BFLY PT, R4, R7, 0x1, 0x1f ;  /* 0x0c201f0007047f89 */ /* 0x001e2400000e0000 */
[----:B0-----:R-:W-:-:S05]  /*2040*/  FADD.FTZ R4, R4, R7 ;  /* 0x0000000704047221 */ /* 0x001fca0000010000 */
[----:B------:R0:W3:Y:S01]  /*2050*/  SHFL.IDX PT, R6, R4, RZ, 0x1f ;  /* 0x00001fff04067589 */ /* 0x0000e200000e0000 */
[----:B------:R-:W-:Y:S05]  /*2060*/  @P0 BRA `(.L_x_1718) ;  /* 0x0000000000400947 */ /* 0x000fea0003800000 */
[----:B------:R-:W-:Y:S01]  /*2070*/  ULDC.64 UR8, c[0x0][0x2c8] ;  /* 0x0000b20000087ab9 */ /* 0x000fe20000000a00 */
[----:B------:R-:W-:Y:S01]  /*2080*/  ULDC UR7, c[0x0][0x2a0] ;  /* 0x0000a80000077ab9 */ /* 0x000fe20000000800 */
[----:B------:R-:W-:Y:S01]  /*2090*/  ISETP.NE.U32.AND P0, PT, RZ, UR8, PT ;  /* 0x00000008ff007c0c */ /* 0x000fe2000bf05070 */
[----:B---3--:R-:W-:Y:S01]  /*20a0*/  FMUL.FTZ R221, R6, UR7 ;  /* 0x0000000706dd7c20 */ /* 0x008fe20008410000 */
[----:B0-----:R-:W-:Y:S02]  /*20b0*/  LEA R4, R0, UR4, 0x2 ;  /* 0x0000000400047c11 */ /* 0x001fe4000f8e10ff */
        /* <DEDUP_REMOVED lines=8> */
[----:B------:R-:W3:Y:S02]  /*2140*/  LDG.E R6, desc[UR36][R6.64] ;  /* 0x0000002406067981 */ /* 0x000ee4000c1e1900 */
[----:B---3--:R-:W-:-:S07]  /*2150*/  FADD.FTZ R221, R221, R6 ;  /* 0x00000006dddd7221 */ /* 0x008fce0000010000 */
.L_x_1719:
[----:B------:R0:W-:Y:S02]  /*2160*/  STS [R4], R221 ;  /* 0x000000dd04007388 */ /* 0x0001e40000000800 */
.L_x_1718:
[----:B------:R-:W-:Y:S05]  /*2170*/  BSYNC B0 ;  /* 0x0000000000007941 */ /* 0x000fea0003800000 */
.L_x_1717:
[----:B------:R-:W-:Y:S01]  /*2180*/  BAR.SYNC.DEFER_BLOCKING 0x0 ;  /* 0x0000000000007b1d */ /* 0x000fe20000010000 */
[----:B0-----:R-:W-:Y:S01]  /*2190*/  SHF.R.S32.HI R4, RZ, 0x1f, R19 ;  /* 0x0000001fff047819 */ /* 0x001fe20000011413 */
[----:B------:R-:W-:Y:S01]  /*21a0*/  UIADD3 UR7, UR5, 0x10, URZ ;  /* 0x0000001005077890 */ /* 0x000fe2000fffe03f */
[----:B------:R-:W-:Y:S02]  /*21b0*/  VIADD R0, R0, 0x7 ;  /* 0x0000000700007836 */ /* 0x000fe40000000000 */
[----:B------:R-:W-:Y:S01]  /*21c0*/  LEA.HI R4, R4, R19, RZ, 0x2 ;  /* 0x0000001304047211 */ /* 0x000fe200078f10ff */
[----:B------:R-:W-:Y:S02]  /*21d0*/  ULEA UR7, UR6, UR7, 0x18 ;  /* 0x0000000706077291 */ /* 0x000fe4000f8ec03f */
[----:B------:R-:W-:Y:S01]  /*21e0*/  SHF.R.S32.HI R7, RZ, 0x1f, R0 ;  /* 0x0000001fff077819 */ /* 0x000fe20000011400 */
[----:B------:R-:W-:Y:S01]  /*21f0*/  ULDC UR13, c[0x0][0x29c] ;  /* 0x0000a700000d7ab9 */ /* 0x000fe20000000800 */
[C---:B------:R-:W-:Y:S01]  /*2200*/  LOP3.LUT R220, R4.reuse, 0xfffffffc, RZ, 0xc0, !PT ;  /* 0xfffffffc04dc7812 */ /* 0x040fe200078ec0ff */
[----:B------:R-:W-:Y:S01]  /*2210*/  ULDC UR12, c[0x0][0x288] ;  /* 0x0000a200000c7ab9 */ /* 0x000fe20000000800 */
[----:B------:R-:W-:Y:S01]  /*2220*/  LEA.HI R7, R7, R0, RZ, 0x3 ;  /* 0x0000000007077211 */ /* 0x000fe200078f18ff */
[----:B------:R-:W-:Y:S01]  /*2230*/  ULDC UR15, c[0x0][0x284] ;  /* 0x0000a100000f7ab9 */ /* 0x000fe20000000800 */
[----:B------:R-:W-:Y:S01]  /*2240*/  LEA.HI.SX32 R63, R4, R5, 0x1e ;  /* 0x00000005043f7211 */ /* 0x000fe200078ff2ff */
[----:B------:R-:W-:Y:S01]  /*2250*/  IMAD.IADD R220, R19, 0x1, -R220 ;  /* 0x0000000113dc7824 */ /* 0x000fe200078e0adc */
[----:B------:R-:W-:Y:S01]  /*2260*/  LOP3.LUT R0, R7, 0xfffffff8, RZ, 0xc0, !PT ;  /* 0xfffffff807007812 */ /* 0x000fe200078ec0ff */
[----:B------:R-:W-:-:S03]  /*2270*/  ULDC UR14, c[0x0][0x2a0] ;  /* 0x0000a800000e7ab9 */ /* 0x000fc60000000800 */
[----:B---3--:R-:W-:Y:S01]  /*2280*/  LEA R6, R220, UR7, 0x2 ;  /* 0x00000007dc067c11 */ /* 0x008fe2000f8e10ff */
[----:B------:R-:W-:Y:S01]  /*2290*/  ULDC UR7, c[0x0][0x29c] ;  /* 0x0000a70000077ab9 */ /* 0x000fe20000000800 */
[----:B------:R-:W-:Y:S01]  /*22a0*/  IMAD.IADD R0, R0, 0x1, R5 ;  /* 0x0000000100007824 */ /* 0x000fe200078e0205 */
[----:B------:R-:W-:Y:S02]  /*22b0*/  ISETP.NE.AND P1, PT, RZ, UR7, PT ;  /* 0x00000007ff007c0c */ /* 0x000fe4000bf25270 */
[----:B------:R0:W3:Y:S02]  /*22c0*/  LDS R219, [R6] ;  /* 0x0000000006db7984 */ /* 0x0000e40000000800 */
[----:B------:R-:W-:Y:S02]  /*22d0*/  ISETP.GE.AND P0, PT, R63, R0, PT ;  /* 0x000000003f00720c */ /* 0x000fe40003f06270 */
        /* <DEDUP_REMOVED lines=63> */
[----:B---3--:R-:W-:Y:S05]  /*26d0*/  @P1 BRA `(.L_x_1720) ;  /* 0x00000004000c1947 */ /* 0x008fea0003800000 */
[----:B------:R-:W-:-:S04]  /*26e0*/  UIADD3 UR5, UR5, 0x410, URZ ;  /* 0x0000041005057890 */ /* 0x000fc8000fffe03f */
[----:B------:R-:W-:-:S06]  /*26f0*/  ULEA UR5, UR6, UR5, 0x18 ;  /* 0x0000000506057291 */ /* 0x000fcc000f8ec03f */
[----:B------:R-:W-:-:S05]  /*2700*/  LEA R11, R220, UR5, 0x2 ;  /* 0x00000005dc0b7c11 */ /* 0x000fca000f8e10ff */
[----:B------:R3:W0:Y:S04]  /*2710*/  LDS R157, [R11] ;  /* 0x000000000b9d7984 */ /* 0x0006280000000800 */
        /* <DEDUP_REMOVED lines=17> */
[----:B------:R3:W1:Y:S04]  /*2830*/  LDS R139, [R11+0x120] ;  /* 0x000120000b8b7984 */ /* 0x0006680000000800 */
[----:B------:R3:W1:Y:S04]  /*2840*/  LDS R134, [R11+0x130] ;  /* 0x000130000b867984 */ /* 0x0006680000000800 */
[----:B------:R3:W1:Y:S04]  /*2850*/  LDS R137, [R11+0x140] ;  /* 0x000140000b897984 */ /* 0x0006680000000800 */
[----:B------:R3:W1:Y:S04]  /*2860*/  LDS R132, [R11+0x150] ;  /* 0x000150000b847984 */ /* 0x0006680000000800 */
[----:B------:R3:W1:Y:S04]  /*2870*/  LDS R135, [R11+0x160] ;  /* 0x000160000b877984 */ /* 0x0006680000000800 */
[----:B------:R3:W2:Y:S04]  /*2880*/  LDS R130, [R11+0x170] ;  /* 0x000170000b827984 */ /* 0x0006a80000000800 */
[----:B------:R3:W2:Y:S04]  /*2890*/  LDS R133, [R11+0x180] ;  /* 0x000180000b857984 */ /* 0x0006a80000000800 */
[----:B------:R3:W2:Y:S04]  /*28a0*/  LDS R128, [R11+0x190] ;  /* 0x000190000b807984 */ /* 0x0006a80000000800 */
[----:B------:R3:W2:Y:S04]  /*28b0*/  LDS R4, [R11+0x1a0] ;  /* 0x0001a0000b047984 */ /* 0x0006a80000000800 */
[----:B0-----:R3:W0:Y:S04]  /*28c0*/  LDS R6, [R11+0x1b0] ;  /* 0x0001b0000b067984 */ /* 0x0016280000000800 */
[----:B------:R3:W0:Y:S04]  /*28d0*/  LDS R7, [R11+0x1c0] ;  /* 0x0001c0000b077984 */ /* 0x0006280000000800 */
[----:B------:R3:W0:Y:S04]  /*28e0*/  LDS R8, [R11+0x1d0] ;  /* 0x0001d0000b087984 */ /* 0x0006280000000800 */
[----:B------:R3:W0:Y:S04]  /*28f0*/  LDS R9, [R11+0x1e0] ;  /* 0x0001e0000b097984 */ /* 0x0006280000000800 */
[----:B------:R3:W0:Y:S04]  /*2900*/  LDS R10, [R11+0x1f0] ;  /* 0x0001f0000b0a7984 */ /* 0x0006280000000800 */
[----:B-1----:R3:W1:Y:S04]  /*2910*/  LDS R20, [R11+0x200] ;  /* 0x000200000b147984 */ /* 0x0026680000000800 */
        /* <DEDUP_REMOVED lines=30> */
[----:B-12-4-:R3:W0:Y:S02]  /*2b00*/  LDS R57, [R11+0x3f0] ;  /* 0x0003f0000b397984 */ /* 0x0166240000000800 */
.L_x_1720:
[----:B------:R-:W-:Y:S01]  /*2b10*/  ULDC.64 UR10, c[0x0][0x248] ;  /* 0x00009200000a7ab9 */ /* 0x000fe20000000a00 */
[----:B------:R-:W-:Y:S01]  /*2b20*/  ULDC.64 UR8, c[0x0][0x258] ;  /* 0x0000960000087ab9 */ /* 0x000fe20000000a00 */
[----:B------:R-:W-:Y:S01]  /*2b30*/  ULDC.64 UR6, c[0x0][0x2b0] ;  /* 0x0000ac0000067ab9 */ /* 0x000fe20000000a00 */
[----:B------:R-:W-:Y:S01]  /*2b40*/  ULDC.64 UR16, c[0x0][0x2c8] ;  /* 0x0000b20000107ab9 */ /* 0x000fe20000000a00 */
[----:B------:R-:W-:Y:S04]  /*2b50*/  BSSY B0, `(.L_x_1721) ;  /* 0x00009da000007945 */ /* 0x000fe80003800000 */
[----:B------:R-:W-:Y:S05]  /*2b60*/  @P0 BRA `(.L_x_1722) ;  /* 0x0000009c00600947 */ /* 0x000fea0003800000 */
[-C--:B------:R-:W-:Y:S01]  /*2b70*/  IABS R58, R3.reuse ;  /* 0x00000003003a7213 */ /* 0x080fe20000000000 */
[----:B------:R-:W5:Y:S01]  /*2b80*/  LDC R64, c[0x0][0x2c0] ;  /* 0x0000b000ff407b82 */ /* 0x000f620000000800 */
[----:B------:R-:W-:Y:S01]  /*2b90*/  IMAD R60, R60, 0xe0, RZ ;  /* 0x000000e03c3c7824 */ /* 0x000fe200078e02ff */
[----:B------:R-:W-:Y:S01]  /*2ba0*/  ULDC UR5, c[0x0][0x298] ;  /* 0x0000a60000057ab9 */ /* 0x000fe20000000800 */
[----:B---3--:R-:W3:Y:S01]  /*2bb0*/  I2F.RP R11, R58 ;  /* 0x0000003a000b7306 */ /* 0x008ee20000209400 */
[-CC-:B------:R-:W-:Y:S02]  /*2bc0*/  IMAD R59, R59, R3.reuse, R220.reuse ;  /* 0x000000033b3b7224 */ /* 0x180fe400078e02dc */
[----:B------:R-:W-:-:S03]  /*2bd0*/  IMAD R60, R60, R3, R220 ;  /* 0x000000033c3c7224 */ /* 0x000fc600078e02dc */
[----:B------:R-:W-:Y:S02]  /*2be0*/  SHF.R.S32.HI R62, RZ, 0x1f, R59 ;  /* 0x0000001fff3e7819 */ /* 0x000fe4000001143b */
[----:B------:R-:W-:Y:S01]  /*2bf0*/  SHF.R.S32.HI R65, RZ, 0x1f, R60 ;  /* 0x0000001fff417819 */ /* 0x000fe2000001143c */
[----:B---3--:R-:W3:Y:S01]  /*2c00*/  MUFU.RCP R11, R11 ;  /* 0x0000000b000b7308 */ /* 0x008ee20000001000 */
[----:B-----5:R-:W-:Y:S01]  /*2c10*/  VIADD R64, R64, UR5 ;  /* 0x0000000540407c36 */ /* 0x020fe20008000000 */
[----:B---3--:R-:W-:-:S06]  /*2c20*/  IADD3 R12, R11, 0xffffffe, RZ ;  /* 0x0ffffffe0b0c7810 */ /* 0x008fcc0007ffe0ff */
[----:B--2---:R2:W3:Y:S02]  /*2c30*/  F2I.FTZ.U32.TRUNC.NTZ R13, R12 ;  /* 0x0000000c000d7305 */ /* 0x0044e4000021f000 */
[----:B--2---:R-:W-:Y:S02]  /*2c40*/  IMAD.MOV.U32 R12, RZ, RZ, RZ ;  /* 0x000000ffff0c7224 */ /* 0x004fe400078e00ff */
[----:B---3--:R-:W-:-:S04]  /*2c50*/  IMAD.MOV R61, RZ, RZ, -R13 ;  /* 0x000000ffff3d7224 */ /* 0x008fc800078e0a0d */
[----:B------:R-:W-:-:S04]  /*2c60*/  IMAD R61, R61, R58, RZ ;  /* 0x0000003a3d3d7224 */ /* 0x000fc800078e02ff */
[----:B------:R-:W-:-:S07]  /*2c70*/  IMAD.HI.U32 R61, R13, R61, R12 ;  /* 0x0000003d0d3d7227 */ /* 0x000fce00078e000c */
.L_x_1982:
[----:B------:R-:W-:Y:S02]  /*2c80*/  ISETP.NE.U32.AND P0, PT, RZ, UR6, PT ;  /* 0x00000006ff007c0c */ /* 0x000fe4000bf05070 */
[----:B------:R-:W-:Y:S02]  /*2c90*/  MOV R3, UR15 ;  /* 0x0000000f00037c02 */ /* 0x000fe40008000f00 */
[----:B------:R-:W-:-:S13]  /*2ca0*/  ISETP.NE.AND.EX P0, PT, RZ, UR7, PT, P0 ;  /* 0x00000007ff007c0c */ /* 0x000fda000bf05300 */
[----:B------:R-:W-:Y:S01]  /*2cb0*/  @P0 IMAD R12, R2, R3, RZ ;  /* 0x00000003020c0224 */ /* 0x000fe200078e02ff */
[----:B-1----:R-:W-:-:S04]  /*2cc0*/  @P0 SHF.R.S32.HI R11, RZ, 0x1f, R63 ;  /* 0x0000001fff0b0819 */ /* 0x002fc8000001143f */
[--C-:B------:R-:W-:Y:S02]  /*2cd0*/  @P0 SHF.R.S32.HI R14, RZ, 0x1f, R12.reuse ;  /* 0x0000001fff0e0819 */ /* 0x100fe4000001140c */
[----:B------:R-:W-:-:S04]  /*2ce0*/  @P0 IADD3 R12, P1, P2, R63, UR6, R12 ;  /* 0x000000063f0c0c10 */ /* 0x000fc8000fa3e00c */
[----:B0-----:R-:W-:-:S06]  /*2cf0*/  @P0 IADD3.X R13, R11, UR7, R14, P1, P2 ;  /* 0x000000070b0d0c10 */ /* 0x001fcc0008fe440e */
[----:B------:R2:W3:Y:S01]  /*2d00*/  @P0 LDG.E.U8 R13, desc[UR36][R12.64] ;  /* 0x000000240c0d0981 */ /* 0x0004e2000c1e1100 */
[----:B------:R-:W-:Y:S01]  /*2d10*/  IABS R14, R63 ;  /* 0x0000003f000e7213 */ /* 0x000fe20000000000 */
[-C--:B-1----:R-:W-:Y:S01]  /*2d20*/  IMAD R15, R2, R3.reuse, RZ ;  /* 0x00000003020f7224 */ /* 0x082fe200078e02ff */
[----:B------:R-:W-:Y:S01]  /*2d30*/  IABS R222, R3 ;  /* 0x0000000300de7213 */ /* 0x000fe20000000000 */
[----:B------:R-:W-:Y:S01]  /*2d40*/  BSSY B1, `(.L_x_1723) ;  /* 0x0000036000017945 */ /* 0x000fe20003800000 */
        /* <DEDUP_REMOVED lines=8> */
[----:B------:R-:W-:-:S05]  /*2dd0*/  @!P1 IMAD.IADD R11, R11, 0x1, -R222 ;  /* 0x000000010b0b9824 */ /* 0x000fca00078e0ade */
[----:B--2---:R-:W-:-:S05]  /*2de0*/  MOV R12, R11 ;  /* 0x0000000b000c7202 */ /* 0x004fca0000000f00 */
[----:B------:R-:W-:Y:S01]  /*2df0*/  @!P2 IMAD.MOV R12, RZ, RZ, -R12 ;  /* 0x000000ffff0ca224 */ /* 0x000fe200078e0a0c */
[----:B------:R-:W-:-:S04]  /*2e00*/  @!P3 LOP3.LUT R12, RZ, R3, RZ, 0x33, !PT ;  /* 0x00000003ff0cb212 */ /* 0x000fc800078e33ff */
[----:B------:R-:W-:Y:S02]  /*2e10*/  SHF.R.S32.HI R11, RZ, 0x1f, R12 ;  /* 0x0000001fff0b7819 */ /* 0x000fe4000001140c */
[----:B------:R-:W-:-:S04]  /*2e20*/  IADD3 R14, P1, R12, R15, RZ ;  /* 0x0000000f0c0e7210 */ /* 0x000fc80007f3e0ff */
[----:B------:R-:W-:Y:S02]  /*2e30*/  LEA.HI.X.SX32 R11, R15, R11, 0x1, P1 ;  /* 0x0000000b0f0b7211 */ /* 0x000fe400008f0eff */
[----:B------:R-:W-:Y:S02]  /*2e40*/  ISETP.GE.AND P1, PT, R63, R24, PT ;  /* 0x000000183f00720c */ /* 0x000fe40003f26270 */
[----:B------:R-:W-:-:S04]  /*2e50*/  LEA R222, P2, R14, UR8, 0x2 ;  /* 0x000000080ede7c11 */ /* 0x000fc8000f8410ff */
[----:B------:R-:W-:Y:S01]  /*2e60*/  LEA.HI.X R223, R14, UR9, R11, 0x2, P2 ;  /* 0x000000090edf7c11 */ /* 0x000fe200090f140b */
[----:B------:R-:W-:Y:S01]  /*2e70*/  IMAD R11, R3, 0xe0, RZ ;  /* 0x000000e0030b7824 */ /* 0x000fe200078e02ff */
[----:B---3--:R-:W-:-:S05]  /*2e80*/  ISETP.NE.AND P0, PT, R13, RZ, P0 ;  /* 0x000000ff0d00720c */ /* 0x008fca0000705270 */
[----:B------:R-:W-:Y:S08]  /*2e90*/  @P1 BRA `(.L_x_1724) ;  /* 0x0000000000801947 */ /* 0x000ff00003800000 */
[----:B------:R-:W-:Y:S01]  /*2ea0*/  IMAD.SHL.U32 R226, R12, 0x4, RZ ;  /* 0x000000040ce27824 */ /* 0x000fe200078e00ff */
[----:B------:R-:W-:Y:S01]  /*2eb0*/  BSSY B2, `(.L_x_1725) ;  /* 0x000000e000027945 */ /* 0x000fe20003800000 */
[----:B------:R-:W-:Y:S01]  /*2ec0*/  ISETP.NE.AND P4, PT, RZ, UR13, PT ;  /* 0x0000000dff007c0c */ /* 0x000fe2000bf85270 */
        /* <DEDUP_REMOVED lines=12> */
.L_x_1726:
[----:B------:R-:W-:Y:S05]  /*2f90*/  BSYNC B2 ;  /* 0x0000000000027941 */ /* 0x000fea0003800000 */
.L_x_1725:
[----:B------:R-:W-:Y:S05]  /*2fa0*/  @P4 BRA `(.L_x_1724) ;  /* 0x00000000003c4947 */ /* 0x000fea0003800000 */
[----:B------:R-:W-:-:S13]  /*2fb0*/  LOP3.LUT P5, RZ, R27, 0x10, RZ, 0xc0, !PT ;  /* 0x000000101bff7812 */ /* 0x000fda00078ac0ff */
[----:B------:R-:W2:Y:S08]  /*2fc0*/  @P5 LDC R13, c[0x0][0x288] ;  /* 0x0000a200ff0d5b82 */ /* 0x000eb00000000800 */
[----:B-1----:R-:W1:Y:S01]  /*2fd0*/  @P5 LDC.64 R14, c[0x0][0x2e0] ;  /* 0x0000b800ff0e5b82 */ /* 0x002e620000000a00 */
[----:B--2---:R-:W-:-:S04]  /*2fe0*/  @P5 IMAD R13, R17, R13, R22 ;  /* 0x0000000d110d5224 */ /* 0x004fc800078e0216 */
[----:B------:R-:W-:-:S04]  /*2ff0*/  @P5 IMAD R225, R13, 0xe0, R220 ;  /* 0x000000e00de15824 */ /* 0x000fc800078e02dc */
[----:B-1----:R-:W-:Y:S02]  /*3000*/  @P5 IMAD.WIDE R224, R225, 0x4, R14 ;  /* 0x00000004e1e05825 */ /* 0x002fe400078e020e */
[----:B------:R-:W1:Y:S04]  /*3010*/  @!P2 LDC.64 R14, c[0x0][0x248] ;  /* 0x00009200ff0eab82 */ /* 0x000e680000000a00 */
[----:B------:R-:W2:Y:S01]  /*3020*/  @P5 LDG.E R225, desc[UR36][R224.64] ;  /* 0x00000024e0e15981 */ /* 0x000ea2000c1e1900 */
[----:B------:R-:W-:Y:S01]  /*3030*/  @!P2 IADD3 R13, P3, R59, R226, RZ ;  /* 0x000000e23b0da210 */ /* 0x000fe20007f7e0ff */
[----:B-----5:R-:W-:-:S03]  /*3040*/  FADD.FTZ R66, R157, R66 ;  /* 0x000000429d427221 */ /* 0x020fc60000010000 */
[----:B------:R-:W-:Y:S02]  /*3050*/  @!P2 LEA.HI.X.SX32 R226, R226, R62, 0x1, P3 ;  /* 0x0000003ee2e2a211 */ /* 0x000fe400018f0eff */
[----:B-1----:R-:W-:-:S04]  /*3060*/  @!P2 LEA R14, P3, R13, R14, 0x2 ;  /* 0x0000000e0d0ea211 */ /* 0x002fc800078610ff */
[----:B------:R-:W-:Y:S01]  /*3070*/  @!P2 LEA.HI.X R15, R13, R15, R226, 0x2, P3 ;  /* 0x0000000f0d0fa211 */ /* 0x000fe200018f14e2 */
[----:B--2---:R-:W-:-:S05]  /*3080*/  @P5 FMUL.FTZ R66, R66, R225 ;  /* 0x000000e142425220 */ /* 0x004fca0000410000 */
[----:B------:R2:W-:Y:S03]  /*3090*/  @!P2 STG.E desc[UR36][R14.64], R66 ;  /* 0x000000420e00a986 */ /* 0x0005e6000c101924 */
.L_x_1724:
[----:B------:R-:W-:Y:S05]  /*30a0*/  BSYNC B1 ;  /* 0x0000000000017941 */ /* 0x000fea0003800000 */
.L_x_1723:
[----:B------:R-:W-:Y:S04]  /*30b0*/  BSSY B1, `(.L_x_1727) ;  /* 0x0000024000017945 */ /* 0x000fe80003800000 */
[----:B------:R-:W-:Y:S05]  /*30c0*/  @P1 BRA `(.L_x_1728) ;  /* 0x0000000000881947 */ /* 0x000fea0003800000 */
[----:B------:R-:W-:Y:S01]  /*30d0*/  IADD3 R13, R12, R3, RZ ;  /* 0x000000030c0d7210 */ /* 0x000fe20007ffe0ff */
[----:B------:R-:W-:Y:S01]  /*30e0*/  BSSY B2, `(.L_x_1729) ;  /* 0x000000f000027945 */ /* 0x000fe20003800000 */
[----:B------:R-:W-:Y:S01]  /*30f0*/  ISETP.NE.AND P4, PT, RZ, UR13, PT ;  /* 0x0000000dff007c0c */ /* 0x000fe2000bf85270 */
[----:B------:R-:W-:Y:S02]  /*3100*/  IMAD.MOV.U32 R67, RZ, RZ, RZ ;  /* 0x000000ffff437224 */ /* 0x000fe400078e00ff */
[----:B------:R-:W-:-:S05]  /*3110*/  IMAD.SHL.U32 R226, R13, 0x4, RZ ;  /* 0x000000040de27824 */ /* 0x000fca00078e00ff */
[----:B------:R-:W-:-:S13]  /*3120*/  ISETP.GE.AND P2, PT, R226, R11, PT ;  /* 0x0000000be200720c */ /* 0x000fda0003f46270 */
[----:B------:R-:W-:Y:S05]  /*3130*/  @P2 BRA `(.L_x_1730) ;  /* 0x0000000000242947 */ /* 0x000fea0003800000 */
[----:B------:R-:W3:Y:S02]  /*3140*/  LDG.E R13, desc[UR36][R222.64] ;  /* 0x00000024de0d7981 */ /* 0x000ee4000c1e1900 */
[----:B---3--:R-:W-:-:S04]  /*3150*/  IMAD R13, R13, UR12, RZ ;  /* 0x0000000c0d0d7c24 */ /* 0x008fc8000f8e02ff */
[----:B-12---:R-:W-:-:S04]  /*3160*/  IMAD R14, R13, 0xe0, RZ ;  /* 0x000000e00d0e7824 */ /* 0x006fc800078e02ff */
[----:B------:R-:W-:-:S05]  /*3170*/  IMAD R14, R14, R3, R226 ;  /* 0x000000030e0e7224 */ /* 0x000fca00078e02e2 */
[----:B------:R-:W-:-:S04]  /*3180*/  IADD3 R13, P3, R60, R14, RZ ;  /* 0x0000000e3c0d7210 */ /* 0x000fc80007f7e0ff */
[----:B------:R-:W-:Y:S02]  /*3190*/  LEA.HI.X.SX32 R224, R14, R65, 0x1, P3 ;  /* 0x000000410ee07211 */ /* 0x000fe400018f0eff */
[----:B------:R-:W-:-:S04]  /*31a0*/  LEA R14, P3, R13, UR10, 0x2 ;  /* 0x0000000a0d0e7c11 */ /* 0x000fc8000f8610ff */
[----:B------:R-:W-:-:S05]  /*31b0*/  LEA.HI.X R15, R13, UR11, R224, 0x2, P3 ;  /* 0x0000000b0d0f7c11 */ /* 0x000fca00098f14e0 */
[----:B------:R3:W5:Y:S04]  /*31c0*/  LDG.E R67, desc[UR36][R14.64] ;  /* 0x000000240e437981 */ /* 0x000768000c1e1900 */
.L_x_1730:
[----:B------:R-:W-:Y:S05]  /*31d0*/  BSYNC B2 ;  /* 0x0000000000027941 */ /* 0x000fea0003800000 */
.L_x_1729:
[----:B------:R-:W-:Y:S05]  /*31e0*/  @P4 BRA `(.L_x_1728) ;  /* 0x0000000000404947 */ /* 0x000fea0003800000 */
[----:B------:R-:W-:-:S13]  /*31f0*/  LOP3.LUT P5, RZ, R27, 0x10, RZ, 0xc0, !PT ;  /* 0x000000101bff7812 */ /* 0x000fda00078ac0ff */
[----:B------:R-:W0:Y:S08]  /*3200*/  @P5 LDC R13, c[0x0][0x288] ;  /* 0x0000a200ff0d5b82 */ /* 0x000e300000000800 */
[----:B-123--:R-:W1:Y:S01]  /*3210*/  @P5 LDC.64 R14, c[0x0][0x2e0] ;  /* 0x0000b800ff0e5b82 */ /* 0x00ee620000000a00 */
[----:B0-----:R-:W-:-:S04]  /*3220*/  @P5 IMAD R13, R17, R13, R22 ;  /* 0x0000000d110d5224 */ /* 0x001fc800078e0216 */
[----:B------:R-:W-:-:S04]  /*3230*/  @P5 IMAD R13, R13, 0xe0, R220 ;  /* 0x000000e00d0d5824 */ /* 0x000fc800078e02dc */
[----:B------:R-:W-:-:S04]  /*3240*/  @P5 VIADD R225, R13, 0x4 ;  /* 0x000000040de15836 */ /* 0x000fc80000000000 */
[----:B-1----:R-:W-:Y:S02]  /*3250*/  @P5 IMAD.WIDE R224, R225, 0x4, R14 ;  /* 0x00000004e1e05825 */ /* 0x002fe400078e020e */
[----:B------:R-:W0:Y:S04]  /*3260*/  @!P2 LDC.64 R14, c[0x0][0x248] ;  /* 0x00009200ff0eab82 */ /* 0x000e280000000a00 */
[----:B------:R-:W2:Y:S01]  /*3270*/  @P5 LDG.E R224, desc[UR36][R224.64] ;  /* 0x00000024e0e05981 */ /* 0x000ea2000c1e1900 */
[----:B------:R-:W-:Y:S01]  /*3280*/  @!P2 IADD3 R13, P3, R59, R226, RZ ;  /* 0x000000e23b0da210 */ /* 0x000fe20007f7e0ff */
[----:B-----5:R-:W-:-:S03]  /*3290*/  FADD.FTZ R67, R152, R67 ;  /* 0x0000004398437221 */ /* 0x020fc60000010000 */
[----:B------:R-:W-:Y:S02]  /*32a0*/  @!P2 LEA.HI.X.SX32 R226, R226, R62, 0x1, P3 ;  /* 0x0000003ee2e2a211 */ /* 0x000fe400018f0eff */
[----:B0-----:R-:W-:-:S04]  /*32b0*/  @!P2 LEA R14, P3, R13, R14, 0x2 ;  /* 0x0000000e0d0ea211 */ /* 0x001fc800078610ff */
[----:B------:R-:W-:Y:S01]  /*32c0*/  @!P2 LEA.HI.X R15, R13, R15, R226, 0x2, P3 ;  /* 0x0000000f0d0fa211 */ /* 0x000fe200018f14e2 */
[----:B--2---:R-:W-:-:S05]  /*32d0*/  @P5 FMUL.FTZ R67, R67, R224 ;  /* 0x000000e043435220 */ /* 0x004fca0000410000 */
[----:B------:R0:W-:Y:S03]  /*32e0*/  @!P2 STG.E desc[UR36][R14.64], R67 ;  /* 0x000000430e00a986 */ /* 0x0001e6000c101924 */
.L_x_1728:
[----:B------:R-:W-:Y:S05]  /*32f0*/  BSYNC B1 ;  /* 0x0000000000017941 */ /* 0x000fea0003800000 */
.L_x_1727:
[----:B------:R-:W-:Y:S04]  /*3300*/  BSSY B1, `(.L_x_1731) ;  /* 0x0000024000017945 */ /* 0x000fe80003800000 */
[----:B------:R-:W-:Y:S05]  /*3310*/  @P1 BRA `(.L_x_1732) ;  /* 0x0000000000881947 */ /* 0x000fea0003800000 */
[----:B------:R-:W-:Y:S01]  /*3320*/  LEA R13, R3, R12, 0x1 ;  /* 0x0000000c030d7211 */ /* 0x000fe200078e08ff */
[----:B------:R-:W-:Y:S01]  /*3330*/  BSSY B2, `(.L_x_1733) ;  /* 0x000000f000027945 */ /* 0x000fe20003800000 */
[----:B------:R-:W-:Y:S01]  /*3340*/  ISETP.NE.AND P4, PT, RZ, UR13, PT ;  /* 0x0000000dff007c0c */ /* 0x000fe2000bf85270 */
[----:B------:R-:W-:Y:S02]  /*3350*/  IMAD.MOV.U32 R68, RZ, RZ, RZ ;  /* 0x000000ffff447224 */ /* 0x000fe400078e00ff */
[----:B------:R-:W-:-:S05]  /*3360*/  IMAD.SHL.U32 R226, R13, 0x4, RZ ;  /* 0x000000040de27824 */ /* 0x000fca00078e00ff */
[----:B------:R-:W-:-:S13]  /*3370*/  ISETP.GE.AND P2, PT, R226, R11, PT ;  /* 0x0000000be200720c */ /* 0x000fda0003f46270 */
[----:B------:R-:W-:Y:S05]  /*3380*/  @P2 BRA `(.L_x_1734) ;  /* 0x0000000000242947 */ /* 0x000fea0003800000 */
[----:B------:R-:W2:Y:S02]  /*3390*/  LDG.E R13, desc[UR36][R222.64] ;  /* 0x00000024de0d7981 */ /* 0x000ea4000c1e1900 */
[----:B--2---:R-:W-:-:S04]  /*33a0*/  IMAD R13, R13, UR12, RZ ;  /* 0x0000000c0d0d7c24 */ /* 0x004fc8000f8e02ff */
[----:B01-3--:R-:W-:-:S04]  /*33b0*/  IMAD R14, R13, 0xe0, RZ ;  /* 0x000000e00d0e7824 */ /* 0x00bfc800078e02ff */
[----:B------:R-:W-:-:S05]  /*33c0*/  IMAD R14, R14, R3, R226 ;  /* 0x000000030e0e7224 */ /* 0x000fca00078e02e2 */
[----:B------:R-:W-:-:S04]  /*33d0*/  IADD3 R13, P3, R60, R14, RZ ;  /* 0x0000000e3c0d7210 */ /* 0x000fc80007f7e0ff */
[----:B------:R-:W-:Y:S02]  /*33e0*/  LEA.HI.X.SX32 R68, R14, R65, 0x1, P3 ;  /* 0x000000410e447211 */ /* 0x000fe400018f0eff */
[----:B------:R-:W-:-:S04]  /*33f0*/  LEA R14, P3, R13, UR10, 0x2 ;  /* 0x0000000a0d0e7c11 */ /* 0x000fc8000f8610ff */
[----:B------:R-:W-:-:S05]  /*3400*/  LEA.HI.X R15, R13, UR11, R68, 0x2, P3 ;  /* 0x0000000b0d0f7c11 */ /* 0x000fca00098f1444 */
[----:B------:R0:W5:Y:S04]  /*3410*/  LDG.E R68, desc[UR36][R14.64] ;  /* 0x000000240e447981 */ /* 0x000168000c1e1900 */
.L_x_1734:
[----:B------:R-:W-:Y:S05]  /*3420*/  BSYNC B2 ;  /* 0x0000000000027941 */ /* 0x000fea0003800000 */
.L_x_1733:
[----:B------:R-:W-:Y:S05]  /*3430*/  @P4 BRA `(.L_x_1732) ;  /* 0x0000000000404947 */ /* 0x000fea0003800000 */
[----:B------:R-:W-:-:S13]  /*3440*/  LOP3.LUT P5, RZ, R27, 0x10, RZ, 0xc0, !PT ;  /* 0x000000101bff7812 */ /* 0x000fda00078ac0ff */
[----:B------:R-:W4:Y:S08]  /*3450*/  @P5 LDC R13, c[0x0][0x288] ;  /* 0x0000a200ff0d5b82 */ /* 0x000f300000000800 */
[----:B0123--:R-:W0:Y:S01]  /*3460*/  @P5 LDC.64 R14, c[0x0][0x2e0] ;  /* 0x0000b800ff0e5b82 */ /* 0x00fe220000000a00 */
[----:B----4-:R-:W-:-:S04]  /*3470*/  @P5 IMAD R13, R17, R13, R22 ;  /* 0x0000000d110d5224 */ /* 0x010fc800078e0216 */
[----:B------:R-:W-:-:S04]  /*3480*/  @P5 IMAD R13, R13, 0xe0, R220 ;  /* 0x000000e00d0d5824 */ /* 0x000fc800078e02dc */
[----:B------:R-:W-:-:S04]  /*3490*/  @P5 VIADD R225, R13, 0x8 ;  /* 0x000000080de15836 */ /* 0x000fc80000000000 */
[----:B0-----:R-:W-:Y:S02]  /*34a0*/  @P5 IMAD.WIDE R224, R225, 0x4, R14 ;  /* 0x00000004e1e05825 */ /* 0x001fe400078e020e */
        /* <DEDUP_REMOVED lines=9> */
.L_x_1732:
[----:B------:R-:W-:Y:S05]  /*3540*/  BSYNC B1 ;  /* 0x0000000000017941 */ /* 0x000fea0003800000 */
.L_x_1731:
[----:B------:R-:W-:Y:S04]  /*3550*/  BSSY B1, `(.L_x_1735) ;  /* 0x0000024000017945 */ /* 0x000fe80003800000 */
[----:B------:R-:W-:Y:S05]  /*3560*/  @P1 BRA `(.L_x_1736) ;  /* 0x0000000000881947 */ /* 0x000fea0003800000 */
[----:B------:R-:W-:Y:S01]  /*3570*/  IMAD R13, R3, 0x3, R12 ;  /* 0x00000003030d7824 */ /* 0x000fe200078e020c */
[----:B------:R-:W-:Y:S01]  /*3580*/  BSSY B2, `(.L_x_1737) ;  /* 0x000000f000027945 */ /* 0x000fe20003800000 */
[----:B------:R-:W-:Y:S01]  /*3590*/  ISETP.NE.AND P4, PT, RZ, UR13, PT ;  /* 0x0000000dff007c0c */ /* 0x000fe2000bf85270 */
[----:B------:R-:W-:Y:S02]  /*35a0*/  IMAD.MOV.U32 R69, RZ, RZ, RZ ;  /* 0x000000ffff457224 */ /* 0x000fe400078e00ff */
[----:B------:R-:W-:-:S04]  /*35b0*/  SHF.L.U32 R226, R13, 0x2, RZ ;  /* 0x000000020de27819 */ /* 0x000fc800000006ff */
        /* <DEDUP_REMOVED lines=11> */
.L_x_1738:
[----:B------:R-:W-:Y:S05]  /*3670*/  BSYNC B2 ;  /* 0x0000000000027941 */ /* 0x000fea0003800000 */
.L_x_1737:
        /* <DEDUP_REMOVED lines=17> */
.L_x_1736:
[----:B------:R-:W-:Y:S05]  /*3790*/  BSYNC B1 ;  /* 0x0000000000017941 */ /* 0x000fea0003800000 */
.L_x_1735:
        /* <DEDUP_REMOVED lines=18> */
.L_x_1742:
[----:B------:R-:W-:Y:S05]  /*38c0*/  BSYNC B2 ;  /* 0x0000000000027941 */ /* 0x000fea0003800000 */
.L_x_1741:
[----:B------:R-:W-:Y:S05]  /*38d0*/  @P4 BRA `(.L_x_1740) ;  /* 0x0000000000404947 */ /* 0x000fea0003800000 */
[----:B------:R-:W-:-:S13]  /*38e0*/  LOP3.LUT P5, RZ, R27, 0x10, RZ, 0xc0, !PT ;  /* 0x000000101bff7812 */ /* 0x000fda00078ac0ff */
[----:B------:R-:W4:Y:S08]  /*38f0*/  @P5 LDC R13, c[0x0][0x288] ;  /* 0x0000a200ff0d5b82 */ /* 0x000f300000000800 */
[----:B0123--:R-:W0:Y:S01]  /*3900*/  @P5 LDC.64 R14, c[0x0][0x2e0] ;  /* 0x0000b800ff0e5b82 */ /* 0x00fe220000000a00 */
[----:B----4-:R-:W-:-:S04]  /*3910*/  @P5 IMAD R13, R17, R13, R22 ;  /* 0x0000000d110d5224 */ /* 0x010fc800078e0216 */
[----:B------:R-:W-:-:S05]  /*3920*/  @P5 IMAD R13, R13, 0xe0, R220 ;  /* 0x000000e00d0d5824 */ /* 0x000fca00078e02dc */
[----:B------:R-:W-:-:S05]  /*3930*/  @P5 IADD3 R225, R13, 0x10, RZ ;  /* 0x000000100de15810 */ /* 0x000fca0007ffe0ff */
        /* <DEDUP_REMOVED lines=10> */
.L_x_1740:
[----:B------:R-:W-:Y:S05]  /*39e0*/  BSYNC B1 ;  /* 0x0000000000017941 */ /* 0x000fea0003800000 */
.L_x_1739:
[----:B------:R-:W-:Y:S04]  /*39f0*/  BSSY B1, `(.L_x_1743) ;  /* 0x0000024000017945 */ /* 0x000fe80003800000 */
[----:B------:R-:W-:Y:S05]  /*3a00*/  @P1 BRA `(.L_x_1744) ;  /* 0x0000000000881947 */ /* 0x000fea0003800000 */
[----:B------:R-:W-:Y:S01]  /*3a10*/  IMAD R13, R3, 0x5, R12 ;  /* 0x00000005030d7824 */ /* 0x000fe200078e020c */
        /* <DEDUP_REMOVED lines=15> */
.L_x_1746:
[----:B------:R-:W-:Y:S05]  /*3b10*/  BSYNC B2 ;  /* 0x0000000000027941 */ /* 0x000fea0003800000 */
.L_x_1745:
        /* <DEDUP_REMOVED lines=17> */
.L_x_1744:
[----:B------:R-:W-:Y:S05]  /*3c30*/  BSYNC B1 ;  /* 0x0000000000017941 */ /* 0x000fea0003800000 */
.L_x_1743:
        /* <DEDUP_REMOVED lines=18> */
.L_x_1750:
[----:B------:R-:W-:Y:S05]  /*3d60*/  BSYNC B2 ;  /* 0x0000000000027941 */ /* 0x000fea0003800000 */
.L_x_1749:
        /* <DEDUP_REMOVED lines=17> */
.L_x_1748:
[----:B------:R-:W-:Y:S05]  /*3e80*/  BSYNC B1 ;  /* 0x0000000000017941 */ /* 0x000fea0003800000 */
.L_x_1747:
        /* <DEDUP_REMOVED lines=18> */
.L_x_1754:
[----:B------:R-:W-:Y:S05]  /*3fb0*/  BSYNC B2 ;  /* 0x0000000000027941 */ /* 0x000fea0003800000 */
.L_x_1753:
        /* <DEDUP_REMOVED lines=17> */
.L_x_1752:
[----:B------:R-:W-:Y:S05]  /*40d0*/  BSYNC B1 ;  /* 0x0000000000017941 */ /* 0x000fea0003800000 */
.L_x_1751:
[----:B------:R-:W-:Y:S04]  /*40e0*/  BSSY B1, `(.L_x_1755) ;  /* 0x0000024000017945 */ /* 0x000fe80003800000 */
[----:B------:R-:W-:Y:S05]  /*40f0*/  @P1 BRA `(.L_x_1756) ;  /* 0x0000000000881947 */ /* 0x000fea0003800000 */
[----:B------:R-:W-:Y:S01]  /*4100*/  IMAD R13, R3, 0x8, R12 ;  /* 0x00000008030d7824 */ /* 0x000fe200078e020c */
[----:B------:R-:W-:Y:S01]  /*4110*/  BSSY B2, `(.L_x_1757) ;  /* 0x000000f000027945 */ /* 0x000fe20003800000 */
[----:B------:R-:W-:Y:S01]  /*4120*/  HFMA2.MMA R74, -RZ, RZ, 0, 0 ;  /* 0x00000000ff4a7435 */ /* 0x000fe200000001ff */
[----:B------:R-:W-:Y:S01]  /*4130*/  ISETP.NE.AND P4, PT, RZ, UR13, PT ;  /* 0x0000000dff007c0c */ /* 0x000fe2000bf85270 */
        /* <DEDUP_REMOVED lines=12> */
.L_x_1758:
[----:B------:R-:W-:Y:S05]  /*4200*/  BSYNC B2 ;  /* 0x0000000000027941 */ /* 0x000fea0003800000 */
.L_x_1757:
        /* <DEDUP_REMOVED lines=17> */
.L_x_1756:
[----:B------:R-:W-:Y:S05]  /*4320*/  BSYNC B1 ;  /* 0x0000000000017941 */ /* 0x000fea0003800000 */
.L_x_1755:
[----:B------:R-:W-:Y:S04]  /*4330*/  BSSY B1, `(.L_x_1759) ;  /* 0x0000024000017945 */ /* 0x000fe80003800000 */
[----:B------:R-:W-:Y:S05]  /*4340*/  @P1 BRA `(.L_x_1760) ;  /* 0x0000000000881947 */ /* 0x000fea0003800000 */
[----:B------:R-:W-:Y:S01]  /*4350*/  IMAD R13, R3, 0x9, R12 ;  /* 0x00000009030d7824 */ /* 0x000fe200078e020c */
[----:B------:R-:W-:Y:S01]  /*4360*/  BSSY B2, `(.L_x_1761) ;  /* 0x000000f000027945 */ /* 0x000fe20003800000 */
[----:B------:R-:W-:Y:S02]  /*4370*/  ISETP.NE.AND P4, PT, RZ, UR13, PT ;  /* 0x0000000dff007c0c */ /* 0x000fe4000bf85270 */
[----:B------:R-:W-:Y:S01]  /*4380*/  IMAD.SHL.U32 R226, R13, 0x4, RZ ;  /* 0x000000040de27824 */ /* 0x000fe200078e00ff */
[----:B------:R-:W-:-:S04]  /*4390*/  MOV R75, RZ ;  /* 0x000000ff004b7202 */ /* 0x000fc80000000f00 */
        /* <DEDUP_REMOVED lines=11> */
.L_x_1762:
[----:B------:R-:W-:Y:S05]  /*4450*/  BSYNC B2 ;  /* 0x0000000000027941 */ /* 0x000fea0003800000 */
.L_x_1761:
        /* <DEDUP_REMOVED lines=17> */
.L_x_1760:
[----:B------:R-:W-:Y:S05]  /*4570*/  BSYNC B1 ;  /* 0x0000000000017941 */ /* 0x000fea0003800000 */
.L_x_1759:
        /* <DEDUP_REMOVED lines=18> */
.L_x_1766:
[----:B------:R-:W-:Y:S05]  /*46a0*/  BSYNC B2 ;  /* 0x0000000000027941 */ /* 0x000fea0003800000 */
.L_x_1765:
        /* <DEDUP_REMOVED lines=17> */
.L_x_1764:
[----:B------:R-:W-:Y:S05]  /*47c0*/  BSYNC B1 ;  /* 0x0000000000017941 */ /* 0x000fea0003800000 */
.L_x_1763:
        /* <DEDUP_REMOVED lines=18> */
.L_x_1770:
[----:B------:R-:W-:Y:S05]  /*48f0*/  BSYNC B2 ;  /* 0x0000000000027941 */ /* 0x000fea0003800000 */
.L_x_1769:
        /* <DEDUP_REMOVED lines=17> */
.L_x_1768:
[----:B------:R-:W-:Y:S05]  /*4a10*/  BSYNC B1 ;  /* 0x0000000000017941 */ /* 0x000fea0003800000 */
.L_x_1767:
        /* <DEDUP_REMOVED lines=18> */
.L_x_1774:
[----:B------:R-:W-:Y:S05]  /*4b40*/  BSYNC B2 ;  /* 0x0000000000027941 */ /* 0x000fea0003800000 */
.L_x_1773:
        /* <DEDUP_REMOVED lines=17> */
.L_x_1772:
[----:B------:R-:W-:Y:S05]  /*4c60*/  BSYNC B1 ;  /* 0x0000000000017941 */ /* 0x000fea0003800000 */
.L_x_1771:
        /* <DEDUP_REMOVED lines=18> */
.L_x_1778:
[----:B------:R-:W-:Y:S05]  /*4d90*/  BSYNC B2 ;  /* 0x0000000000027941 */ /* 0x000fea0003800000 */
.L_x_1777:
        /* <DEDUP_REMOVED lines=17> */
.L_x_1776:
[----:B------:R-:W-:Y:S05]  /*4eb0*/  BSYNC B1 ;  /* 0x0000000000017941 */ /* 0x000fea0003800000 */
.L_x_1775:
        /* <DEDUP_REMOVED lines=18> */
.L_x_1782:
[----:B------:R-:W-:Y:S05]  /*4fe0*/  BSYNC B2 ;  /* 0x0000000000027941 */ /* 0x000fea0003800000 */
.L_x_1781:
        /* <DEDUP_REMOVED lines=17> */
.L_x_1780:
[----:B------:R-:W-:Y:S05]  /*5100*/  BSYNC B1 ;  /* 0x0000000000017941 */ /* 0x000fea0003800000 */
.L_x_1779:
        /* <DEDUP_REMOVED lines=18> */
.L_x_1786:
[----:B------:R-:W-:Y:S05]  /*5230*/  BSYNC B2 ;  /* 0x0000000000027941 */ /* 0x000fea0003800000 */
.L_x_1785:
        /* <DEDUP_REMOVED lines=17> */
.L_x_1784:
[----:B------:R-:W-:Y:S05]  /*5350*/  BSYNC B1 ;  /* 0x0000000000017941 */ /* 0x000fea0003800000 */
.L_x_1783:
        /* <DEDUP_REMOVED lines=18> */
.L_x_1790:
[----:B------:R-:W-:Y:S05]  /*5480*/  BSYNC B2 ;  /* 0x0000000000027941 */ /* 0x000fea0003800000 */
.L_x_1789:
        /* <DEDUP_REMOVED lines=17> */
.L_x_1788:
[----:B------:R-:W-:Y:S05]  /*55a0*/  BSYNC B1 ;  /* 0x0000000000017941 */ /* 0x000fea0003800000 */
.L_x_1787:
        /* <DEDUP_REMOVED lines=18> */
.L_x_1794:
[----:B------:R-:W-:Y:S05]  /*56d0*/  BSYNC B2 ;  /* 0x0000000000027941 */ /* 0x000fea0003800000 */
.L_x_1793:
        /* <DEDUP_REMOVED lines=17> */
.L_x_1792:
[----:B------:R-:W-:Y:S05]  /*57f0*/  BSYNC B1 ;  /* 0x0000000000017941 */ /* 0x000fea0003800000 */
.L_x_1791:
        /* <DEDUP_REMOVED lines=18> */
.L_x_1798:
[----:B------:R-:W-:Y:S05]  /*5920*/  BSYNC B2 ;  /* 0x0000000000027941 */ /* 0x000fea0003800000 */
.L_x_1797:
        /* <DEDUP_REMOVED lines=17> */
.L_x_1796:
[----:B------:R-:W-:Y:S05]  /*5a40*/  BSYNC B1 ;  /* 0x0000000000017941 */ /* 0x000fea0003800000 */
.L_x_1795:
        /* <DEDUP_REMOVED lines=18> */
.L_x_1802:
[----:B------:R-:W-:Y:S05]  /*5b70*/  BSYNC B2 ;  /* 0x0000000000027941 */ /* 0x000fea0003800000 */
.L_x_1801:
        /* <DEDUP_REMOVED lines=17> */
.L_x_1800:
[----:B------:R-:W-:Y:S05]  /*5c90*/  BSYNC B1 ;  /* 0x0000000000017941 */ /* 0x000fea0003800000 */
.L_x_1799:
        /* <DEDUP_REMOVED lines=18> */
.L_x_1806:
[----:B------:R-:W-:Y:S05]  /*5dc0*/  BSYNC B2 ;  /* 0x0000000000027941 */ /* 0x000fea0003800000 */
.L_x_1805:
        /* <DEDUP_REMOVED lines=17> */
.L_x_1804:
[----:B------:R-:W-:Y:S05]  /*5ee0*/  BSYNC B1 ;  /* 0x0000000000017941 */ /* 0x000fea0003800000 */
.L_x_1803:
        /* <DEDUP_REMOVED lines=18> */
.L_x_1810:
[----:B------:R-:W-:Y:S05]  /*6010*/  BSYNC B2 ;  /* 0x0000000000027941 */ /* 0x000fea0003800000 */
.L_x_1809:
        /* <DEDUP_REMOVED lines=17> */
.L_x_1808:
[----:B------:R-:W-:Y:S05]  /*6130*/  BSYNC B1 ;  /* 0x0000000000017941 */ /* 0x000fea0003800000 */
.L_x_1807:
        /* <DEDUP_REMOVED lines=18> */
.L_x_1814:
[----:B------:R-:W-:Y:S05]  /*6260*/  BSYNC B2 ;  /* 0x0000000000027941 */ /* 0x000fea0003800000 */
.L_x_1813:
        /* <DEDUP_REMOVED lines=17> */
.L_x_1812:
[----:B------:R-:W-:Y:S05]  /*6380*/  BSYNC B1 ;  /* 0x0000000000017941 */ /* 0x000fea0003800000 */
.L_x_1811:
        /* <DEDUP_REMOVED lines=18> */
.L_x_1818:
[----:B------:R-:W-:Y:S05]  /*64b0*/  BSYNC B2 ;  /* 0x0000000000027941 */ /* 0x000fea0003800000 */
.L_x_1817:
        /* <DEDUP_REMOVED lines=17> */
.L_x_1816:
[----:B------:R-:W-:Y:S05]  /*65d0*/  BSYNC B1 ;  /* 0x0000000000017941 */ /* 0x000fea0003800000 */
.L_x_1815:
        /* <DEDUP_REMOVED lines=18> */
.L_x_1822:
[----:B------:R-:W-:Y:S05]  /*6700*/  BSYNC B2 ;  /* 0x0000000000027941 */ /* 0x000fea0003800000 */
.L_x_1821:
        /* <DEDUP_REMOVED lines=17> */
.L_x_1820:
[----:B------:R-:W-:Y:S05]  /*6820*/  BSYNC B1 ;  /* 0x0000000000017941 */ /* 0x000fea0003800000 */
.L_x_1819:
        /* <DEDUP_REMOVED lines=18> */
.L_x_1826:
[----:B------:R-:W-:Y:S05]  /*6950*/  BSYNC B2 ;  /* 0x0000000000027941 */ /* 0x000fea0003800000 */
.L_x_1825:
        /* <DEDUP_REMOVED lines=17> */
.L_x_1824:
[----:B------:R-:W-:Y:S05]  /*6a70*/  BSYNC B1 ;  /* 0x0000000000017941 */ /* 0x000fea0003800000 */
.L_x_1823:
        /* <DEDUP_REMOVED lines=18> */
.L_x_1830:
[----:B------:R-:W-:Y:S05]  /*6ba0*/  BSYNC B2 ;  /* 0x0000000000027941 */ /* 0x000fea0003800000 */
.L_x_1829:
        /* <DEDUP_REMOVED lines=17> */
.L_x_1828:
[----:B------:R-:W-:Y:S05]  /*6cc0*/  BSYNC B1 ;  /* 0x0000000000017941 */ /* 0x000fea0003800000 */
.L_x_1827:
        /* <DEDUP_REMOVED lines=18> */
.L_x_1834:
[----:B------:R-:W-:Y:S05]  /*6df0*/  BSYNC B2 ;  /* 0x0000000000027941 */ /* 0x000fea0003800000 */
.L_x_1833:
        /* <DEDUP_REMOVED lines=17> */
.L_x_1832:
[----:B------:R-:W-:Y:S05]  /*6f10*/  BSYNC B1 ;  /* 0x0000000000017941 */ /* 0x000fea0003800000 */
.L_x_1831:
        /* <DEDUP_REMOVED lines=18> */
.L_x_1838:
[----:B------:R-:W-:Y:S05]  /*7040*/  BSYNC B2 ;  /* 0x0000000000027941 */ /* 0x000fea0003800000 */
.L_x_1837:
        /* <DEDUP_REMOVED lines=17> */
.L_x_1836:
[----:B------:R-:W-:Y:S05]  /*7160*/  BSYNC B1 ;  /* 0x0000000000017941 */ /* 0x000fea0003800000 */
.L_x_1835:
        /* <DEDUP_REMOVED lines=18> */
.L_x_1842:
[----:B------:R-:W-:Y:S05]  /*7290*/  BSYNC B2 ;  /* 0x0000000000027941 */ /* 0x000fea0003800000 */
.L_x_1841:
        /* <DEDUP_REMOVED lines=17> */
.L_x_1840:
[----:B------:R-:W-:Y:S05]  /*73b0*/  BSYNC B1 ;  /* 0x0000000000017941 */ /* 0x000fea0003800000 */
.L_x_1839:
        /* <DEDUP_REMOVED lines=18> */
.L_x_1846:
[----:B------:R-:W-:Y:S05]  /*74e0*/  BSYNC B2 ;  /* 0x0000000000027941 */ /* 0x000fea0003800000 */
.L_x_1845:
        /* <DEDUP_REMOVED lines=17> */
.L_x_1844:
[----:B------:R-:W-:Y:S05]  /*7600*/  BSYNC B1 ;  /* 0x0000000000017941 */ /* 0x000fea0003800000 */
.L_x_1843:
        /* <DEDUP_REMOVED lines=18> */
.L_x_1850:
[----:B------:R-:W-:Y:S05]  /*7730*/  BSYNC B2 ;  /* 0x0000000000027941 */ /* 0x000fea0003800000 */
.L_x_1849:
        /* <DEDUP_REMOVED lines=17> */
.L_x_1848:
[----:B------:R-:W-:Y:S05]  /*7850*/  BSYNC B1 ;  /* 0x0000000000017941 */ /* 0x000fea0003800000 */
.L_x_1847:
        /* <DEDUP_REMOVED lines=18> */
.L_x_1854:
[----:B------:R-:W-:Y:S05]  /*7980*/  BSYNC B2 ;  /* 0x0000000000027941 */ /* 0x000fea0003800000 */
.L_x_1853:
        /* <DEDUP_REMOVED lines=17> */
.L_x_1852:
[----:B------:R-:W-:Y:S05]  /*7aa0*/  BSYNC B1 ;  /* 0x0000000000017941 */ /* 0x000fea0003800000 */
.L_x_1851:
        /* <DEDUP_REMOVED lines=18> */
.L_x_1858:
[----:B------:R-:W-:Y:S05]  /*7bd0*/  BSYNC B2 ;  /* 0x0000000000027941 */ /* 0x000fea0003800000 */
.L_x_1857:
        /* <DEDUP_REMOVED lines=17> */
.L_x_1856:
[----:B------:R-:W-:Y:S05]  /*7cf0*/  BSYNC B1 ;  /* 0x0000000000017941 */ /* 0x000fea0003800000 */
.L_x_1855:
        /* <DEDUP_REMOVED lines=18> */
.L_x_1862:
[----:B------:R-:W-:Y:S05]  /*7e20*/  BSYNC B2 ;  /* 0x0000000000027941 */ /* 0x000fea0003800000 */
.L_x_1861:
        /* <DEDUP_REMOVED lines=17> */
.L_x_1860:
[----:B------:R-:W-:Y:S05]  /*7f40*/  BSYNC B1 ;  /* 0x0000000000017941 */ /* 0x000fea0003800000 */
.L_x_1859:
        /* <DEDUP_REMOVED lines=18> */
.L_x_1866:
[----:B------:R-:W-:Y:S05]  /*8070*/  BSYNC B2 ;  /* 0x0000000000027941 */ /* 0x000fea0003800000 */
.L_x_1865:
        /* <DEDUP_REMOVED lines=17> */
.L_x_1864:
[----:B------:R-:W-:Y:S05]  /*8190*/  BSYNC B1 ;  /* 0x0000000000017941 */ /* 0x000fea0003800000 */
.L_x_1863:
        /* <DEDUP_REMOVED lines=18> */
.L_x_1870:
[----:B------:R-:W-:Y:S05]  /*82c0*/  BSYNC B2 ;  /* 0x0000000000027941 */ /* 0x000fea0003800000 */
.L_x_1869:
        /* <DEDUP_REMOVED lines=17> */
.L_x_1868:
[----:B------:R-:W-:Y:S05]  /*83e0*/  BSYNC B1 ;  /* 0x0000000000017941 */ /* 0x000fea0003800000 */
.L_x_1867:
        /* <DEDUP_REMOVED lines=18> */
.L_x_1874:
[----:B------:R-:W-:Y:S05]  /*8510*/  BSYNC B2 ;  /* 0x0000000000027941 */ /* 0x000fea0003800000 */
.L_x_1873:
        /* <DEDUP_REMOVED lines=17> */
.L_x_1872:
[----:B------:R-:W-:Y:S05]  /*8630*/  BSYNC B1 ;  /* 0x0000000000017941 */ /* 0x000fea0003800000 */
.L_x_1871:
        /* <DEDUP_REMOVED lines=18> */
.L_x_1878:
[----:B------:R-:W-:Y:S05]  /*8760*/  BSYNC B2 ;  /* 0x0000000000027941 */ /* 0x000fea0003800000 */
.L_x_1877:
        /* <DEDUP_REMOVED lines=17> */
.L_x_1876:
[----:B------:R-:W-:Y:S05]  /*8880*/  BSYNC B1 ;  /* 0x0000000000017941 */ /* 0x000fea0003800000 */
.L_x_1875:
        /* <DEDUP_REMOVED lines=18> */
.L_x_1882:
[----:B------:R-:W-:Y:S05]  /*89b0*/  BSYNC B2 ;  /* 0x0000000000027941 */ /* 0x000fea0003800000 */
.L_x_1881:
        /* <DEDUP_REMOVED lines=17> */
.L_x_1880:
[----:B------:R-:W-:Y:S05]  /*8ad0*/  BSYNC B1 ;  /* 0x0000000000017941 */ /* 0x000fea0003800000 */
.L_x_1879:
        /* <DEDUP_REMOVED lines=18> */
.L_x_1886:
[----:B------:R-:W-:Y:S05]  /*8c00*/  BSYNC B2 ;  /* 0x0000000000027941 */ /* 0x000fea0003800000 */
.L_x_1885:
        /* <DEDUP_REMOVED lines=17> */
.L_x_1884:
[----:B------:R-:W-:Y:S05]  /*8d20*/  BSYNC B1 ;  /* 0x0000000000017941 */ /* 0x000fea0003800000 */
.L_x_1883:
        /* <DEDUP_REMOVED lines=18> */
.L_x_1890:
[----:B------:R-:W-:Y:S05]  /*8e50*/  BSYNC B2 ;  /* 0x0000000000027941 */ /* 0x000fea0003800000 */
.L_x_1889:
        /* <DEDUP_REMOVED lines=17> */
.L_x_1888:
[----:B------:R-:W-:Y:S05]  /*8f70*/  BSYNC B1 ;  /* 0x0000000000017941 */ /* 0x000fea0003800000 */
.L_x_1887:
        /* <DEDUP_REMOVED lines=18> */
.L_x_1894:
[----:B------:R-:W-:Y:S05]  /*90a0*/  BSYNC B2 ;  /* 0x0000000000027941 */ /* 0x000fea0003800000 */
.L_x_1893:
        /* <DEDUP_REMOVED lines=17> */
.L_x_1892:
[----:B------:R-:W-:Y:S05]  /*91c0*/  BSYNC B1 ;  /* 0x0000000000017941 */ /* 0x000fea0003800000 */
.L_x_1891:
        /* <DEDUP_REMOVED lines=18> */
.L_x_1898:
[----:B------:R-:W-:Y:S05]  /*92f0*/  BSYNC B2 ;  /* 0x0000000000027941 */ /* 0x000fea0003800000 */
.L_x_1897:
        /* <DEDUP_REMOVED lines=17> */
.L_x_1896:
[----:B------:R-:W-:Y:S05]  /*9410*/  BSYNC B1 ;  /* 0x0000000000017941 */ /* 0x000fea0003800000 */
.L_x_1895:
        /* <DEDUP_REMOVED lines=18> */
.L_x_1902:
[----:B------:R-:W-:Y:S05]  /*9540*/  BSYNC B2 ;  /* 0x0000000000027941 */ /* 0x000fea0003800000 */
.L_x_1901:
        /* <DEDUP_REMOVED lines=17> */
.L_x_1900:
[----:B------:R-:W-:Y:S05]  /*9660*/  BSYNC B1 ;  /* 0x0000000000017941 */ /* 0x000fea0003800000 */
.L_x_1899:
        /* <DEDUP_REMOVED lines=18> */
.L_x_1906:
[----:B------:R-:W-:Y:S05]  /*9790*/  BSYNC B2 ;  /* 0x0000000000027941 */ /* 0x000fea0003800000 */
.L_x_1905:
        /* <DEDUP_REMOVED lines=17> */
.L_x_1904:
[----:B------:R-:W-:Y:S05]  /*98b0*/  BSYNC B1 ;  /* 0x0000000000017941 */ /* 0x000fea0003800000 */
.L_x_1903:
        /* <DEDUP_REMOVED lines=18> */
.L_x_1910:
[----:B------:R-:W-:Y:S05]  /*99e0*/  BSYNC B2 ;  /* 0x0000000000027941 */ /* 0x000fea0003800000 */
.L_x_1909:
        /* <DEDUP_REMOVED lines=17> */
.L_x_1908:
[----:B------:R-:W-:Y:S05]  /*9b00*/  BSYNC B1 ;  /* 0x0000000000017941 */ /* 0x000fea0003800000 */
.L_x_1907:
        /* <DEDUP_REMOVED lines=18> */
.L_x_1914:
[----:B------:R-:W-:Y:S05]  /*9c30*/  BSYNC B2 ;  /* 0x0000000000027941 */ /* 0x000fea0003800000 */
.L_x_1913:
        /* <DEDUP_REMOVED lines=17> */
.L_x_1912:
[----:B------:R-:W-:Y:S05]  /*9d50*/  BSYNC B1 ;  /* 0x0000000000017941 */ /* 0x000fea0003800000 */
.L_x_1911:
        /* <DEDUP_REMOVED lines=18> */
.L_x_1918:
[----:B------:R-:W-:Y:S05]  /*9e80*/  BSYNC B2 ;  /* 0x0000000000027941 */ /* 0x000fea0003800000 */
.L_x_1917:
        /* <DEDUP_REMOVED lines=17> */
.L_x_1916:
[----:B------:R-:W-:Y:S05]  /*9fa0*/  BSYNC B1 ;  /* 0x0000000000017941 */ /* 0x000fea0003800000 */
.L_x_1915:
        /* <DEDUP_REMOVED lines=18> */
.L_x_1922:
[----:B------:R-:W-:Y:S05]  /*a0d0*/  BSYNC B2 ;  /* 0x0000000000027941 */ /* 0x000fea0003800000 */
.L_x_1921:
        /* <DEDUP_REMOVED lines=17> */
.L_x_1920:
[----:B------:R-:W-:Y:S05]  /*a1f0*/  BSYNC B1 ;  /* 0x0000000000017941 */ /* 0x000fea0003800000 */
.L_x_1919:
        /* <DEDUP_REMOVED lines=18> */
.L_x_1926:
[----:B------:R-:W-:Y:S05]  /*a320*/  BSYNC B2 ;  /* 0x0000000000027941 */ /* 0x000fea0003800000 */
.L_x_1925:
        /* <DEDUP_REMOVED lines=17> */
.L_x_1924:
[----:B------:R-:W-:Y:S05]  /*a440*/  BSYNC B1 ;  /* 0x0000000000017941 */ /* 0x000fea0003800000 */
.L_x_1923:
        /* <DEDUP_REMOVED lines=18> */
.L_x_1930:
[----:B------:R-:W-:Y:S05]  /*a570*/  BSYNC B2 ;  /* 0x0000000000027941 */ /* 0x000fea0003800000 */
.L_x_1929:
        /* <DEDUP_REMOVED lines=17> */
.L_x_1928:
[----:B------:R-:W-:Y:S05]  /*a690*/  BSYNC B1 ;  /* 0x0000000000017941 */ /* 0x000fea0003800000 */
.L_x_1927:
        /* <DEDUP_REMOVED lines=18> */
.L_x_1934:
[----:B------:R-:W-:Y:S05]  /*a7c0*/  BSYNC B2 ;  /* 0x0000000000027941 */ /* 0x000fea0003800000 */
.L_x_1933:
        /* <DEDUP_REMOVED lines=17> */
.L_x_1932:
[----:B------:R-:W-:Y:S05]  /*a8e0*/  BSYNC B1 ;  /* 0x0000000000017941 */ /* 0x000fea0003800000 */
.L_x_1931:
        /* <DEDUP_REMOVED lines=18> */
.L_x_1938:
[----:B------:R-:W-:Y:S05]  /*aa10*/  BSYNC B2 ;  /* 0x0000000000027941 */ /* 0x000fea0003800000 */
.L_x_1937:
        /* <DEDUP_REMOVED lines=17> */
.L_x_1936:
[----:B------:R-:W-:Y:S05]  /*ab30*/  BSYNC B1 ;  /* 0x0000000000017941 */ /* 0x000fea0003800000 */
.L_x_1935:
        /* <DEDUP_REMOVED lines=18> */
.L_x_1942:
[----:B------:R-:W-:Y:S05]  /*ac60*/  BSYNC B2 ;  /* 0x0000000000027941 */ /* 0x000fea0003800000 */
.L_x_1941:
        /* <DEDUP_REMOVED lines=17> */
.L_x_1940:
[----:B------:R-:W-:Y:S05]  /*ad80*/  BSYNC B1 ;  /* 0x0000000000017941 */ /* 0x000fea0003800000 */
.L_x_1939:
        /* <DEDUP_REMOVED lines=18> */
.L_x_1946:
[----:B------:R-:W-:Y:S05]  /*aeb0*/  BSYNC B2 ;  /* 0x0000000000027941 */ /* 0x000fea0003800000 */
.L_x_1945:
        /* <DEDUP_REMOVED lines=17> */
.L_x_1944:
[----:B------:R-:W-:Y:S05]  /*afd0*/  BSYNC B1 ;  /* 0x0000000000017941 */ /* 0x000fea0003800000 */
.L_x_1943:
        /* <DEDUP_REMOVED lines=18> */
.L_x_1950:
[----:B------:R-:W-:Y:S05]  /*b100*/  BSYNC B2 ;  /* 0x0000000000027941 */ /* 0x000fea0003800000 */
.L_x_1949:
        /* <DEDUP_REMOVED lines=17> */
.L_x_1948:
[----:B------:R-:W-:Y:S05]  /*b220*/  BSYNC B1 ;  /* 0x0000000000017941 */ /* 0x000fea0003800000 */
.L_x_1947:
        /* <DEDUP_REMOVED lines=18> */
.L_x_1954:
[----:B------:R-:W-:Y:S05]  /*b350*/  BSYNC B2 ;  /* 0x0000000000027941 */ /* 0x000fea0003800000 */
.L_x_1953:
        /* <DEDUP_REMOVED lines=17> */
.L_x_1952:
[----:B------:R-:W-:Y:S05]  /*b470*/  BSYNC B1 ;  /* 0x0000000000017941 */ /* 0x000fea0003800000 */
.L_x_1951:
        /* <DEDUP_REMOVED lines=18> */
.L_x_1958:
[----:B------:R-:W-:Y:S05]  /*b5a0*/  BSYNC B2 ;  /* 0x0000000000027941 */ /* 0x000fea0003800000 */
.L_x_1957:
        /* <DEDUP_REMOVED lines=17> */
.L_x_1956:
[----:B------:R-:W-:Y:S05]  /*b6c0*/  BSYNC B1 ;  /* 0x0000000000017941 */ /* 0x000fea0003800000 */
.L_x_1955:
        /* <DEDUP_REMOVED lines=18> */
.L_x_1962:
[----:B------:R-:W-:Y:S05]  /*b7f0*/  BSYNC B2 ;  /* 0x0000000000027941 */ /* 0x000fea0003800000 */
.L_x_1961:
        /* <DEDUP_REMOVED lines=17> */
.L_x_1960:
[----:B------:R-:W-:Y:S05]  /*b910*/  BSYNC B1 ;  /* 0x0000000000017941 */ /* 0x000fea0003800000 */
.L_x_1959:
        /* <DEDUP_REMOVED lines=18> */
.L_x_1966:
[----:B------:R-:W-:Y:S05]  /*ba40*/  BSYNC B2 ;  /* 0x0000000000027941 */ /* 0x000fea0003800000 */
.L_x_1965:
        /* <DEDUP_REMOVED lines=17> */
.L_x_1964:
[----:B------:R-:W-:Y:S05]  /*bb60*/  BSYNC B1 ;  /* 0x0000000000017941 */ /* 0x000fea0003800000 */
.L_x_1963:
        /* <DEDUP_REMOVED lines=18> */
.L_x_1970:
[----:B------:R-:W-:Y:S05]  /*bc90*/  BSYNC B2 ;  /* 0x0000000000027941 */ /* 0x000fea0003800000 */
.L_x_1969:
        /* <DEDUP_REMOVED lines=17> */
.L_x_1968:
[----:B------:R-:W-:Y:S05]  /*bdb0*/  BSYNC B1 ;  /* 0x0000000000017941 */ /* 0x000fea0003800000 */
.L_x_1967:
        /* <DEDUP_REMOVED lines=18> */
.L_x_1974:
[----:B------:R-:W-:Y:S05]  /*bee0*/  BSYNC B2 ;  /* 0x0000000000027941 */ /* 0x000fea0003800000 */
.L_x_1973:
        /* <DEDUP_REMOVED lines=17> */
.L_x_1972:
[----:B------:R-:W-:Y:S05]  /*c000*/  BSYNC B1 ;  /* 0x0000000000017941 */ /* 0x000fea0003800000 */
.L_x_1971:
        /* <DEDUP_REMOVED lines=11> */
[----:B------:R-:W-:-:S04]  /*c0c0*/  IMAD R12, R11, 0xe0, RZ ;  /* 0x000000e00b0c7824 */ /* 0x000fc800078e02ff */
[----:B------:R-:W-:-:S05]  /*c0d0*/  IMAD R12, R12, R3, R224 ;  /* 0x000000030c0c7224 */ /* 0x000fca00078e02e0 */
[----:B------:R-:W-:-:S04]  /*c0e0*/  IADD3 R11, P2, R60, R12, RZ ;  /* 0x0000000c3c0b7210 */ /* 0x000fc80007f5e0ff */
[----:B01-3--:R-:W-:Y:S02]  /*c0f0*/  LEA.HI.X.SX32 R14, R12, R65, 0x1, P2 ;  /* 0x000000410c0e7211 */ /* 0x00bfe400010f0eff */
[----:B------:R-:W-:-:S04]  /*c100*/  LEA R12, P2, R11, UR10, 0x2 ;  /* 0x0000000a0b0c7c11 */ /* 0x000fc8000f8410ff */
[----:B------:R-:W-:-:S05]  /*c110*/  LEA.HI.X R13, R11, UR11, R14, 0x2, P2 ;  /* 0x0000000b0b0d7c11 */ /* 0x000fca00090f140e */
[----:B------:R0:W5:Y:S04]  /*c120*/  LDG.E R124, desc[UR36][R12.64] ;  /* 0x000000240c7c7981 */ /* 0x000168000c1e1900 */
.L_x_1978:
[----:B------:R-:W-:Y:S05]  /*c130*/  BSYNC B2 ;  /* 0x0000000000027941 */ /* 0x000fea0003800000 */
.L_x_1977:
[----:B------:R-:W-:Y:S05]  /*c140*/  @P3 BRA `(.L_x_1976) ;  /* 0x0000000000403947 */ /* 0x000fea0003800000 */
[----:B------:R-:W-:Y:S01]  /*c150*/  LOP3.LUT P4, RZ, R27, 0x10, RZ, 0xc0, !PT ;  /* 0x000000101bff7812 */ /* 0x000fe2000788c0ff */
[----:B0123--:R-:W0:-:S12]  /*c160*/  @!P1 LDC.64 R14, c[0x0][0x248] ;  /* 0x00009200ff0e9b82 */ /* 0x00fe180000000a00 */
[----:B------:R-:W1:Y:S08]  /*c170*/  @P4 LDC R11, c[0x0][0x288] ;  /* 0x0000a200ff0b4b82 */ /* 0x000e700000000800 */
[----:B------:R-:W2:Y:S01]  /*c180*/  @P4 LDC.64 R12, c[0x0][0x2e0] ;  /* 0x0000b800ff0c4b82 */ /* 0x000ea20000000a00 */
[----:B-1----:R-:W-:-:S04]  /*c190*/  @P4 IMAD R11, R17, R11, R22 ;  /* 0x0000000b110b4224 */ /* 0x002fc800078e0216 */
[----:B------:R-:W-:-:S05]  /*c1a0*/  @P4 IMAD R11, R11, 0xe0, R220 ;  /* 0x000000e00b0b4824 */ /* 0x000fca00078e02dc */
[----:B------:R-:W-:-:S05]  /*c1b0*/  @P4 IADD3 R11, R11, 0xfc, RZ ;  /* 0x000000fc0b0b4810 */ /* 0x000fca0007ffe0ff */
[----:B--2---:R-:W-:-:S06]  /*c1c0*/  @P4 IMAD.WIDE R12, R11, 0x4, R12 ;  /* 0x000000040b0c4825 */ /* 0x004fcc00078e020c */
        /* <DEDUP_REMOVED lines=8> */
.L_x_1976:
[----:B------:R-:W-:Y:S05]  /*c250*/  BSYNC B1 ;  /* 0x0000000000017941 */ /* 0x000fea0003800000 */
.L_x_1975:
[----:B0----5:R-:W-:Y:S01]  /*c260*/  FMUL.FTZ R12, R218, R67 ;  /* 0x00000043da0c7220 */ /* 0x021fe20000410000 */
[----:B------:R-:W-:Y:S01]  /*c270*/  UMOV UR5, 0xffffffff ;  /* 0xffffffff00057882 */ /* 0x000fe20000000000 */
[----:B------:R-:W-:Y:S02]  /*c280*/  LOP3.LUT P1, RZ, R19, 0x3, RZ, 0xc0, !PT ;  /* 0x0000000313ff7812 */ /* 0x000fe4000782c0ff */
[----:B------:R-:W-:-:S04]  /*c290*/  FFMA.FTZ R12, R219, R66, R12 ;  /* 0x00000042db0c7223 */ /* 0x000fc8000001000c */
        /* <DEDUP_REMOVED lines=61> */
[----:B------:R-:W-:Y:S01]  /*c670*/  FFMA.FTZ R13, R159, R124, R12 ;  /* 0x0000007c9f0d7223 */ /* 0x000fe2000001000c */
[----:B------:R-:W-:Y:S06]  /*c680*/  BRA.DIV UR5, `(.L_x_1979) ;  /* 0x0000003205a87947 */ /* 0x000fec000b800000 */
[----:B-123--:R-:W0:Y:S02]  /*c690*/  SHFL.BFLY PT, R14, R13, 0x2, 0x1f ;  /* 0x0c401f000d0e7f89 */ /* 0x00ee2400000e0000 */
[----:B0-----:R-:W-:-:S05]  /*c6a0*/  FADD.FTZ R13, R13, R14 ;  /* 0x0000000e0d0d7221 */ /* 0x001fca0000010000 */
[----:B------:R0:W1:Y:S02]  /*c6b0*/  SHFL.BFLY PT, R14, R13, 0x1, 0x1f ;  /* 0x0c201f000d0e7f89 */ /* 0x00006400000e0000 */
.L_x_2043:
        /* <DEDUP_REMOVED lines=17> */
[----:B------:R-:W2:Y:S01]  /*c7d0*/  @P2 LDG.E R12, desc[UR36][R12.64] ;  /* 0x000000240c0c2981 */ /* 0x000ea2000c1e1900 */
[----:B-1----:R-:W-:-:S06]  /*c7e0*/  @P1 IMAD.WIDE R14, R22, 0x4, R14 ;  /* 0x00000004160e1825 */ /* 0x002fcc00078e020e */
[----:B------:R-:W3:Y:S01]  /*c7f0*/  @P1 LDG.E R14, desc[UR36][R14.64] ;  /* 0x000000240e0e1981 */ /* 0x000ee2000c1e1900 */
[C---:B------:R-:W-:Y:S02]  /*c800*/  @P1 ISETP.GE.AND P3, PT, R63.reuse, R64, PT ;  /* 0x000000403f00120c */ /* 0x040fe40003f66270 */
[----:B------:R-:W-:Y:S02]  /*c810*/  @P1 IADD3 R223, R63, 0x1, -R18 ;  /* 0x000000013fdf1810 */ /* 0x000fe40007ffe812 */
[----:B------:R-:W-:-:S05]  /*c820*/  @P1 SEL R222, R25, RZ, !P3 ;  /* 0x000000ff19de1207 */ /* 0x000fca0005800000 */
[----:B------:R-:W-:Y:S01]  /*c830*/  @P1 IMAD.IADD R222, R222, 0x1, R223 ;  /* 0x00000001dede1824 */ /* 0x000fe200078e02df */
[----:B------:R-:W-:-:S04]  /*c840*/  IADD3 R223, R63, -R5, RZ ;  /* 0x800000053fdf7210 */ /* 0x000fc80007ffe0ff */
[----:B------:R-:W-:Y:S02]  /*c850*/  @P1 I2FP.F32.S32 R222, R222 ;  /* 0x000000de00de1245 */ /* 0x000fe40000201400 */
[----:B------:R-:W-:Y:S01]  /*c860*/  LEA R224, R223, UR4, 0x2 ;  /* 0x00000004dfe07c11 */ /* 0x000fe2000f8e10ff */
[----:B--2---:R-:W-:-:S04]  /*c870*/  @P2 FADD.FTZ R11, R11, R12 ;  /* 0x0000000c0b0b2221 */ /* 0x004fc80000010000 */
[----:B---3--:R-:W-:-:S05]  /*c880*/  @P1 FFMA.FTZ R11, R222, R14, R11 ;  /* 0x0000000ede0b1223 */ /* 0x008fca000001000b */
[----:B------:R1:W-:Y:S01]  /*c890*/  STS [R224], R11 ;  /* 0x0000000be0007388 */ /* 0x0003e20000000800 */
[----:B------:R-:W-:-:S07]  /*c8a0*/  @!P0 FMNMX.FTZ R221, R221, R11, !PT ;  /* 0x0000000bdddd8209 */ /* 0x000fce0007810000 */
.L_x_1981:
[----:B------:R-:W-:Y:S05]  /*c8b0*/  BSYNC B1 ;  /* 0x0000000000017941 */ /* 0x000fea0003800000 */
.L_x_1980:
[----:B------:R-:W-:-:S05]  /*c8c0*/  VIADD R63, R63, 0x10 ;  /* 0x000000103f3f7836 */ /* 0x000fca0000000000 */
[----:B------:R-:W-:-:S13]  /*c8d0*/  ISETP.GE.AND P0, PT, R63, R0, PT ;  /* 0x000000003f00720c */ /* 0x000fda0003f06270 */
[----:B------:R-:W-:Y:S05]  /*c8e0*/  @!P0 BRA `(.L_x_1982) ;  /* 0xffffff6000e48947 */ /* 0x000fea000383ffff */
.L_x_1722:
[----:B------:R-:W-:Y:S05]  /*c8f0*/  BSYNC B0 ;  /* 0x0000000000007941 */ /* 0x000fea0003800000 */
.L_x_1721:
[----:B------:R-:W-:Y:S01]  /*c900*/  UMOV UR5, 0xffffffff ;  /* 0xffffffff00057882 */ /* 0x000fe20000000000 */
[----:B------:R-:W-:Y:S02]  /*c910*/  SHF.R.S32.HI R4, RZ, 0x1f, R19 ;  /* 0x0000001fff047819 */ /* 0x000fe40000011413 */
[----:B------:R-:W-:Y:S05]  /*c920*/  BRA.DIV UR5, `(.L_x_1983) ;  /* 0x0000003205407947 */ /* 0x000fea000b800000 */
[----:B--2---:R-:W0:Y:S02]  /*c930*/  SHFL.BFLY PT, R14, R221, 0x10, 0x1f ;  /* 0x0e001f00dd0e7f89 */ /* 0x004e2400000e0000 */
[----:B0-----:R-:W-:-:S05]  /*c940*/  FMNMX.FTZ R13, R14, R221, !PT ;  /* 0x000000dd0e0d7209 */ /* 0x001fca0007810000 */
[----:B------:R-:W0:Y:S02]  /*c950*/  SHFL.BFLY PT, R14, R13, 0x8, 0x1f ;  /* 0x0d001f000d0e7f89 */ /* 0x000e2400000e0000 */
[----:B0-----:R-:W-:-:S05]  /*c960*/  FMNMX.FTZ R0, R13, R14, !PT ;  /* 0x0000000e0d007209 */ /* 0x001fca0007810000 */
[----:B------:R0:W2:Y:S02]  /*c970*/  SHFL.BFLY PT, R14, R0, 0x4, 0x1f ;  /* 0x0c801f00000e7f89 */ /* 0x0000a400000e0000 */
.L_x_2048:
[----:B------:R-:W-:Y:S01]  /*c980*/  LEA.HI R4, R4, R19, RZ, 0x5 ;  /* 0x0000001304047211 */ /* 0x000fe200078f28ff */
[----:B------:R-:W-:Y:S05]  /*c990*/  WARPSYNC.ALL ;  /* 0x0000000000007948 */ /* 0x000fea0003800000 */
[----:B------:R-:W-:-:S05]  /*c9a0*/  LOP3.LUT R6, R4, 0xffffffe0, RZ, 0xc0, !PT ;  /* 0xffffffe004067812 */ /* 0x000fca00078ec0ff */
[----:B------:R-:W-:-:S05]  /*c9b0*/  IMAD.IADD R6, R19, 0x1, -R6 ;  /* 0x0000000113067824 */ /* 0x000fca00078e0a06 */
[----:B------:R-:W-:-:S13]  /*c9c0*/  ISETP.NE.AND P0, PT, R6, RZ, PT ;  /* 0x000000ff0600720c */ /* 0x000fda0003f05270 */
[----:B------:R-:W5:Y:S01]  /*c9d0*/  @!P0 S2R R8, SR_CgaCtaId ;  /* 0x0000000000088919 */ /* 0x000f620000008800 */
[----:B------:R-:W-:Y:S02]  /*c9e0*/  @!P0 MOV R7, 0x400 ;  /* 0x0000040000078802 */ /* 0x000fe40000000f00 */
[----:B------:R-:W-:Y:S02]  /*c9f0*/  @!P0 SHF.R.S32.HI R4, RZ, 0x5, R4 ;  /* 0x00000005ff048819 */ /* 0x000fe40000011404 */
[----:B-----5:R-:W-:Y:S02]  /*ca00*/  @!P0 LEA R9, R8, R7, 0x18 ;  /* 0x0000000708098211 */ /* 0x020fe400078ec0ff */
[----:B--2---:R-:W-:Y:S02]  /*ca10*/  FMNMX.FTZ R7, R0, R14, !PT ;  /* 0x0000000e00077209 */ /* 0x004fe40007810000 */
[----:B------:R-:W-:-:S05]  /*ca20*/  @!P0 LEA R4, R4, R9, 0x2 ;  /* 0x0000000904048211 */ /* 0x000fca00078e10ff */
[----:B------:R2:W-:Y:S01]  /*ca30*/  @!P0 STS [R4], R7 ;  /* 0x0000000704008388 */ /* 0x0005e20000000800 */
[----:B------:R-:W-:Y:S01]  /*ca40*/  BAR.SYNC.DEFER_BLOCKING 0x0 ;  /* 0x0000000000007b1d */ /* 0x000fe20000010000 */
[----:B------:R-:W-:Y:S01]  /*ca50*/  ISETP.GT.AND P0, PT, R6, 0x1, PT ;  /* 0x000000010600780c */ /* 0x000fe20003f04270 */
[----:B--2---:R-:W-:Y:S01]  /*ca60*/  IMAD.MOV.U32 R4, RZ, RZ, RZ ;  /* 0x000000ffff047224 */ /* 0x004fe200078e00ff */
[----:B-1-3--:R-:W-:-:S03]  /*ca70*/  IADD3 R11, R19, R5, RZ ;  /* 0x00000005130b7210 */ /* 0x00afc60007ffe0ff */
[----:B------:R-:W-:Y:S01]  /*ca80*/  BSSY B0, `(.L_x_1984) ;  /* 0x000007e000007945 */ /* 0x000fe20003800000 */
[----:B------:R-:W-:-:S07]  /*ca90*/  ISETP.GE.AND P1, PT, R11, R18, PT ;  /* 0x000000120b00720c */ /* 0x000fce0003f26270 */
[----:B------:R-:W1:Y:S01]  /*caa0*/  @!P0 S2R R7, SR_CgaCtaId ;  /* 0x0000000000078919 */ /* 0x000e620000008800 */
[----:B0-----:R-:W-:-:S04]  /*cab0*/  @!P0 MOV R0, 0x400 ;  /* 0x0000040000008802 */ /* 0x001fc80000000f00 */
[----:B-1----:R-:W-:Y:S01]  /*cac0*/  @!P0 LEA R7, R7, R0, 0x18 ;  /* 0x0000000007078211 */ /* 0x002fe200078ec0ff */
[----:B------:R-:W-:-:S04]  /*cad0*/  IMAD.MOV.U32 R0, RZ, RZ, -0x800001 ;  /* 0xff7fffffff007424 */ /* 0x000fc800078e00ff */
[----:B------:R-:W-:-:S05]  /*cae0*/  @!P0 IMAD R6, R6, 0x4, R7 ;  /* 0x0000000406068824 */ /* 0x000fca00078e0207 */
[----:B------:R-:W0:Y:S04]  /*caf0*/  @!P0 LDS R0, [R6] ;  /* 0x0000000006008984 */ /* 0x000e280000000800 */
[----:B0-----:R-:W0:Y:S02]  /*cb00*/  SHFL.BFLY PT, R7, R0, 0x1, 0x1f ;  /* 0x0c201f0000077f89 */ /* 0x001e2400000e0000 */
[----:B0-----:R-:W-:-:S05]  /*cb10*/  FMNMX.FTZ R7, R7, R0, !PT ;  /* 0x0000000007077209 */ /* 0x001fca0007810000 */
[----:B------:R0:W1:Y:S01]  /*cb20*/  SHFL.IDX PT, R12, R7, RZ, 0x1f ;  /* 0x00001fff070c7589 */ /* 0x00006200000e0000 */
[----:B------:R-:W-:Y:S05]  /*cb30*/  @P1 BRA `(.L_x_1985) ;  /* 0x0000000400c81947 */ /* 0x000fea0003800000 */
[----:B------:R-:W-:Y:S01]  /*cb40*/  LOP3.LUT R0, RZ, R5, RZ, 0x33, !PT ;  /* 0x00000005ff007212 */ /* 0x000fe200078e33ff */
[----:B------:R-:W-:Y:S01]  /*cb50*/  BSSY B1, `(.L_x_1986) ;  /* 0x0000028000017945 */ /* 0x000fe20003800000 */
[----:B------:R-:W-:Y:S02]  /*cb60*/  MOV R9, R11 ;  /* 0x0000000b00097202 */ /* 0x000fe40000000f00 */
[----:B------:R-:W-:-:S04]  /*cb70*/  IADD3 R0, -R19, R18, R0 ;  /* 0x0000001213007210 */ /* 0x000fc80007ffe100 */
[----:B------:R-:W-:-:S04]  /*cb80*/  LEA.HI R4, R0, 0x1, RZ, 0x1a ;  /* 0x0000000100047811 */ /* 0x000fc800078fd0ff */
[----:B------:R-:W-:Y:S01]  /*cb90*/  LOP3.LUT P0, R6, R4, 0x3, RZ, 0xc0, !PT ;  /* 0x0000000304067812 */ /* 0x000fe2000780c0ff */
[----:B------:R-:W-:-:S12]  /*cba0*/  IMAD.MOV.U32 R4, RZ, RZ, RZ ;  /* 0x000000ffff047224 */ /* 0x000fd800078e00ff */
[----:B------:R-:W-:Y:S05]  /*cbb0*/  @!P0 BRA `(.L_x_1987) ;  /* 0x0000000000848947 */ /* 0x000fea0003800000 */
[----:B------:R-:W-:Y:S01]  /*cbc0*/  IMAD R10, R2, R3, RZ ;  /* 0x00000003020a7224 */ /* 0x000fe200078e02ff */
[----:B------:R-:W-:Y:S01]  /*cbd0*/  ULDC.64 UR6, c[0x0][0x2b0] ;  /* 0x0000ac0000067ab9 */ /* 0x000fe20000000a00 */
[--C-:B------:R-:W-:Y:S01]  /*cbe0*/  SHF.R.S32.HI R4, RZ, 0x1f, R11.reuse ;  /* 0x0000001fff047819 */ /* 0x100fe2000001140b */
[----:B------:R-:W-:Y:S01]  /*cbf0*/  IMAD.MOV.U32 R3, RZ, RZ, R6 ;  /* 0x000000ffff037224 */ /* 0x000fe200078e0006 */
[----:B------:R-:W-:Y:S02]  /*cc00*/  ISETP.NE.U32.AND P0, PT, RZ, UR6, PT ;  /* 0x00000006ff007c0c */ /* 0x000fe4000bf05070 */
[----:B0-----:R-:W-:Y:S02]  /*cc10*/  SHF.R.S32.HI R7, RZ, 0x1f, R10 ;  /* 0x0000001fff077819 */ /* 0x001fe4000001140a */
[----:B------:R-:W-:Y:S02]  /*cc20*/  IADD3 R10, P2, P3, R10, UR6, R11 ;  /* 0x000000060a0a7c10 */ /* 0x000fe4000fb5e00b */
[----:B------:R-:W-:-:S02]  /*cc30*/  ISETP.NE.AND.EX P0, PT, RZ, UR7, PT, P0 ;  /* 0x00000007ff007c0c */ /* 0x000fc4000bf05300 */
[----:B------:R-:W-:Y:S01]  /*cc40*/  IADD3.X R7, R7, UR7, R4, P2, P3 ;  /* 0x0000000707077c10 */ /* 0x000fe200097e6404 */
[----:B------:R-:W-:Y:S01]  /*cc50*/  IMAD.MOV.U32 R4, RZ, RZ, RZ ;  /* 0x000000ffff047224 */ /* 0x000fe200078e00ff */
[----:B------:R-:W-:Y:S02]  /*cc60*/  LEA R8, R19, UR4, 0x2 ;  /* 0x0000000413087c11 */ /* 0x000fe4000f8e10ff */
[----:B------:R-:W-:-:S07]  /*cc70*/  MOV R9, R11 ;  /* 0x0000000b00097202 */ /* 0x000fce0000000f00 */
.L_x_1991:
[----:B------:R-:W-:Y:S04]  /*cc80*/  BSSY B2, `(.L_x_1988) ;  /* 0x000000b000027945 */ /* 0x000fe80003800000 */
[----:B0-----:R-:W-:Y:S05]  /*cc90*/  @!P0 BRA `(.L_x_1989) ;  /* 0x0000000000148947 */ /* 0x001fea0003800000 */
[----:B------:R-:W-:-:S06]  /*cca0*/  IMAD.MOV.U32 R6, RZ, RZ, R10 ;  /* 0x000000ffff067224 */ /* 0x000fcc00078e000a */
[----:B------:R-:W2:Y:S01]  /*ccb0*/  LDG.E.U8 R6, desc[UR36][R6.64] ;  /* 0x0000002406067981 */ /* 0x000ea2000c1e1100 */
[----:B------:R-:W-:Y:S01]  /*ccc0*/  IMAD.MOV.U32 R13, RZ, RZ, RZ ;  /* 0x000000ffff0d7224 */ /* 0x000fe200078e00ff */
[----:B--2---:R-:W-:-:S13]  /*ccd0*/  ISETP.NE.AND P2, PT, R6, RZ, PT ;  /* 0x000000ff0600720c */ /* 0x004fda0003f45270 */
[----:B------:R-:W-:Y:S05]  /*cce0*/  @P2 BRA `(.L_x_1990) ;  /* 0x0000000000102947 */ /* 0x000fea0003800000 */
.L_x_1989:
[----:B------:R-:W1:Y:S02]  /*ccf0*/  LDS R6, [R8] ;  /* 0x0000000008067984 */ /* 0x000e640000000800 */
[----:B-1----:R-:W-:-:S04]  /*cd00*/  FADD.FTZ R6, -R12, R6 ;  /* 0x000000060c067221 */ /* 0x002fc80000010100 */
[----:B------:R-:W-:-:S04]  /*cd10*/  FMUL.FTZ R6, R6, 1.4426950216293334961 ;  /* 0x3fb8aa3b06067820 */ /* 0x000fc80000410000 */
[----:B------:R0:W2:Y:S03]  /*cd20*/  MUFU.EX2 R13, R6 ;  /* 0x00000006000d7308 */ /* 0x0000a60000000800 */
.L_x_1990:
[----:B------:R-:W-:Y:S05]  /*cd30*/  BSYNC B2 ;  /* 0x0000000000027941 */ /* 0x000fea0003800000 */
.L_x_1988:
[----:B------:R-:W-:Y:S01]  /*cd40*/  IADD3 R3, R3, -0x1, RZ ;  /* 0xffffffff03037810 */ /* 0x000fe20007ffe0ff */
[----:B--2---:R2:W-:Y:S01]  /*cd50*/  STS [R8], R13 ;  /* 0x0000000d08007388 */ /* 0x0045e20000000800 */
[----:B------:R-:W-:Y:S01]  /*cd60*/  IADD3 R10, P3, R10, 0x40, RZ ;  /* 0x000000400a0a7810 */ /* 0x000fe20007f7e0ff */
[----:B------:R-:W-:Y:S01]  /*cd70*/  FADD.FTZ R4, R13, R4 ;  /* 0x000000040d047221 */ /* 0x000fe20000010000 */
[----:B------:R-:W-:Y:S01]  /*cd80*/  ISETP.NE.AND P2, PT, R3, RZ, PT ;  /* 0x000000ff0300720c */ /* 0x000fe20003f45270 */
[----:B------:R-:W-:Y:S01]  /*cd90*/  VIADD R9, R9, 0x40 ;  /* 0x0000004009097836 */ /* 0x000fe20000000000 */
[----:B------:R-:W-:Y:S01]  /*cda0*/  IADD3.X R7, RZ, R7, RZ, P3, !PT ;  /* 0x00000007ff077210 */ /* 0x000fe20001ffe4ff */
[----:B--2---:R-:W-:-:S10]  /*cdb0*/  VIADD R8, R8, 0x100 ;  /* 0x0000010008087836 */ /* 0x004fd40000000000 */
[----:B------:R-:W-:Y:S05]  /*cdc0*/  @P2 BRA `(.L_x_1991) ;  /* 0xfffffffc00ac2947 */ /* 0x000fea000383ffff */
.L_x_1987:
[----:B------:R-:W-:Y:S05]  /*cdd0*/  BSYNC B1 ;  /* 0x0000000000017941 */ /* 0x000fea0003800000 */
.L_x_1986:
[----:B------:R-:W-:-:S13]  /*cde0*/  ISETP.GE.U32.AND P0, PT, R0, 0xc0, PT ;  /* 0x000000c00000780c */ /* 0x000fda0003f06070 */
[----:B------:R-:W-:Y:S05]  /*cdf0*/  @!P0 BRA `(.L_x_1985) ;  /* 0x0000000400188947 */ /* 0x000fea0003800000 */
[----:B------:R-:W-:Y:S01]  /*ce00*/  ULDC UR5, c[0x0][0x284] ;  /* 0x0000a10000057ab9 */ /* 0x000fe20000000800 */
[----:B------:R-:W-:Y:S01]  /*ce10*/  LEA R0, R9, 0x200, 0x2 ;  /* 0x0000020009007811 */ /* 0x000fe200078e10ff */
[----:B------:R-:W-:Y:S01]  /*ce20*/  IMAD R8, R2, UR5, RZ ;  /* 0x0000000502087c24 */ /* 0x000fe2000f8e02ff */
[----:B------:R-:W-:Y:S01]  /*ce30*/  ULDC.64 UR6, c[0x0][0x2b0] ;  /* 0x0000ac0000067ab9 */ /* 0x000fe20000000a00 */
[----:B------:R-:W-:Y:S02]  /*ce40*/  SHF.R.S32.HI R3, RZ, 0x1f, R9 ;  /* 0x0000001fff037819 */ /* 0x000fe40000011409 */
[----:B------:R-:W-:Y:S01]  /*ce50*/  ISETP.NE.U32.AND P0, PT, RZ, UR6, PT ;  /* 0x00000006ff007c0c */ /* 0x000fe2000bf05070 */
[----:B------:R-:W-:Y:S01]  /*ce60*/  IMAD R0, R5, -0x4, R0 ;  /* 0xfffffffc05007824 */ /* 0x000fe200078e0200 */
[--C-:B0-----:R-:W-:Y:S02]  /*ce70*/  IADD3 R6, P2, P3, R9, UR6, R8.reuse ;  /* 0x0000000609067c10 */ /* 0x101fe4000fb5e008 */
[----:B------:R-:W-:Y:S01]  /*ce80*/  SHF.R.S32.HI R8, RZ, 0x1f, R8 ;  /* 0x0000001fff087819 */ /* 0x000fe20000011408 */
[----:B------:R-:W-:Y:S01]  /*ce90*/  VIADD R0, R0, UR4 ;  /* 0x0000000400007c36 */ /* 0x000fe20008000000 */
[----:B------:R-:W-:-:S02]  /*cea0*/  ISETP.NE.AND.EX P0, PT, RZ, UR7, PT, P0 ;  /* 0x00000007ff007c0c */ /* 0x000fc4000bf05300 */
[----:B------:R-:W-:-:S11]  /*ceb0*/  IADD3.X R7, R3, UR7, R8, P2, P3 ;  /* 0x0000000703077c10 */ /* 0x000fd600097e6408 */
.L_x_2004:
[----:B------:R-:W-:Y:S04]  /*cec0*/  BSSY B1, `(.L_x_1992) ;  /* 0x000000a000017945 */ /* 0x000fe80003800000 */
[----:B------:R-:W-:Y:S05]  /*ced0*/  @!P0 BRA `(.L_x_1993) ;  /* 0x0000000000108947 */ /* 0x000fea0003800000 */
[----:B------:R-:W2:Y:S02]  /*cee0*/  LDG.E.U8 R3, desc[UR36][R6.64] ;  /* 0x0000002406037981 */ /* 0x000ea4000c1e1100 */
[----:B--2---:R-:W-:-:S13]  /*cef0*/  ISETP.NE.AND P2, PT, R3, RZ, PT ;  /* 0x000000ff0300720c */ /* 0x004fda0003f45270 */
[----:B------:R-:W-:Y:S01]  /*cf00*/  @P2 IMAD.MOV.U32 R3, RZ, RZ, RZ ;  /* 0x000000ffff032224 */ /* 0x000fe200078e00ff */
[----:B------:R-:W-:Y:S06]  /*cf10*/  @P2 BRA `(.L_x_1994) ;  /* 0x0000000000102947 */ /* 0x000fec0003800000 */
.L_x_1993:
[----:B------:R-:W1:Y:S02]  /*cf20*/  LDS R3, [R0+-0x200] ;  /* 0xfffe000000037984 */ /* 0x000e640000000800 */
[----:B-1----:R-:W-:-:S04]  /*cf30*/  FADD.FTZ R3, -R12, R3 ;  /* 0x000000030c037221 */ /* 0x002fc80000010100 */
[----:B------:R-:W-:-:S06]  /*cf40*/  FMUL.FTZ R3, R3, 1.4426950216293334961 ;  /* 0x3fb8aa3b03037820 */ /* 0x000fcc0000410000 */
[----:B------:R-:W0:Y:S02]  /*cf50*/  MUFU.EX2 R3, R3 ;  /* 0x0000000300037308 */ /* 0x000e240000000800 */
.L_x_1994:
[----:B------:R-:W-:Y:S05]  /*cf60*/  BSYNC B1 ;  /* 0x0000000000017941 */ /* 0x000fea0003800000 */
.L_x_1992:
        /* <DEDUP_REMOVED lines=8> */
.L_x_1996:
[----:B0-----:R-:W1:Y:S02]  /*cff0*/  LDS R3, [R0+-0x100] ;  /* 0xffff000000037984 */ /* 0x001e640000000800 */
[----:B-1----:R-:W-:-:S04]  /*d000*/  FADD.FTZ R3, -R12, R3 ;  /* 0x000000030c037221 */ /* 0x002fc80000010100 */
[----:B------:R-:W-:-:S06]  /*d010*/  FMUL.FTZ R3, R3, 1.4426950216293334961 ;  /* 0x3fb8aa3b03037820 */ /* 0x000fcc0000410000 */
[----:B------:R-:W0:Y:S02]  /*d020*/  MUFU.EX2 R3, R3 ;  /* 0x0000000300037308 */ /* 0x000e240000000800 */
.L_x_1997:
[----:B------:R-:W-:Y:S05]  /*d030*/  BSYNC B1 ;  /* 0x0000000000017941 */ /* 0x000fea0003800000 */
.L_x_1995:
        /* <DEDUP_REMOVED lines=8> */
.L_x_1999:
[----:B0-----:R-:W1:Y:S02]  /*d0c0*/  LDS R3, [R0] ;  /* 0x0000000000037984 */ /* 0x001e640000000800 */
[----:B-1----:R-:W-:-:S04]  /*d0d0*/  FADD.FTZ R3, -R12, R3 ;  /* 0x000000030c037221 */ /* 0x002fc80000010100 */
[----:B------:R-:W-:-:S06]  /*d0e0*/  FMUL.FTZ R3, R3, 1.4426950216293334961 ;  /* 0x3fb8aa3b03037820 */ /* 0x000fcc0000410000 */
[----:B------:R-:W0:Y:S02]  /*d0f0*/  MUFU.EX2 R3, R3 ;  /* 0x0000000300037308 */ /* 0x000e240000000800 */
.L_x_2000:
[----:B------:R-:W-:Y:S05]  /*d100*/  BSYNC B1 ;  /* 0x0000000000017941 */ /* 0x000fea0003800000 */
.L_x_1998:
        /* <DEDUP_REMOVED lines=8> */
.L_x_2002:
[----:B0-----:R-:W1:Y:S02]  /*d190*/  LDS R3, [R0+0x100] ;  /* 0x0001000000037984 */ /* 0x001e640000000800 */
[----:B-1----:R-:W-:-:S04]  /*d1a0*/  FADD.FTZ R3, -R12, R3 ;  /* 0x000000030c037221 */ /* 0x002fc80000010100 */
[----:B------:R-:W-:-:S06]  /*d1b0*/  FMUL.FTZ R3, R3, 1.4426950216293334961 ;  /* 0x3fb8aa3b03037820 */ /* 0x000fcc0000410000 */
[----:B------:R-:W0:Y:S02]  /*d1c0*/  MUFU.EX2 R3, R3 ;  /* 0x0000000300037308 */ /* 0x000e240000000800 */
.L_x_2003:
[----:B------:R-:W-:Y:S05]  /*d1d0*/  BSYNC B1 ;  /* 0x0000000000017941 */ /* 0x000fea0003800000 */
.L_x_2001:
[----:B------:R-:W-:Y:S01]  /*d1e0*/  IADD3 R9, R9, 0x100, RZ ;  /* 0x0000010009097810 */ /* 0x000fe20007ffe0ff */
[----:B0-----:R0:W-:Y:S01]  /*d1f0*/  STS [R0+0x100], R3 ;  /* 0x0001000300007388 */ /* 0x0011e20000000800 */
[----:B------:R-:W-:Y:S01]  /*d200*/  IADD3 R6, P3, R6, 0x100, RZ ;  /* 0x0000010006067810 */ /* 0x000fe20007f7e0ff */
[----:B------:R-:W-:Y:S01]  /*d210*/  FADD.FTZ R4, R4, R3 ;  /* 0x0000000304047221 */ /* 0x000fe20000010000 */
[----:B------:R-:W-:-:S03]  /*d220*/  ISETP.GE.AND P2, PT, R9, R18, PT ;  /* 0x000000120900720c */ /* 0x000fc60003f46270 */
[----:B------:R-:W-:Y:S02]  /*d230*/  IMAD.X R7, RZ, RZ, R7, P3 ;  /* 0x000000ffff077224 */ /* 0x000fe400018e0607 */
[----:B0-----:R-:W-:-:S08]  /*d240*/  VIADD R0, R0, 0x400 ;  /* 0x0000040000007836 */ /* 0x001fd00000000000 */
[----:B------:R-:W-:Y:S05]  /*d250*/  @!P2 BRA `(.L_x_2004) ;  /* 0xfffffffc0018a947 */ /* 0x000fea000383ffff */
.L_x_1985:
[----:B------:R-:W-:Y:S05]  /*d260*/  BSYNC B0 ;  /* 0x0000000000007941 */ /* 0x000fea0003800000 */
.L_x_1984:
[----:B------:R-:W2:Y:S01]  /*d270*/  SHFL.BFLY PT, R3, R4, 0x10, 0x1f ;  /* 0x0e001f0004037f89 */ /* 0x000ea200000e0000 */
[C---:B------:R-:W-:Y:S01]  /*d280*/  LOP3.LUT P0, RZ, R19.reuse, 0x1f, RZ, 0xc0, !PT ;  /* 0x0000001f13ff7812 */ /* 0x040fe2000780c0ff */
[----:B------:R-:W-:Y:S01]  /*d290*/  ULDC.U8 UR5, c[0x0][0x31c] ;  /* 0x0000c70000057ab9 */ /* 0x000fe20000000000 */
[----:B------:R-:W-:-:S04]  /*d2a0*/  LOP3.LUT R8, R19, 0x1f, RZ, 0xc0, !PT ;  /* 0x0000001f13087812 */ /* 0x000fc800078ec0ff */
[----:B------:R-:W-:-:S07]  /*d2b0*/  ISETP.GT.U32.AND P2, PT, R8, 0x1, PT ;  /* 0x000000010800780c */ /* 0x000fce0003f44070 */
[----:B------:R-:W3:Y:S06]  /*d2c0*/  @!P0 S2R R9, SR_CgaCtaId ;  /* 0x0000000000098919 */ /* 0x000eec0000008800 */
[----:B------:R-:W5:Y:S01]  /*d2d0*/  @!P2 S2R R13, SR_CgaCtaId ;  /* 0x00000000000da919 */ /* 0x000f620000008800 */
[----:B------:R-:W-:Y:S01]  /*d2e0*/  @!P2 MOV R8, 0x400 ;  /* 0x000004000008a802 */ /* 0x000fe20000000f00 */
[----:B--2---:R-:W-:Y:S01]  /*d2f0*/  FADD.FTZ R3, R3, R4 ;  /* 0x0000000403037221 */ /* 0x004fe20000010000 */
[----:B------:R-:W-:-:S04]  /*d300*/  @!P0 MOV R4, 0x400 ;  /* 0x0000040000048802 */ /* 0x000fc80000000f00 */
[----:B------:R-:W2:Y:S01]  /*d310*/  SHFL.BFLY PT, R0, R3, 0x8, 0x1f ;  /* 0x0d001f0003007f89 */ /* 0x000ea200000e0000 */
[----:B---3--:R-:W-:Y:S02]  /*d320*/  @!P0 LEA R9, R9, R4, 0x18 ;  /* 0x0000000409098211 */ /* 0x008fe400078ec0ff */
[----:B-----5:R-:W-:Y:S01]  /*d330*/  @!P2 LEA R13, R13, R8, 0x18 ;  /* 0x000000080d0da211 */ /* 0x020fe200078ec0ff */
[----:B--2---:R-:W-:-:S05]  /*d340*/  FADD.FTZ R0, R3, R0 ;  /* 0x0000000003007221 */ /* 0x004fca0000010000 */
[----:B0-----:R-:W0:Y:S02]  /*d350*/  SHFL.BFLY PT, R7, R0, 0x4, 0x1f ;  /* 0x0c801f0000077f89 */ /* 0x001e2400000e0000 */
[----:B0-----:R-:W-:Y:S01]  /*d360*/  FADD.FTZ R7, R0, R7 ;  /* 0x0000000700077221 */ /* 0x001fe20000010000 */
[----:B------:R-:W-:-:S04]  /*d370*/  @!P0 SHF.R.U32.HI R0, RZ, 0x3, R19 ;  /* 0x00000003ff008819 */ /* 0x000fc80000011613 */
[----:B------:R-:W0:Y:S01]  /*d380*/  SHFL.BFLY PT, R6, R7, 0x2, 0x1f ;  /* 0x0c401f0007067f89 */ /* 0x000e2200000e0000 */
[----:B------:R-:W-:-:S05]  /*d390*/  @!P0 LOP3.LUT R4, R0, 0x1ffffffc, RZ, 0xc0, !PT ;  /* 0x1ffffffc00048812 */ /* 0x000fca00078ec0ff */
[----:B------:R-:W-:Y:S02]  /*d3a0*/  @!P0 IMAD.IADD R10, R4, 0x1, R9 ;  /* 0x00000001040a8824 */ /* 0x000fe400078e0209 */
[----:B0-----:R-:W-:Y:S01]  /*d3b0*/  FADD.FTZ R6, R7, R6 ;  /* 0x0000000607067221 */ /* 0x001fe20000010000 */
[----:B------:R-:W-:-:S04]  /*d3c0*/  @!P2 SHF.L.U32 R7, R19, 0x2, RZ ;  /* 0x000000021307a819 */ /* 0x000fc800000006ff */
[----:B------:R-:W0:Y:S01]  /*d3d0*/  SHFL.BFLY PT, R3, R6, 0x1, 0x1f ;  /* 0x0c201f0006037f89 */ /* 0x000e2200000e0000 */
[----:B------:R-:W-:-:S05]  /*d3e0*/  @!P2 LOP3.LUT R0, R7, 0x7c, RZ, 0xc0, !PT ;  /* 0x0000007c0700a812 */ /* 0x000fca00078ec0ff */
[----:B------:R-:W-:Y:S02]  /*d3f0*/  @!P2 IMAD.IADD R0, R13, 0x1, R0 ;  /* 0x000000010d00a824 */ /* 0x000fe400078e0200 */
[----:B0-----:R-:W-:Y:S01]  /*d400*/  FADD.FTZ R3, R6, R3 ;  /* 0x0000000306037221 */ /* 0x001fe20000010000 */
[----:B------:R-:W-:-:S04]  /*d410*/  CS2R R6, SRZ ;  /* 0x0000000000067805 */ /* 0x000fc8000001ff00 */
[----:B------:R-:W-:Y:S01]  /*d420*/  @!P0 STS [R10+0x8], R3 ;  /* 0x000008030a008388 */ /* 0x000fe20000000800 */
[----:B------:R-:W-:Y:S01]  /*d430*/  BAR.SYNC.DEFER_BLOCKING 0x0 ;  /* 0x0000000000007b1d */ /* 0x000fe20000010000 */
[----:B------:R-:W-:-:S05]  /*d440*/  ISETP.NE.AND P0, PT, RZ, UR5, PT ;  /* 0x00000005ff007c0c */ /* 0x000fca000bf05270 */
[----:B------:R-:W0:Y:S04]  /*d450*/  @!P2 LDS R3, [R0+0x8] ;  /* 0x000008000003a984 */ /* 0x000e280000000800 */
[----:B0-----:R-:W0:Y:S02]  /*d460*/  SHFL.BFLY PT, R4, R3, 0x1, 0x1f ;  /* 0x0c201f0003047f89 */ /* 0x001e2400000e0000 */
[----:B0-----:R-:W-:-:S06]  /*d470*/  FADD.FTZ R4, R4, R3 ;  /* 0x0000000304047221 */ /* 0x001fcc0000010000 */
[----:B------:R-:W0:Y:S02]  /*d480*/  SHFL.IDX PT, R4, R4, RZ, 0x1f ;  /* 0x00001fff04047589 */ /* 0x000e2400000e0000 */
[----:B0-----:R-:W-:-:S04]  /*d490*/  FADD.FTZ R8, R4, 9.9999999747524270788e-07 ;  /* 0x358637bd04087421 */ /* 0x001fc80000010000 */
[----:B------:R0:W2:Y:S01]  /*d4a0*/  MUFU.RCP R15, R8 ;  /* 0x00000008000f7308 */ /* 0x0000a20000001000 */
[----:B------:R-:W-:Y:S05]  /*d4b0*/  @!P0 BRA `(.L_x_2005) ;  /* 0x0000000000188947 */ /* 0x000fea0003800000 */
[----:B------:R-:W3:Y:S08]  /*d4c0*/  LDC R0, c[0x0][0x318] ;  /* 0x0000c600ff007b82 */ /* 0x000ef00000000800 */
[----:B------:R-:W3:Y:S08]  /*d4d0*/  LDC R3, c[0x0][0x29c] ;  /* 0x0000a700ff037b82 */ /* 0x000ef00000000800 */
[----:B------:R-:W5:Y:S01]  /*d4e0*/  LDC R6, c[0x0][0x284] ;  /* 0x0000a100ff067b82 */ /* 0x000f620000000800 */
[----:B---3--:R-:W-:-:S04]  /*d4f0*/  IMAD R23, R23, R0, R3 ;  /* 0x0000000017177224 */ /* 0x008fc800078e0203 */
[----:B-----5:R-:W-:-:S05]  /*d500*/  IMAD R6, R23, R6, RZ ;  /* 0x0000000617067224 */ /* 0x020fca00078e02ff */
[----:B------:R-:W-:-:S07]  /*d510*/  SHF.R.S32.HI R7, RZ, 0x1f, R6 ;  /* 0x0000001fff077819 */ /* 0x000fce0000011406 */
.L_x_2005:
[----:B------:R-:W-:Y:S04]  /*d520*/  BSSY B0, `(.L_x_2006) ;  /* 0x0000041000007945 */ /* 0x000fe80003800000 */
[----:B------:R-:W-:Y:S05]  /*d530*/  @P1 BRA `(.L_x_2007) ;  /* 0x0000000000fc1947 */ /* 0x000fea0003800000 */
[----:B------:R-:W-:Y:S01]  /*d540*/  LOP3.LUT R0, RZ, R5, RZ, 0x33, !PT ;  /* 0x00000005ff007212 */ /* 0x000fe200078e33ff */
[----:B------:R-:W-:Y:S03]  /*d550*/  BSSY B1, `(.L_x_2008) ;  /* 0x000001a000017945 */ /* 0x000fe60003800000 */
[----:B------:R-:W-:-:S04]  /*d560*/  IADD3 R0, -R19, R18, R0 ;  /* 0x0000001213007210 */ /* 0x000fc80007ffe100 */
[C---:B------:R-:W-:Y:S02]  /*d570*/  LEA.HI R3, R0.reuse, 0x1, RZ, 0x1a ;  /* 0x0000000100037811 */ /* 0x040fe400078fd0ff */
[----:B------:R-:W-:Y:S02]  /*d580*/  ISETP.GE.U32.AND P1, PT, R0, 0xc0, PT ;  /* 0x000000c00000780c */ /* 0x000fe40003f26070 */
[----:B------:R-:W-:-:S13]  /*d590*/  LOP3.LUT P2, R3, R3, 0x3, RZ, 0xc0, !PT ;  /* 0x0000000303037812 */ /* 0x000fda000784c0ff */
[----:B------:R-:W-:Y:S05]  /*d5a0*/  @!P2 BRA `(.L_x_2009) ;  /* 0x000000000050a947 */ /* 0x000fea0003800000 */
[----:B------:R-:W-:Y:S01]  /*d5b0*/  IADD3 R13, P2, R11, R6, RZ ;  /* 0x000000060b0d7210 */ /* 0x000fe20007f5e0ff */
[----:B------:R-:W-:Y:S01]  /*d5c0*/  ULDC.64 UR6, c[0x0][0x310] ;  /* 0x0000c40000067ab9 */ /* 0x000fe20000000a00 */
[----:B------:R-:W-:Y:S02]  /*d5d0*/  MOV R0, R3 ;  /* 0x0000000300007202 */ /* 0x000fe40000000f00 */
[----:B------:R-:W-:Y:S02]  /*d5e0*/  LEA R10, P3, R13, UR6, 0x2 ;  /* 0x000000060d0a7c11 */ /* 0x000fe4000f8610ff */
[----:B------:R-:W-:Y:S02]  /*d5f0*/  LEA.HI.X.SX32 R4, R11, R7, 0x1, P2 ;  /* 0x000000070b047211 */ /* 0x000fe400010f0eff */
[----:B------:R-:W-:Y:S02]  /*d600*/  LEA R3, R19, UR4, 0x2 ;  /* 0x0000000413037c11 */ /* 0x000fe4000f8e10ff */
[----:B------:R-:W-:-:S07]  /*d610*/  LEA.HI.X R13, R13, UR7, R4, 0x2, P3 ;  /* 0x000000070d0d7c11 */ /* 0x000fce00098f1404 */
.L_x_2010:
[----:B------:R-:W2:Y:S01]  /*d620*/  LDS R4, [R3] ;  /* 0x0000000003047984 */ /* 0x000ea20000000800 */
[----:B0-----:R-:W-:Y:S01]  /*d630*/  @P0 IMAD.MOV.U32 R8, RZ, RZ, R10 ;  /* 0x000000ffff080224 */ /* 0x001fe200078e000a */
[----:B------:R-:W-:Y:S01]  /*d640*/  IADD3 R0, R0, -0x1, RZ ;  /* 0xffffffff00007810 */ /* 0x000fe20007ffe0ff */
[----:B------:R-:W-:Y:S01]  /*d650*/  @P0 IMAD.MOV.U32 R9, RZ, RZ, R13 ;  /* 0x000000ffff090224 */ /* 0x000fe200078e000d */
[----:B------:R-:W-:Y:S01]  /*d660*/  IADD3 R10, P2, R10, 0x100, RZ ;  /* 0x000001000a0a7810 */ /* 0x000fe20007f5e0ff */
[----:B------:R-:W-:Y:S01]  /*d670*/  VIADD R11, R11, 0x40 ;  /* 0x000000400b0b7836 */ /* 0x000fe20000000000 */
[----:B------:R-:W-:-:S03]  /*d680*/  ISETP.NE.AND P3, PT, R0, RZ, PT ;  /* 0x000000ff0000720c */ /* 0x000fc60003f65270 */
[----:B------:R-:W-:Y:S02]  /*d690*/  IMAD.X R13, RZ, RZ, R13, P2 ;  /* 0x000000ffff0d7224 */ /* 0x000fe400010e060d */
[----:B--2---:R-:W-:-:S05]  /*d6a0*/  FMUL.FTZ R4, R4, R15 ;  /* 0x0000000f04047220 */ /* 0x004fca0000410000 */
[----:B------:R-:W-:Y:S04]  /*d6b0*/  @P0 STG.E desc[UR36][R8.64], R4 ;  /* 0x0000000408000986 */ /* 0x000fe8000c101924 */
[----:B------:R0:W-:Y:S02]  /*d6c0*/  STS [R3], R4 ;  /* 0x0000000403007388 */ /* 0x0001e40000000800 */
[----:B0-----:R-:W-:Y:S01]  /*d6d0*/  IADD3 R3, R3, 0x100, RZ ;  /* 0x0000010003037810 */ /* 0x001fe20007ffe0ff */
[----:B------:R-:W-:Y:S06]  /*d6e0*/  @P3 BRA `(.L_x_2010) ;  /* 0xfffffffc00cc3947 */ /* 0x000fec000383ffff */
.L_x_2009:
[----:B------:R-:W-:Y:S05]  /*d6f0*/  BSYNC B1 ;  /* 0x0000000000017941 */ /* 0x000fea0003800000 */
.L_x_2008:
[----:B------:R-:W-:Y:S05]  /*d700*/  @!P1 BRA `(.L_x_2007) ;  /* 0x0000000000889947 */ /* 0x000fea0003800000 */
[----:B------:R-:W-:Y:S01]  /*d710*/  IMAD.SHL.U32 R0, R5, 0x4, RZ ;  /* 0x0000000405007824 */ /* 0x000fe200078e00ff */
[C---:B------:R-:W-:Y:S01]  /*d720*/  IADD3 R10, P0, R11.reuse, R6, RZ ;  /* 0x000000060b0a7210 */ /* 0x040fe20007f1e0ff */
[----:B------:R-:W-:Y:S01]  /*d730*/  ULDC.64 UR6, c[0x0][0x310] ;  /* 0x0000c40000067ab9 */ /* 0x000fe20000000a00 */
[----:B------:R-:W-:Y:S01]  /*d740*/  ISETP.NE.AND P2, PT, RZ, UR5, PT ;  /* 0x00000005ff007c0c */ /* 0x000fe2000bf45270 */
[C---:B------:R-:W-:Y:S01]  /*d750*/  IMAD R0, R11.reuse, 0x4, -R0 ;  /* 0x000000040b007824 */ /* 0x040fe200078e0a00 */
[----:B------:R-:W-:Y:S02]  /*d760*/  LEA R9, P1, R10, UR6, 0x2 ;  /* 0x000000060a097c11 */ /* 0x000fe4000f8210ff */
[----:B------:R-:W-:Y:S02]  /*d770*/  LEA.HI.X.SX32 R7, R11, R7, 0x1, P0 ;  /* 0x000000070b077211 */ /* 0x000fe400000f0eff */
[----:B------:R-:W-:Y:S02]  /*d780*/  IADD3 R0, R0, UR4, RZ ;  /* 0x0000000400007c10 */ /* 0x000fe4000fffe0ff */
[----:B------:R-:W-:-:S07]  /*d790*/  LEA.HI.X R10, R10, UR7, R7, 0x2, P1 ;  /* 0x000000070a0a7c11 */ /* 0x000fce00088f1407 */
.L_x_2011:
[----:B------:R-:W2:Y:S01]  /*d7a0*/  LDS R6, [R0+0x300] ;  /* 0x0003000000067984 */ /* 0x000ea20000000800 */
[----:B------:R-:W-:Y:S01]  /*d7b0*/  IMAD.MOV.U32 R7, RZ, RZ, R10 ;  /* 0x000000ffff077224 */ /* 0x000fe200078e000a */
[----:B------:R-:W-:Y:S02]  /*d7c0*/  IADD3 R11, R11, 0x100, RZ ;  /* 0x000001000b0b7810 */ /* 0x000fe40007ffe0ff */
[----:B------:R-:W3:Y:S02]  /*d7d0*/  LDS R3, [R0] ;  /* 0x0000000000037984 */ /* 0x000ee40000000800 */
[----:B------:R-:W-:Y:S02]  /*d7e0*/  ISETP.GE.AND P0, PT, R11, R18, PT ;  /* 0x000000120b00720c */ /* 0x000fe40003f06270 */
[----:B------:R-:W5:Y:S04]  /*d7f0*/  LDS R4, [R0+0x100] ;  /* 0x0001000000047984 */ /* 0x000f680000000800 */
[----:B0-----:R-:W0:Y:S01]  /*d800*/  LDS R8, [R0+0x200] ;  /* 0x0002000000087984 */ /* 0x001e220000000800 */
[----:B--2---:R-:W-:Y:S01]  /*d810*/  FMUL.FTZ R25, R6, R15 ;  /* 0x0000000f06197220 */ /* 0x004fe20000410000 */
[----:B------:R-:W-:-:S02]  /*d820*/  IMAD.MOV.U32 R6, RZ, RZ, R9 ;  /* 0x000000ffff067224 */ /* 0x000fc400078e0009 */
[-C--:B---3--:R-:W-:Y:S01]  /*d830*/  FMUL.FTZ R13, R3, R15.reuse ;  /* 0x0000000f030d7220 */ /* 0x088fe20000410000 */
[----:B------:R-:W-:Y:S02]  /*d840*/  VIADD R3, R0, 0x400 ;  /* 0x0000040000037836 */ /* 0x000fe40000000000 */
[----:B------:R-:W-:Y:S01]  /*d850*/  @P2 STG.E desc[UR36][R6.64+0x300], R25 ;  /* 0x0003001906002986 */ /* 0x000fe2000c101924 */
[----:B------:R-:W-:Y:S01]  /*d860*/  IADD3 R9, P1, R6, 0x400, RZ ;  /* 0x0000040006097810 */ /* 0x000fe20007f3e0ff */
[-C--:B-----5:R-:W-:Y:S02]  /*d870*/  FMUL.FTZ R21, R4, R15.reuse ;  /* 0x0000000f04157220 */ /* 0x0a0fe40000410000 */
[----:B------:R-:W-:Y:S01]  /*d880*/  @P2 STG.E desc[UR36][R6.64], R13 ;  /* 0x0000000d06002986 */ /* 0x000fe2000c101924 */
[----:B0-----:R-:W-:Y:S01]  /*d890*/  FMUL.FTZ R23, R8, R15 ;  /* 0x0000000f08177220 */ /* 0x001fe20000410000 */
[----:B------:R-:W-:Y:S02]  /*d8a0*/  IMAD.X R10, RZ, RZ, R7, P1 ;  /* 0x000000ffff0a7224 */ /* 0x000fe400008e0607 */
[----:B------:R-:W-:Y:S04]  /*d8b0*/  @P2 STG.E desc[UR36][R6.64+0x100], R21 ;  /* 0x0001001506002986 */ /* 0x000fe8000c101924 */
[----:B------:R-:W-:Y:S04]  /*d8c0*/  @P2 STG.E desc[UR36][R6.64+0x200], R23 ;  /* 0x0002001706002986 */ /* 0x000fe8000c101924 */
[----:B------:R-:W-:Y:S04]  /*d8d0*/  STS [R0+0x300], R25 ;  /* 0x0003001900007388 */ /* 0x000fe80000000800 */
[----:B------:R-:W-:Y:S04]  /*d8e0*/  STS [R0], R13 ;  /* 0x0000000d00007388 */ /* 0x000fe80000000800 */
[----:B------:R-:W-:Y:S04]  /*d8f0*/  STS [R0+0x100], R21 ;  /* 0x0001001500007388 */ /* 0x000fe80000000800 */
[----:B------:R0:W-:Y:S02]  /*d900*/  STS [R0+0x200], R23 ;  /* 0x0002001700007388 */ /* 0x0001e40000000800 */
[----:B0-----:R-:W-:Y:S01]  /*d910*/  MOV R0, R3 ;  /* 0x0000000300007202 */ /* 0x001fe20000000f00 */
[----:B------:R-:W-:Y:S06]  /*d920*/  @!P0 BRA `(.L_x_2011) ;  /* 0xfffffffc009c8947 */ /* 0x000fec000383ffff */
.L_x_2007:
[----:B------:R-:W-:Y:S05]  /*d930*/  BSYNC B0 ;  /* 0x0000000000007941 */ /* 0x000fea0003800000 */
.L_x_2006:
[----:B------:R-:W3:Y:S01]  /*d940*/  S2R R20, SR_CTAID.X ;  /* 0x0000000000147919 */ /* 0x000ee20000002500 */
[----:B------:R-:W-:Y:S01]  /*d950*/  SHF.R.S32.HI R0, RZ, 0x1f, R19 ;  /* 0x0000001fff007819 */ /* 0x000fe20000011413 */
[----:B------:R-:W5:Y:S01]  /*d960*/  LDC.64 R32, c[0x0][0x280] ;  /* 0x0000a000ff207b82 */ /* 0x000f620000000a00 */
[----:B------:R-:W-:Y:S01]  /*d970*/  ULDC UR8, c[0x0][0x288] ;  /* 0x0000a20000087ab9 */ /* 0x000fe20000000800 */
[----:B------:R-:W-:Y:S01]  /*d980*/  ULDC UR7, c[0x0][0x29c] ;  /* 0x0000a70000077ab9 */ /* 0x000fe20000000800 */
[----:B------:R-:W-:Y:S01]  /*d990*/  LEA.HI R0, R0, R19, RZ, 0x6 ;  /* 0x0000001300007211 */ /* 0x000fe200078f30ff */
[----:B------:R-:W-:Y:S01]  /*d9a0*/  IMAD R3, R16, UR8, RZ ;  /* 0x0000000810037c24 */ /* 0x000fe2000f8e02ff */
[----:B------:R-:W-:Y:S01]  /*d9b0*/  ISETP.NE.AND P1, PT, RZ, UR7, PT ;  /* 0x00000007ff007c0c */ /* 0x000fe2000bf25270 */
[----:B------:R-:W-:Y:S01]  /*d9c0*/  UMOV UR5, 0x400 ;  /* 0x0000040000057882 */ /* 0x000fe20000000000 */
[----:B------:R-:W-:Y:S01]  /*d9d0*/  LOP3.LUT R16, R0, 0xffffffc0, RZ, 0xc0, !PT ;  /* 0xffffffc000107812 */ /* 0x000fe200078ec0ff */
[----:B------:R-:W1:Y:S01]  /*d9e0*/  S2UR UR6, SR_CgaCtaId ;  /* 0x00000000000679c3 */ /* 0x000e620000008800 */
[----:B------:R-:W-:Y:S01]  /*d9f0*/  UIADD3 UR5, UR5, 0x410, URZ ;  /* 0x0000041005057890 */ /* 0x000fe2000fffe03f */
[----:B------:R-:W-:Y:S01]  /*da00*/  BSSY B0, `(.L_x_2012) ;  /* 0x000001f000007945 */ /* 0x000fe20003800000 */
[----:B--2---:R-:W-:Y:S01]  /*da10*/  HFMA2.MMA R15, -RZ, RZ, 0, 0 ;  /* 0x00000000ff0f7435 */ /* 0x004fe200000001ff */
[C---:B------:R-:W-:Y:S01]  /*da20*/  IMAD.IADD R16, R19.reuse, 0x1, -R16 ;  /* 0x0000000113107824 */ /* 0x040fe200078e0a10 */
[----:B------:R-:W-:Y:S01]  /*da30*/  CS2R R10, SRZ ;  /* 0x00000000000a7805 */ /* 0x000fe2000001ff00 */
[----:B------:R-:W-:Y:S01]  /*da40*/  VIADD R19, R19, 0x3f ;  /* 0x0000003f13137836 */ /* 0x000fe20000000000 */
[----:B0-----:R-:W-:-:S02]  /*da50*/  CS2R R8, SRZ ;  /* 0x0000000000087805 */ /* 0x001fc4000001ff00 */
[----:B------:R-:W-:Y:S02]  /*da60*/  SHF.R.S32.HI R38, RZ, 0x6, R0 ;  /* 0x00000006ff267819 */ /* 0x000fe40000011400 */
[----:B------:R-:W-:-:S04]  /*da70*/  ISETP.GT.OR P0, PT, R16, 0x37, P1 ;  /* 0x000000371000780c */ /* 0x000fc80000f04670 */
[----:B------:R-:W-:Y:S01]  /*da80*/  ISETP.GT.U32.OR P0, PT, R19, 0x7e, P0 ;  /* 0x0000007e1300780c */ /* 0x000fe20000704470 */
[----:B-----5:R-:W-:Y:S02]  /*da90*/  IMAD R6, R33, 0xe0, RZ ;  /* 0x000000e021067824 */ /* 0x020fe400078e02ff */
[--C-:B---3--:R-:W-:Y:S02]  /*daa0*/  IMAD R32, R3, R32, R20.reuse ;  /* 0x0000002003207224 */ /* 0x108fe400078e0214 */
[----:B------:R-:W-:Y:S01]  /*dab0*/  IMAD.SHL.U32 R3, R16, 0x4, RZ ;  /* 0x0000000410037824 */ /* 0x000fe200078e00ff */
[----:B-1----:R-:W-:Y:S01]  /*dac0*/  ULEA UR5, UR6, UR5, 0x18 ;  /* 0x0000000506057291 */ /* 0x002fe2000f8ec03f */
[----:B------:R-:W-:Y:S02]  /*dad0*/  IMAD R4, R2, UR8, R20 ;  /* 0x0000000802047c24 */ /* 0x000fe4000f8e0214 */
[-CC-:B------:R-:W-:Y:S02]  /*dae0*/  IMAD R21, R32, R6.reuse, R3.reuse ;  /* 0x0000000620157224 */ /* 0x180fe400078e0203 */
[----:B------:R-:W-:Y:S01]  /*daf0*/  IMAD R6, R4, R6, R3 ;  /* 0x0000000604067224 */ /* 0x000fe200078e0203 */
[----:B------:R-:W-:-:S02]  /*db00*/  LEA R25, R16, UR5, 0x4 ;  /* 0x0000000510197c11 */ /* 0x000fc4000f8e20ff */
[----:B----4-:R-:W-:Y:S02]  /*db10*/  SHF.R.S32.HI R28, RZ, 0x1f, R21 ;  /* 0x0000001fff1c7819 */ /* 0x010fe40000011415 */
        /* <DEDUP_REMOVED lines=12> */
.L_x_2014:
[----:B-----5:R0:W-:Y:S02]  /*dbe0*/  STS.128 [R25], R8 ;  /* 0x0000000819007388 */ /* 0x0201e40000000c00 */
.L_x_2013:
[----:B------:R-:W-:Y:S05]  /*dbf0*/  BSYNC B0 ;  /* 0x0000000000007941 */ /* 0x000fea0003800000 */
.L_x_2012:
[----:B------:R-:W-:Y:S01]  /*dc00*/  BAR.SYNC.DEFER_BLOCKING 0x0 ;  /* 0x0000000000007b1d */ /* 0x000fe20000010000 */
[----:B------:R-:W-:Y:S01]  /*dc10*/  ISETP.GT.AND P0, PT, R16, 0x37, PT ;  /* 0x000000371000780c */ /* 0x000fe20003f04270 */
[----:B------:R-:W-:Y:S01]  /*dc20*/  IMAD.MOV.U32 R14, RZ, RZ, RZ ;  /* 0x000000ffff0e7224 */ /* 0x000fe200078e00ff */
[----:B------:R-:W-:-:S03]  /*dc30*/  CS2R R12, SRZ ;  /* 0x00000000000c7805 */ /* 0x000fc6000001ff00 */
[----:B------:R-:W-:Y:S08]  /*dc40*/  BSSY B0, `(.L_x_2015) ;  /* 0x0000179000007945 */ /* 0x000ff00003800000 */
[----:B------:R-:W-:Y:S05]  /*dc50*/  @P0 BRA `(.L_x_2016) ;  /* 0x0000001400dc0947 */ /* 0x000fea0003800000 */
[----:B------:R-:W-:Y:S01]  /*dc60*/  IADD3 R29, R38, R5, RZ ;  /* 0x00000005261d7210 */ /* 0x000fe20007ffe0ff */
[----:B------:R-:W-:Y:S01]  /*dc70*/  ULDC.64 UR6, c[0x0][0x250] ;  /* 0x0000940000067ab9 */ /* 0x000fe20000000a00 */
[----:B------:R-:W-:Y:S01]  /*dc80*/  VIMNMX R40, R24, R33, PT ;  /* 0x0000002118287248 */ /* 0x000fe20003fe0100 */
[----:B------:R-:W-:Y:S01]  /*dc90*/  IMAD.U32 R56, RZ, RZ, UR6 ;  /* 0x00000006ff387e24 */ /* 0x000fe2000f8e00ff */
[----:B------:R-:W-:Y:S01]  /*dca0*/  BSSY B1, `(.L_x_2017) ;  /* 0x000008f000017945 */ /* 0x000fe20003800000 */
[----:B------:R-:W-:Y:S01]  /*dcb0*/  IMAD R0, R29, 0xe0, RZ ;  /* 0x000000e01d007824 */ /* 0x000fe200078e02ff */
[----:B------:R-:W-:Y:S01]  /*dcc0*/  LEA R39, R38, UR4, 0x2 ;  /* 0x0000000426277c11 */ /* 0x000fe2000f8e10ff */
[----:B------:R-:W-:Y:S01]  /*dcd0*/  IMAD.U32 R57, RZ, RZ, UR7 ;  /* 0x00000007ff397e24 */ /* 0x000fe2000f8e00ff */
[----:B------:R-:W-:Y:S02]  /*dce0*/  CS2R R14, SRZ ;  /* 0x00000000000e7805 */ /* 0x000fe4000001ff00 */
[----:B------:R-:W-:-:S04]  /*dcf0*/  IADD3 R12, P0, R6, R0, RZ ;  /* 0x00000000060c7210 */ /* 0x000fc80007f1e0ff */
[----:B------:R-:W-:Y:S02]  /*dd00*/  LEA.HI.X.SX32 R13, R0, R7, 0x1, P0 ;  /* 0x00000007000d7211 */ /* 0x000fe400000f0eff */
[----:B------:R-:W-:Y:S02]  /*dd10*/  ISETP.GE.AND P0, PT, R29, R40, PT ;  /* 0x000000281d00720c */ /* 0x000fe40003f06270 */
[----:B------:R-:W-:-:S04]  /*dd20*/  LEA R22, P2, R12, R56, 0x2 ;  /* 0x000000380c167211 */ /* 0x000fc800078410ff */
[----:B------:R-:W-:Y:S02]  /*dd30*/  LEA.HI.X R23, R12, R57, R13, 0x2, P2 ;  /* 0x000000390c177211 */ /* 0x000fe400010f140d */
[----:B------:R-:W-:-:S05]  /*dd40*/  CS2R R12, SRZ ;  /* 0x00000000000c7805 */ /* 0x000fca000001ff00 */
[----:B------:R-:W-:Y:S05]  /*dd50*/  @P0 BRA `(.L_x_2018) ;  /* 0x00000008000c0947 */ /* 0x000fea0003800000 */
[----:B------:R-:W-:Y:S01]  /*dd60*/  LOP3.LUT R15, RZ, R33, RZ, 0x33, !PT ;  /* 0x00000021ff0f7212 */ /* 0x000fe200078e33ff */
[----:B------:R-:W1:Y:S01]  /*dd70*/  LDC.64 R12, c[0x0][0x2e8] ;  /* 0x0000ba00ff0c7b82 */ /* 0x000e620000000a00 */
[----:B------:R-:W-:Y:S01]  /*dd80*/  IADD3 R30, -R18, RZ, RZ ;  /* 0x000000ff121e7210 */ /* 0x000fe20007ffe1ff */
[----:B------:R-:W-:Y:S01]  /*dd90*/  IMAD R14, R17, UR8, R20 ;  /* 0x00000008110e7c24 */ /* 0x000fe2000f8e0214 */
[----:B------:R-:W-:Y:S01]  /*dda0*/  LOP3.LUT R0, RZ, R38, RZ, 0x33, !PT ;  /* 0x00000026ff007212 */ /* 0x000fe200078e33ff */
[----:B------:R-:W-:Y:S01]  /*ddb0*/  BSSY B2, `(.L_x_2019) ;  /* 0x000002e000027945 */ /* 0x000fe20003800000 */
[----:B------:R-:W-:Y:S01]  /*ddc0*/  VIMNMX R30, R15, R30, !PT ;  /* 0x0000001e0f1e7248 */ /* 0x000fe20007fe0100 */
[----:B------:R-:W-:Y:S01]  /*ddd0*/  IMAD R35, R14, 0xe0, R3 ;  /* 0x000000e00e237824 */ /* 0x000fe200078e0203 */
[----:B------:R-:W-:Y:S01]  /*dde0*/  CS2R R14, SRZ ;  /* 0x00000000000e7805 */ /* 0x000fe2000001ff00 */
[----:B------:R-:W-:Y:S01]  /*ddf0*/  IMAD.MOV.U32 R41, RZ, RZ, R29 ;  /* 0x000000ffff297224 */ /* 0x000fe200078e001d */
[----:B------:R-:W-:-:S04]  /*de00*/  IADD3 R0, -R30, R0, -R5 ;  /* 0x000000001e007210 */ /* 0x000fc80007ffe905 */
[----:B------:R-:W-:-:S04]  /*de10*/  LOP3.LUT R0, R0, 0x1, RZ, 0xc0, !PT ;  /* 0x0000000100007812 */ /* 0x000fc800078ec0ff */
[----:B------:R-:W-:Y:S01]  /*de20*/  ISETP.NE.U32.AND P0, PT, R0, 0x1, PT ;  /* 0x000000010000780c */ /* 0x000fe20003f05070 */
        /* <DEDUP_REMOVED lines=20> */
[----:B------:R-:W-:Y:S05]  /*df70*/  @P1 BRA `(.L_x_2021) ;  /* 0x0000000000301947 */ /* 0x000fea0003800000 */
[----:B------:R-:W-:Y:S01]  /*df80*/  LOP3.LUT P3, RZ, R27, 0x10, RZ, 0xc0, !PT ;  /* 0x000000101bff7812 */ /* 0x000fe2000786c0ff */
[----:B-1----:R-:W1:-:S12]  /*df90*/  LDS.128 R12, [R25] ;  /* 0x00000000190c7984 */ /* 0x002e580000000c00 */
        /* <DEDUP_REMOVED lines=10> */
.L_x_2021:
[C---:B--2--5:R-:W-:Y:S01]  /*e040*/  FFMA.FTZ R12, R0.reuse, R44, RZ ;  /* 0x0000002c000c7223 */ /* 0x064fe200000100ff */
[C---:B------:R-:W-:Y:S01]  /*e050*/  FFMA.FTZ R13, R0.reuse, R45, RZ ;  /* 0x0000002d000d7223 */ /* 0x040fe200000100ff */
[C---:B-1----:R-:W-:Y:S01]  /*e060*/  FFMA.FTZ R14, R0.reuse, R46, RZ ;  /* 0x0000002e000e7223 */ /* 0x042fe200000100ff */
[----:B------:R-:W-:Y:S01]  /*e070*/  FFMA.FTZ R15, R0, R47, RZ ;  /* 0x0000002f000f7223 */ /* 0x000fe200000100ff */
[----:B------:R-:W-:-:S07]  /*e080*/  VIADD R41, R29, 0x1 ;  /* 0x000000011d297836 */ /* 0x000fce0000000000 */
.L_x_2020:
[----:B------:R-:W-:Y:S05]  /*e090*/  BSYNC B2 ;  /* 0x0000000000027941 */ /* 0x000fea0003800000 */
.L_x_2019:
[----:B------:R-:W-:-:S04]  /*e0a0*/  IADD3 R31, -R5, -0x2, -R38 ;  /* 0xfffffffe051f7810 */ /* 0x000fc80007ffe926 */
[----:B------:R-:W-:-:S13]  /*e0b0*/  ISETP.NE.AND P0, PT, R31, R30, PT ;  /* 0x0000001e1f00720c */ /* 0x000fda0003f05270 */
[----:B------:R-:W-:Y:S05]  /*e0c0*/  @!P0 BRA `(.L_x_2018) ;  /* 0x0000000400308947 */ /* 0x000fea0003800000 */
[----:B------:R-:W1:Y:S01]  /*e0d0*/  LDC.64 R56, c[0x0][0x250] ;  /* 0x00009400ff387b82 */ /* 0x000e620000000a00 */
[----:B------:R-:W-:Y:S01]  /*e0e0*/  IMAD R36, R2, R33, RZ ;  /* 0x0000002102247224 */ /* 0x000fe200078e02ff */
[C---:B------:R-:W-:Y:S01]  /*e0f0*/  LEA R30, R41.reuse, 0x4, 0x2 ;  /* 0x00000004291e7811 */ /* 0x040fe200078e10ff */
[----:B------:R-:W-:Y:S01]  /*e100*/  ULDC.64 UR6, c[0x0][0x258] ;  /* 0x0000960000067ab9 */ /* 0x000fe20000000a00 */
[----:B------:R-:W-:Y:S01]  /*e110*/  SHF.R.S32.HI R0, RZ, 0x1f, R41 ;  /* 0x0000001fff007819 */ /* 0x000fe20000011429 */
[----:B------:R-:W-:Y:S01]  /*e120*/  IMAD R43, R41, 0xe0, RZ ;  /* 0x000000e0292b7824 */ /* 0x000fe200078e02ff */
[----:B------:R-:W-:Y:S01]  /*e130*/  IADD3 R31, P0, R36, R41, RZ ;  /* 0x00000029241f7210 */ /* 0x000fe20007f1e0ff */
[----:B------:R-:W-:-:S03]  /*e140*/  IMAD R30, R5, -0x4, R30 ;  /* 0xfffffffc051e7824 */ /* 0x000fc600078e021e */
[----:B------:R-:W-:Y:S01]  /*e150*/  LEA.HI.X.SX32 R36, R36, R0, 0x1, P0 ;  /* 0x0000000024247211 */ /* 0x000fe200000f0eff */
[----:B------:R-:W-:Y:S01]  /*e160*/  IMAD R0, R33, UR8, RZ ;  /* 0x0000000821007c24 */ /* 0x000fe2000f8e02ff */
[C---:B------:R-:W-:Y:S02]  /*e170*/  LEA R32, P0, R31.reuse, UR6, 0x2 ;  /* 0x000000061f207c11 */ /* 0x040fe4000f8010ff */
[----:B------:R-:W-:Y:S01]  /*e180*/  IADD3 R42, R30, UR4, RZ ;  /* 0x000000041e2a7c10 */ /* 0x000fe2000fffe0ff */
[----:B------:R-:W-:Y:S01]  /*e190*/  IMAD R0, R0, 0xe0, RZ ;  /* 0x000000e000007824 */ /* 0x000fe200078e02ff */
[----:B------:R-:W-:-:S09]  /*e1a0*/  LEA.HI.X R31, R31, UR7, R36, 0x2, P0 ;  /* 0x000000071f1f7c11 */ /* 0x000fd200080f1424 */
.L_x_2024:
[----:B------:R-:W-:Y:S01]  /*e1b0*/  IMAD.MOV.U32 R30, RZ, RZ, R32 ;  /* 0x000000ffff1e7224 */ /* 0x000fe200078e0020 */
[----:B------:R-:W-:-:S04]  /*e1c0*/  LOP3.LUT P3, RZ, R27, 0x10, RZ, 0xc0, !PT ;  /* 0x000000101bff7812 */ /* 0x000fc8000786c0ff */
[----:B------:R-:W2:Y:S01]  /*e1d0*/  LDG.E R32, desc[UR36][R30.64] ;  /* 0x000000241e207981 */ /* 0x000ea2000c1e1900 */
[----:B------:R-:W-:-:S04]  /*e1e0*/  IADD3 R33, P2, R6, R43, RZ ;  /* 0x0000002b06217210 */ /* 0x000fc80007f5e0ff */
[----:B---3--:R-:W-:Y:S02]  /*e1f0*/  LEA.HI.X.SX32 R44, R43, R7, 0x1, P2 ;  /* 0x000000072b2c7211 */ /* 0x008fe400010f0eff */
[----:B-1----:R-:W-:-:S04]  /*e200*/  LEA R36, P2, R33, R56, 0x2 ;  /* 0x0000003821247211 */ /* 0x002fc800078410ff */
[----:B------:R-:W-:Y:S01]  /*e210*/  LEA.HI.X R37, R33, R57, R44, 0x2, P2 ;  /* 0x0000003921257211 */ /* 0x000fe200010f142c */
[----:B--2---:R-:W-:-:S05]  /*e220*/  IMAD R32, R0, R32, R43 ;  /* 0x0000002000207224 */ /* 0x004fca00078e022b */
        /* <DEDUP_REMOVED lines=17> */
.L_x_2022:
        /* <DEDUP_REMOVED lines=25> */
.L_x_2023:
[----:B------:R2:W4:Y:S01]  /*e4d0*/  LDS R15, [R42] ;  /* 0x000000002a0f7984 */ /* 0x0005220000000800 */
[----:B---3--:R-:W-:Y:S01]  /*e4e0*/  IADD3 R32, P0, R30, 0x8, RZ ;  /* 0x000000081e207810 */ /* 0x008fe20007f1e0ff */
[----:B------:R-:W-:Y:S01]  /*e4f0*/  VIADD R43, R43, 0x1c0 ;  /* 0x000001c02b2b7836 */ /* 0x000fe20000000000 */
[----:B------:R-:W-:-:S03]  /*e500*/  IADD3 R41, R41, 0x2, RZ ;  /* 0x0000000229297810 */ /* 0x000fc60007ffe0ff */
[----:B------:R-:W-:Y:S01]  /*e510*/  IMAD.X R31, RZ, RZ, R31, P0 ;  /* 0x000000ffff1f7224 */ /* 0x000fe200000e061f */
[----:B------:R-:W-:Y:S02]  /*e520*/  ISETP.GE.AND P0, PT, R41, R40, PT ;  /* 0x000000282900720c */ /* 0x000fe40003f06270 */
[----:B--2---:R-:W-:Y:S01]  /*e530*/  IADD3 R42, R42, 0x8, RZ ;  /* 0x000000082a2a7810 */ /* 0x004fe20007ffe0ff */
[C---:B----4-:R-:W-:Y:S01]  /*e540*/  FFMA.FTZ R12, R15.reuse, R52, R44 ;  /* 0x000000340f0c7223 */ /* 0x050fe2000001002c */
[C---:B------:R-:W-:Y:S01]  /*e550*/  FFMA.FTZ R13, R15.reuse, R53, R48 ;  /* 0x000000350f0d7223 */ /* 0x040fe20000010030 */
[C---:B------:R-:W-:Y:S01]  /*e560*/  FFMA.FTZ R14, R15.reuse, R54, R45 ;  /* 0x000000360f0e7223 */ /* 0x040fe2000001002d */
[----:B------:R-:W-:-:S07]  /*e570*/  FFMA.FTZ R15, R15, R55, R46 ;  /* 0x000000370f0f7223 */ /* 0x000fce000001002e */
[----:B------:R-:W-:Y:S05]  /*e580*/  @!P0 BRA `(.L_x_2024) ;  /* 0xfffffffc00088947 */ /* 0x000fea000383ffff */
.L_x_2018:
[----:B------:R-:W-:Y:S05]  /*e590*/  BSYNC B1 ;  /* 0x0000000000017941 */ /* 0x000fea0003800000 */
.L_x_2017:
[----:B------:R-:W-:-:S13]  /*e5a0*/  ISETP.GE.AND P0, PT, R29, R24, PT ;  /* 0x000000181d00720c */ /* 0x000fda0003f06270 */
[----:B------:R-:W-:Y:S05]  /*e5b0*/  @P0 BRA `(.L_x_2016) ;  /* 0x0000000c00840947 */ /* 0x000fea0003800000 */
[----:B------:R-:W2:Y:S01]  /*e5c0*/  LDC R35, c[0x0][0x288] ;  /* 0x0000a200ff237b82 */ /* 0x000ea20000000800 */
[----:B------:R-:W-:Y:S01]  /*e5d0*/  LOP3.LUT R0, RZ, R38, RZ, 0x33, !PT ;  /* 0x00000026ff007212 */ /* 0x000fe200078e33ff */
[----:B------:R-:W-:Y:S01]  /*e5e0*/  BSSY B1, `(.L_x_2025) ;  /* 0x000004a000017945 */ /* 0x000fe20003800000 */
[----:B------:R-:W-:Y:S02]  /*e5f0*/  IADD3 R38, -R38, -0x2, R18 ;  /* 0xfffffffe26267810 */ /* 0x000fe40007ffe112 */
[----:B------:R-:W-:-:S03]  /*e600*/  IADD3 R0, -R5, R18, R0 ;  /* 0x0000001205007210 */ /* 0x000fc60007ffe100 */
[----:B------:R-:W4:Y:S01]  /*e610*/  LDC.64 R30, c[0x0][0x2e8] ;  /* 0x0000ba00ff1e7b82 */ /* 0x000f220000000a00 */
[----:B------:R-:W-:-:S04]  /*e620*/  LOP3.LUT R0, R0, 0x1, RZ, 0xc0, !PT ;  /* 0x0000000100007812 */ /* 0x000fc800078ec0ff */
[----:B------:R-:W-:Y:S01]  /*e630*/  ISETP.NE.U32.AND P0, PT, R0, 0x1, PT ;  /* 0x000000010000780c */ /* 0x000fe20003f05070 */
[----:B--2---:R-:W-:-:S04]  /*e640*/  IMAD R32, R17, R35, R20 ;  /* 0x0000002311207224 */ /* 0x004fc800078e0214 */
[----:B------:R-:W-:-:S04]  /*e650*/  IMAD R33, R32, 0xe0, R3 ;  /* 0x000000e020217824 */ /* 0x000fc800078e0203 */
[----:B----4-:R-:W-:-:S04]  /*e660*/  IMAD.WIDE R30, R33, 0x4, R30 ;  /* 0x00000004211e7825 */ /* 0x010fc800078e021e */
[----:B------:R-:W-:Y:S05]  /*e670*/  @P0 BRA `(.L_x_2026) ;  /* 0x0000000400000947 */ /* 0x000fea0003800000 */
[----:B-1----:R-:W1:Y:S01]  /*e680*/  LDC R36, c[0x0][0x284] ;  /* 0x0000a100ff247b82 */ /* 0x002e620000000800 */
[----:B------:R-:W-:Y:S01]  /*e690*/  BSSY B2, `(.L_x_2027) ;  /* 0x000003d000027945 */ /* 0x000fe20003800000 */
[----:B-1----:R-:W-:-:S13]  /*e6a0*/  ISETP.GE.AND P0, PT, R29, R36, PT ;  /* 0x000000241d00720c */ /* 0x002fda0003f06270 */
[----:B------:R-:W-:Y:S05]  /*e6b0*/  @!P0 BRA `(.L_x_2028) ;  /* 0x0000000000e88947 */ /* 0x000fea0003800000 */
[----:B------:R-:W-:Y:S01]  /*e6c0*/  IABS R37, R36 ;  /* 0x0000002400257213 */ /* 0x000fe20000000000 */
[----:B------:R-:W-:Y:S01]  /*e6d0*/  ULDC.64 UR6, c[0x0][0x258] ;  /* 0x0000960000067ab9 */ /* 0x000fe20000000a00 */
[----:B------:R-:W-:Y:S01]  /*e6e0*/  MOV R32, RZ ;  /* 0x000000ff00207202 */ /* 0x000fe20000000f00 */
[----:B------:R-:W1:Y:S01]  /*e6f0*/  LDS R39, [R39] ;  /* 0x0000000027277984 */ /* 0x000e620000000800 */
[----:B------:R-:W2:Y:S01]  /*e700*/  I2F.RP R34, R37 ;  /* 0x0000002500227306 */ /* 0x000ea20000209400 */
[----:B------:R-:W-:Y:S01]  /*e710*/  ISETP.GE.AND P1, PT, R29, RZ, PT ;  /* 0x000000ff1d00720c */ /* 0x000fe20003f26270 */
[----:B------:R-:W-:Y:S01]  /*e720*/  ULDC UR5, c[0x0][0x29c] ;  /* 0x0000a70000057ab9 */ /* 0x000fe20000000800 */
[----:B------:R-:W-:-:S05]  /*e730*/  ISETP.NE.AND P2, PT, R36, RZ, PT ;  /* 0x000000ff2400720c */ /* 0x000fca0003f45270 */
[----:B--2---:R-:W2:Y:S02]  /*e740*/  MUFU.RCP R34, R34 ;  /* 0x0000002200227308 */ /* 0x004ea40000001000 */
[----:B--2---:R-:W-:-:S06]  /*e750*/  VIADD R40, R34, 0xffffffe ;  /* 0x0ffffffe22287836 */ /* 0x004fcc0000000000 */
[----:B------:R-:W2:Y:S02]  /*e760*/  F2I.FTZ.U32.TRUNC.NTZ R33, R40 ;  /* 0x0000002800217305 */ /* 0x000ea4000021f000 */
[----:B--2---:R-:W-:-:S04]  /*e770*/  IMAD.MOV R0, RZ, RZ, -R33 ;  /* 0x000000ffff007224 */ /* 0x004fc800078e0a21 */
[----:B------:R-:W-:Y:S01]  /*e780*/  IMAD R41, R0, R37, RZ ;  /* 0x0000002500297224 */ /* 0x000fe200078e02ff */
[----:B------:R-:W-:-:S03]  /*e790*/  IABS R0, R29 ;  /* 0x0000001d00007213 */ /* 0x000fc60000000000 */
[----:B------:R-:W-:-:S04]  /*e7a0*/  IMAD.HI.U32 R41, R33, R41, R32 ;  /* 0x0000002921297227 */ /* 0x000fc800078e0020 */
[----:B------:R-:W-:-:S04]  /*e7b0*/  IMAD.MOV.U32 R32, RZ, RZ, R0 ;  /* 0x000000ffff207224 */ /* 0x000fc800078e0000 */
[----:B------:R-:W-:-:S04]  /*e7c0*/  IMAD.HI.U32 R0, R41, R32, RZ ;  /* 0x0000002029007227 */ /* 0x000fc800078e00ff */
[----:B------:R-:W-:-:S04]  /*e7d0*/  IMAD.MOV R33, RZ, RZ, -R0 ;  /* 0x000000ffff217224 */ /* 0x000fc800078e0a00 */
[----:B------:R-:W-:-:S05]  /*e7e0*/  IMAD R0, R37, R33, R32 ;  /* 0x0000002125007224 */ /* 0x000fca00078e0220 */
[----:B------:R-:W-:-:S13]  /*e7f0*/  ISETP.GT.U32.AND P0, PT, R37, R0, PT ;  /* 0x000000002500720c */ /* 0x000fda0003f04070 */
[----:B------:R-:W-:-:S04]  /*e800*/  @!P0 IADD3 R0, R0, -R37, RZ ;  /* 0x8000002500008210 */ /* 0x000fc80007ffe0ff */
[----:B------:R-:W-:-:S13]  /*e810*/  ISETP.GT.U32.AND P0, PT, R37, R0, PT ;  /* 0x000000002500720c */ /* 0x000fda0003f04070 */
[----:B------:R-:W-:Y:S02]  /*e820*/  @!P0 IMAD.IADD R0, R0, 0x1, -R37 ;  /* 0x0000000100008824 */ /* 0x000fe400078e0a25 */
[-C--:B------:R-:W-:Y:S02]  /*e830*/  IMAD R37, R2, R36.reuse, RZ ;  /* 0x0000002402257224 */ /* 0x080fe400078e02ff */
[----:B------:R-:W-:Y:S01]  /*e840*/  @!P1 IMAD.MOV R0, RZ, RZ, -R0 ;  /* 0x000000ffff009224 */ /* 0x000fe200078e0a00 */
        /* <DEDUP_REMOVED lines=18> */
[----:B---3--:R-:W1:-:S12]  /*e970*/  LDS.128 R44, [R25] ;  /* 0x00000000192c7984 */ /* 0x008e580000000c00 */
        /* <DEDUP_REMOVED lines=10> */
.L_x_2029:
[C---:B-----5:R-:W-:Y:S01]  /*ea20*/  FFMA.FTZ R12, R39.reuse, R40, R12 ;  /* 0x00000028270c7223 */ /* 0x060fe2000001000c */
[C---:B------:R-:W-:Y:S01]  /*ea30*/  FFMA.FTZ R13, R39.reuse, R41, R13 ;  /* 0x00000029270d7223 */ /* 0x040fe2000001000d */
[C---:B------:R-:W-:Y:S01]  /*ea40*/  FFMA.FTZ R14, R39.reuse, R42, R14 ;  /* 0x0000002a270e7223 */ /* 0x040fe2000001000e */
[----:B------:R-:W-:-:S07]  /*ea50*/  FFMA.FTZ R15, R39, R43, R15 ;  /* 0x0000002b270f7223 */ /* 0x000fce000001000f */
.L_x_2028:
[----:B------:R-:W-:Y:S05]  /*ea60*/  BSYNC B2 ;  /* 0x0000000000027941 */ /* 0x000fea0003800000 */
.L_x_2027:
[----:B------:R-:W-:-:S07]  /*ea70*/  IADD3 R29, R29, 0x1, RZ ;  /* 0x000000011d1d7810 */ /* 0x000fce0007ffe0ff */
.L_x_2026:
[----:B------:R-:W-:Y:S05]  /*ea80*/  BSYNC B1 ;  /* 0x0000000000017941 */ /* 0x000fea0003800000 */
.L_x_2025:
[----:B------:R-:W-:-:S13]  /*ea90*/  ISETP.NE.AND P0, PT, R38, R5, PT ;  /* 0x000000052600720c */ /* 0x000fda0003f05270 */
[----:B------:R-:W-:Y:S05]  /*eaa0*/  @!P0 BRA `(.L_x_2016) ;  /* 0x0000000800488947 */ /* 0x000fea0003800000 */
[----:B------:R-:W-:Y:S02]  /*eab0*/  IMAD.SHL.U32 R0, R5, 0x4, RZ ;  /* 0x0000000405007824 */ /* 0x000fe400078e00ff */
[----:B-1----:R-:W-:Y:S02]  /*eac0*/  IMAD.MOV.U32 R36, RZ, RZ, 0xe0 ;  /* 0x000000e0ff247424 */ /* 0x002fe400078e00ff */
[----:B------:R-:W-:Y:S01]  /*ead0*/  IMAD.MOV.U32 R37, RZ, RZ, RZ ;  /* 0x000000ffff257224 */ /* 0x000fe200078e00ff */
[C---:B------:R-:W-:Y:S01]  /*eae0*/  LEA R0, R29.reuse, -R0, 0x2 ;  /* 0x800000001d007211 */ /* 0x040fe200078e10ff */
[----:B------:R-:W-:-:S04]  /*eaf0*/  IMAD R36, R29, R36, 0xe0 ;  /* 0x000000e01d247424 */ /* 0x000fc800078e0224 */
[----:B------:R-:W-:-:S07]  /*eb00*/  VIADD R38, R0, UR4 ;  /* 0x0000000400267c36 */ /* 0x000fce0008000000 */
.L_x_2036:
[----:B-1----:R-:W1:Y:S01]  /*eb10*/  LDC R53, c[0x0][0x284] ;  /* 0x0000a100ff357b82 */ /* 0x002e620000000800 */
[----:B------:R-:W-:Y:S01]  /*eb20*/  IADD3 R0, R36, -0xe0, RZ ;  /* 0xffffff2024007810 */ /* 0x000fe20007ffe0ff */
[----:B------:R-:W-:Y:S01]  /*eb30*/  BSSY B1, `(.L_x_2030) ;  /* 0x0000044000017945 */ /* 0x000fe20003800000 */
[----:B------:R-:W-:Y:S02]  /*eb40*/  IMAD.IADD R52, R38, 0x1, R37 ;  /* 0x0000000126347824 */ /* 0x000fe400078e0225 */
[----:B---3--:R-:W-:-:S03]  /*eb50*/  IADD3 R22, P0, R6, R0, RZ ;  /* 0x0000000006167210 */ /* 0x008fc60007f1e0ff */
[----:B------:R-:W2:Y:S01]  /*eb60*/  LDC.64 R54, c[0x0][0x250] ;  /* 0x00009400ff367b82 */ /* 0x000ea20000000a00 */
[----:B------:R-:W-:Y:S02]  /*eb70*/  LEA.HI.X.SX32 R0, R0, R7, 0x1, P0 ;  /* 0x0000000700007211 */ /* 0x000fe400000f0eff */
[----:B-1----:R-:W-:Y:S02]  /*eb80*/  ISETP.GE.AND P0, PT, R29, R53, PT ;  /* 0x000000351d00720c */ /* 0x002fe40003f06270 */
[----:B--2---:R-:W-:-:S04]  /*eb90*/  LEA R34, P1, R22, R54, 0x2 ;  /* 0x0000003616227211 */ /* 0x004fc800078210ff */
[----:B------:R-:W-:-:S07]  /*eba0*/  LEA.HI.X R35, R22, R55, R0, 0x2, P1 ;  /* 0x0000003716237211 */ /* 0x000fce00008f1400 */
[----:B------:R-:W-:Y:S05]  /*ebb0*/  @!P0 BRA `(.L_x_2031) ;  /* 0x0000000000ec8947 */ /* 0x000fea0003800000 */
[----:B------:R-:W-:Y:S01]  /*ebc0*/  IABS R33, R53 ;  /* 0x0000003500217213 */ /* 0x000fe20000000000 */
[----:B------:R-:W-:Y:S01]  /*ebd0*/  IMAD.MOV.U32 R22, RZ, RZ, RZ ;  /* 0x000000ffff167224 */ /* 0x000fe200078e00ff */
[----:B------:R-:W-:Y:S01]  /*ebe0*/  ISETP.GE.AND P1, PT, R29, RZ, PT ;  /* 0x000000ff1d00720c */ /* 0x000fe20003f26270 */
[----:B------:R-:W-:Y:S01]  /*ebf0*/  ULDC.64 UR6, c[0x0][0x258] ;  /* 0x0000960000067ab9 */ /* 0x000fe20000000a00 */
[----:B------:R-:W1:Y:S01]  /*ec00*/  I2F.RP R32, R33 ;  /* 0x0000002100207306 */ /* 0x000e620000209400 */
[----:B------:R-:W-:Y:S01]  /*ec10*/  ISETP.NE.AND P2, PT, R53, RZ, PT ;  /* 0x000000ff3500720c */ /* 0x000fe20003f45270 */
[----:B------:R-:W-:-:S06]  /*ec20*/  ULDC UR5, c[0x0][0x288] ;  /* 0x0000a20000057ab9 */ /* 0x000fcc0000000800 */
[----:B-1----:R-:W1:Y:S02]  /*ec30*/  MUFU.RCP R32, R32 ;  /* 0x0000002000207308 */ /* 0x002e640000001000 */
[----:B-1----:R-:W-:-:S06]  /*ec40*/  VIADD R39, R32, 0xffffffe ;  /* 0x0ffffffe20277836 */ /* 0x002fcc0000000000 */
[----:B------:R1:W2:Y:S02]  /*ec50*/  F2I.FTZ.U32.TRUNC.NTZ R23, R39 ;  /* 0x0000002700177305 */ /* 0x0002a4000021f000 */
[----:B-1----:R1:W3:Y:S01]  /*ec60*/  LDS R39, [R52] ;  /* 0x0000000034277984 */ /* 0x0022e20000000800 */
        /* <DEDUP_REMOVED lines=31> */
[----:B-1-3--:R-:W-:Y:S05]  /*ee60*/  @P0 BRA `(.L_x_2032) ;  /* 0x0000000000300947 */ /* 0x00afea0003800000 */
        /* <DEDUP_REMOVED lines=12> */
.L_x_2032:
[C---:B-----5:R-:W-:Y:S01]  /*ef30*/  FFMA.FTZ R12, R39.reuse, R40, R12 ;  /* 0x00000028270c7223 */ /* 0x060fe2000001000c */
[C---:B------:R-:W-:Y:S01]  /*ef40*/  FFMA.FTZ R13, R39.reuse, R41, R13 ;  /* 0x00000029270d7223 */ /* 0x040fe2000001000d */
[C---:B------:R-:W-:Y:S01]  /*ef50*/  FFMA.FTZ R14, R39.reuse, R42, R14 ;  /* 0x0000002a270e7223 */ /* 0x040fe2000001000e */
[----:B------:R-:W-:-:S07]  /*ef60*/  FFMA.FTZ R15, R39, R43, R15 ;  /* 0x0000002b270f7223 */ /* 0x000fce000001000f */
.L_x_2031:
[----:B------:R-:W-:Y:S05]  /*ef70*/  BSYNC B1 ;  /* 0x0000000000017941 */ /* 0x000fea0003800000 */
.L_x_2030:
[----:B------:R-:W-:Y:S01]  /*ef80*/  VIADD R32, R29, 0x1 ;  /* 0x000000011d207836 */ /* 0x000fe20000000000 */
[----:B------:R-:W-:Y:S04]  /*ef90*/  BSSY B1, `(.L_x_2033) ;  /* 0x000003e000017945 */ /* 0x000fe80003800000 */
[----:B------:R-:W-:-:S13]  /*efa0*/  ISETP.GE.AND P0, PT, R32, R53, PT ;  /* 0x000000352000720c */ /* 0x000fda0003f06270 */
[----:B------:R-:W-:Y:S05]  /*efb0*/  @!P0 BRA `(.L_x_2034) ;  /* 0x0000000000ec8947 */ /* 0x000fea0003800000 */
[----:B------:R-:W-:Y:S01]  /*efc0*/  IABS R33, R53 ;  /* 0x0000003500217213 */ /* 0x000fe20000000000 */
[----:B------:R-:W-:Y:S01]  /*efd0*/  IMAD.MOV.U32 R22, RZ, RZ, RZ ;  /* 0x000000ffff167224 */ /* 0x000fe200078e00ff */
[----:B------:R-:W-:Y:S01]  /*efe0*/  ISETP.GE.AND P1, PT, R32, RZ, PT ;  /* 0x000000ff2000720c */ /* 0x000fe20003f26270 */
[----:B------:R-:W-:Y:S01]  /*eff0*/  ULDC.64 UR6, c[0x0][0x258] ;  /* 0x0000960000067ab9 */ /* 0x000fe20000000a00 */
[----:B------:R-:W2:Y:S01]  /*f000*/  I2F.RP R39, R33 ;  /* 0x0000002100277306 */ /* 0x000ea20000209400 */
[----:B------:R-:W-:Y:S01]  /*f010*/  ISETP.NE.AND P2, PT, R53, RZ, PT ;  /* 0x000000ff3500720c */ /* 0x000fe20003f45270 */
[----:B------:R-:W-:-:S06]  /*f020*/  ULDC UR5, c[0x0][0x288] ;  /* 0x0000a20000057ab9 */ /* 0x000fcc0000000800 */
[----:B--2---:R-:W1:Y:S02]  /*f030*/  MUFU.RCP R39, R39 ;  /* 0x0000002700277308 */ /* 0x004e640000001000 */
[----:B-1----:R-:W-:Y:S02]  /*f040*/  VIADD R40, R39, 0xffffffe ;  /* 0x0ffffffe27287836 */ /* 0x002fe40000000000 */
[----:B------:R1:W2:Y:S04]  /*f050*/  LDS R39, [R52+0x4] ;  /* 0x0000040034277984 */ /* 0x0002a80000000800 */
[----:B------:R-:W3:Y:S02]  /*f060*/  F2I.FTZ.U32.TRUNC.NTZ R23, R40 ;  /* 0x0000002800177305 */ /* 0x000ee4000021f000 */
[----:B---3--:R-:W-:-:S05]  /*f070*/  IADD3 R0, RZ, -R23, RZ ;  /* 0x80000017ff007210 */ /* 0x008fca0007ffe0ff */
        /* <DEDUP_REMOVED lines=43> */
.L_x_2035:
[C---:B-----5:R-:W-:Y:S01]  /*f330*/  FFMA.FTZ R12, R39.reuse, R40, R12 ;  /* 0x00000028270c7223 */ /* 0x060fe2000001000c */
[C---:B------:R-:W-:Y:S01]  /*f340*/  FFMA.FTZ R13, R39.reuse, R41, R13 ;  /* 0x00000029270d7223 */ /* 0x040fe2000001000d */
[C---:B------:R-:W-:Y:S01]  /*f350*/  FFMA.FTZ R14, R39.reuse, R42, R14 ;  /* 0x0000002a270e7223 */ /* 0x040fe2000001000e */
[----:B------:R-:W-:-:S07]  /*f360*/  FFMA.FTZ R15, R39, R43, R15 ;  /* 0x0000002b270f7223 */ /* 0x000fce000001000f */
.L_x_2034:
[----:B------:R-:W-:Y:S05]  /*f370*/  BSYNC B1 ;  /* 0x0000000000017941 */ /* 0x000fea0003800000 */
.L_x_2033:
[----:B------:R-:W-:Y:S01]  /*f380*/  VIADD R29, R29, 0x2 ;  /* 0x000000021d1d7836 */ /* 0x000fe20000000000 */
[----:B------:R-:W-:Y:S01]  /*f390*/  IADD3 R36, R36, 0x1c0, RZ ;  /* 0x000001c024247810 */ /* 0x000fe20007ffe0ff */
[----:B------:R-:W-:-:S03]  /*f3a0*/  VIADD R37, R37, 0x8 ;  /* 0x0000000825257836 */ /* 0x000fc60000000000 */
[----:B------:R-:W-:-:S13]  /*f3b0*/  ISETP.GE.AND P0, PT, R29, R24, PT ;  /* 0x000000181d00720c */ /* 0x000fda0003f06270 */
[----:B------:R-:W-:Y:S05]  /*f3c0*/  @!P0 BRA `(.L_x_2036) ;  /* 0xfffffff400d08947 */ /* 0x000fea000383ffff */
.L_x_2016:
[----:B------:R-:W-:Y:S05]  /*f3d0*/  BSYNC B0 ;  /* 0x0000000000007941 */ /* 0x000fea0003800000 */
.L_x_2015:
[----:B------:R-:W-:Y:S01]  /*f3e0*/  ISETP.GE.AND P0, PT, R16, 0x38, PT ;  /* 0x000000381000780c */ /* 0x000fe20003f06270 */
[----:B------:R-:W-:Y:S03]  /*f3f0*/  BSSY B0, `(.L_x_2037) ;  /* 0x000002e000007945 */ /* 0x000fe60003800000 */
[----:B------:R-:W-:-:S13]  /*f400*/  ISETP.LT.U32.AND P0, PT, R19, 0x7f, !P0 ;  /* 0x0000007f1300780c */ /* 0x000fda0004701070 */
[----:B------:R-:W-:Y:S05]  /*f410*/  @!P0 BRA `(.L_x_2038) ;  /* 0x0000000000ac8947 */ /* 0x000fea0003800000 */
[----:B------:R-:W-:Y:S01]  /*f420*/  IMAD.MOV.U32 R19, RZ, RZ, 0xe0 ;  /* 0x000000e0ff137424 */ /* 0x000fe200078e00ff */
[----:B------:R-:W-:Y:S01]  /*f430*/  ULDC.64 UR6, c[0x0][0x250] ;  /* 0x0000940000067ab9 */ /* 0x000fe20000000a00 */
[----:B------:R-:W2:Y:S01]  /*f440*/  S2R R21, SR_CgaCtaId ;  /* 0x0000000000157919 */ /* 0x000ea20000008800 */
[----:B------:R-:W-:Y:S01]  /*f450*/  IADD3 R5, R24, -R5, RZ ;  /* 0x8000000518057210 */ /* 0x000fe20007ffe0ff */
[----:B------:R-:W-:Y:S01]  /*f460*/  IMAD R18, R18, R19, -0xe0 ;  /* 0xffffff2012127424 */ /* 0x000fe200078e0213 */
[----:B------:R-:W-:-:S04]  /*f470*/  ULDC UR4, c[0x0][0x29c] ;  /* 0x0000a70000047ab9 */ /* 0x000fc80000000800 */
[----:B------:R-:W-:-:S04]  /*f480*/  IADD3 R0, P1, R6, R18, RZ ;  /* 0x0000001206007210 */ /* 0x000fc80007f3e0ff */
[----:B------:R-:W-:Y:S02]  /*f490*/  LEA.HI.X.SX32 R19, R18, R7, 0x1, P1 ;  /* 0x0000000712137211 */ /* 0x000fe400008f0eff */
[----:B------:R-:W-:-:S04]  /*f4a0*/  LEA R18, P1, R0, UR6, 0x2 ;  /* 0x0000000600127c11 */ /* 0x000fc8000f8210ff */
[----:B------:R-:W-:-:S05]  /*f4b0*/  LEA.HI.X R19, R0, UR7, R19, 0x2, P1 ;  /* 0x0000000700137c11 */ /* 0x000fca00088f1413 */
[----:B------:R4:W5:Y:S01]  /*f4c0*/  LDG.E.128 R28, desc[UR36][R18.64] ;  /* 0x00000024121c7981 */ /* 0x000962000c1e1d00 */
[----:B------:R-:W-:Y:S02]  /*f4d0*/  MOV R0, 0x400 ;  /* 0x0000040000007802 */ /* 0x000fe40000000f00 */
[----:B------:R-:W-:-:S03]  /*f4e0*/  ISETP.NE.AND P1, PT, RZ, UR4, PT ;  /* 0x00000004ff007c0c */ /* 0x000fc6000bf25270 */
[----:B------:R-:W-:-:S05]  /*f4f0*/  VIADD R0, R0, 0x810 ;  /* 0x0000081000007836 */ /* 0x000fca0000000000 */
[----:B--2---:R-:W-:-:S05]  /*f500*/  LEA R0, R21, R0, 0x18 ;  /* 0x0000000015007211 */ /* 0x004fca00078ec0ff */
[----:B------:R-:W-:-:S06]  /*f510*/  IMAD R5, R5, 0x4, R0 ;  /* 0x0000000405057824 */ /* 0x000fcc00078e0200 */
[----:B------:R-:W2:Y:S01]  /*f520*/  LDS R5, [R5] ;  /* 0x0000000005057984 */ /* 0x000ea20000000800 */
[----:B----4-:R-:W-:Y:S05]  /*f530*/  @P1 BRA `(.L_x_2039) ;  /* 0x0000000000541947 */ /* 0x010fea0003800000 */
[----:B------:R-:W-:-:S13]  /*f540*/  LOP3.LUT P2, RZ, R27, 0x10, RZ, 0xc0, !PT ;  /* 0x000000101bff7812 */ /* 0x000fda000784c0ff */
[----:B------:R-:W4:Y:S08]  /*f550*/  @P2 LDC R0, c[0x0][0x288] ;  /* 0x0000a200ff002b82 */ /* 0x000f300000000800 */
[----:B------:R-:W0:Y:S01]  /*f560*/  @P2 LDC.64 R18, c[0x0][0x2e8] ;  /* 0x0000ba00ff122b82 */ /* 0x000e220000000a00 */
[----:B----4-:R-:W-:-:S04]  /*f570*/  @P2 IMAD R0, R17, R0, R20 ;  /* 0x0000000011002224 */ /* 0x010fc800078e0214 */
[----:B------:R-:W-:-:S04]  /*f580*/  @P2 IMAD R17, R0, 0xe0, R3 ;  /* 0x000000e000112824 */ /* 0x000fc800078e0203 */
[----:B0-----:R-:W-:-:S06]  /*f590*/  @P2 IMAD.WIDE R18, R17, 0x4, R18 ;  /* 0x0000000411122825 */ /* 0x001fcc00078e0212 */
[----:B------:R-:W4:Y:S01]  /*f5a0*/  @P2 LDG.E.128 R16, desc[UR36][R18.64] ;  /* 0x0000002412102981 */ /* 0x000f22000c1e1d00 */
[----:B------:R-:W-:Y:S02]  /*f5b0*/  IMAD R26, R26, 0xe0, RZ ;  /* 0x000000e01a1a7824 */ /* 0x000fe400078e02ff */
[----:B-----5:R-:W-:Y:S01]  /*f5c0*/  FADD.FTZ R28, R28, R8 ;  /* 0x000000081c1c7221 */ /* 0x020fe20000010000 */
[----:B------:R-:W-:Y:S01]  /*f5d0*/  FADD.FTZ R29, R29, R9 ;  /* 0x000000091d1d7221 */ /* 0x000fe20000010000 */
[----:B------:R-:W-:Y:S01]  /*f5e0*/  FADD.FTZ R30, R30, R10 ;  /* 0x0000000a1e1e7221 */ /* 0x000fe20000010000 */
[----:B------:R-:W-:Y:S01]  /*f5f0*/  FADD.FTZ R31, R31, R11 ;  /* 0x0000000b1f1f7221 */ /* 0x000fe20000010000 */
[----:B------:R-:W-:-:S04]  /*f600*/  IADD3 R0, P1, R6, R26, RZ ;  /* 0x0000001a06007210 */ /* 0x000fc80007f3e0ff */
[----:B------:R-:W-:Y:S02]  /*f610*/  LEA.HI.X.SX32 R7, R26, R7, 0x1, P1 ;  /* 0x000000071a077211 */ /* 0x000fe400008f0eff */
[----:B------:R-:W-:-:S04]  /*f620*/  LEA R6, P1, R0, UR6, 0x2 ;  /* 0x0000000600067c11 */ /* 0x000fc8000f8210ff */
[----:B------:R-:W-:Y:S01]  /*f630*/  LEA.HI.X R7, R0, UR7, R7, 0x2, P1 ;  /* 0x0000000700077c11 */ /* 0x000fe200088f1407 */
[----:B----4-:R-:W-:Y:S01]  /*f640*/  @P2 FMUL.FTZ R28, R28, R16 ;  /* 0x000000101c1c2220 */ /* 0x010fe20000410000 */
[----:B------:R-:W-:Y:S01]  /*f650*/  @P2 FMUL.FTZ R29, R29, R17 ;  /* 0x000000111d1d2220 */ /* 0x000fe20000410000 */
[----:B------:R-:W-:Y:S01]  /*f660*/  @P2 FMUL.FTZ R30, R30, R18 ;  /* 0x000000121e1e2220 */ /* 0x000fe20000410000 */
[----:B------:R-:W-:-:S05]  /*f670*/  @P2 FMUL.FTZ R31, R31, R19 ;  /* 0x000000131f1f2220 */ /* 0x000fca0000410000 */
[----:B------:R4:W-:Y:S02]  /*f680*/  STG.E.128 desc[UR36][R6.64], R28 ;  /* 0x0000001c06007986 */ /* 0x0009e4000c101d24 */
.L_x_2039:
[C---:B--2--5:R-:W-:Y:S01]  /*f690*/  FFMA.FTZ R12, R5.reuse, R28, R12 ;  /* 0x0000001c050c7223 */ /* 0x064fe2000001000c */
[C---:B------:R-:W-:Y:S01]  /*f6a0*/  FFMA.FTZ R13, R5.reuse, R29, R13 ;  /* 0x0000001d050d7223 */ /* 0x040fe2000001000d */
[C---:B------:R-:W-:Y:S01]  /*f6b0*/  FFMA.FTZ R14, R5.reuse, R30, R14 ;  /* 0x0000001e050e7223 */ /* 0x040fe2000001000e */
[----:B------:R-:W-:-:S07]  /*f6c0*/  FFMA.FTZ R15, R5, R31, R15 ;  /* 0x0000001f050f7223 */ /* 0x000fce000001000f */
.L_x_2038:
[----:B------:R-:W-:Y:S05]  /*f6d0*/  BSYNC B0 ;  /* 0x0000000000007941 */ /* 0x000fea0003800000 */
.L_x_2037:
[----:B------:R-:W-:Y:S06]  /*f6e0*/  BAR.SYNC.DEFER_BLOCKING 0x0 ;  /* 0x0000000000007b1d */ /* 0x000fec0000010000 */
[----:B------:R-:W-:Y:S05]  /*f6f0*/  @!P0 EXIT ;  /* 0x000000000000894d */ /* 0x000fea0003800000 */
[----:B------:R-:W2:Y:S02]  /*f700*/  LDC R0, c[0x0][0x308] ;  /* 0x0000c200ff007b82 */ /* 0x000ea40000000800 */
[----:B--2---:R-:W-:-:S13]  /*f710*/  ISETP.NE.AND P0, PT, R0, 0x2, PT ;  /* 0x000000020000780c */ /* 0x004fda0003f05270 */
[----:B----4-:R-:W2:Y:S01]  /*f720*/  @P0 LDC.64 R6, c[0x0][0x210] ;  /* 0x00008400ff060b82 */ /* 0x010ea20000000a00 */
[----:B------:R-:W-:-:S04]  /*f730*/  @P0 IMAD R5, R4, 0xe0, R3 ;  /* 0x000000e004050824 */ /* 0x000fc800078e0203 */
[----:B--2---:R-:W-:-:S05]  /*f740*/  @P0 IMAD.WIDE R6, R5, 0x4, R6 ;  /* 0x0000000405060825 */ /* 0x004fca00078e0206 */
[----:B------:R2:W-:Y:S01]  /*f750*/  @P0 STG.E.128 desc[UR36][R6.64], R12 ;  /* 0x0000000c06000986 */ /* 0x0005e2000c101d24 */
[----:B------:R-:W-:Y:S05]  /*f760*/  @P0 EXIT ;  /* 0x000000000000094d */ /* 0x000fea0003800000 */
[----:B--2---:R-:W2:Y:S01]  /*f770*/  LDC.64 R6, c[0x0][0x300] ;  /* 0x0000c000ff067b82 */ /* 0x004ea20000000a00 */
[----:B------:R-:W-:Y:S01]  /*f780*/  IMAD R3, R4, 0xe0, R3 ;  /* 0x000000e004037824 */ /* 0x000fe200078e0203 */
[----:B------:R-:W-:Y:S01]  /*f790*/  ULDC.64 UR4, c[0x0][0x210] ;  /* 0x0000840000047ab9 */ /* 0x000fe20000000a00 */
[----:B--2---:R-:W2:Y:S02]  /*f7a0*/  LDG.E R6, desc[UR36][R6.64] ;  /* 0x0000002406067981 */ /* 0x004ea4000c1e1900 */
[C---:B--2---:R-:W-:Y:S01]  /*f7b0*/  FMUL.FTZ R12, R6.reuse, R12 ;  /* 0x0000000c060c7220 */ /* 0x044fe20000410000 */
[C---:B------:R-:W-:Y:S01]  /*f7c0*/  FMUL.FTZ R13, R6.reuse, R13 ;  /* 0x0000000d060d7220 */ /* 0x040fe20000410000 */
[C---:B------:R-:W-:Y:S01]  /*f7d0*/  FMUL.FTZ R14, R6.reuse, R14 ;  /* 0x0000000e060e7220 */ /* 0x040fe20000410000 */
[----:B------:R-:W-:-:S03]  /*f7e0*/  FMUL.FTZ R15, R6, R15 ;  /* 0x0000000f060f7220 */ /* 0x000fc60000410000 */
[----:B------:R-:W2:Y:S08]  /*f7f0*/  F2I.S8.NTZ R12, R12 ;  /* 0x0000000c000c7305 */ /* 0x000eb00000202100 */
[----:B------:R-:W4:Y:S01]  /*f800*/  F2I.S8.NTZ R13, R13 ;  /* 0x0000000d000d7305 */ /* 0x000f220000202100 */
[----:B--2---:R-:W-:-:S07]  /*f810*/  PRMT R0, R12, 0x8880, RZ ;  /* 0x000088800c007816 */ /* 0x004fce00000000ff */
[----:B------:R-:W2:Y:S01]  /*f820*/  F2I.S8.NTZ R14, R14 ;  /* 0x0000000e000e7305 */ /* 0x000ea20000202100 */
[----:B------:R-:W-:Y:S02]  /*f830*/  PRMT R0, R0, 0x7710, RZ ;  /* 0x0000771000007816 */ /* 0x000fe400000000ff */
[----:B----4-:R-:W-:-:S05]  /*f840*/  PRMT R2, R13, 0x8880, RZ ;  /* 0x000088800d027816 */ /* 0x010fca00000000ff */
[----:B------:R-:W4:Y:S01]  /*f850*/  F2I.S8.NTZ R15, R15 ;  /* 0x0000000f000f7305 */ /* 0x000f220000202100 */
[----:B------:R-:W-:Y:S02]  /*f860*/  LOP3.LUT R5, R0, 0xff, RZ, 0xc0, !PT ;  /* 0x000000ff00057812 */ /* 0x000fe400078ec0ff */
[----:B------:R-:W-:Y:S02]  /*f870*/  PRMT R2, R2, 0x7710, RZ ;  /* 0x0000771002027816 */ /* 0x000fe400000000ff */
[----:B--2---:R-:W-:Y:S02]  /*f880*/  PRMT R0, R14, 0x8880, RZ ;  /* 0x000088800e007816 */ /* 0x004fe400000000ff */
[----:B------:R-:W-:Y:S02]  /*f890*/  PRMT R5, R2, 0x7604, R5 ;  /* 0x0000760402057816 */ /* 0x000fe40000000005 */
[----:B------:R-:W-:Y:S02]  /*f8a0*/  PRMT R0, R0, 0x7710, RZ ;  /* 0x0000771000007816 */ /* 0x000fe400000000ff */
[----:B------:R-:W-:-:S02]  /*f8b0*/  IADD3 R2, P0, R3, UR4, RZ ;  /* 0x0000000403027c10 */ /* 0x000fc4000ff1e0ff */
[----:B----4-:R-:W-:Y:S02]  /*f8c0*/  PRMT R4, R15, 0x8880, RZ ;  /* 0x000088800f047816 */ /* 0x010fe400000000ff */
[----:B------:R-:W-:Y:S02]  /*f8d0*/  PRMT R5, R0, 0x7054, R5 ;  /* 0x0000705400057816 */ /* 0x000fe40000000005 */
[----:B------:R-:W-:Y:S02]  /*f8e0*/  PRMT R4, R4, 0x7710, RZ ;  /* 0x0000771004047816 */ /* 0x000fe400000000ff */
[----:B------:R-:W-:Y:S02]  /*f8f0*/  LEA.HI.X.SX32 R3, R3, UR5, 0x1, P0 ;  /* 0x0000000503037c11 */ /* 0x000fe400080f0eff */
[----:B------:R-:W-:-:S05]  /*f900*/  PRMT R5, R4, 0x654, R5 ;  /* 0x0000065404057816 */ /* 0x000fca0000000005 */
[----:B------:R-:W-:Y:S01]  /*f910*/  STG.E desc[UR36][R2.64], R5 ;  /* 0x0000000502007986 */ /* 0x000fe2000c101924 */
[----:B------:R-:W-:Y:S05]  /*f920*/  EXIT ;  /* 0x000000000000794d */ /* 0x000fea0003800000 */
.L_x_1979:
[----:B------:R-:W-:Y:S01]  /*f930*/  HFMA2.MMA R11, -RZ, RZ, 0, 1.847743988037109375e-06 ;  /* 0x0000001fff0b7435 */ /* 0x000fe200000001ff */
[----:B------:R-:W-:Y:S01]  /*f940*/  BSSY B1, `(.L_x_2040) ;  /* 0x0000006000017945 */ /* 0x000fe20003800000 */
[----:B------:R-:W-:Y:S02]  /*f950*/  IMAD.MOV.U32 R12, RZ, RZ, 0x2 ;  /* 0x00000002ff0c7424 */ /* 0x000fe400078e00ff */
[----:B-123--:R-:W-:-:S07]  /*f960*/  IMAD.MOV.U32 R15, RZ, RZ, -0x1 ;  /* 0xffffffffff0f7424 */ /* 0x00efce00078e00ff */
[----:B----4-:R-:W-:Y:S05]  /*f970*/  WARPSYNC.COLLECTIVE R15, `(.L_x_2041) ;  /* 0x000000000f087348 */ /* 0x010fea0003c00000 */
[----:B------:R0:W1:Y:S02]  /*f980*/  SHFL.BFLY P6, R14, R13, R12, R11 ;  /* 0x0c00000c0d0e7389 */ /* 0x00006400000c000b */
[----:B01--4-:R-:W-:Y:S01]  /*f990*/  ENDCOLLECTIVE ;  /* 0x000000000000791b */ /* 0x013fe20003800000 */
.L_x_2041:
[----:B------:R-:W-:Y:S05]  /*f9a0*/  BSYNC B1 ;  /* 0x0000000000017941 */ /* 0x000fea0003800000 */
.L_x_2040:
[----:B------:R-:W-:Y:S01]  /*f9b0*/  FADD.FTZ R13, R13, R14 ;  /* 0x0000000e0d0d7221 */ /* 0x000fe20000010000 */
[----:B------:R-:W-:Y:S01]  /*f9c0*/  IMAD.MOV.U32 R12, RZ, RZ, 0x1 ;  /* 0x00000001ff0c7424 */ /* 0x000fe200078e00ff */
[----:B------:R-:W-:Y:S01]  /*f9d0*/  MOV R11, 0x1f ;  /* 0x0000001f000b7802 */ /* 0x000fe20000000f00 */
[----:B------:R-:W-:-:S07]  /*f9e0*/  IMAD.MOV.U32 R15, RZ, RZ, -0x1 ;  /* 0xffffffffff0f7424 */ /* 0x000fce00078e00ff */
[----:B------:R-:W-:Y:S05]  /*f9f0*/  WARPSYNC.COLLECTIVE R15, `(.L_x_2042) ;  /* 0x000000000f087348 */ /* 0x000fea0003c00000 */
[----:B------:R0:W1:Y:S02]  /*fa00*/  SHFL.BFLY P6, R14, R13, R12, R11 ;  /* 0x0c00000c0d0e7389 */ /* 0x00006400000c000b */
[----:B01----:R-:W-:Y:S01]  /*fa10*/  ENDCOLLECTIVE ;  /* 0x000000000000791b */ /* 0x003fe20003800000 */
.L_x_2042:
[----:B------:R-:W-:Y:S05]  /*fa20*/  BRA `(.L_x_2043) ;  /* 0xffffffcc00247947 */ /* 0x000fea000383ffff */
.L_x_1983:
[----:B------:R-:W-:Y:S01]  /*fa30*/  HFMA2.MMA R12, -RZ, RZ, 0, 9.5367431640625e-07 ;  /* 0x00000010ff0c7435 */ /* 0x000fe200000001ff */
[----:B------:R-:W-:Y:S01]  /*fa40*/  BSSY B0, `(.L_x_2044) ;  /* 0x0000007000007945 */ /* 0x000fe20003800000 */
[----:B0-2---:R-:W-:Y:S02]  /*fa50*/  IMAD.MOV.U32 R13, RZ, RZ, R221 ;  /* 0x000000ffff0d7224 */ /* 0x005fe400078e00dd */
[----:B-1-3--:R-:W-:Y:S02]  /*fa60*/  IMAD.MOV.U32 R11, RZ, RZ, 0x1f ;  /* 0x0000001fff0b7424 */ /* 0x00afe400078e00ff */
[----:B------:R-:W-:-:S07]  /*fa70*/  IMAD.MOV.U32 R15, RZ, RZ, -0x1 ;  /* 0xffffffffff0f7424 */ /* 0x000fce00078e00ff */
[----:B----4-:R-:W-:Y:S05]  /*fa80*/  WARPSYNC.COLLECTIVE R15, `(.L_x_2045) ;  /* 0x000000000f087348 */ /* 0x010fea0003c00000 */
[----:B------:R0:W1:Y:S02]  /*fa90*/  SHFL.BFLY P6, R14, R13, R12, R11 ;  /* 0x0c00000c0d0e7389 */ /* 0x00006400000c000b */
[----:B01--4-:R-:W-:Y:S01]  /*faa0*/  ENDCOLLECTIVE ;  /* 0x000000000000791b */ /* 0x013fe20003800000 */
.L_x_2045:
[----:B------:R-:W-:Y:S05]  /*fab0*/  BSYNC B0 ;  /* 0x0000000000007941 */ /* 0x000fea0003800000 */
.L_x_2044:
[----:B------:R-:W-:Y:S01]  /*fac0*/  FMNMX.FTZ R13, R14, R221, !PT ;  /* 0x000000dd0e0d7209 */ /* 0x000fe20007810000 */
[----:B------:R-:W-:Y:S01]  /*fad0*/  IMAD.MOV.U32 R11, RZ, RZ, 0x1f ;  /* 0x0000001fff0b7424 */ /* 0x000fe200078e00ff */
[----:B------:R-:W-:Y:S01]  /*fae0*/  MOV R12, 0x8 ;  /* 0x00000008000c7802 */ /* 0x000fe20000000f00 */
[----:B------:R-:W-:-:S07]  /*faf0*/  IMAD.MOV.U32 R15, RZ, RZ, -0x1 ;  /* 0xffffffffff0f7424 */ /* 0x000fce00078e00ff */
[----:B------:R-:W-:Y:S05]  /*fb00*/  WARPSYNC.COLLECTIVE R15, `(.L_x_2046) ;  /* 0x000000000f087348 */ /* 0x000fea0003c00000 */
[----:B------:R0:W1:Y:S02]  /*fb10*/  SHFL.BFLY P6, R14, R13, R12, R11 ;  /* 0x0c00000c0d0e7389 */ /* 0x00006400000c000b */
[----:B01----:R-:W-:Y:S01]  /*fb20*/  ENDCOLLECTIVE ;  /* 0x000000000000791b */ /* 0x003fe20003800000 */
.L_x_2046:
[----:B------:R-:W-:Y:S01]  /*fb30*/  IMAD.MOV.U32 R12, RZ, RZ, 0x4 ;  /* 0x00000004ff0c7424 */ /* 0x000fe200078e00ff */
[----:B------:R-:W-:-:S04]  /*fb40*/  FMNMX.FTZ R0, R13, R14, !PT ;  /* 0x0000000e0d007209 */ /* 0x000fc80007810000 */
[----:B------:R-:W-:-:S07]  /*fb50*/  MOV R13, R0 ;  /* 0x00000000000d7202 */ /* 0x000fce0000000f00 */
[----:B------:R-:W-:Y:S05]  /*fb60*/  WARPSYNC.COLLECTIVE R15, `(.L_x_2047) ;  /* 0x000000000f087348 */ /* 0x000fea0003c00000 */
[----:B------:R0:W1:Y:S02]  /*fb70*/  SHFL.BFLY P6, R14, R13, R12, R11 ;  /* 0x0c00000c0d0e7389 */ /* 0x00006400000c000b */
[----:B01----:R-:W-:Y:S01]  /*fb80*/  ENDCOLLECTIVE ;  /* 0x000000000000791b */ /* 0x003fe20003800000 */
.L_x_2047:
[----:B------:R-:W-:Y:S05]  /*fb90*/  BRA `(.L_x_2048) ;  /* 0xffffffcc00787947 */ /* 0x000fea000383ffff */
.L_x_2049:
        /* <DEDUP_REMOVED lines=14> */
.L_x_4246:


//--------------------- .text._ZN4mmha33masked_multihead_attention_kernelIfLi224ELi256ELi1ELi64ELi256ELb1ELb0EEEv26Multihead_attention_paramsIT_XT5_EE --------------------------
	.section	.text._ZN4mmha33masked_multihead_attention_kernelIfLi224ELi256ELi1ELi64ELi256ELb1ELb0EEEv26Multihead_attention_paramsIT_XT5_EE,"ax",@progbits
	.align	128
        .global         _ZN4mmha33masked_multihead_attention_kernelIfLi224ELi256ELi1ELi64ELi256ELb1ELb0EEEv26Multihead_attention_paramsIT_XT5_EE
        .type           _ZN4mmha33masked_multihead_attention_kernelIfLi224ELi256ELi1ELi64ELi256ELb1ELb0EEEv26Multihead_attention_paramsIT_XT5_EE,@function
        .size           _ZN4mmha33masked_multihead_attention_kernelIfLi224ELi256ELi1ELi64ELi256ELb1ELb0EEEv26Multihead_attention_paramsIT_XT5_EE,(.L_x_4247 - _ZN4mmha33masked_multihead_attention_kernelIfLi224ELi256ELi1ELi64ELi256ELb1ELb0EEEv26Multihead_attention_paramsIT_XT5_EE)
        .other          _ZN4mmha33masked_multihead_attention_kernelIfLi224ELi256ELi1ELi64ELi256ELb1ELb0EEEv26Multihead_attention_paramsIT_XT5_EE,@"STO_CUDA_ENTRY STV_DEFAULT"
_ZN4mmha33masked_multihead_attention_kernelIfLi224ELi256ELi1ELi64ELi256ELb1ELb0EEEv26Multihead_attention_paramsIT_XT5_EE:
.text._ZN4mmha33masked_multihead_attention_kernelIfLi224ELi256ELi1ELi64ELi256ELb1ELb0EEEv26Multihead_attention_paramsIT_XT5_EE:
        /* <DEDUP_REMOVED lines=13> */
.L_x_2050:
[----:B------:R-:W0:Y:S01]  /*00d0*/  LDC.64 R4, c[0x0][0x328] ;  /* 0x0000ca00ff047b82 */ /* 0x000e220000000a00 */
[----:B------:R-:W-:-:S07]  /*00e0*/  ULDC UR8, c[0x0][0x284] ;  /* 0x0000a10000087ab9 */ /* 0x000fce0000000800 */
[----:B------:R-:W1:Y:S08]  /*00f0*/  LDC R14, c[0x0][0x280] ;  /* 0x0000a000ff0e7b82 */ /* 0x000e700000000800 */
[----:B------:R-:W2:Y:S01]  /*0100*/  LDC.64 R10, c[0x0][0x2f0] ;  /* 0x0000bc00ff0a7b82 */ /* 0x000ea20000000a00 */
[----:B0-----:R-:W-:-:S07]  /*0110*/  IMAD.WIDE R4, R15, 0x4, R4 ;  /* 0x000000040f047825 */ /* 0x001fce00078e0204 */
[----:B------:R-:W0:Y:S01]  /*0120*/  LDC R40, c[0x0][0x29c] ;  /* 0x0000a700ff287b82 */ /* 0x000e220000000800 */
[----:B------:R3:W4:Y:S01]  /*0130*/  LDG.E R12, desc[UR36][R4.64] ;  /* 0x00000024040c7981 */ /* 0x000722000c1e1900 */
[----:B-1----:R-:W-:Y:S01]  /*0140*/  IABS R3, R14 ;  /* 0x0000000e00037213 */ /* 0x002fe20000000000 */
[----:B------:R-:W-:Y:S01]  /*0150*/  HFMA2.MMA R16, -RZ, RZ, 0, 0 ;  /* 0x00000000ff107435 */ /* 0x000fe200000001ff */
[----:B------:R-:W-:Y:S01]  /*0160*/  UMOV UR4, URZ ;  /* 0x0000003f00047c82 */ /* 0x000fe20008000000 */
[----:B------:R-:W1:Y:S01]  /*0170*/  S2R R17, SR_TID.X ;  /* 0x0000000000117919 */ /* 0x000e620000002100 */
[----:B------:R-:W2:Y:S02]  /*0180*/  I2F.RP R0, R3 ;  /* 0x0000000300007306 */ /* 0x000ea40000209400 */
[----:B------:R-:W0:Y:S06]  /*0190*/  LDC.64 R20, c[0x0][0x2a8] ;  /* 0x0000aa00ff147b82 */ /* 0x000e2c0000000a00 */
[----:B--2---:R-:W2:Y:S02]  /*01a0*/  MUFU.RCP R0, R0 ;  /* 0x0000000000007308 */ /* 0x004ea40000001000 */
[----:B--2---:R-:W-:-:S06]  /*01b0*/  VIADD R6, R0, 0xffffffe ;  /* 0x0ffffffe00067836 */ /* 0x004fcc0000000000 */
[----:B------:R2:W3:Y:S01]  /*01c0*/  F2I.FTZ.U32.TRUNC.NTZ R7, R6 ;  /* 0x0000000600077305 */ /* 0x0004e2000021f000 */
[----:B------:R-:W-:Y:S01]  /*01d0*/  IABS R0, R15 ;  /* 0x0000000f00007213 */ /* 0x000fe20000000000 */
[----:B--2---:R-:W-:Y:S01]  /*01e0*/  IMAD.MOV.U32 R6, RZ, RZ, RZ ;  /* 0x000000ffff067224 */ /* 0x004fe200078e00ff */
[----:B---3--:R-:W-:-:S05]  /*01f0*/  IADD3 R8, RZ, -R7, RZ ;  /* 0x80000007ff087210 */ /* 0x008fca0007ffe0ff */
[----:B------:R-:W-:-:S04]  /*0200*/  IMAD R9, R8, R3, RZ ;  /* 0x0000000308097224 */ /* 0x000fc800078e02ff */
[----:B------:R-:W-:-:S06]  /*0210*/  IMAD.HI.U32 R7, R7, R9, R6 ;  /* 0x0000000907077227 */ /* 0x000fcc00078e0006 */
[----:B------:R-:W-:-:S05]  /*0220*/  IMAD.HI.U32 R7, R7, R0, RZ ;  /* 0x0000000007077227 */ /* 0x000fca00078e00ff */
[----:B------:R-:W-:-:S05]  /*0230*/  IADD3 R4, -R7, RZ, RZ ;  /* 0x000000ff07047210 */ /* 0x000fca0007ffe1ff */
        /* <DEDUP_REMOVED lines=13> */
[----:B------:R-:W2:Y:S01]  /*0310*/  I2F.RP R0, UR7 ;  /* 0x0000000700007d06 */ /* 0x000ea20008209400 */
[----:B------:R-:W-:-:S07]  /*0320*/  @!P1 IADD3 R7, R7, 0x1, RZ ;  /* 0x0000000107079810 */ /* 0x000fce0007ffe0ff */
[----:B--2---:R-:W2:Y:S01]  /*0330*/  MUFU.RCP R0, R0 ;  /* 0x0000000000007308 */ /* 0x004ea20000001000 */
[----:B------:R-:W-:Y:S01]  /*0340*/  ISETP.NE.AND P1, PT, R14, RZ, PT ;  /* 0x000000ff0e00720c */ /* 0x000fe20003f25270 */
[----:B------:R-:W-:-:S05]  /*0350*/  @P0 VIADD R7, R7, 0x1 ;  /* 0x0000000107070836 */ /* 0x000fca0000000000 */
[----:B------:R-:W-:Y:S02]  /*0360*/  MOV R19, R7 ;  /* 0x0000000700137202 */ /* 0x000fe40000000f00 */
[----:B--2---:R-:W-:-:S06]  /*0370*/  IADD3 R3, R0, 0xffffffe, RZ ;  /* 0x0ffffffe00037810 */ /* 0x004fcc0007ffe0ff */
[----:B------:R-:W2:Y:S01]  /*0380*/  F2I.FTZ.U32.TRUNC.NTZ R3, R3 ;  /* 0x0000000300037305 */ /* 0x000ea2000021f000 */
[----:B------:R-:W-:Y:S01]  /*0390*/  @!P2 IMAD.MOV R19, RZ, RZ, -R19 ;  /* 0x000000ffff13a224 */ /* 0x000fe200078e0a13 */
[----:B------:R-:W-:-:S05]  /*03a0*/  @!P1 LOP3.LUT R19, RZ, R14, RZ, 0x33, !PT ;  /* 0x0000000eff139212 */ /* 0x000fca00078e33ff */
[----:B0-----:R-:W-:-:S05]  /*03b0*/  @P3 IMAD.WIDE R4, R19, 0x4, R4 ;  /* 0x0000000413043825 */ /* 0x001fca00078e0204 */
[----:B------:R0:W5:Y:S01]  /*03c0*/  @P3 LDG.E R16, desc[UR36][R4.64] ;  /* 0x0000002404103981 */ /* 0x000162000c1e1900 */
[----:B--2---:R-:W-:Y:S01]  /*03d0*/  R2UR UR5, R3 ;  /* 0x00000000030572ca */ /* 0x004fe200000e0000 */
[----:B------:R-:W2:Y:S01]  /*03e0*/  S2R R41, SR_CTAID.X ;  /* 0x0000000000297919 */ /* 0x000ea20000002500 */
[----:B------:R-:W3:Y:S11]  /*03f0*/  LDC R3, c[0x0][0x278] ;  /* 0x00009e00ff037b82 */ /* 0x000ef60000000800 */
[----:B------:R-:W-:-:S04]  /*0400*/  UIADD3 UR6, URZ, -UR5, URZ ;  /* 0x800000053f067290 */ /* 0x000fc8000fffe03f */
[----:B------:R-:W-:-:S04]  /*0410*/  UIMAD UR6, UR6, UR7, URZ ;  /* 0x00000007060672a4 */ /* 0x000fc8000f8e023f */
[----:B------:R-:W-:Y:S01]  /*0420*/  UIMAD.WIDE.U32 UR4, UR5, UR6, UR4 ;  /* 0x00000006050472a5 */ /* 0x000fe2000f8e0004 */
[----:B------:R0:W-:Y:S01]  /*0430*/  STL [R1+0x7a0], R19 ;  /* 0x0007a01301007387 */ /* 0x0001e20000100800 */
[----:B-1----:R-:W-:Y:S02]  /*0440*/  ISETP.GT.AND P5, PT, R17, 0x37, PT ;  /* 0x000000371100780c */ /* 0x002fe40003fa4270 */
[----:B---3--:R-:W-:Y:S01]  /*0450*/  ISETP.NE.AND P0, PT, R3, RZ, PT ;  /* 0x000000ff0300720c */ /* 0x008fe20003f05270 */
[----:B------:R-:W-:Y:S01]  /*0460*/  BSSY B0, `(.L_x_2051) ;  /* 0x0000035000007945 */ /* 0x000fe20003800000 */
[----:B------:R-:W-:Y:S01]  /*0470*/  LOP3.LUT R2, R2, 0xffffffef, RZ, 0xc0, !PT ;  /* 0xffffffef02027812 */ /* 0x000fe200078ec0ff */
[----:B--2---:R-:W-:Y:S01]  /*0480*/  IMAD R0, R41, 0xe0, RZ ;  /* 0x000000e029007824 */ /* 0x004fe200078e02ff */
[----:B----4-:R-:W-:-:S13]  /*0490*/  R2UR UR39, R12 ;  /* 0x000000000c2772ca */ /* 0x010fda00000e0000 */
[----:B------:R-:W-:-:S06]  /*04a0*/  UIADD3 UR40, UR39, -0x1, URZ ;  /* 0xffffffff27287890 */ /* 0x000fcc000fffe03f */
[----:B0-----:R-:W-:-:S05]  /*04b0*/  IMAD.U32 R4, RZ, RZ, UR40 ;  /* 0x00000028ff047e24 */ /* 0x001fca000f8e00ff */
        /* <DEDUP_REMOVED lines=19> */
[----:B------:R-:W-:Y:S02]  /*05f0*/  CS2R R34, SRZ ;  /* 0x0000000000227805 */ /* 0x000fe4000001ff00 */
[----:B------:R-:W-:Y:S02]  /*0600*/  SHF.L.U32 R13, R17, 0x2, RZ ;  /* 0x00000002110d7819 */ /* 0x000fe400000006ff */
[----:B------:R-:W-:Y:S01]  /*0610*/  SEL R3, R248, R3, !P0 ;  /* 0x00000003f8037207 */ /* 0x000fe20004000000 */
[----:B------:R-:W-:Y:S06]  /*0620*/  @P5 BRA `(.L_x_2052) ;  /* 0x0000000000605947 */ /* 0x000fec0003800000 */
        /* <DEDUP_REMOVED lines=24> */
.L_x_2052:
[----:B------:R-:W-:Y:S05]  /*07b0*/  BSYNC B0 ;  /* 0x0000000000007941 */ /* 0x000fea0003800000 */
.L_x_2051:
[----:B------:R-:W-:Y:S01]  /*07c0*/  ISETP.NE.U32.AND P1, PT, R20, RZ, PT ;  /* 0x000000ff1400720c */ /* 0x000fe20003f25070 */
[----:B------:R-:W-:Y:S01]  /*07d0*/  ULDC.64 UR6, c[0x0][0x220] ;  /* 0x0000880000067ab9 */ /* 0x000fe20000000a00 */
[----:B------:R-:W-:Y:S01]  /*07e0*/  ISETP.LT.AND P2, PT, R17, 0x40, P3 ;  /* 0x000000401100780c */ /* 0x000fe20001f41270 */
[----:B------:R-:W0:Y:S01]  /*07f0*/  @!P5 LDC.64 R4, c[0x0][0x248] ;  /* 0x00009200ff04db82 */ /* 0x000e220000000a00 */
[----:B------:R-:W-:Y:S01]  /*0800*/  ISETP.EQ.U32.AND P0, PT, RZ, UR6, PT ;  /* 0x00000006ff007c0c */ /* 0x000fe2000bf02070 */
[----:B------:R-:W-:Y:S01]  /*0810*/  IMAD.MOV.U32 R42, RZ, RZ, RZ ;  /* 0x000000ffff2a7224 */ /* 0x000fe200078e00ff */
        /* <DEDUP_REMOVED lines=16> */
[----:B0-----:R-:W-:Y:S01]  /*0920*/  @!P5 IMAD.WIDE R4, R3, 0x4, R4 ;  /* 0x000000040304d825 */ /* 0x001fe200078e0204 */
[----:B------:R-:W-:Y:S01]  /*0930*/  IADD3 R3, R0, R13, RZ ;  /* 0x0000000d00037210 */ /* 0x000fe20007ffe0ff */
[----:B------:R-:W3:Y:S02]  /*0940*/  @P1 LDG.E R42, desc[UR36][R10.64] ;  /* 0x000000240a2a1981 */ /* 0x000ee4000c1e1900 */
[----:B------:R-:W-:-:S02]  /*0950*/  @P2 IMAD R15, R12, 0xe0, R13 ;  /* 0x000000e00c0f2824 */ /* 0x000fc400078e020d */
[----:B------:R0:W5:Y:S01]  /*0960*/  @!P5 LDG.E.128 R24, desc[UR36][R4.64] ;  /* 0x000000240418d981 */ /* 0x000162000c1e1d00 */
[----:B------:R-:W4:Y:S01]  /*0970*/  LDC R12, c[0x0][0x290] ;  /* 0x0000a400ff0c7b82 */ /* 0x000f220000000800 */
        /* <DEDUP_REMOVED lines=19> */
.L_x_2054:
[----:B------:R-:W-:Y:S05]  /*0ab0*/  BSYNC B0 ;  /* 0x0000000000007941 */ /* 0x000fea0003800000 */
.L_x_2053:
        /* <DEDUP_REMOVED lines=32> */
[----:B0-----:R-:W-:Y:S01]  /*0cc0*/  HFMA2.MMA R4, -RZ, RZ, 0, 0 ;  /* 0x00000000ff047435 */ /* 0x001fe200000001ff */
[----:B-1----:R-:W-:-:S05]  /*0cd0*/  IADD3 R6, RZ, -R5, RZ ;  /* 0x80000005ff067210 */ /* 0x002fca0007ffe0ff */
[----:B------:R-:W-:Y:S02]  /*0ce0*/  IMAD R7, R6, R3, RZ ;  /* 0x0000000306077224 */ /* 0x000fe400078e02ff */
[----:B------:R-:W-:Y:S02]  /*0cf0*/  IMAD.MOV.U32 R6, RZ, RZ, R8 ;  /* 0x000000ffff067224 */ /* 0x000fe400078e0008 */
[----:B------:R-:W-:-:S06]  /*0d00*/  IMAD.HI.U32 R5, R5, R7, R4 ;  /* 0x0000000705057227 */ /* 0x000fcc00078e0004 */
[----:B------:R-:W-:-:S04]  /*0d10*/  IMAD.HI.U32 R5, R5, R6, RZ ;  /* 0x0000000605057227 */ /* 0x000fc800078e00ff */
[----:B------:R-:W-:-:S05]  /*0d20*/  IMAD R0, R5, R0, R6 ;  /* 0x0000000005007224 */ /* 0x000fca00078e0206 */
[----:B------:R-:W-:-:S13]  /*0d30*/  ISETP.GT.U32.AND P1, PT, R3, R0, PT ;  /* 0x000000000300720c */ /* 0x000fda0003f24070 */
[----:B------:R-:W-:Y:S01]  /*0d40*/  @!P1 IADD3 R0, R0, -R3, RZ ;  /* 0x8000000300009210 */ /* 0x000fe20007ffe0ff */
[----:B------:R-:W-:-:S03]  /*0d50*/  @!P1 VIADD R5, R5, 0x1 ;  /* 0x0000000105059836 */ /* 0x000fc60000000000 */
        /* <DEDUP_REMOVED lines=17> */
[----:B------:R-:W-:Y:S01]  /*0e70*/  MOV R4, UR4 ;  /* 0x0000000400047c02 */ /* 0x000fe20008000f00 */
[----:B------:R0:W1:Y:S01]  /*0e80*/  LDC.64 R14, c[0x4][R0] ;  /* 0x01000000000e7b82 */ /* 0x0000620000000a00 */
[----:B------:R-:W-:Y:S01]  /*0e90*/  IMAD.U32 R5, RZ, RZ, UR5 ;  /* 0x00000005ff057e24 */ /* 0x000fe2000f8e00ff */
[----:B------:R-:W-:Y:S01]  /*0ea0*/  ULDC.64 UR4, c[0x4][0xd0] ;  /* 0x0100340000047ab9 */ /* 0x000fe20000000a00 */
[----:B------:R-:W-:Y:S01]  /*0eb0*/  MOV R10, UR6 ;  /* 0x00000006000a7c02 */ /* 0x000fe20008000f00 */
[----:B------:R-:W-:Y:S01]  /*0ec0*/  IMAD.U32 R7, RZ, RZ, UR5 ;  /* 0x00000005ff077e24 */ /* 0x000fe2000f8e00ff */
[----:B------:R-:W-:Y:S01]  /*0ed0*/  MOV R6, UR4 ;  /* 0x0000000400067c02 */ /* 0x000fe20008000f00 */
[----:B------:R-:W-:Y:S01]  /*0ee0*/  IMAD.U32 R11, RZ, RZ, UR7 ;  /* 0x00000007ff0b7e24 */ /* 0x000fe2000f8e00ff */
[----:B------:R-:W-:Y:S01]  /*0ef0*/  MOV R8, 0x53f ;  /* 0x0000053f00087802 */ /* 0x000fe20000000f00 */
[----:B------:R-:W-:Y:S01]  /*0f00*/  IMAD.MOV.U32 R12, RZ, RZ, 0x1 ;  /* 0x00000001ff0c7424 */ /* 0x000fe200078e00ff */
[----:B0-----:R-:W-:-:S07]  /*0f10*/  MOV R13, RZ ;  /* 0x000000ff000d7202 */ /* 0x001fce0000000f00 */
[----:B------:R-:W-:-:S07]  /*0f20*/  LEPC R20, `(.L_x_2057) ;  /* 0x000000001014794e */ /* 0x000fce0000000000 */
[----:B-1----:R-:W-:Y:S05]  /*0f30*/  CALL.ABS.NOINC R14 ;  /* 0x000000000e007343 */ /* 0x002fea0003c00000 */
.L_x_2057:
[----:B------:R-:W0:Y:S01]  /*0f40*/  S2R R4, SR_CgaCtaId ;  /* 0x0000000000047919 */ /* 0x000e220000008800 */
[----:B------:R-:W1:Y:S01]  /*0f50*/  LDC R6, c[0x0][0x290] ;  /* 0x0000a400ff067b82 */ /* 0x000e620000000800 */
[----:B------:R-:W-:Y:S02]  /*0f60*/  MOV R0, 0x400 ;  /* 0x0000040000007802 */ /* 0x000fe40000000f00 */
[----:B------:R-:W-:-:S03]  /*0f70*/  ISETP.NE.AND P6, PT, R37, RZ, PT ;  /* 0x000000ff2500720c */ /* 0x000fc60003fc5270 */
[----:B------:R-:W-:Y:S02]  /*0f80*/  VIADD R3, R0, 0x840 ;  /* 0x0000084000037836 */ /* 0x000fe40000000000 */
[----:B------:R-:W-:-:S03]  /*0f90*/  IMAD R0, R22, R23, R36 ;  /* 0x0000001716007224 */ /* 0x000fc600078e0224 */
[----:B0-----:R-:W-:-:S04]  /*0fa0*/  LEA R3, R4, R3, 0x18 ;  /* 0x0000000304037211 */ /* 0x001fc800078ec0ff */
[----:B------:R-:W-:-:S05]  /*0fb0*/  LEA R13, R0, R3, 0x2 ;  /* 0x00000003000d7211 */ /* 0x000fca00078e10ff */
[----:B-1----:R-:W-:Y:S01]  /*0fc0*/  IMAD R14, R6, 0x4, R13 ;  /* 0x00000004060e7824 */ /* 0x002fe200078e020d */
[----:B------:R-:W-:Y:S06]  /*0fd0*/  @!P6 BRA `(.L_x_2058) ;  /* 0x00000000000ce947 */ /* 0x000fec0003800000 */
[----:B------:R-:W-:Y:S01]  /*0fe0*/  ISETP.NE.AND P5, PT, R40, RZ, PT ;  /* 0x000000ff2800720c */ /* 0x000fe20003fa5270 */
[----:B------:R0:W-:-:S12]  /*0ff0*/  STS.128 [R13], R32 ;  /* 0x000000200d007388 */ /* 0x0001d80000000c00 */
[----:B------:R0:W-:Y:S02]  /*1000*/  @!P5 STS.128 [R14], R24 ;  /* 0x000000180e00d388 */ /* 0x0001e40000000c00 */
.L_x_2058:
        /* <DEDUP_REMOVED lines=11> */
[----:B------:R-:W-:Y:S01]  /*10c0*/  LEA R15, R0, R3, 0x2 ;  /* 0x00000003000f7211 */ /* 0x000fe200078e10ff */
[----:B------:R-:W-:Y:S01]  /*10d0*/  BSSY B1, `(.L_x_2061) ;  /* 0x0000064000017945 */ /* 0x000fe20003800000 */
[----:B------:R-:W-:-:S03]  /*10e0*/  ISETP.NE.AND P0, PT, R40, RZ, PT ;  /* 0x000000ff2800720c */ /* 0x000fc60003f05270 */
[----:B------:R-:W-:Y:S01]  /*10f0*/  IMAD R22, R22, 0x4, R15 ;  /* 0x0000000416167824 */ /* 0x000fe200078e020f */
        /* <DEDUP_REMOVED lines=40> */
.L_x_2062:
[C---:B------:R-:W-:Y:S01]  /*1380*/  IMAD R21, R6.reuse, 0x4, R15 ;  /* 0x0000000406157824 */ /* 0x040fe200078e020f */
[----:B------:R-:W-:Y:S01]  /*1390*/  LEA R20, R6, R22, 0x2 ;  /* 0x0000001606147211 */ /* 0x000fe200078e10ff */
[----:B------:R-:W-:Y:S01]  /*13a0*/  BSSY B2, `(.L_x_2064) ;  /* 0x0000032000027945 */ /* 0x000fe20003800000 */
[----:B------:R-:W-:Y:S02]  /*13b0*/  LEA.HI R0, R0, R0, RZ, 0x1 ;  /* 0x0000000000007211 */ /* 0x000fe400078f08ff */
[----:B------:R0:W0:Y:S02]  /*13c0*/  LDS R24, [R21] ;  /* 0x0000000015187984 */ /* 0x0000240000000800 */
[----:B------:R-:W-:Y:S02]  /*13d0*/  SHF.L.U32 R0, R0, 0x1, RZ ;  /* 0x0000000100007819 */ /* 0x000fe400000006ff */
[----:B------:R0:W0:Y:S02]  /*13e0*/  LDS R26, [R21+0x4] ;  /* 0x00000400151a7984 */ /* 0x0000240000000800 */
[----:B------:R-:W-:-:S02]  /*13f0*/  LOP3.LUT R5, R0, 0xfffffffc, RZ, 0xc0, !PT ;  /* 0xfffffffc00057812 */ /* 0x000fc400078ec0ff */
[----:B------:R0:W0:Y:S02]  /*1400*/  LDS R25, [R20] ;  /* 0x0000000014197984 */ /* 0x0000240000000800 */
[----:B------:R-:W-:Y:S02]  /*1410*/  ISETP.GE.AND P0, PT, R5, R6, PT ;  /* 0x000000060500720c */ /* 0x000fe40003f06270 */
[----:B------:R0:W0:Y:S11]  /*1420*/  LDS R27, [R20+0x4] ;  /* 0x00000400141b7984 */ /* 0x0000360000000800 */
        /* <DEDUP_REMOVED lines=41> */
.L_x_2065:
[----:B------:R-:W-:Y:S05]  /*16c0*/  BSYNC B2 ;  /* 0x0000000000027941 */ /* 0x000fea0003800000 */
.L_x_2064:
[----:B0-----:R0:W-:Y:S04]  /*16d0*/  STS [R21], R24 ;  /* 0x0000001815007388 */ /* 0x0011e80000000800 */
[----:B------:R0:W-:Y:S04]  /*16e0*/  STS [R21+0x4], R26 ;  /* 0x0000041a15007388 */ /* 0x0001e80000000800 */
[----:B------:R0:W-:Y:S04]  /*16f0*/  STS [R20], R25 ;  /* 0x0000001914007388 */ /* 0x0001e80000000800 */
[----:B------:R0:W-:Y:S02]  /*1700*/  STS [R20+0x4], R27 ;  /* 0x0000041b14007388 */ /* 0x0001e40000000800 */
.L_x_2063:
[----:B------:R-:W-:Y:S05]  /*1710*/  BSYNC B1 ;  /* 0x0000000000017941 */ /* 0x000fea0003800000 */
.L_x_2061:
[----:B-1----:R1:W-:Y:S04]  /*1720*/  STS [R15], R32 ;  /* 0x000000200f007388 */ /* 0x0023e80000000800 */
[----:B--2---:R1:W-:Y:S04]  /*1730*/  STS [R15+0x4], R34 ;  /* 0x000004220f007388 */ /* 0x0043e80000000800 */
[----:B---3--:R1:W-:Y:S04]  /*1740*/  STS [R22], R33 ;  /* 0x0000002116007388 */ /* 0x0083e80000000800 */
[----:B----4-:R1:W-:Y:S02]  /*1750*/  STS [R22+0x4], R35 ;  /* 0x0000042316007388 */ /* 0x0103e40000000800 */
.L_x_2060:
[----:B------:R-:W-:Y:S05]  /*1760*/  BSYNC B0 ;  /* 0x0000000000007941 */ /* 0x000fea0003800000 */
.L_x_2059:
[----:B------:R-:W-:Y:S06]  /*1770*/  BAR.SYNC.DEFER_BLOCKING 0x0 ;  /* 0x0000000000007b1d */ /* 0x000fec0000010000 */
[----:B------:R-:W-:Y:S04]  /*1780*/  BSSY B0, `(.L_x_2066) ;  /* 0x0000005000007945 */ /* 0x000fe80003800000 */
[----:B------:R-:W-:Y:S05]  /*1790*/  @!P6 BRA `(.L_x_2067) ;  /* 0x00000000000ce947 */ /* 0x000fea0003800000 */
[----:B------:R-:W-:Y:S01]  /*17a0*/  ISETP.NE.AND P0, PT, R40, RZ, PT ;  /* 0x000000ff2800720c */ /* 0x000fe20003f05270 */
[----:B01----:R2:W3:-:S12]  /*17b0*/  LDS.128 R32, [R13] ;  /* 0x000000000d207984 */ /* 0x0034d80000000c00 */
[----:B------:R2:W4:Y:S02]  /*17c0*/  @!P0 LDS.128 R24, [R14] ;  /* 0x000000000e188984 */ /* 0x0005240000000c00 */
.L_x_2067:
[----:B------:R-:W-:Y:S05]  /*17d0*/  BSYNC B0 ;  /* 0x0000000000007941 */ /* 0x000fea0003800000 */
.L_x_2066:
[----:B------:R-:W-:Y:S06]  /*17e0*/  BAR.SYNC.DEFER_BLOCKING 0x0 ;  /* 0x0000000000007b1d */ /* 0x000fec0000010000 */
[----:B------:R-:W-:Y:S05]  /*17f0*/  BRA `(.L_x_2056) ;  /* 0x0000000400307947 */ /* 0x000fea0003800000 */
.L_x_2055:
        /* <DEDUP_REMOVED lines=8> */
[----:B------:R-:W-:-:S04]  /*1880*/  I2FP.F32.S32 R13, R13 ;  /* 0x0000000d000d7245 */ /* 0x000fc80000201400 */
        /* <DEDUP_REMOVED lines=26> */
.L_x_2068:
[----:B------:R-:W-:-:S13]  /*1a30*/  ISETP.GE.AND P0, PT, R13, R12, PT ;  /* 0x0000000c0d00720c */ /* 0x000fda0003f06270 */
[----:B------:R-:W-:Y:S05]  /*1a40*/  @P0 BRA `(.L_x_2069) ;  /* 0x0000000000980947 */ /* 0x000fea0003800000 */
[----:B------:R-:W-:Y:S02]  /*1a50*/  I2FP.F32.S32 R12, R12 ;  /* 0x0000000c000c7245 */ /* 0x000fe40000201400 */
[----:B------:R-:W-:Y:S02]  /*1a60*/  IADD3 R0, R13, 0x2, RZ ;  /* 0x000000020d007810 */ /* 0x000fe40007ffe0ff */
[----:B------:R-:W-:Y:S02]  /*1a70*/  I2FP.F32.S32 R13, R13 ;  /* 0x0000000d000d7245 */ /* 0x000fe40000201400 */
[----:B------:R-:W1:Y:S01]  /*1a80*/  MUFU.RCP R12, R12 ;  /* 0x0000000c000c7308 */ /* 0x000e620000001000 */
[----:B------:R-:W-:Y:S02]  /*1a90*/  I2FP.F32.S32 R3, R0 ;  /* 0x0000000000037245 */ /* 0x000fe40000201400 */
[----:B------:R-:W-:-:S03]  /*1aa0*/  I2FP.F32.S32 R40, R40 ;  /* 0x0000002800287245 */ /* 0x000fc60000201400 */
[-C--:B-1----:R-:W-:Y:S01]  /*1ab0*/  FMUL.FTZ R3, R3, R12.reuse ;  /* 0x0000000c03037220 */ /* 0x082fe20000410000 */
[----:B------:R-:W-:-:S03]  /*1ac0*/  FMUL.FTZ R13, R13, R12 ;  /* 0x0000000c0d0d7220 */ /* 0x000fc60000410000 */
[----:B------:R-:W-:Y:S01]  /*1ad0*/  FMUL.FTZ R3, R3, 13.28771209716796875 ;  /* 0x41549a7803037820 */ /* 0x000fe20000410000 */
[----:B------:R-:W-:-:S05]  /*1ae0*/  FMUL.FTZ R13, R13, 13.28771209716796875 ;  /* 0x41549a780d0d7820 */ /* 0x000fca0000410000 */
[----:B------:R-:W1:Y:S08]  /*1af0*/  MUFU.EX2 R3, -R3 ;  /* 0x8000000300037308 */ /* 0x000e700000000800 */
[----:B------:R-:W2:Y:S01]  /*1b00*/  MUFU.EX2 R13, -R13 ;  /* 0x8000000d000d7308 */ /* 0x000ea20000000800 */
[----:B-1----:R-:W-:-:S04]  /*1b10*/  FMUL.FTZ R0, R40, R3 ;  /* 0x0000000328007220 */ /* 0x002fc80000410000 */
[----:B0-----:R-:W-:Y:S01]  /*1b20*/  FMUL.RZ R6, R0, 0.15915493667125701904 ;  /* 0x3e22f98300067820 */ /* 0x001fe2000040c000 */
[----:B--2---:R-:W-:-:S03]  /*1b30*/  FMUL.FTZ R40, R40, R13 ;  /* 0x0000000d28287220 */ /* 0x004fc60000410000 */
        /* <DEDUP_REMOVED lines=8> */
[----:B------:R-:W0:Y:S01]  /*1bc0*/  MUFU.COS R5, R40 ;  /* 0x0000002800057308 */ /* 0x000e220000000000 */
[-C--:B-1----:R-:W-:Y:S01]  /*1bd0*/  FFMA.FTZ R9, R34, R8.reuse, -R7 ;  /* 0x0000000822097223 */ /* 0x082fe20000010807 */
[-C--:B------:R-:W-:Y:S01]  /*1be0*/  FFMA.FTZ R26, R26, R8.reuse, -R3 ;  /* 0x000000081a1a7223 */ /* 0x080fe20000010803 */
[-C--:B------:R-:W-:Y:S01]  /*1bf0*/  FFMA.FTZ R35, R35, R8.reuse, R10 ;  /* 0x0000000823237223 */ /* 0x080fe2000001000a */
[----:B------:R-:W-:Y:S01]  /*1c00*/  FFMA.FTZ R27, R27, R8, R4 ;  /* 0x000000081b1b7223 */ /* 0x000fe20000010004 */
[----:B------:R-:W-:Y:S02]  /*1c10*/  IMAD.MOV.U32 R34, RZ, RZ, R9 ;  /* 0x000000ffff227224 */ /* 0x000fe400078e0009 */
[-C--:B--2---:R-:W-:Y:S01]  /*1c20*/  FMUL.FTZ R7, R33, R0.reuse ;  /* 0x0000000021077220 */ /* 0x084fe20000410000 */
[-C--:B------:R-:W-:Y:S01]  /*1c30*/  FMUL.FTZ R3, R25, R0.reuse ;  /* 0x0000000019037220 */ /* 0x080fe20000410000 */
[-C--:B------:R-:W-:Y:S01]  /*1c40*/  FMUL.FTZ R6, R32, R0.reuse ;  /* 0x0000000020067220 */ /* 0x080fe20000410000 */
[----:B------:R-:W-:Y:S01]  /*1c50*/  FMUL.FTZ R0, R24, R0 ;  /* 0x0000000018007220 */ /* 0x000fe20000410000 */
[-C--:B0-----:R-:W-:Y:S01]  /*1c60*/  FFMA.FTZ R7, R32, R5.reuse, -R7 ;  /* 0x0000000520077223 */ /* 0x081fe20000010807 */
[-C--:B------:R-:W-:Y:S01]  /*1c70*/  FFMA.FTZ R24, R24, R5.reuse, -R3 ;  /* 0x0000000518187223 */ /* 0x080fe20000010803 */
[-C--:B------:R-:W-:Y:S01]  /*1c80*/  FFMA.FTZ R33, R33, R5.reuse, R6 ;  /* 0x0000000521217223 */ /* 0x080fe20000010006 */
[----:B------:R-:W-:-:S02]  /*1c90*/  FFMA.FTZ R25, R25, R5, R0 ;  /* 0x0000000519197223 */ /* 0x000fc40000010000 */
[----:B------:R-:W-:-:S07]  /*1ca0*/  MOV R32, R7 ;  /* 0x0000000700207202 */ /* 0x000fce0000000f00 */
.L_x_2069:
[----:B------:R-:W-:Y:S05]  /*1cb0*/  BSYNC B0 ;  /* 0x0000000000007941 */ /* 0x000fea0003800000 */
.L_x_2056:
        /* <DEDUP_REMOVED lines=13> */
[----:B------:R-:W-:-:S04]  /*1d90*/  @!P1 VIADD R3, R3, 0x440 ;  /* 0x0000044003039836 */ /* 0x000fc80000000000 */
[----:B------:R-:W-:Y:S02]  /*1da0*/  @!UP0 USHF.L.U32 UR4, UR38, 0x2, URZ ;  /* 0x0000000226048899 */ /* 0x000fe4000800063f */
[----:B------:R-:W1:Y:S01]  /*1db0*/  @!P0 LDC.64 R4, c[0x0][0x248] ;  /* 0x00009200ff048b82 */ /* 0x000e620000000a00 */
[C---:B0-----:R-:W-:Y:S02]  /*1dc0*/  LEA R0, R6.reuse, R0, 0x18 ;  /* 0x0000000006007211 */ /* 0x041fe400078ec0ff */
[----:B------:R-:W-:Y:S02]  /*1dd0*/  @!P1 LEA R6, R6, R3, 0x18 ;  /* 0x0000000306069211 */ /* 0x000fe400078ec0ff */
[----:B------:R-:W-:-:S03]  /*1de0*/  LEA R3, R17, R0, 0x4 ;  /* 0x0000000011037211 */ /* 0x000fc600078e20ff */
[----:B------:R-:W-:Y:S02]  /*1df0*/  @!P1 IMAD R6, R17, 0x10, R6 ;  /* 0x0000001011069824 */ /* 0x000fe400078e0206 */
[----:B-----5:R-:W-:Y:S01]  /*1e00*/  @!P0 IMAD R7, R18, R7, UR4 ;  /* 0x0000000412078e24 */ /* 0x020fe2000f8e0207 */
        /* <DEDUP_REMOVED lines=8> */
.L_x_2071:
[----:B------:R-:W-:Y:S05]  /*1e90*/  BSYNC B0 ;  /* 0x0000000000007941 */ /* 0x000fea0003800000 */
.L_x_2070:
        /* <DEDUP_REMOVED lines=31> */
[----:B0-----:R-:W-:Y:S02]  /*2090*/  IMAD.MOV.U32 R0, RZ, RZ, -0x800001 ;  /* 0xff7fffffff007424 */ /* 0x001fe400078e00ff */
[----:B------:R-:W-:-:S04]  /*20a0*/  VIADDMNMX R3, R3, UR39, RZ, !PT ;  /* 0x0000002703037c46 */ /* 0x000fc8000f8001ff */
[----:B------:R-:W-:Y:S02]  /*20b0*/  R2UR UR58, R3 ;  /* 0x00000000033a72ca */ /* 0x000fe400000e0000 */
[----:B------:R-:W-:-:S05]  /*20c0*/  MOV R3, UR5 ;  /* 0x0000000500037c02 */ /* 0x000fca0008000f00 */
[----:B------:R-:W-:Y:S04]  /*20d0*/  STL [R1+0x788], R3 ;  /* 0x0007880301007387 */ /* 0x000fe80000100800 */
[----:B------:R-:W0:Y:S02]  /*20e0*/  @!P1 LDS R7, [R8+0x8] ;  /* 0x0000080008079984 */ /* 0x000e240000000800 */
[----:B------:R-:W-:Y:S02]  /*20f0*/  UIADD3 UR31, UR40, -UR58, URZ ;  /* 0x8000003a281f7290 */ /* 0x000fe4000fffe03f */
[----:B------:R-:W-:Y:S04]  /*2100*/  STL [R1+0x780], R0 ;  /* 0x0007800001007387 */ /* 0x000fe80000100800 */
[----:B0-----:R-:W0:Y:S02]  /*2110*/  SHFL.BFLY PT, R4, R7, 0x1, 0x1f ;  /* 0x0c201f0007047f89 */ /* 0x001e2400000e0000 */
[----:B0-----:R-:W-:-:S06]  /*2120*/  FADD.FTZ R4, R4, R7 ;  /* 0x0000000704047221 */ /* 0x001fcc0000010000 */
[----:B------:R-:W0:Y:S01]  /*2130*/  SHFL.IDX PT, R4, R4, RZ, 0x1f ;  /* 0x00001fff04047589 */ /* 0x000e2200000e0000 */
[----:B------:R-:W-:Y:S05]  /*2140*/  @P0 BRA `(.L_x_2073) ;  /* 0x0000000000540947 */ /* 0x000fea0003800000 */
[----:B------:R-:W-:Y:S01]  /*2150*/  IMAD.U32 R0, RZ, RZ, UR31 ;  /* 0x0000001fff007e24 */ /* 0x000fe2000f8e00ff */
[----:B------:R-:W-:Y:S01]  /*2160*/  ULDC UR5, c[0x0][0x2a0] ;  /* 0x0000a80000057ab9 */ /* 0x000fe20000000800 */
[----:B------:R-:W-:Y:S02]  /*2170*/  ULDC.64 UR6, c[0x0][0x2c8] ;  /* 0x0000b20000067ab9 */ /* 0x000fe40000000a00 */
[----:B------:R-:W-:Y:S02]  /*2180*/  ISETP.NE.U32.AND P0, PT, RZ, UR6, PT ;  /* 0x00000006ff007c0c */ /* 0x000fe4000bf05070 */
[----:B------:R-:W-:Y:S01]  /*2190*/  LEA R0, R0, R3, 0x2 ;  /* 0x0000000300007211 */ /* 0x000fe200078e10ff */
[----:B0-----:R-:W-:Y:S01]  /*21a0*/  FMUL.FTZ R3, R4, UR5 ;  /* 0x0000000504037c20 */ /* 0x001fe20008410000 */
[----:B------:R-:W-:-:S04]  /*21b0*/  ISETP.NE.AND.EX P0, PT, RZ, UR7, PT, P0 ;  /* 0x00000007ff007c0c */ /* 0x000fc8000bf05300 */
[----:B------:R0:W-:Y:S09]  /*21c0*/  STL [R1+0x780], R3 ;  /* 0x0007800301007387 */ /* 0x0001f20000100800 */
[----:B------:R-:W-:Y:S05]  /*21d0*/  @!P0 BRA `(.L_x_2074) ;  /* 0x0000000000288947 */ /* 0x000fea0003800000 */
[----:B------:R-:W1:Y:S01]  /*21e0*/  LDC.64 R4, c[0x0][0x2c8] ;  /* 0x0000b200ff047b82 */ /* 0x000e620000000a00 */
[----:B------:R-:W-:Y:S01]  /*21f0*/  IMAD.MOV.U32 R7, RZ, RZ, R3 ;  /* 0x000000ffff077224 */ /* 0x000fe200078e0003 */
[----:B0-----:R-:W-:Y:S01]  /*2200*/  IADD3 R3, -R42, UR40, RZ ;  /* 0x000000282a037c10 */ /* 0x001fe2000fffe1ff */
[----:B------:R-:W-:-:S04]  /*2210*/  ULDC UR5, c[0x0][0x2d0] ;  /* 0x0000b40000057ab9 */ /* 0x000fc80000000800 */
[----:B------:R-:W-:-:S04]  /*2220*/  IMAD R6, R41, UR5, R3 ;  /* 0x0000000529067c24 */ /* 0x000fc8000f8e0203 */
[----:B------:R-:W-:-:S04]  /*2230*/  IMAD R3, R6, UR5, R3 ;  /* 0x0000000506037c24 */ /* 0x000fc8000f8e0203 */
[----:B-1----:R-:W-:-:S06]  /*2240*/  IMAD.WIDE R4, R3, 0x4, R4 ;  /* 0x0000000403047825 */ /* 0x002fcc00078e0204 */
[----:B------:R-:W5:Y:S02]  /*2250*/  LDG.E R4, desc[UR36][R4.64] ;  /* 0x0000002404047981 */ /* 0x000f64000c1e1900 */
[----:B-----5:R-:W-:-:S05]  /*2260*/  FADD.FTZ R7, R7, R4 ;  /* 0x0000000407077221 */ /* 0x020fca0000010000 */
[----:B------:R1:W-:Y:S02]  /*2270*/  STL [R1+0x780], R7 ;  /* 0x0007800701007387 */ /* 0x0003e40000100800 */
.L_x_2074:
[----:B0-----:R-:W5:Y:S04]  /*2280*/  LDL R3, [R1+0x780] ;  /* 0x0007800001037983 */ /* 0x001f680000100800 */
[----:B-----5:R0:W-:Y:S02]  /*2290*/  STS [R0], R3 ;  /* 0x0000000300007388 */ /* 0x0201e40000000800 */
.L_x_2073:
[----:B------:R-:W-:Y:S05]  /*22a0*/  BSYNC B0 ;  /* 0x0000000000007941 */ /* 0x000fea0003800000 */
.L_x_2072:
        /* <DEDUP_REMOVED lines=9> */
[----:B01----:R-:W0:Y:S04]  /*2340*/  LDS.128 R4, [UR30+0x380] ;  /* 0x0003801eff047984 */ /* 0x003e280008000c00 */
[----:B--2---:R-:W1:Y:S04]  /*2350*/  LDS.128 R12, [UR30+0x3a0] ;  /* 0x0003a01eff0c7984 */ /* 0x004e680008000c00 */
[----:B------:R-:W-:Y:S04]  /*2360*/  LDS.128 R8, [UR30+0x390] ;  /* 0x0003901eff087984 */ /* 0x000fe80008000c00 */
[----:B------:R-:W2:Y:S04]  /*2370*/  LDS.128 R52, [UR30+0x370] ;  /* 0x0003701eff347984 */ /* 0x000ea80008000c00 */
[----:B------:R-:W5:Y:S04]  /*2380*/  LDS.128 R20, [UR30+0x3b0] ;  /* 0x0003b01eff147984 */ /* 0x000f680008000c00 */
        /* <DEDUP_REMOVED lines=11> */
[----:B-1----:R-:W-:Y:S01]  /*2440*/  R2UR UR49, R15 ;  /* 0x000000000f3172ca */ /* 0x002fe200000e0000 */
[----:B------:R-:W0:Y:S01]  /*2450*/  LDS.128 R4, [UR30+0x430] ;  /* 0x0004301eff047984 */ /* 0x000e220008000c00 */
[----:B------:R-:W-:Y:S02]  /*2460*/  R2UR UR48, R14 ;  /* 0x000000000e3072ca */ /* 0x000fe400000e0000 */
[----:B------:R-:W-:Y:S01]  /*2470*/  R2UR UR47, R13 ;  /* 0x000000000d2f72ca */ /* 0x000fe200000e0000 */
[----:B--2---:R-:W-:Y:S01]  /*2480*/  STL.64 [R1+0x790], R52 ;  /* 0x0007903401007387 */ /* 0x004fe20000100a00 */
[----:B------:R-:W-:Y:S01]  /*2490*/  R2UR UR46, R12 ;  /* 0x000000000c2e72ca */ /* 0x000fe200000e0000 */
[----:B------:R-:W-:Y:S01]  /*24a0*/  IMAD.MOV.U32 R0, RZ, RZ, R54 ;  /* 0x000000ffff007224 */ /* 0x000fe200078e0036 */
[----:B------:R-:W-:Y:S01]  /*24b0*/  R2UR UR53, R11 ;  /* 0x000000000b3572ca */ /* 0x000fe200000e0000 */
[----:B------:R-:W1:Y:S01]  /*24c0*/  LDS.128 R12, [UR30+0x40] ;  /* 0x0000401eff0c7984 */ /* 0x000e620008000c00 */
[----:B------:R-:W-:-:S02]  /*24d0*/  R2UR UR52, R10 ;  /* 0x000000000a3472ca */ /* 0x000fc400000e0000 */
[----:B------:R-:W-:Y:S02]  /*24e0*/  R2UR UR51, R9 ;  /* 0x00000000093372ca */ /* 0x000fe400000e0000 */
[----:B------:R-:W-:Y:S02]  /*24f0*/  R2UR UR50, R8 ;  /* 0x00000000083272ca */ /* 0x000fe400000e0000 */
[----:B------:R-:W2:Y:S01]  /*2500*/  LDS.128 R8, [UR30+0x50] ;  /* 0x0000501eff087984 */ /* 0x000ea20008000c00 */
[----:B------:R-:W-:Y:S02]  /*2510*/  MOV R3, R55 ;  /* 0x0000003700037202 */ /* 0x000fe40000000f00 */
[----:B------:R-:W-:Y:S02]  /*2520*/  R2UR UR61, R0 ;  /* 0x00000000003d72ca */ /* 0x000fe400000e0000 */
[----:B------:R-:W-:Y:S02]  /*2530*/  IADD3 R0, R17, UR58, RZ ;  /* 0x0000003a11007c10 */ /* 0x000fe4000fffe0ff */
[----:B-----5:R-:W-:-:S02]  /*2540*/  R2UR UR45, R23 ;  /* 0x00000000172d72ca */ /* 0x020fc400000e0000 */
[----:B------:R-:W-:Y:S02]  /*2550*/  R2UR UR44, R22 ;  /* 0x00000000162c72ca */ /* 0x000fe400000e0000 */
[----:B------:R-:W-:Y:S02]  /*2560*/  R2UR UR43, R21 ;  /* 0x00000000152b72ca */ /* 0x000fe400000e0000 */
[----:B------:R-:W-:Y:S02]  /*2570*/  R2UR UR42, R20 ;  /* 0x00000000142a72ca */ /* 0x000fe400000e0000 */
[----:B----4-:R-:W-:Y:S02]  /*2580*/  R2UR UR41, R27 ;  /* 0x000000001b2972ca */ /* 0x010fe400000e0000 */
[----:B------:R-:W-:Y:S02]  /*2590*/  R2UR UR40, R26 ;  /* 0x000000001a2872ca */ /* 0x000fe400000e0000 */
[----:B------:R-:W-:-:S02]  /*25a0*/  R2UR UR35, R25 ;  /* 0x00000000192372ca */ /* 0x000fc400000e0000 */
[----:B------:R-:W-:Y:S02]  /*25b0*/  R2UR UR34, R24 ;  /* 0x00000000182272ca */ /* 0x000fe400000e0000 */
[----:B------:R-:W-:Y:S02]  /*25c0*/  R2UR UR33, R31 ;  /* 0x000000001f2172ca */ /* 0x000fe400000e0000 */
[----:B0-----:R-:W-:Y:S02]  /*25d0*/  R2UR UR7, R7 ;  /* 0x00000000070772ca */ /* 0x001fe400000e0000 */
[----:B------:R-:W-:Y:S02]  /*25e0*/  R2UR UR6, R6 ;  /* 0x00000000060672ca */ /* 0x000fe400000e0000 */
[----:B------:R-:W-:Y:S02]  /*25f0*/  R2UR UR5, R5 ;  /* 0x00000000050572ca */ /* 0x000fe400000e0000 */
[----:B------:R-:W-:-:S02]  /*2600*/  R2UR UR4, R4 ;  /* 0x00000000040472ca */ /* 0x000fc400000e0000 */
[----:B------:R-:W0:Y:S01]  /*2610*/  LDS.128 R4, [UR30+0x60] ;  /* 0x0000601eff047984 */ /* 0x000e220008000c00 */
[----:B------:R-:W-:Y:S02]  /*2620*/  R2UR UR32, R30 ;  /* 0x000000001e2072ca */ /* 0x000fe400000e0000 */
[----:B------:R-:W-:Y:S01]  /*2630*/  R2UR UR29, R29 ;  /* 0x000000001d1d72ca */ /* 0x000fe200000e0000 */
[----:B-1----:R-:W-:Y:S01]  /*2640*/  STL.64 [R1+0x770], R12 ;  /* 0x0007700c01007387 */ /* 0x002fe20000100a00 */
[----:B------:R-:W-:Y:S02]  /*2650*/  R2UR UR28, R28 ;  /* 0x000000001c1c72ca */ /* 0x000fe400000e0000 */
[----:B------:R-:W-:Y:S01]  /*2660*/  R2UR UR27, R35 ;  /* 0x00000000231b72ca */ /* 0x000fe200000e0000 */
[----:B------:R-:W-:Y:S01]  /*2670*/  STL.64 [R1+0x778], R14 ;  /* 0x0007780e01007387 */ /* 0x000fe20000100a00 */
[----:B------:R-:W-:Y:S02]  /*2680*/  R2UR UR26, R34 ;  /* 0x00000000221a72ca */ /* 0x000fe400000e0000 */
[----:B------:R-:W-:Y:S01]  /*2690*/  R2UR UR25, R33 ;  /* 0x00000000211972ca */ /* 0x000fe200000e0000 */
[----:B------:R-:W1:Y:S01]  /*26a0*/  LDS.128 R12, [UR30+0x70] ;  /* 0x0000701eff0c7984 */ /* 0x000e620008000c00 */
[----:B------:R-:W-:-:S02]  /*26b0*/  R2UR UR24, R32 ;  /* 0x00000000201872ca */ /* 0x000fc400000e0000 */
[----:B------:R-:W-:Y:S01]  /*26c0*/  R2UR UR23, R39 ;  /* 0x00000000271772ca */ /* 0x000fe200000e0000 */
[----:B--2---:R-:W-:Y:S01]  /*26d0*/  STL.64 [R1+0x760], R8 ;  /* 0x0007600801007387 */ /* 0x004fe20000100a00 */
[----:B------:R-:W-:Y:S02]  /*26e0*/  R2UR UR22, R38 ;  /* 0x00000000261672ca */ /* 0x000fe400000e0000 */
[----:B------:R-:W-:Y:S01]  /*26f0*/  R2UR UR21, R37 ;  /* 0x00000000251572ca */ /* 0x000fe200000e0000 */
[----:B------:R-:W-:Y:S01]  /*2700*/  STL.64 [R1+0x768], R10 ;  /* 0x0007680a01007387 */ /* 0x000fe20000100a00 */
[----:B------:R-:W-:Y:S02]  /*2710*/  R2UR UR20, R36 ;  /* 0x00000000241472ca */ /* 0x000fe400000e0000 */
[----:B------:R-:W-:Y:S01]  /*2720*/  R2UR UR19, R43 ;  /* 0x000000002b1372ca */ /* 0x000fe200000e0000 */
[----:B------:R-:W2:Y:S01]  /*2730*/  LDS.128 R8, [UR30+0x80] ;  /* 0x0000801eff087984 */ /* 0x000ea20008000c00 */
[----:B------:R-:W-:-:S02]  /*2740*/  R2UR UR18, R42 ;  /* 0x000000002a1272ca */ /* 0x000fc400000e0000 */
[----:B------:R-:W-:Y:S02]  /*2750*/  R2UR UR17, R41 ;  /* 0x00000000291172ca */ /* 0x000fe400000e0000 */
[----:B------:R-:W-:Y:S02]  /*2760*/  R2UR UR16, R40 ;  /* 0x00000000281072ca */ /* 0x000fe400000e0000 */
[----:B------:R-:W-:Y:S02]  /*2770*/  R2UR UR15, R47 ;  /* 0x000000002f0f72ca */ /* 0x000fe400000e0000 */
[----:B------:R-:W-:Y:S02]  /*2780*/  R2UR UR14, R46 ;  /* 0x000000002e0e72ca */ /* 0x000fe400000e0000 */
[----:B------:R-:W-:Y:S02]  /*2790*/  R2UR UR13, R45 ;  /* 0x000000002d0d72ca */ /* 0x000fe400000e0000 */
[----:B------:R-:W-:-:S02]  /*27a0*/  R2UR UR12, R44 ;  /* 0x000000002c0c72ca */ /* 0x000fc400000e0000 */
[----:B------:R-:W-:Y:S01]  /*27b0*/  R2UR UR11, R51 ;  /* 0x00000000330b72ca */ /* 0x000fe200000e0000 */
[----:B0-----:R-:W-:Y:S01]  /*27c0*/  STL.64 [R1+0x750], R4 ;  /* 0x0007500401007387 */ /* 0x001fe20000100a00 */
[----:B------:R-:W-:Y:S02]  /*27d0*/  R2UR UR10, R50 ;  /* 0x00000000320a72ca */ /* 0x000fe400000e0000 */
[----:B------:R-:W-:Y:S01]  /*27e0*/  R2UR UR9, R49 ;  /* 0x00000000310972ca */ /* 0x000fe200000e0000 */
[----:B------:R-:W-:Y:S01]  /*27f0*/  STL.64 [R1+0x758], R6 ;  /* 0x0007580601007387 */ /* 0x000fe20000100a00 */
[----:B------:R-:W-:Y:S02]  /*2800*/  R2UR UR8, R48 ;  /* 0x00000000300872ca */ /* 0x000fe400000e0000 */
        /* <DEDUP_REMOVED lines=337> */
.L_x_2075:
[----:B------:R-:W-:Y:S04]  /*3d20*/  BSSY B0, `(.L_x_2076) ;  /* 0x00014d9000007945 */ /* 0x000fe80003800000 */
[----:B------:R-:W-:Y:S05]  /*3d30*/  @P0 BRA `(.L_x_2077) ;  /* 0x0000014c005c0947 */ /* 0x000fea0003800000 */
[-C--:B------:R-:W-:Y:S01]  /*3d40*/  IABS R3, R250.reuse ;  /* 0x000000fa00037213 */ /* 0x080fe20000000000 */
[----:B------:R-:W-:Y:S01]  /*3d50*/  IMAD R19, R19, 0xe0, RZ ;  /* 0x000000e013137824 */ /* 0x000fe200078e02ff */
[----:B------:R-:W-:Y:S01]  /*3d60*/  ULDC UR30, c[0x0][0x298] ;  /* 0x0000a600001e7ab9 */ /* 0x000fe20000000800 */
[-C--:B------:R-:W-:Y:S02]  /*3d70*/  IMAD R248, R248, R250.reuse, RZ ;  /* 0x000000faf8f87224 */ /* 0x080fe400078e02ff */
[----:B-12---:R-:W-:Y:S02]  /*3d80*/  IMAD.MOV.U32 R6, RZ, RZ, R3 ;  /* 0x000000ffff067224 */ /* 0x006fe400078e0003 */
[----:B------:R-:W-:Y:S01]  /*3d90*/  IMAD R19, R19, R250, RZ ;  /* 0x000000fa13137224 */ /* 0x000fe200078e02ff */
[----:B------:R-:W-:Y:S01]  /*3da0*/  SHF.R.S32.HI R18, RZ, 0x1f, R248 ;  /* 0x0000001fff127819 */ /* 0x000fe200000114f8 */
[----:B------:R-:W0:Y:S01]  /*3db0*/  I2F.RP R4, R6 ;  /* 0x0000000600047306 */ /* 0x000e220000209400 */
[----:B------:R-:W-:Y:S02]  /*3dc0*/  STL [R1+0x784], R6 ;  /* 0x0007840601007387 */ /* 0x000fe40000100800 */
[----:B------:R-:W-:-:S05]  /*3dd0*/  SHF.R.S32.HI R17, RZ, 0x1f, R19 ;  /* 0x0000001fff117819 */ /* 0x000fca0000011413 */
        /* <DEDUP_REMOVED lines=10> */
[----:B0-----:R-:W-:-:S07]  /*3e80*/  VIADD R0, R3, UR30 ;  /* 0x0000001e03007c36 */ /* 0x001fce0008000000 */
.L_x_2208:
[----:B------:R0:W-:Y:S01]  /*3e90*/  STL.64 [R1+0x7a8], R4 ;  /* 0x0007a80401007387 */ /* 0x0001e20000100a00 */
[----:B------:R-:W-:-:S03]  /*3ea0*/  ULDC UR30, c[0x0][0x284] ;  /* 0x0000a100001e7ab9 */ /* 0x000fc60000000800 */
[----:B------:R-:W0:Y:S04]  /*3eb0*/  LDL R252, [R1+0x40] ;  /* 0x0000400001fc7983 */ /* 0x000e280000100800 */
[----:B--2---:R-:W2:Y:S01]  /*3ec0*/  LDL R249, [R1+0x798] ;  /* 0x0007980001f97983 */ /* 0x004ea20000100800 */
[----:B-1----:R-:W1:Y:S01]  /*3ed0*/  S2R R0, SR_CTAID.Y ;  /* 0x0000000000007919 */ /* 0x002e620000002600 */
[----:B------:R-:W-:Y:S01]  /*3ee0*/  MOV R250, UR30 ;  /* 0x0000001e00fa7c02 */ /* 0x000fe20008000f00 */
[----:B------:R-:W-:Y:S02]  /*3ef0*/  ULDC.64 UR30, c[0x0][0x2b0] ;  /* 0x0000ac00001e7ab9 */ /* 0x000fe40000000a00 */
[----:B------:R-:W-:-:S04]  /*3f00*/  ISETP.NE.U32.AND P0, PT, RZ, UR30, PT ;  /* 0x0000001eff007c0c */ /* 0x000fc8000bf05070 */
[----:B------:R-:W-:-:S13]  /*3f10*/  ISETP.NE.AND.EX P0, PT, RZ, UR31, PT, P0 ;  /* 0x0000001fff007c0c */ /* 0x000fda000bf05300 */
[----:B-1----:R-:W-:-:S05]  /*3f20*/  @P0 IMAD R0, R0, R250, RZ ;  /* 0x000000fa00000224 */ /* 0x002fca00078e02ff */
[--C-:B------:R-:W-:Y:S02]  /*3f30*/  @P0 SHF.R.S32.HI R3, RZ, 0x1f, R0.reuse ;  /* 0x0000001fff030819 */ /* 0x100fe40000011400 */
[----:B0-----:R-:W-:Y:S02]  /*3f40*/  @P0 IADD3 R4, P1, P2, R252, UR30, R0 ;  /* 0x0000001efc040c10 */ /* 0x001fe4000fa3e000 */
[----:B------:R-:W-:-:S04]  /*3f50*/  @P0 SHF.R.S32.HI R0, RZ, 0x1f, R252 ;  /* 0x0000001fff000819 */ /* 0x000fc800000114fc */
[----:B------:R-:W-:Y:S02]  /*3f60*/  @P0 IADD3.X R5, R0, UR31, R3, P1, P2 ;  /* 0x0000001f00050c10 */ /* 0x000fe40008fe4403 */
[----:B------:R-:W-:Y:S02]  /*3f70*/  IABS R3, R252 ;  /* 0x000000fc00037213 */ /* 0x000fe40000000000 */
[----:B------:R-:W-:Y:S01]  /*3f80*/  IABS R0, R250 ;  /* 0x000000fa00007213 */ /* 0x000fe20000000000 */
[----:B---3--:R-:W3:Y:S02]  /*3f90*/  @P0 LDG.E.U8 R251, desc[UR36][R4.64] ;  /* 0x0000002404fb0981 */ /* 0x008ee4000c1e1100 */
[----:B--2---:R-:W-:-:S04]  /*3fa0*/  IMAD.HI.U32 R249, R249, R3, RZ ;  /* 0x00000003f9f97227 */ /* 0x004fc800078e00ff */
[----:B------:R-:W-:Y:S01]  /*3fb0*/  IMAD.MOV R249, RZ, RZ, -R249 ;  /* 0x000000fffff97224 */ /* 0x000fe200078e0af9 */
[----:B------:R0:W5:Y:S03]  /*3fc0*/  LDL.LU.64 R4, [R1+0x7a8] ;  /* 0x0007a80001047983 */ /* 0x0001660000300a00 */
[----:B------:R-:W-:Y:S02]  /*3fd0*/  IMAD R3, R0, R249, R3 ;  /* 0x000000f900037224 */ /* 0x000fe400078e0203 */
[----:B------:R-:W2:Y:S01]  /*3fe0*/  LDL R249, [R1+0x784] ;  /* 0x0007840001f97983 */ /* 0x000ea20000100800 */
[----:B------:R-:W-:Y:S01]  /*3ff0*/  UIADD3 UR30, UR39, -0x1, URZ ;  /* 0xffffffff271e7890 */ /* 0x000fe2000fffe03f */
[----:B------:R-:W-:Y:S02]  /*4000*/  ISETP.GE.AND P2, PT, R252, RZ, PT ;  /* 0x000000fffc00720c */ /* 0x000fe40003f46270 */
[----:B------:R-:W-:Y:S01]  /*4010*/  ISETP.NE.AND P3, PT, R250, RZ, PT ;  /* 0x000000fffa00720c */ /* 0x000fe20003f65270 */
[----:B------:R-:W-:Y:S01]  /*4020*/  BSSY B1, `(.L_x_2078) ;  /* 0x0000063000017945 */ /* 0x000fe20003800000 */
[----:B--2---:R-:W-:-:S13]  /*4030*/  ISETP.GT.U32.AND P1, PT, R249, R3, PT ;  /* 0x00000003f900720c */ /* 0x004fda0003f24070 */
[----:B------:R-:W-:-:S04]  /*4040*/  @!P1 IADD3 R3, R3, -R0, RZ ;  /* 0x8000000003039210 */ /* 0x000fc80007ffe0ff */
[----:B------:R-:W-:-:S13]  /*4050*/  ISETP.GT.U32.AND P1, PT, R249, R3, PT ;  /* 0x00000003f900720c */ /* 0x000fda0003f24070 */
[----:B------:R-:W-:Y:S01]  /*4060*/  @!P1 IMAD.IADD R3, R3, 0x1, -R0 ;  /* 0x0000000103039824 */ /* 0x000fe200078e0a00 */
[----:B------:R-:W-:Y:S01]  /*4070*/  ISETP.GE.AND P1, PT, R252, UR30, PT ;  /* 0x0000001efc007c0c */ /* 0x000fe2000bf26270 */
[----:B------:R-:W-:Y:S01]  /*4080*/  IMAD R0, R250, 0xe0, RZ ;  /* 0x000000e0fa007824 */ /* 0x000fe200078e02ff */
[----:B---3--:R-:W-:Y:S02]  /*4090*/  ISETP.NE.AND P0, PT, R251, RZ, P0 ;  /* 0x000000fffb00720c */ /* 0x008fe40000705270 */
[----:B------:R-:W-:Y:S02]  /*40a0*/  @!P2 IADD3 R3, -R3, RZ, RZ ;  /* 0x000000ff0303a210 */ /* 0x000fe40007ffe1ff */
[----:B------:R-:W-:-:S07]  /*40b0*/  @!P3 LOP3.LUT R3, RZ, R250, RZ, 0x33, !PT ;  /* 0x000000faff03b212 */ /* 0x000fce00078e33ff */
[----:B0-----:R-:W-:Y:S05]  /*40c0*/  @P1 BRA `(.L_x_2079) ;  /* 0x0000000400601947 */ /* 0x001fea0003800000 */
[----:B------:R-:W-:Y:S01]  /*40d0*/  IMAD.SHL.U32 R251, R3, 0x4, RZ ;  /* 0x0000000403fb7824 */ /* 0x000fe200078e00ff */
[----:B------:R0:W-:Y:S01]  /*40e0*/  STL.64 [R1+0x7b8], R8 ;  /* 0x0007b80801007387 */ /* 0x0001e20000100a00 */
[----:B------:R-:W-:-:S03]  /*40f0*/  ULDC UR30, c[0x0][0x29c] ;  /* 0x0000a700001e7ab9 */ /* 0x000fc60000000800 */
[----:B------:R-:W-:Y:S01]  /*4100*/  ISETP.GE.AND P2, PT, R251, R0, PT ;  /* 0x00000000fb00720c */ /* 0x000fe20003f46270 */
[----:B------:R1:W-:Y:S04]  /*4110*/  STL.64 [R1+0x7b0], R6 ;  /* 0x0007b00601007387 */ /* 0x0003e80000100a00 */
[----:B-----5:R2:W-:Y:S08]  /*4120*/  STL.64 [R1+0x7a8], R4 ;  /* 0x0007a80401007387 */ /* 0x0205f00000100a00 */
[----:B0-----:R-:W2:Y:S01]  /*4130*/  @!P2 LDC.64 R8, c[0x0][0x248] ;  /* 0x00009200ff08ab82 */ /* 0x001ea20000000a00 */
[----:B------:R-:W-:-:S02]  /*4140*/  @!P2 IADD3 R249, P3, R19, R251, RZ ;  /* 0x000000fb13f9a210 */ /* 0x000fc40007f7e0ff */
[----:B-1----:R-:W-:Y:S02]  /*4150*/  CS2R R6, SRZ ;  /* 0x0000000000067805 */ /* 0x002fe4000001ff00 */
[----:B------:R-:W-:Y:S02]  /*4160*/  @!P2 LEA.HI.X.SX32 R252, R251, R17, 0x1, P3 ;  /* 0x00000011fbfca211 */ /* 0x000fe400018f0eff */
[----:B--2---:R-:W-:Y:S01]  /*4170*/  MOV R5, R8 ;  /* 0x0000000800057202 */ /* 0x004fe20000000f00 */
[----:B------:R-:W-:-:S03]  /*4180*/  IMAD.MOV.U32 R4, RZ, RZ, R9 ;  /* 0x000000ffff047224 */ /* 0x000fc600078e0009 */
[----:B------:R-:W-:-:S04]  /*4190*/  @!P2 LEA R8, P4, R249, R5, 0x2 ;  /* 0x00000005f908a211 */ /* 0x000fc800078810ff */
[----:B------:R-:W-:Y:S02]  /*41a0*/  @!P2 LEA.HI.X R9, R249, R4, R252, 0x2, P4 ;  /* 0x00000004f909a211 */ /* 0x000fe400020f14fc */
[----:B------:R-:W-:-:S06]  /*41b0*/  CS2R R4, SRZ ;  /* 0x0000000000047805 */ /* 0x000fcc000001ff00 */
[----:B------:R-:W2:Y:S04]  /*41c0*/  @!P2 LDG.E.128 R4, desc[UR36][R8.64] ;  /* 0x000000240804a981 */ /* 0x000ea8000c1e1d00 */
[----:B------:R0:W5:Y:S01]  /*41d0*/  LDL.LU.64 R8, [R1+0x7b8] ;  /* 0x0007b80001087983 */ /* 0x0001620000300a00 */
[----:B------:R-:W-:-:S03]  /*41e0*/  ISETP.NE.AND P3, PT, RZ, UR30, PT ;  /* 0x0000001eff007c0c */ /* 0x000fc6000bf65270 */
[----:B--2---:R-:W-:Y:S01]  /*41f0*/  STL.64 [R1+0x30], R4 ;  /* 0x0000300401007387 */ /* 0x004fe20000100a00 */
[----:B------:R-:W-:Y:S01]  /*4200*/  MOV R252, R6 ;  /* 0x0000000600fc7202 */ /* 0x000fe20000000f00 */
[----:B------:R-:W-:Y:S02]  /*4210*/  IMAD.MOV.U32 R249, RZ, RZ, R7 ;  /* 0x000000fffff97224 */ /* 0x000fe400078e0007 */
[----:B------:R1:W-:Y:S04]  /*4220*/  STL.64 [R1+0x38], R6 ;  /* 0x0000380601007387 */ /* 0x0003e80000100a00 */
[----:B-1----:R0:W5:Y:S04]  /*4230*/  LDL.LU.64 R6, [R1+0x7b0] ;  /* 0x0007b00001067983 */ /* 0x0021680000300a00 */
[----:B------:R0:W5:Y:S01]  /*4240*/  LDL.LU.64 R4, [R1+0x7a8] ;  /* 0x0007a80001047983 */ /* 0x0001620000300a00 */
[----:B------:R-:W-:Y:S05]  /*4250*/  @P3 BRA `(.L_x_2079) ;  /* 0x0000000000fc3947 */ /* 0x000fea0003800000 */
[----:B------:R-:W-:Y:S04]  /*4260*/  STL.64 [R1+0x7e8], R22 ;  /* 0x0007e81601007387 */ /* 0x000fe80000100a00 */
[----:B------:R-:W-:Y:S04]  /*4270*/  STL.64 [R1+0x7e0], R20 ;  /* 0x0007e01401007387 */ /* 0x000fe80000100a00 */
[----:B------:R1:W-:Y:S04]  /*4280*/  STL.64 [R1+0x7d8], R14 ;  /* 0x0007d80e01007387 */ /* 0x0003e80000100a00 */
[----:B------:R-:W-:Y:S01]  /*4290*/  STL [R1+0x7d4], R13 ;  /* 0x0007d40d01007387 */ /* 0x000fe20000100800 */
[----:B------:R-:W-:-:S03]  /*42a0*/  LOP3.LUT P5, RZ, R2, 0x10, RZ, 0xc0, !PT ;  /* 0x0000001002ff7812 */ /* 0x000fc600078ac0ff */
[----:B------:R-:W-:Y:S04]  /*42b0*/  STL [R1+0x7d0], R12 ;  /* 0x0007d00c01007387 */ /* 0x000fe80000100800 */
[----:B------:R-:W-:Y:S01]  /*42c0*/  STL [R1+0x7cc], R11 ;  /* 0x0007cc0b01007387 */ /* 0x000fe20000100800 */
[----:B-1----:R-:W1:Y:S03]  /*42d0*/  @!P2 LDC.64 R14, c[0x0][0x248] ;  /* 0x00009200ff0eab82 */ /* 0x002e660000000a00 */
[----:B------:R-:W-:Y:S04]  /*42e0*/  STL [R1+0x7c8], R10 ;  /* 0x0007c80a01007387 */ /* 0x000fe80000100800 */
[----:B------:R-:W-:Y:S04]  /*42f0*/  STL [R1+0x7c4], R3 ;  /* 0x0007c40301007387 */ /* 0x000fe80000100800 */
[----:B------:R-:W-:Y:S04]  /*4300*/  STL [R1+0x7c0], R0 ;  /* 0x0007c00001007387 */ /* 0x000fe80000100800 */
[----:B-----5:R2:W-:Y:S04]  /*4310*/  STL.64 [R1+0x7b8], R8 ;  /* 0x0007b80801007387 */ /* 0x0205e80000100a00 */
[----:B------:R3:W-:Y:S04]  /*4320*/  STL.64 [R1+0x7b0], R6 ;  /* 0x0007b00601007387 */ /* 0x0007e80000100a00 */
[----:B------:R4:W-:Y:S01]  /*4330*/  STL.64 [R1+0x7a8], R4 ;  /* 0x0007a80401007387 */ /* 0x0009e20000100a00 */
[----:B--2---:R-:W2:Y:S01]  /*4340*/  @P5 LDC.64 R8, c[0x0][0x2e0] ;  /* 0x0000b800ff085b82 */ /* 0x004ea20000000a00 */
[----:B---3--:R-:W-:-:S02]  /*4350*/  MOV R6, R252 ;  /* 0x000000fc00067202 */ /* 0x008fc40000000f00 */
[----:B------:R-:W3:Y:S01]  /*4360*/  S2R R252, SR_CTAID.X ;  /* 0x0000000000fc7919 */ /* 0x000ee20000002500 */
[----:B------:R-:W-:-:S04]  /*4370*/  IMAD.MOV.U32 R7, RZ, RZ, R249 ;  /* 0x000000ffff077224 */ /* 0x000fc800078e00f9 */
[----:B------:R-:W3:Y:S01]  /*4380*/  @P5 LDC R249, c[0x0][0x288] ;  /* 0x0000a200fff95b82 */ /* 0x000ee20000000800 */
[----:B----4-:R-:W4:Y:S01]  /*4390*/  LDL.LU R4, [R1+0x30] ;  /* 0x0000300001047983 */ /* 0x010f220000300800 */
[----:B-1----:R-:W-:-:S03]  /*43a0*/  IMAD.MOV.U32 R13, RZ, RZ, R15 ;  /* 0x000000ffff0d7224 */ /* 0x002fc600078e000f */
[----:B------:R-:W4:Y:S04]  /*43b0*/  LDL.LU R5, [R1+0x34] ;  /* 0x0000340001057983 */ /* 0x000f280000300800 */
[----:B------:R-:W4:Y:S04]  /*43c0*/  LDL R12, [R1+0x440] ;  /* 0x00044000010c7983 */ /* 0x000f280000100800 */
[----:B------:R-:W4:Y:S01]  /*43d0*/  LDL R11, [R1+0x444] ;  /* 0x00044400010b7983 */ /* 0x000f220000100800 */
[----:B---3--:R-:W-:-:S04]  /*43e0*/  @P5 IMAD R249, R16, R249, R252 ;  /* 0x000000f910f95224 */ /* 0x008fc800078e02fc */
[----:B------:R-:W-:-:S04]  /*43f0*/  @P5 IMAD R249, R249, 0xe0, RZ ;  /* 0x000000e0f9f95824 */ /* 0x000fc800078e02ff */
[----:B--2---:R-:W-:-:S05]  /*4400*/  @P5 IMAD.WIDE R8, R249, 0x4, R8 ;  /* 0x00000004f9085825 */ /* 0x004fca00078e0208 */
[----:B------:R1:W2:Y:S01]  /*4410*/  @P5 LDG.E.128 R20, desc[UR36][R8.64] ;  /* 0x0000002408145981 */ /* 0x0002a2000c1e1d00 */
[----:B------:R-:W-:-:S04]  /*4420*/  @!P2 IADD3 R249, P3, R248, R251, RZ ;  /* 0x000000fbf8f9a210 */ /* 0x000fc80007f7e0ff */
[----:B------:R-:W-:Y:S02]  /*4430*/  @!P2 LEA.HI.X.SX32 R251, R251, R18, 0x1, P3 ;  /* 0x00000012fbfba211 */ /* 0x000fe400018f0eff */
[----:B-1----:R-:W-:-:S04]  /*4440*/  MOV R8, R14 ;  /* 0x0000000e00087202 */ /* 0x002fc80000000f00 */
        /* <DEDUP_REMOVED lines=10> */
[----:B------:R-:W2:Y:S04]  /*44f0*/  LDL R249, [R1+0x448] ;  /* 0x0004480001f97983 */ /* 0x000ea80000100800 */
[----:B------:R-:W3:Y:S01]  /*4500*/  LDL R251, [R1+0x44c] ;  /* 0x00044c0001fb7983 */ /* 0x000ee20000100800 */
[----:B----4-:R-:W-:Y:S01]  /*4510*/  FADD.FTZ R4, R12, R4 ;  /* 0x000000040c047221 */ /* 0x010fe20000010000 */
[----:B------:R-:W-:-:S02]  /*4520*/  FADD.FTZ R5, R11, R5 ;  /* 0x000000050b057221 */ /* 0x000fc40000010000 */
[----:B------:R1:W5:Y:S01]  /*4530*/  LDL.LU R12, [R1+0x7d0] ;  /* 0x0007d000010c7983 */ /* 0x0003620000300800 */
[----:B------:R-:W-:Y:S01]  /*4540*/  @P5 FMUL.FTZ R4, R4, R10 ;  /* 0x0000000a04045220 */ /* 0x000fe20000410000 */
[----:B------:R-:W-:Y:S02]  /*4550*/  @P5 FMUL.FTZ R5, R5, R3 ;  /* 0x0000000305055220 */ /* 0x000fe40000410000 */
[----:B------:R1:W5:Y:S04]  /*4560*/  LDL.LU R11, [R1+0x7cc] ;  /* 0x0007cc00010b7983 */ /* 0x0003680000300800 */
[----:B------:R1:W5:Y:S04]  /*4570*/  LDL.LU R10, [R1+0x7c8] ;  /* 0x0007c800010a7983 */ /* 0x0003680000300800 */
[----:B------:R1:W5:Y:S04]  /*4580*/  LDL.LU R3, [R1+0x7c4] ;  /* 0x0007c40001037983 */ /* 0x0003680000300800 */
[----:B------:R-:W-:Y:S01]  /*4590*/  STL [R1+0x30], R4 ;  /* 0x0000300401007387 */ /* 0x000fe20000100800 */
[----:B--2---:R-:W-:Y:S01]  /*45a0*/  FADD.FTZ R6, R249, R6 ;  /* 0x00000006f9067221 */ /* 0x004fe20000010000 */
[----:B---3--:R-:W-:-:S03]  /*45b0*/  FADD.FTZ R7, R251, R7 ;  /* 0x00000007fb077221 */ /* 0x008fc60000010000 */
[----:B------:R-:W-:Y:S02]  /*45c0*/  @P5 FMUL.FTZ R6, R6, R0 ;  /* 0x0000000006065220 */ /* 0x000fe40000410000 */
[----:B------:R1:W5:Y:S01]  /*45d0*/  LDL.LU R0, [R1+0x7c0] ;  /* 0x0007c00001007983 */ /* 0x0003620000300800 */
[----:B------:R-:W-:-:S03]  /*45e0*/  @P5 FMUL.FTZ R7, R7, R252 ;  /* 0x000000fc07075220 */ /* 0x000fc60000410000 */
[----:B------:R-:W-:Y:S04]  /*45f0*/  STL [R1+0x34], R5 ;  /* 0x0000340501007387 */ /* 0x000fe80000100800 */
[----:B------:R-:W-:Y:S04]  /*4600*/  STL.64 [R1+0x38], R6 ;  /* 0x0000380601007387 */ /* 0x000fe80000100a00 */
[----:B------:R2:W-:Y:S04]  /*4610*/  @!P2 STG.E.128 desc[UR36][R8.64], R4 ;  /* 0x000000040800a986 */ /* 0x0005e8000c101d24 */
[----:B--2---:R1:W5:Y:S04]  /*4620*/  LDL.LU.64 R8, [R1+0x7b8] ;  /* 0x0007b80001087983 */ /* 0x0043680000300a00 */
[----:B------:R1:W5:Y:S04]  /*4630*/  LDL.LU.64 R6, [R1+0x7b0] ;  /* 0x0007b00001067983 */ /* 0x0003680000300a00 */
[----:B------:R1:W5:Y:S02]  /*4640*/  LDL.LU.64 R4, [R1+0x7a8] ;  /* 0x0007a80001047983 */ /* 0x0003640000300a00 */
.L_x_2079:
[----:B------:R-:W-:Y:S05]  /*4650*/  BSYNC B1 ;  /* 0x0000000000017941 */ /* 0x000fea0003800000 */
.L_x_2078:
[----:B------:R-:W-:Y:S04]  /*4660*/  BSSY B1, `(.L_x_2080) ;  /* 0x000005c000017945 */ /* 0x000fe80003800000 */
[----:B------:R-:W-:Y:S05]  /*4670*/  @P1 BRA `(.L_x_2081) ;  /* 0x0000000400681947 */ /* 0x000fea0003800000 */
[----:B-----5:R-:W-:Y:S01]  /*4680*/  IADD3 R249, R3, R250, RZ ;  /* 0x000000fa03f97210 */ /* 0x020fe20007ffe0ff */
[----:B------:R-:W-:Y:S01]  /*4690*/  STL.64 [R1+0x7b8], R8 ;  /* 0x0007b80801007387 */ /* 0x000fe20000100a00 */
[----:B------:R-:W-:-:S03]  /*46a0*/  ULDC UR30, c[0x0][0x29c] ;  /* 0x0000a700001e7ab9 */ /* 0x000fc60000000800 */
[----:B------:R-:W-:Y:S01]  /*46b0*/  IMAD.SHL.U32 R249, R249, 0x4, RZ ;  /* 0x00000004f9f97824 */ /* 0x000fe200078e00ff */
[----:B------:R2:W-:Y:S04]  /*46c0*/  STL.64 [R1+0x7b0], R6 ;  /* 0x0007b00601007387 */ /* 0x0005e80000100a00 */
[----:B------:R-:W-:Y:S01]  /*46d0*/  ISETP.GE.AND P2, PT, R249, R0, PT ;  /* 0x00000000f900720c */ /* 0x000fe20003f46270 */
[----:B------:R3:W-:Y:S01]  /*46e0*/  STL.64 [R1+0x7a8], R4 ;  /* 0x0007a80401007387 */ /* 0x0007e20000100a00 */
[----:B--2---:R-:W-:-:S11]  /*46f0*/  CS2R R6, SRZ ;  /* 0x0000000000067805 */ /* 0x004fd6000001ff00 */
[----:B------:R-:W3:Y:S01]  /*4700*/  @!P2 LDC.64 R8, c[0x0][0x248] ;  /* 0x00009200ff08ab82 */ /* 0x000ee20000000a00 */
[----:B------:R-:W-:-:S04]  /*4710*/  @!P2 IADD3 R251, P3, R19, R249, RZ ;  /* 0x000000f913fba210 */ /* 0x000fc80007f7e0ff */
[----:B------:R-:W-:Y:S02]  /*4720*/  @!P2 LEA.HI.X.SX32 R252, R249, R17, 0x1, P3 ;  /* 0x00000011f9fca211 */ /* 0x000fe400018f0eff */
[----:B---3--:R-:W-:Y:S01]  /*4730*/  MOV R5, R8 ;  /* 0x0000000800057202 */ /* 0x008fe20000000f00 */
        /* <DEDUP_REMOVED lines=11> */
[----:B--2---:R3:W5:Y:S04]  /*47f0*/  LDL.LU.64 R6, [R1+0x7b0] ;  /* 0x0007b00001067983 */ /* 0x0047680000300a00 */
        /* <DEDUP_REMOVED lines=9> */
[----:B--2---:R-:W2:Y:S03]  /*4890*/  @!P2 LDC.64 R14, c[0x0][0x248] ;  /* 0x00009200ff0eab82 */ /* 0x004ea60000000a00 */
[----:B------:R-:W-:Y:S04]  /*48a0*/  STL [R1+0x7c8], R10 ;  /* 0x0007c80a01007387 */ /* 0x000fe80000100800 */
[----:B------:R-:W-:Y:S04]  /*48b0*/  STL [R1+0x7c4], R3 ;  /* 0x0007c40301007387 */ /* 0x000fe80000100800 */
[----:B------:R-:W-:Y:S04]  /*48c0*/  STL [R1+0x7c0], R0 ;  /* 0x0007c00001007387 */ /* 0x000fe80000100800 */
[----:B-----5:R4:W-:Y:S04]  /*48d0*/  STL.64 [R1+0x7b8], R8 ;  /* 0x0007b80801007387 */ /* 0x0209e80000100a00 */
[----:B------:R0:W-:Y:S04]  /*48e0*/  STL.64 [R1+0x7b0], R6 ;  /* 0x0007b00601007387 */ /* 0x0001e80000100a00 */
[----:B------:R1:W-:Y:S01]  /*48f0*/  STL.64 [R1+0x7a8], R4 ;  /* 0x0007a80401007387 */ /* 0x0003e20000100a00 */
[----:B----4-:R-:W4:Y:S01]  /*4900*/  @P5 LDC.64 R8, c[0x0][0x2e0] ;  /* 0x0000b800ff085b82 */ /* 0x010f220000000a00 */
[----:B0-----:R-:W-:-:S02]  /*4910*/  MOV R6, R252 ;  /* 0x000000fc00067202 */ /* 0x001fc40000000f00 */
[----:B------:R-:W0:Y:S01]  /*4920*/  S2R R252, SR_CTAID.X ;  /* 0x0000000000fc7919 */ /* 0x000e220000002500 */
[----:B------:R-:W-:-:S04]  /*4930*/  IMAD.MOV.U32 R7, RZ, RZ, R251 ;  /* 0x000000ffff077224 */ /* 0x000fc800078e00fb */
[----:B------:R-:W0:Y:S01]  /*4940*/  @P5 LDC R251, c[0x0][0x288] ;  /* 0x0000a200fffb5b82 */ /* 0x000e220000000800 */
[----:B-1----:R-:W3:Y:S01]  /*4950*/  LDL.LU R4, [R1+0x20] ;  /* 0x0000200001047983 */ /* 0x002ee20000300800 */
[----:B--2---:R-:W-:-:S03]  /*4960*/  MOV R13, R15 ;  /* 0x0000000f000d7202 */ /* 0x004fc60000000f00 */
[----:B------:R-:W2:Y:S04]  /*4970*/  LDL.LU R5, [R1+0x24] ;  /* 0x0000240001057983 */ /* 0x000ea80000300800 */
[----:B------:R-:W3:Y:S04]  /*4980*/  LDL R12, [R1+0x430] ;  /* 0x00043000010c7983 */ /* 0x000ee80000100800 */
[----:B------:R-:W2:Y:S01]  /*4990*/  LDL R11, [R1+0x434] ;  /* 0x00043400010b7983 */ /* 0x000ea20000100800 */
[----:B0-----:R-:W-:Y:S01]  /*49a0*/  @P5 IMAD R251, R16, R251, R252 ;  /* 0x000000fb10fb5224 */ /* 0x001fe200078e02fc */
[----:B------:R-:W-:-:S10]  /*49b0*/  HFMA2.MMA R252, -RZ, RZ, 0, 1.33514404296875e-05 ;  /* 0x000000e0fffc7435 */ /* 0x000fd400000001ff */
[----:B------:R-:W-:-:S04]  /*49c0*/  @P5 IMAD R251, R251, R252, 0x4 ;  /* 0x00000004fbfb5424 */ /* 0x000fc800078e02fc */
[----:B----4-:R-:W-:-:S05]  /*49d0*/  @P5 IMAD.WIDE R8, R251, 0x4, R8 ;  /* 0x00000004fb085825 */ /* 0x010fca00078e0208 */
[----:B------:R0:W4:Y:S01]  /*49e0*/  @P5 LDG.E.128 R20, desc[UR36][R8.64] ;  /* 0x0000002408145981 */ /* 0x000122000c1e1d00 */
[----:B------:R-:W-:-:S04]  /*49f0*/  @!P2 IADD3 R251, P3, R248, R249, RZ ;  /* 0x000000f9f8fba210 */ /* 0x000fc80007f7e0ff */
[----:B------:R-:W-:Y:S01]  /*4a00*/  @!P2 LEA.HI.X.SX32 R249, R249, R18, 0x1, P3 ;  /* 0x00000012f9f9a211 */ /* 0x000fe200018f0eff */
[----:B0-----:R-:W-:-:S05]  /*4a10*/  IMAD.MOV.U32 R8, RZ, RZ, R14 ;  /* 0x000000ffff087224 */ /* 0x001fca00078e000e */
[----:B------:R-:W-:-:S04]  /*4a20*/  @!P2 LEA R8, P3, R251, R8, 0x2 ;  /* 0x00000008fb08a211 */ /* 0x000fc800078610ff */
[----:B------:R-:W-:Y:S01]  /*4a30*/  @!P2 LEA.HI.X R9, R251, R13, R249, 0x2, P3 ;  /* 0x0000000dfb09a211 */ /* 0x000fe200018f14f9 */
[----:B----4-:R-:W-:Y:S01]  /*4a40*/  IMAD.MOV.U32 R0, RZ, RZ, R22 ;  /* 0x000000ffff007224 */ /* 0x010fe200078e0016 */
[----:B------:R-:W-:Y:S01]  /*4a50*/  MOV R252, R23 ;  /* 0x0000001700fc7202 */ /* 0x000fe20000000f00 */
[----:B------:R-:W-:Y:S01]  /*4a60*/  IMAD.MOV.U32 R10, RZ, RZ, R20 ;  /* 0x000000ffff0a7224 */ /* 0x000fe200078e0014 */
[----:B------:R-:W-:Y:S01]  /*4a70*/  MOV R3, R21 ;  /* 0x0000001500037202 */ /* 0x000fe20000000f00 */
[----:B------:R4:W5:Y:S04]  /*4a80*/  LDL.LU.64 R22, [R1+0x7e8] ;  /* 0x0007e80001167983 */ /* 0x0009680000300a00 */
[----:B------:R4:W5:Y:S04]  /*4a90*/  LDL.LU.64 R20, [R1+0x7e0] ;  /* 0x0007e00001147983 */ /* 0x0009680000300a00 */
[----:B------:R4:W5:Y:S04]  /*4aa0*/  LDL.LU.64 R14, [R1+0x7d8] ;  /* 0x0007d800010e7983 */ /* 0x0009680000300a00 */
[----:B------:R4:W5:Y:S04]  /*4ab0*/  LDL.LU R13, [R1+0x7d4] ;  /* 0x0007d400010d7983 */ /* 0x0009680000300800 */
[----:B------:R-:W4:Y:S04]  /*4ac0*/  LDL R251, [R1+0x438] ;  /* 0x0004380001fb7983 */ /* 0x000f280000100800 */
[----:B------:R-:W4:Y:S01]  /*4ad0*/  LDL R249, [R1+0x43c] ;  /* 0x00043c0001f97983 */ /* 0x000f220000100800 */
[----:B---3--:R-:W-:Y:S01]  /*4ae0*/  FADD.FTZ R4, R12, R4 ;  /* 0x000000040c047221 */ /* 0x008fe20000010000 */
[----:B--2---:R-:W-:-:S02]  /*4af0*/  FADD.FTZ R5, R11, R5 ;  /* 0x000000050b057221 */ /* 0x004fc40000010000 */
[----:B------:R2:W5:Y:S01]  /*4b00*/  LDL.LU R12, [R1+0x7d0] ;  /* 0x0007d000010c7983 */ /* 0x0005620000300800 */
[----:B------:R-:W-:Y:S01]  /*4b10*/  @P5 FMUL.FTZ R4, R4, R10 ;  /* 0x0000000a04045220 */ /* 0x000fe20000410000 */
[----:B------:R-:W-:Y:S02]  /*4b20*/  @P5 FMUL.FTZ R5, R5, R3 ;  /* 0x0000000305055220 */ /* 0x000fe40000410000 */
[----:B------:R2:W5:Y:S04]  /*4b30*/  LDL.LU R11, [R1+0x7cc] ;  /* 0x0007cc00010b7983 */ /* 0x0005680000300800 */
[----:B------:R2:W5:Y:S04]  /*4b40*/  LDL.LU R10, [R1+0x7c8] ;  /* 0x0007c800010a7983 */ /* 0x0005680000300800 */
[----:B------:R2:W5:Y:S04]  /*4b50*/  LDL.LU R3, [R1+0x7c4] ;  /* 0x0007c40001037983 */ /* 0x0005680000300800 */
[----:B------:R-:W-:Y:S01]  /*4b60*/  STL [R1+0x20], R4 ;  /* 0x0000200401007387 */ /* 0x000fe20000100800 */
[----:B----4-:R-:W-:Y:S01]  /*4b70*/  FADD.FTZ R6, R251, R6 ;  /* 0x00000006fb067221 */ /* 0x010fe20000010000 */
[----:B------:R-:W-:-:S03]  /*4b80*/  FADD.FTZ R7, R249, R7 ;  /* 0x00000007f9077221 */ /* 0x000fc60000010000 */
[----:B------:R-:W-:Y:S02]  /*4b90*/  @P5 FMUL.FTZ R6, R6, R0 ;  /* 0x0000000006065220 */ /* 0x000fe40000410000 */
[----:B------:R2:W5:Y:S01]  /*4ba0*/  LDL.LU R0, [R1+0x7c0] ;  /* 0x0007c00001007983 */ /* 0x0005620000300800 */
[----:B------:R-:W-:-:S03]  /*4bb0*/  @P5 FMUL.FTZ R7, R7, R252 ;  /* 0x000000fc07075220 */ /* 0x000fc60000410000 */
[----:B------:R-:W-:Y:S04]  /*4bc0*/  STL [R1+0x24], R5 ;  /* 0x0000240501007387 */ /* 0x000fe80000100800 */
[----:B------:R-:W-:Y:S04]  /*4bd0*/  STL.64 [R1+0x28], R6 ;  /* 0x0000280601007387 */ /* 0x000fe80000100a00 */
[----:B------:R0:W-:Y:S04]  /*4be0*/  @!P2 STG.E.128 desc[UR36][R8.64], R4 ;  /* 0x000000040800a986 */ /* 0x0001e8000c101d24 */
[----:B0-----:R2:W5:Y:S04]  /*4bf0*/  LDL.LU.64 R8, [R1+0x7b8] ;  /* 0x0007b80001087983 */ /* 0x0015680000300a00 */
[----:B------:R2:W5:Y:S04]  /*4c00*/  LDL.LU.64 R6, [R1+0x7b0] ;  /* 0x0007b00001067983 */ /* 0x0005680000300a00 */
[----:B------:R2:W5:Y:S02]  /*4c10*/  LDL.LU.64 R4, [R1+0x7a8] ;  /* 0x0007a80001047983 */ /* 0x0005640000300a00 */
.L_x_2081:
[----:B------:R-:W-:Y:S05]  /*4c20*/  BSYNC B1 ;  /* 0x0000000000017941 */ /* 0x000fea0003800000 */
.L_x_2080:
[----:B------:R-:W-:Y:S04]  /*4c30*/  BSSY B1, `(.L_x_2082) ;  /* 0x000005c000017945 */ /* 0x000fe80003800000 */
[----:B------:R-:W-:Y:S05]  /*4c40*/  @P1 BRA `(.L_x_2083) ;  /* 0x0000000400681947 */ /* 0x000fea0003800000 */
[----:B-----5:R-:W-:Y:S01]  /*4c50*/  IMAD R249, R250, 0x2, R3 ;  /* 0x00000002faf97824 */ /* 0x020fe200078e0203 */
[----:B------:R-:W-:Y:S01]  /*4c60*/  STL.64 [R1+0x7b8], R8 ;  /* 0x0007b80801007387 */ /* 0x000fe20000100a00 */
[----:B------:R-:W-:-:S03]  /*4c70*/  ULDC UR30, c[0x0][0x29c] ;  /* 0x0000a700001e7ab9 */ /* 0x000fc60000000800 */
[----:B------:R-:W-:Y:S01]  /*4c80*/  SHF.L.U32 R249, R249, 0x2, RZ ;  /* 0x00000002f9f97819 */ /* 0x000fe200000006ff */
[----:B------:R4:W-:Y:S03]  /*4c90*/  STL.64 [R1+0x7b0], R6 ;  /* 0x0007b00601007387 */ /* 0x0009e60000100a00 */
[----:B------:R-:W-:Y:S01]  /*4ca0*/  ISETP.GE.AND P2, PT, R249, R0, PT ;  /* 0x00000000f900720c */ /* 0x000fe20003f46270 */
[----:B------:R0:W-:Y:S01]  /*4cb0*/  STL.64 [R1+0x7a8], R4 ;  /* 0x0007a80401007387 */ /* 0x0001e20000100a00 */
[----:B----4-:R-:W-:-:S11]  /*4cc0*/  CS2R R6, SRZ ;  /* 0x0000000000067805 */ /* 0x010fd6000001ff00 */
[----:B------:R-:W0:Y:S01]  /*4cd0*/  @!P2 LDC.64 R8, c[0x0][0x248] ;  /* 0x00009200ff08ab82 */ /* 0x000e220000000a00 */
[----:B------:R-:W-:-:S04]  /*4ce0*/  @!P2 IADD3 R251, P3, R19, R249, RZ ;  /* 0x000000f913fba210 */ /* 0x000fc80007f7e0ff */
[----:B------:R-:W-:Y:S01]  /*4cf0*/  @!P2 LEA.HI.X.SX32 R252, R249, R17, 0x1, P3 ;  /* 0x00000011f9fca211 */ /* 0x000fe200018f0eff */
[----:B0-----:R-:W-:Y:S01]  /*4d00*/  IMAD.MOV.U32 R5, RZ, RZ, R8 ;  /* 0x000000ffff057224 */ /* 0x001fe200078e0008 */
[----:B------:R-:W-:-:S04]  /*4d10*/  MOV R4, R9 ;  /* 0x0000000900047202 */ /* 0x000fc80000000f00 */
[----:B------:R-:W-:-:S04]  /*4d20*/  @!P2 LEA R8, P4, R251, R5, 0x2 ;  /* 0x00000005fb08a211 */ /* 0x000fc800078810ff */
[----:B------:R-:W-:Y:S02]  /*4d30*/  @!P2 LEA.HI.X R9, R251, R4, R252, 0x2, P4 ;  /* 0x00000004fb09a211 */ /* 0x000fe400020f14fc */
[----:B------:R-:W-:-:S06]  /*4d40*/  CS2R R4, SRZ ;  /* 0x0000000000047805 */ /* 0x000fcc000001ff00 */
[----:B------:R-:W4:Y:S04]  /*4d50*/  @!P2 LDG.E.128 R4, desc[UR36][R8.64] ;  /* 0x000000240804a981 */ /* 0x000f28000c1e1d00 */
[----:B------:R0:W5:Y:S01]  /*4d60*/  LDL.LU.64 R8, [R1+0x7b8] ;  /* 0x0007b80001087983 */ /* 0x0001620000300a00 */
[----:B------:R-:W-:-:S03]  /*4d70*/  ISETP.NE.AND P3, PT, RZ, UR30, PT ;  /* 0x0000001eff007c0c */ /* 0x000fc6000bf65270 */
[----:B----4-:R-:W-:Y:S01]  /*4d80*/  STL.64 [R1+0x10], R4 ;  /* 0x0000100401007387 */ /* 0x010fe20000100a00 */
[----:B------:R-:W-:Y:S01]  /*4d90*/  IMAD.MOV.U32 R252, RZ, RZ, R6 ;  /* 0x000000fffffc7224 */ /* 0x000fe200078e0006 */
[----:B------:R-:W-:Y:S02]  /*4da0*/  MOV R251, R7 ;  /* 0x0000000700fb7202 */ /* 0x000fe40000000f00 */
[----:B------:R4:W-:Y:S04]  /*4db0*/  STL.64 [R1+0x18], R6 ;  /* 0x0000180601007387 */ /* 0x0009e80000100a00 */
[----:B----4-:R0:W5:Y:S04]  /*4dc0*/  LDL.LU.64 R6, [R1+0x7b0] ;  /* 0x0007b00001067983 */ /* 0x0101680000300a00 */
        /* <DEDUP_REMOVED lines=9> */
[----:B----4-:R-:W4:Y:S03]  /*4e60*/  @!P2 LDC.64 R14, c[0x0][0x248] ;  /* 0x00009200ff0eab82 */ /* 0x010f260000000a00 */
[----:B------:R-:W-:Y:S04]  /*4e70*/  STL [R1+0x7c8], R10 ;  /* 0x0007c80a01007387 */ /* 0x000fe80000100800 */
[----:B------:R-:W-:Y:S04]  /*4e80*/  STL [R1+0x7c4], R3 ;  /* 0x0007c40301007387 */ /* 0x000fe80000100800 */
[----:B------:R-:W-:Y:S04]  /*4e90*/  STL [R1+0x7c0], R0 ;  /* 0x0007c00001007387 */ /* 0x000fe80000100800 */
[----:B-----5:R1:W-:Y:S04]  /*4ea0*/  STL.64 [R1+0x7b8], R8 ;  /* 0x0007b80801007387 */ /* 0x0203e80000100a00 */
[----:B------:R2:W-:Y:S04]  /*4eb0*/  STL.64 [R1+0x7b0], R6 ;  /* 0x0007b00601007387 */ /* 0x0005e80000100a00 */
[----:B------:R3:W-:Y:S01]  /*4ec0*/  STL.64 [R1+0x7a8], R4 ;  /* 0x0007a80401007387 */ /* 0x0007e20000100a00 */
[----:B-1----:R-:W1:Y:S01]  /*4ed0*/  @P5 LDC.64 R8, c[0x0][0x2e0] ;  /* 0x0000b800ff085b82 */ /* 0x002e620000000a00 */
[----:B--2---:R-:W-:-:S02]  /*4ee0*/  IMAD.MOV.U32 R6, RZ, RZ, R252 ;  /* 0x000000ffff067224 */ /* 0x004fc400078e00fc */
[----:B------:R-:W2:Y:S01]  /*4ef0*/  S2R R252, SR_CTAID.X ;  /* 0x0000000000fc7919 */ /* 0x000ea20000002500 */
[----:B------:R-:W-:-:S04]  /*4f00*/  MOV R7, R251 ;  /* 0x000000fb00077202 */ /* 0x000fc80000000f00 */
[----:B------:R-:W2:Y:S01]  /*4f10*/  @P5 LDC R251, c[0x0][0x288] ;  /* 0x0000a200fffb5b82 */ /* 0x000ea20000000800 */
[----:B---3--:R-:W3:Y:S01]  /*4f20*/  LDL.LU R4, [R1+0x10] ;  /* 0x0000100001047983 */ /* 0x008ee20000300800 */
[----:B----4-:R-:W-:-:S03]  /*4f30*/  IMAD.MOV.U32 R13, RZ, RZ, R15 ;  /* 0x000000ffff0d7224 */ /* 0x010fc600078e000f */
[----:B------:R-:W4:Y:S04]  /*4f40*/  LDL.LU R5, [R1+0x14] ;  /* 0x0000140001057983 */ /* 0x000f280000300800 */
[----:B------:R-:W3:Y:S04]  /*4f50*/  LDL R12, [R1+0x420] ;  /* 0x00042000010c7983 */ /* 0x000ee80000100800 */
[----:B------:R-:W4:Y:S01]  /*4f60*/  LDL R11, [R1+0x424] ;  /* 0x00042400010b7983 */ /* 0x000f220000100800 */
[----:B--2---:R-:W-:Y:S02]  /*4f70*/  @P5 IMAD R251, R16, R251, R252 ;  /* 0x000000fb10fb5224 */ /* 0x004fe400078e02fc */
[----:B------:R-:W-:-:S04]  /*4f80*/  IMAD.MOV.U32 R252, RZ, RZ, 0xe0 ;  /* 0x000000e0fffc7424 */ /* 0x000fc800078e00ff */
[----:B------:R-:W-:-:S04]  /*4f90*/  @P5 IMAD R251, R251, R252, 0x8 ;  /* 0x00000008fbfb5424 */ /* 0x000fc800078e02fc */
[----:B-1----:R-:W-:-:S05]  /*4fa0*/  @P5 IMAD.WIDE R8, R251, 0x4, R8 ;  /* 0x00000004fb085825 */ /* 0x002fca00078e0208 */
        /* <DEDUP_REMOVED lines=15> */
[----:B------:R-:W2:Y:S01]  /*50a0*/  LDL R249, [R1+0x42c] ;  /* 0x00042c0001f97983 */ /* 0x000ea20000100800 */
[----:B---3--:R-:W-:Y:S01]  /*50b0*/  FADD.FTZ R4, R12, R4 ;  /* 0x000000040c047221 */ /* 0x008fe20000010000 */
[----:B----4-:R-:W-:-:S02]  /*50c0*/  FADD.FTZ R5, R11, R5 ;  /* 0x000000050b057221 */ /* 0x010fc40000010000 */
        /* <DEDUP_REMOVED lines=8> */
[----:B------:R-:W-:-:S03]  /*5150*/  FADD.FTZ R7, R249, R7 ;  /* 0x00000007f9077221 */ /* 0x000fc60000010000 */
        /* <DEDUP_REMOVED lines=9> */
.L_x_2083:
[----:B------:R-:W-:Y:S05]  /*51f0*/  BSYNC B1 ;  /* 0x0000000000017941 */ /* 0x000fea0003800000 */
.L_x_2082:
        /* <DEDUP_REMOVED lines=21> */
[----:B----4-:R-:W-:Y:S01]  /*5350*/  STL.64 [R1], R4 ;  /* 0x0000000401007387 */ /* 0x010fe20000100a00 */
        /* <DEDUP_REMOVED lines=25> */
[----:B---3--:R-:W3:Y:S01]  /*54f0*/  LDL.LU R4, [R1] ;  /* 0x0000000001047983 */ /* 0x008ee20000300800 */
        /* <DEDUP_REMOVED lines=32> */
[----:B------:R-:W-:Y:S01]  /*5700*/  STL [R1], R4 ;  /* 0x0000000401007387 */ /* 0x000fe20000100800 */
        /* <DEDUP_REMOVED lines=11> */
.L_x_2085:
[----:B------:R-:W-:Y:S05]  /*57c0*/  BSYNC B1 ;  /* 0x0000000000017941 */ /* 0x000fea0003800000 */
.L_x_2084:
[----:B------:R-:W-:Y:S04]  /*57d0*/  BSSY B1, `(.L_x_2086) ;  /* 0x0000047000017945 */ /* 0x000fe80003800000 */
[----:B------:R-:W-:Y:S05]  /*57e0*/  @P1 BRA `(.L_x_2087) ;  /* 0x0000000400141947 */ /* 0x000fea0003800000 */
[----:B-----5:R-:W-:Y:S01]  /*57f0*/  LEA R4, R250, R3, 0x2 ;  /* 0x00000003fa047211 */ /* 0x020fe200078e10ff */
[----:B------:R4:W-:Y:S01]  /*5800*/  STL.64 [R1+0x7a8], R8 ;  /* 0x0007a80801007387 */ /* 0x0009e20000100a00 */
[----:B------:R-:W-:-:S03]  /*5810*/  ULDC UR30, c[0x0][0x29c] ;  /* 0x0000a700001e7ab9 */ /* 0x000fc60000000800 */
[----:B------:R-:W-:-:S05]  /*5820*/  IMAD.SHL.U32 R249, R4, 0x4, RZ ;  /* 0x0000000404f97824 */ /* 0x000fca00078e00ff */
[----:B------:R-:W-:-:S13]  /*5830*/  ISETP.GE.AND P2, PT, R249, R0, PT ;  /* 0x00000000f900720c */ /* 0x000fda0003f46270 */
[----:B------:R-:W4:Y:S01]  /*5840*/  @!P2 LDC.64 R4, c[0x0][0x248] ;  /* 0x00009200ff04ab82 */ /* 0x000f220000000a00 */
[----:B------:R-:W-:-:S04]  /*5850*/  @!P2 IADD3 R6, P3, R19, R249, RZ ;  /* 0x000000f91306a210 */ /* 0x000fc80007f7e0ff */
[----:B----4-:R-:W-:Y:S02]  /*5860*/  @!P2 LEA R8, P4, R6, R4, 0x2 ;  /* 0x000000040608a211 */ /* 0x010fe400078810ff */
[----:B------:R-:W-:-:S04]  /*5870*/  @!P2 LEA.HI.X.SX32 R4, R249, R17, 0x1, P3 ;  /* 0x00000011f904a211 */ /* 0x000fc800018f0eff */
[----:B------:R-:W-:Y:S02]  /*5880*/  @!P2 LEA.HI.X R9, R6, R5, R4, 0x2, P4 ;  /* 0x000000050609a211 */ /* 0x000fe400020f1404 */
[----:B------:R-:W-:Y:S02]  /*5890*/  CS2R R6, SRZ ;  /* 0x0000000000067805 */ /* 0x000fe4000001ff00 */
[----:B------:R-:W-:-:S06]  /*58a0*/  CS2R R4, SRZ ;  /* 0x0000000000047805 */ /* 0x000fcc000001ff00 */
[----:B------:R4:W5:Y:S04]  /*58b0*/  @!P2 LDG.E.128 R4, desc[UR36][R8.64] ;  /* 0x000000240804a981 */ /* 0x000968000c1e1d00 */
[----:B------:R4:W5:Y:S01]  /*58c0*/  LDL.LU.64 R8, [R1+0x7a8] ;  /* 0x0007a80001087983 */ /* 0x0009620000300a00 */
[----:B------:R-:W-:-:S13]  /*58d0*/  ISETP.NE.AND P3, PT, RZ, UR30, PT ;  /* 0x0000001eff007c0c */ /* 0x000fda000bf65270 */
[----:B----4-:R-:W-:Y:S05]  /*58e0*/  @P3 BRA `(.L_x_2087) ;  /* 0x0000000000d43947 */ /* 0x010fea0003800000 */
[----:B------:R-:W-:Y:S01]  /*58f0*/  LOP3.LUT P5, RZ, R2, 0x10, RZ, 0xc0, !PT ;  /* 0x0000001002ff7812 */ /* 0x000fe200078ac0ff */
[----:B------:R-:W4:Y:S01]  /*5900*/  S2R R252, SR_CTAID.X ;  /* 0x0000000000fc7919 */ /* 0x000f220000002500 */
[----:B------:R0:W-:Y:S04]  /*5910*/  STL.64 [R1+0x7d8], R22 ;  /* 0x0007d81601007387 */ /* 0x0001e80000100a00 */
[----:B------:R-:W-:Y:S07]  /*5920*/  STL.64 [R1+0x7d0], R20 ;  /* 0x0007d01401007387 */ /* 0x000fee0000100a00 */
[----:B------:R-:W4:Y:S01]  /*5930*/  @P5 LDC R251, c[0x0][0x288] ;  /* 0x0000a200fffb5b82 */ /* 0x000f220000000800 */
[----:B------:R1:W-:Y:S04]  /*5940*/  STL.64 [R1+0x7c8], R14 ;  /* 0x0007c80e01007387 */ /* 0x0003e80000100a00 */
[----:B------:R-:W-:Y:S03]  /*5950*/  STL [R1+0x7c4], R13 ;  /* 0x0007c40d01007387 */ /* 0x000fe60000100800 */
[----:B0-----:R-:W0:Y:S01]  /*5960*/  @P5 LDC.64 R22, c[0x0][0x2e0] ;  /* 0x0000b800ff165b82 */ /* 0x001e220000000a00 */
[----:B------:R2:W-:Y:S04]  /*5970*/  STL [R1+0x7c0], R12 ;  /* 0x0007c00c01007387 */ /* 0x0005e80000100800 */
[----:B------:R3:W-:Y:S03]  /*5980*/  STL [R1+0x7bc], R11 ;  /* 0x0007bc0b01007387 */ /* 0x0007e60000100800 */
[----:B-1----:R-:W1:Y:S01]  /*5990*/  @!P2 LDC.64 R14, c[0x0][0x248] ;  /* 0x00009200ff0eab82 */ /* 0x002e620000000a00 */
[----:B------:R-:W-:Y:S04]  /*59a0*/  STL [R1+0x7b8], R10 ;  /* 0x0007b80a01007387 */ /* 0x000fe80000100800 */
[----:B------:R-:W-:Y:S01]  /*59b0*/  STL [R1+0x7b4], R3 ;  /* 0x0007b40301007387 */ /* 0x000fe20000100800 */
[----:B----4-:R-:W-:Y:S01]  /*59c0*/  @P5 IMAD R251, R16, R251, R252 ;  /* 0x000000fb10fb5224 */ /* 0x010fe200078e02fc */
[----:B------:R-:W-:-:S02]  /*59d0*/  HFMA2.MMA R252, -RZ, RZ, 0, 1.33514404296875e-05 ;  /* 0x000000e0fffc7435 */ /* 0x000fc400000001ff */
[----:B------:R-:W-:Y:S04]  /*59e0*/  STL [R1+0x7b0], R0 ;  /* 0x0007b00001007387 */ /* 0x000fe80000100800 */
[----:B-----5:R0:W-:Y:S04]  /*59f0*/  STL.64 [R1+0x7a8], R8 ;  /* 0x0007a80801007387 */ /* 0x0201e80000100a00 */
[----:B--2---:R-:W2:Y:S01]  /*5a00*/  LDL R12, [R1+0x400] ;  /* 0x00040000010c7983 */ /* 0x004ea20000100800 */
[----:B------:R-:W-:-:S03]  /*5a10*/  @P5 IMAD R251, R251, R252, 0x10 ;  /* 0x00000010fbfb5424 */ /* 0x000fc600078e02fc */
[----:B---3--:R-:W3:Y:S01]  /*5a20*/  LDL R11, [R1+0x404] ;  /* 0x00040400010b7983 */ /* 0x008ee20000100800 */
[----:B0-----:R-:W-:-:S05]  /*5a30*/  @P5 IMAD.WIDE R8, R251, 0x4, R22 ;  /* 0x00000004fb085825 */ /* 0x001fca00078e0216 */
[----:B------:R0:W4:Y:S01]  /*5a40*/  @P5 LDG.E.128 R20, desc[UR36][R8.64] ;  /* 0x0000002408145981 */ /* 0x000122000c1e1d00 */
[----:B------:R-:W-:Y:S02]  /*5a50*/  @!P2 IADD3 R251, P3, R248, R249, RZ ;  /* 0x000000f9f8fba210 */ /* 0x000fe40007f7e0ff */
[----:B-1----:R-:W-:Y:S02]  /*5a60*/  MOV R13, R15 ;  /* 0x0000000f000d7202 */ /* 0x002fe40000000f00 */
        /* <DEDUP_REMOVED lines=14> */
[----:B--2---:R-:W-:Y:S01]  /*5b50*/  FADD.FTZ R4, R12, R4 ;  /* 0x000000040c047221 */ /* 0x004fe20000010000 */
[----:B---3--:R-:W-:-:S02]  /*5b60*/  FADD.FTZ R5, R11, R5 ;  /* 0x000000050b057221 */ /* 0x008fc40000010000 */
[----:B------:R0:W5:Y:S01]  /*5b70*/  LDL.LU R12, [R1+0x7c0] ;  /* 0x0007c000010c7983 */ /* 0x0001620000300800 */
[----:B------:R-:W-:Y:S01]  /*5b80*/  @P5 FMUL.FTZ R4, R4, R10 ;  /* 0x0000000a04045220 */ /* 0x000fe20000410000 */
[----:B------:R-:W-:Y:S02]  /*5b90*/  @P5 FMUL.FTZ R5, R5, R3 ;  /* 0x0000000305055220 */ /* 0x000fe40000410000 */
[----:B------:R0:W5:Y:S04]  /*5ba0*/  LDL.LU R11, [R1+0x7bc] ;  /* 0x0007bc00010b7983 */ /* 0x0001680000300800 */
[----:B------:R0:W5:Y:S04]  /*5bb0*/  LDL.LU R10, [R1+0x7b8] ;  /* 0x0007b800010a7983 */ /* 0x0001680000300800 */
[----:B------:R0:W5:Y:S01]  /*5bc0*/  LDL.LU R3, [R1+0x7b4] ;  /* 0x0007b40001037983 */ /* 0x0001620000300800 */
[----:B----4-:R-:W-:Y:S01]  /*5bd0*/  FADD.FTZ R6, R251, R6 ;  /* 0x00000006fb067221 */ /* 0x010fe20000010000 */
[----:B------:R-:W-:-:S03]  /*5be0*/  FADD.FTZ R7, R249, R7 ;  /* 0x00000007f9077221 */ /* 0x000fc60000010000 */
[----:B------:R-:W-:Y:S02]  /*5bf0*/  @P5 FMUL.FTZ R6, R6, R0 ;  /* 0x0000000006065220 */ /* 0x000fe40000410000 */
[----:B------:R0:W5:Y:S01]  /*5c00*/  LDL.LU R0, [R1+0x7b0] ;  /* 0x0007b00001007983 */ /* 0x0001620000300800 */
[----:B------:R-:W-:-:S05]  /*5c10*/  @P5 FMUL.FTZ R7, R7, R252 ;  /* 0x000000fc07075220 */ /* 0x000fca0000410000 */
[----:B------:R1:W-:Y:S04]  /*5c20*/  @!P2 STG.E.128 desc[UR36][R8.64], R4 ;  /* 0x000000040800a986 */ /* 0x0003e8000c101d24 */
[----:B-1----:R0:W5:Y:S02]  /*5c30*/  LDL.LU.64 R8, [R1+0x7a8] ;  /* 0x0007a80001087983 */ /* 0x0021640000300a00 */
.L_x_2087:
[----:B------:R-:W-:Y:S05]  /*5c40*/  BSYNC B1 ;  /* 0x0000000000017941 */ /* 0x000fea0003800000 */
.L_x_2086:
[----:B------:R-:W-:Y:S04]  /*5c50*/  BSSY B1, `(.L_x_2088) ;  /* 0x0000047000017945 */ /* 0x000fe80003800000 */
[----:B------:R-:W-:Y:S05]  /*5c60*/  @P1 BRA `(.L_x_2089) ;  /* 0x0000000400141947 */ /* 0x000fea0003800000 */
[----:B-----5:R-:W-:Y:S01]  /*5c70*/  IMAD R8, R250, 0x5, R3 ;  /* 0x00000005fa087824 */ /* 0x020fe200078e0203 */
[----:B------:R4:W-:Y:S01]  /*5c80*/  STL.64 [R1+0x7a8], R4 ;  /* 0x0007a80401007387 */ /* 0x0009e20000100a00 */
[----:B------:R-:W-:Y:S02]  /*5c90*/  ULDC UR30, c[0x0][0x29c] ;  /* 0x0000a700001e7ab9 */ /* 0x000fe40000000800 */
        /* <DEDUP_REMOVED lines=66> */
.L_x_2089:
[----:B------:R-:W-:Y:S05]  /*60c0*/  BSYNC B1 ;  /* 0x0000000000017941 */ /* 0x000fea0003800000 */
.L_x_2088:
        /* <DEDUP_REMOVED lines=71> */
.L_x_2091:
[----:B------:R-:W-:Y:S05]  /*6540*/  BSYNC B1 ;  /* 0x0000000000017941 */ /* 0x000fea0003800000 */
.L_x_2090:
        /* <DEDUP_REMOVED lines=71> */
.L_x_2093:
[----:B------:R-:W-:Y:S05]  /*69c0*/  BSYNC B1 ;  /* 0x0000000000017941 */ /* 0x000fea0003800000 */
.L_x_2092:
[----:B------:R-:W-:Y:S04]  /*69d0*/  BSSY B1, `(.L_x_2094) ;  /* 0x0000047000017945 */ /* 0x000fe80003800000 */
[----:B------:R-:W-:Y:S05]  /*69e0*/  @P1 BRA `(.L_x_2095) ;  /* 0x0000000400141947 */ /* 0x000fea0003800000 */
[----:B-----5:R-:W-:Y:S01]  /*69f0*/  IMAD R24, R250, 0x8, R3 ;  /* 0x00000008fa187824 */ /* 0x020fe200078e0203 */
[----:B------:R4:W-:Y:S01]  /*6a00*/  STL.64 [R1+0x7a8], R4 ;  /* 0x0007a80401007387 */ /* 0x0009e20000100a00 */
[----:B------:R-:W-:-:S03]  /*6a10*/  ULDC UR30, c[0x0][0x29c] ;  /* 0x0000a700001e7ab9 */ /* 0x000fc60000000800 */
[----:B------:R-:W-:-:S04]  /*6a20*/  SHF.L.U32 R249, R24, 0x2, RZ ;  /* 0x0000000218f97819 */ /* 0x000fc800000006ff */
        /* <DEDUP_REMOVED lines=25> */
[----:B----4-:R-:W-:-:S03]  /*6bc0*/  @P5 IMAD R251, R16, R251, R252 ;  /* 0x000000fb10fb5224 */ /* 0x010fc600078e02fc */
[----:B------:R-:W-:Y:S01]  /*6bd0*/  STL [R1+0x7b0], R0 ;  /* 0x0007b00001007387 */ /* 0x000fe20000100800 */
[----:B------:R-:W-:-:S03]  /*6be0*/  @P5 IMAD.MOV.U32 R252, RZ, RZ, 0xe0 ;  /* 0x000000e0fffc5424 */ /* 0x000fc600078e00ff */
[----:B-----5:R0:W-:Y:S01]  /*6bf0*/  STL.64 [R1+0x7a8], R4 ;  /* 0x0007a80401007387 */ /* 0x0201e20000100a00 */
[----:B------:R-:W-:-:S03]  /*6c00*/  @P5 IMAD R251, R251, R252, 0x20 ;  /* 0x00000020fbfb5424 */ /* 0x000fc600078e02fc */
[----:B--2---:R-:W2:Y:S04]  /*6c10*/  LDL R8, [R1+0x3b8] ;  /* 0x0003b80001087983 */ /* 0x004ea80000100800 */
[----:B---3--:R-:W3:Y:S01]  /*6c20*/  LDL R7, [R1+0x3bc] ;  /* 0x0003bc0001077983 */ /* 0x008ee20000100800 */
[----:B0-----:R-:W-:-:S05]  /*6c30*/  @P5 IMAD.WIDE R4, R251, 0x4, R14 ;  /* 0x00000004fb045825 */ /* 0x001fca00078e020e */
[----:B------:R0:W4:Y:S01]  /*6c40*/  @P5 LDG.E.128 R12, desc[UR36][R4.64] ;  /* 0x00000024040c5981 */ /* 0x000122000c1e1d00 */
[----:B------:R-:W-:Y:S01]  /*6c50*/  @!P2 IADD3 R251, P3, R248, R249, RZ ;  /* 0x000000f9f8fba210 */ /* 0x000fe20007f7e0ff */
[----:B-1----:R-:W-:-:S03]  /*6c60*/  IMAD.MOV.U32 R9, RZ, RZ, R11 ;  /* 0x000000ffff097224 */ /* 0x002fc600078e000b */
[----:B------:R-:W-:Y:S02]  /*6c70*/  @!P2 LEA.HI.X.SX32 R249, R249, R18, 0x1, P3 ;  /* 0x00000012f9f9a211 */ /* 0x000fe400018f0eff */
[----:B0-----:R-:W-:-:S04]  /*6c80*/  MOV R4, R10 ;  /* 0x0000000a00047202 */ /* 0x001fc80000000f00 */
[----:B------:R-:W-:-:S04]  /*6c90*/  @!P2 LEA R4, P3, R251, R4, 0x2 ;  /* 0x00000004fb04a211 */ /* 0x000fc800078610ff */
[----:B------:R-:W-:Y:S02]  /*6ca0*/  @!P2 LEA.HI.X R5, R251, R9, R249, 0x2, P3 ;  /* 0x00000009fb05a211 */ /* 0x000fe400018f14f9 */
[----:B----4-:R-:W-:Y:S01]  /*6cb0*/  MOV R0, R14 ;  /* 0x0000000e00007202 */ /* 0x010fe20000000f00 */
[----:B------:R-:W-:Y:S01]  /*6cc0*/  IMAD.MOV.U32 R252, RZ, RZ, R15 ;  /* 0x000000fffffc7224 */ /* 0x000fe200078e000f */
[----:B------:R-:W-:Y:S01]  /*6cd0*/  MOV R6, R12 ;  /* 0x0000000c00067202 */ /* 0x000fe20000000f00 */
[----:B------:R-:W-:Y:S01]  /*6ce0*/  IMAD.MOV.U32 R3, RZ, RZ, R13 ;  /* 0x000000ffff037224 */ /* 0x000fe200078e000d */
        /* <DEDUP_REMOVED lines=21> */
.L_x_2095:
[----:B------:R-:W-:Y:S05]  /*6e40*/  BSYNC B1 ;  /* 0x0000000000017941 */ /* 0x000fea0003800000 */
.L_x_2094:
        /* <DEDUP_REMOVED lines=71> */
.L_x_2097:
[----:B------:R-:W-:Y:S05]  /*72c0*/  BSYNC B1 ;  /* 0x0000000000017941 */ /* 0x000fea0003800000 */
.L_x_2096:
        /* <DEDUP_REMOVED lines=71> */
.L_x_2099:
[----:B------:R-:W-:Y:S05]  /*7740*/  BSYNC B1 ;  /* 0x0000000000017941 */ /* 0x000fea0003800000 */
.L_x_2098:
        /* <DEDUP_REMOVED lines=71> */
.L_x_2101:
[----:B------:R-:W-:Y:S05]  /*7bc0*/  BSYNC B1 ;  /* 0x0000000000017941 */ /* 0x000fea0003800000 */
.L_x_2100:
        /* <DEDUP_REMOVED lines=71> */
.L_x_2103:
[----:B------:R-:W-:Y:S05]  /*8040*/  BSYNC B1 ;  /* 0x0000000000017941 */ /* 0x000fea0003800000 */
.L_x_2102:
        /* <DEDUP_REMOVED lines=71> */
.L_x_2105:
[----:B------:R-:W-:Y:S05]  /*84c0*/  BSYNC B1 ;  /* 0x0000000000017941 */ /* 0x000fea0003800000 */
.L_x_2104:
        /* <DEDUP_REMOVED lines=71> */
.L_x_2107:
[----:B------:R-:W-:Y:S05]  /*8940*/  BSYNC B1 ;  /* 0x0000000000017941 */ /* 0x000fea0003800000 */
.L_x_2106:
        /* <DEDUP_REMOVED lines=71> */
.L_x_2109:
[----:B------:R-:W-:Y:S05]  /*8dc0*/  BSYNC B1 ;  /* 0x0000000000017941 */ /* 0x000fea0003800000 */
.L_x_2108:
        /* <DEDUP_REMOVED lines=32> */
[----:B------:R-:W-:-:S02]  /*8fd0*/  @P5 MOV R251, 0xe0 ;  /* 0x000000e000fb5802 */ /* 0x000fc40000000f00 */
[----:B------:R-:W-:Y:S03]  /*8fe0*/  STL [R1+0x7b0], R0 ;  /* 0x0007b00001007387 */ /* 0x000fe60000100800 */
[----:B------:R-:W-:Y:S01]  /*8ff0*/  @P5 IMAD R251, R252, R251, 0x40 ;  /* 0x00000040fcfb5424 */ /* 0x000fe200078e02fb */
[----:B-----5:R0:W-:Y:S04]  /*9000*/  STL.64 [R1+0x7a8], R4 ;  /* 0x0007a80401007387 */ /* 0x0201e80000100a00 */
[----:B--2---:R-:W2:Y:S04]  /*9010*/  LDL R8, [R1+0x338] ;  /* 0x0003380001087983 */ /* 0x004ea80000100800 */
        /* <DEDUP_REMOVED lines=34> */
.L_x_2111:
[----:B------:R-:W-:Y:S05]  /*9240*/  BSYNC B1 ;  /* 0x0000000000017941 */ /* 0x000fea0003800000 */
.L_x_2110:
        /* <DEDUP_REMOVED lines=71> */
.L_x_2113:
[----:B------:R-:W-:Y:S05]  /*96c0*/  BSYNC B1 ;  /* 0x0000000000017941 */ /* 0x000fea0003800000 */
.L_x_2112:
        /* <DEDUP_REMOVED lines=71> */
.L_x_2115:
[----:B------:R-:W-:Y:S05]  /*9b40*/  BSYNC B1 ;  /* 0x0000000000017941 */ /* 0x000fea0003800000 */
.L_x_2114:
        /* <DEDUP_REMOVED lines=71> */
.L_x_2117:
[----:B------:R-:W-:Y:S05]  /*9fc0*/  BSYNC B1 ;  /* 0x0000000000017941 */ /* 0x000fea0003800000 */
.L_x_2116:
        /* <DEDUP_REMOVED lines=71> */
.L_x_2119:
[----:B------:R-:W-:Y:S05]  /*a440*/  BSYNC B1 ;  /* 0x0000000000017941 */ /* 0x000fea0003800000 */
.L_x_2118:
        /* <DEDUP_REMOVED lines=71> */
.L_x_2121:
[----:B------:R-:W-:Y:S05]  /*a8c0*/  BSYNC B1 ;  /* 0x0000000000017941 */ /* 0x000fea0003800000 */
.L_x_2120:
        /* <DEDUP_REMOVED lines=71> */
.L_x_2123:
[----:B------:R-:W-:Y:S05]  /*ad40*/  BSYNC B1 ;  /* 0x0000000000017941 */ /* 0x000fea0003800000 */
.L_x_2122:
        /* <DEDUP_REMOVED lines=71> */
.L_x_2125:
[----:B------:R-:W-:Y:S05]  /*b1c0*/  BSYNC B1 ;  /* 0x0000000000017941 */ /* 0x000fea0003800000 */
.L_x_2124:
        /* <DEDUP_REMOVED lines=71> */
.L_x_2127:
[----:B------:R-:W-:Y:S05]  /*b640*/  BSYNC B1 ;  /* 0x0000000000017941 */ /* 0x000fea0003800000 */
.L_x_2126:
        /* <DEDUP_REMOVED lines=71> */
.L_x_2129:
[----:B------:R-:W-:Y:S05]  /*bac0*/  BSYNC B1 ;  /* 0x0000000000017941 */ /* 0x000fea0003800000 */
.L_x_2128:
        /* <DEDUP_REMOVED lines=71> */
.L_x_2131:
[----:B------:R-:W-:Y:S05]  /*bf40*/  BSYNC B1 ;  /* 0x0000000000017941 */ /* 0x000fea0003800000 */
.L_x_2130:
        /* <DEDUP_REMOVED lines=71> */
.L_x_2133:
[----:B------:R-:W-:Y:S05]  /*c3c0*/  BSYNC B1 ;  /* 0x0000000000017941 */ /* 0x000fea0003800000 */
.L_x_2132:
        /* <DEDUP_REMOVED lines=71> */
.L_x_2135:
[----:B------:R-:W-:Y:S05]  /*c840*/  BSYNC B1 ;  /* 0x0000000000017941 */ /* 0x000fea0003800000 */
.L_x_2134:
        /* <DEDUP_REMOVED lines=71> */
.L_x_2137:
[----:B------:R-:W-:Y:S05]  /*ccc0*/  BSYNC B1 ;  /* 0x0000000000017941 */ /* 0x000fea0003800000 */
.L_x_2136:
        /* <DEDUP_REMOVED lines=71> */
.L_x_2139:
[----:B------:R-:W-:Y:S05]  /*d140*/  BSYNC B1 ;  /* 0x0000000000017941 */ /* 0x000fea0003800000 */
.L_x_2138:
        /* <DEDUP_REMOVED lines=71> */
.L_x_2141:
[----:B------:R-:W-:Y:S05]  /*d5c0*/  BSYNC B1 ;  /* 0x0000000000017941 */ /* 0x000fea0003800000 */
.L_x_2140:
        /* <DEDUP_REMOVED lines=71> */
.L_x_2143:
[----:B------:R-:W-:Y:S05]  /*da40*/  BSYNC B1 ;  /* 0x0000000000017941 */ /* 0x000fea0003800000 */
.L_x_2142:
        /* <DEDUP_REMOVED lines=71> */
.L_x_2145:
[----:B------:R-:W-:Y:S05]  /*dec0*/  BSYNC B1 ;  /* 0x0000000000017941 */ /* 0x000fea0003800000 */
.L_x_2144:
        /* <DEDUP_REMOVED lines=71> */
.L_x_2147:
[----:B------:R-:W-:Y:S05]  /*e340*/  BSYNC B1 ;  /* 0x0000000000017941 */ /* 0x000fea0003800000 */
.L_x_2146:
        /* <DEDUP_REMOVED lines=71> */
.L_x_2149:
[----:B------:R-:W-:Y:S05]  /*e7c0*/  BSYNC B1 ;  /* 0x0000000000017941 */ /* 0x000fea0003800000 */
.L_x_2148:
        /* <DEDUP_REMOVED lines=71> */
.L_x_2151:
[----:B------:R-:W-:Y:S05]  /*ec40*/  BSYNC B1 ;  /* 0x0000000000017941 */ /* 0x000fea0003800000 */
.L_x_2150:
        /* <DEDUP_REMOVED lines=71> */
.L_x_2153:
[----:B------:R-:W-:Y:S05]  /*f0c0*/  BSYNC B1 ;  /* 0x0000000000017941 */ /* 0x000fea0003800000 */
.L_x_2152:
        /* <DEDUP_REMOVED lines=71> */
.L_x_2155:
[----:B------:R-:W-:Y:S05]  /*f540*/  BSYNC B1 ;  /* 0x0000000000017941 */ /* 0x000fea0003800000 */
.L_x_2154:
        /* <DEDUP_REMOVED lines=71> */
.L_x_2157:
[----:B------:R-:W-:Y:S05]  /*f9c0*/  BSYNC B1 ;  /* 0x0000000000017941 */ /* 0x000fea0003800000 */
.L_x_2156:
        /* <DEDUP_REMOVED lines=71> */
.L_x_2159:
[----:B------:R-:W-:Y:S05]  /*fe40*/  BSYNC B1 ;  /* 0x0000000000017941 */ /* 0x000fea0003800000 */
.L_x_2158:
        /* <DEDUP_REMOVED lines=71> */
.L_x_2161:
[----:B------:R-:W-:Y:S05]  /*102c0*/  BSYNC B1 ;  /* 0x0000000000017941 */ /* 0x000fea0003800000 */
.L_x_2160:
        /* <DEDUP_REMOVED lines=71> */
.L_x_2163:
[----:B------:R-:W-:Y:S05]  /*10740*/  BSYNC B1 ;  /* 0x0000000000017941 */ /* 0x000fea0003800000 */
.L_x_2162:
        /* <DEDUP_REMOVED lines=71> */
.L_x_2165:
[----:B------:R-:W-:Y:S05]  /*10bc0*/  BSYNC B1 ;  /* 0x0000000000017941 */ /* 0x000fea0003800000 */
.L_x_2164:
        /* <DEDUP_REMOVED lines=71> */
.L_x_2167:
[----:B------:R-:W-:Y:S05]  /*11040*/  BSYNC B1 ;  /* 0x0000000000017941 */ /* 0x000fea0003800000 */
.L_x_2166:
        /* <DEDUP_REMOVED lines=71> */
.L_x_2169:
[----:B------:R-:W-:Y:S05]  /*114c0*/  BSYNC B1 ;  /* 0x0000000000017941 */ /* 0x000fea0003800000 */
.L_x_2168:
        /* <DEDUP_REMOVED lines=45> */
[----:B------:R-:W-:Y:S02]  /*117a0*/  @!P2 LEA.HI.X R5, R251, R9, R249, 0x2, P3 ;  /* 0x00000009fb05a211 */ /* 0x000fe400018f14f9 */
[----:B----4-:R-:W-:Y:S01]  /*117b0*/  MOV R0, R14 ;  /* 0x0000000e00007202 */ /* 0x010fe20000000f00 */
[----:B------:R-:W-:Y:S01]  /*117c0*/  IMAD.MOV.U32 R3, RZ, RZ, R13 ;  /* 0x000000ffff037224 */ /* 0x000fe200078e000d */
[----:B------:R-:W-:Y:S02]  /*117d0*/  MOV R252, R15 ;  /* 0x0000000f00fc7202 */ /* 0x000fe40000000f00 */
        /* <DEDUP_REMOVED lines=22> */
.L_x_2171:
[----:B------:R-:W-:Y:S05]  /*11940*/  BSYNC B1 ;  /* 0x0000000000017941 */ /* 0x000fea0003800000 */
.L_x_2170:
        /* <DEDUP_REMOVED lines=45> */
[----:B------:R-:W-:Y:S01]  /*11c20*/  @!P2 LEA.HI.X R5, R251, R9, R249, 0x2, P3 ;  /* 0x00000009fb05a211 */ /* 0x000fe200018f14f9 */
[----:B----4-:R-:W-:Y:S01]  /*11c30*/  IMAD.MOV.U32 R0, RZ, RZ, R14 ;  /* 0x000000ffff007224 */ /* 0x010fe200078e000e */
[----:B------:R-:W-:Y:S02]  /*11c40*/  MOV R252, R15 ;  /* 0x0000000f00fc7202 */ /* 0x000fe40000000f00 */
[----:B------:R-:W-:Y:S01]  /*11c50*/  MOV R6, R12 ;  /* 0x0000000c00067202 */ /* 0x000fe20000000f00 */
[----:B------:R4:W5:Y:S01]  /*11c60*/  LDL.LU.64 R14, [R1+0x7d8] ;  /* 0x0007d800010e7983 */ /* 0x0009620000300a00 */
[----:B------:R-:W-:-:S03]  /*11c70*/  MOV R3, R13 ;  /* 0x0000000d00037202 */ /* 0x000fc60000000f00 */
        /* <DEDUP_REMOVED lines=20> */
.L_x_2173:
[----:B------:R-:W-:Y:S05]  /*11dc0*/  BSYNC B1 ;  /* 0x0000000000017941 */ /* 0x000fea0003800000 */
.L_x_2172:
        /* <DEDUP_REMOVED lines=71> */
.L_x_2175:
[----:B------:R-:W-:Y:S05]  /*12240*/  BSYNC B1 ;  /* 0x0000000000017941 */ /* 0x000fea0003800000 */
.L_x_2174:
        /* <DEDUP_REMOVED lines=71> */
.L_x_2177:
[----:B------:R-:W-:Y:S05]  /*126c0*/  BSYNC B1 ;  /* 0x0000000000017941 */ /* 0x000fea0003800000 */
.L_x_2176:
        /* <DEDUP_REMOVED lines=71> */
.L_x_2179:
[----:B------:R-:W-:Y:S05]  /*12b40*/  BSYNC B1 ;  /* 0x0000000000017941 */ /* 0x000fea0003800000 */
.L_x_2178:
        /* <DEDUP_REMOVED lines=71> */
.L_x_2181:
[----:B------:R-:W-:Y:S05]  /*12fc0*/  BSYNC B1 ;  /* 0x0000000000017941 */ /* 0x000fea0003800000 */
.L_x_2180:
        /* <DEDUP_REMOVED lines=71> */
.L_x_2183:
[----:B------:R-:W-:Y:S05]  /*13440*/  BSYNC B1 ;  /* 0x0000000000017941 */ /* 0x000fea0003800000 */
.L_x_2182:
        /* <DEDUP_REMOVED lines=71> */
.L_x_2185:
[----:B------:R-:W-:Y:S05]  /*138c0*/  BSYNC B1 ;  /* 0x0000000000017941 */ /* 0x000fea0003800000 */
.L_x_2184:
        /* <DEDUP_REMOVED lines=71> */
.L_x_2187:
[----:B------:R-:W-:Y:S05]  /*13d40*/  BSYNC B1 ;  /* 0x0000000000017941 */ /* 0x000fea0003800000 */
.L_x_2186:
        /* <DEDUP_REMOVED lines=71> */
.L_x_2189:
[----:B------:R-:W-:Y:S05]  /*141c0*/  BSYNC B1 ;  /* 0x0000000000017941 */ /* 0x000fea0003800000 */
.L_x_2188:
        /* <DEDUP_REMOVED lines=71> */
.L_x_2191:
[----:B------:R-:W-:Y:S05]  /*14640*/  BSYNC B1 ;  /* 0x0000000000017941 */ /* 0x000fea0003800000 */
.L_x_2190:
        /* <DEDUP_REMOVED lines=71> */
.L_x_2193:
[----:B------:R-:W-:Y:S05]  /*14ac0*/  BSYNC B1 ;  /* 0x0000000000017941 */ /* 0x000fea0003800000 */
.L_x_2192:
        /* <DEDUP_REMOVED lines=71> */
.L_x_2195:
[----:B------:R-:W-:Y:S05]  /*14f40*/  BSYNC B1 ;  /* 0x0000000000017941 */ /* 0x000fea0003800000 */
.L_x_2194:
        /* <DEDUP_REMOVED lines=71> */
.L_x_2197:
[----:B------:R-:W-:Y:S05]  /*153c0*/  BSYNC B1 ;  /* 0x0000000000017941 */ /* 0x000fea0003800000 */
.L_x_2196:
        /* <DEDUP_REMOVED lines=71> */
.L_x_2199:
[----:B------:R-:W-:Y:S05]  /*15840*/  BSYNC B1 ;  /* 0x0000000000017941 */ /* 0x000fea0003800000 */
.L_x_2198:
        /* <DEDUP_REMOVED lines=71> */
.L_x_2201:
[----:B------:R-:W-:Y:S05]  /*15cc0*/  BSYNC B1 ;  /* 0x0000000000017941 */ /* 0x000fea0003800000 */
.L_x_2200:
        /* <DEDUP_REMOVED lines=71> */
.L_x_2203:
[----:B------:R-:W-:Y:S05]  /*16140*/  BSYNC B1 ;  /* 0x0000000000017941 */ /* 0x000fea0003800000 */
.L_x_2202:
[----:B------:R-:W-:Y:S04]  /*16150*/  BSSY B1, `(.L_x_2204) ;  /* 0x0000043000017945 */ /* 0x000fe80003800000 */
[----:B------:R-:W-:Y:S05]  /*16160*/  @P1 BRA `(.L_x_2205) ;  /* 0x0000000400041947 */ /* 0x000fea0003800000 */
[----:B-----5:R-:W-:Y:S01]  /*16170*/  IMAD R3, R250, 0x3f, R3 ;  /* 0x0000003ffa037824 */ /* 0x020fe200078e0203 */
[----:B------:R4:W-:Y:S01]  /*16180*/  STL.64 [R1+0x7a8], R4 ;  /* 0x0007a80401007387 */ /* 0x0009e20000100a00 */
[----:B------:R-:W-:Y:S01]  /*16190*/  CS2R R246, SRZ ;  /* 0x0000000000f67805 */ /* 0x000fe2000001ff00 */
[----:B------:R-:W-:Y:S02]  /*161a0*/  ULDC UR30, c[0x0][0x29c] ;  /* 0x0000a700001e7ab9 */ /* 0x000fe40000000800 */
[----:B------:R-:W-:-:S04]  /*161b0*/  SHF.L.U32 R249, R3, 0x2, RZ ;  /* 0x0000000203f97819 */ /* 0x000fc800000006ff */
[----:B------:R-:W-:-:S13]  /*161c0*/  ISETP.GE.AND P2, PT, R249, R0, PT ;  /* 0x00000000f900720c */ /* 0x000fda0003f46270 */
[----:B------:R-:W4:Y:S01]  /*161d0*/  @!P2 LDC.64 R244, c[0x0][0x248] ;  /* 0x00009200fff4ab82 */ /* 0x000f220000000a00 */
[----:B------:R-:W-:-:S04]  /*161e0*/  @!P2 IADD3 R0, P3, R19, R249, RZ ;  /* 0x000000f91300a210 */ /* 0x000fc80007f7e0ff */
[----:B------:R-:W-:Y:S02]  /*161f0*/  @!P2 LEA.HI.X.SX32 R3, R249, R17, 0x1, P3 ;  /* 0x00000011f903a211 */ /* 0x000fe400018f0eff */
[----:B----4-:R-:W-:-:S04]  /*16200*/  @!P2 LEA R4, P4, R0, R244, 0x2 ;  /* 0x000000f40004a211 */ /* 0x010fc800078810ff */
[----:B------:R-:W-:Y:S02]  /*16210*/  @!P2 LEA.HI.X R5, R0, R245, R3, 0x2, P4 ;  /* 0x000000f50005a211 */ /* 0x000fe400020f1403 */
        /* <DEDUP_REMOVED lines=14> */
[----:B------:R-:W-:Y:S03]  /*16300*/  STL [R1+0x7b4], R7 ;  /* 0x0007b40701007387 */ /* 0x000fe60000100800 */
[----:B-1----:R-:W1:Y:S01]  /*16310*/  @!P2 LDC.64 R10, c[0x0][0x248] ;  /* 0x00009200ff0aab82 */ /* 0x002e620000000a00 */
[----:B------:R-:W-:Y:S04]  /*16320*/  STL [R1+0x7b0], R6 ;  /* 0x0007b00601007387 */ /* 0x000fe80000100800 */
[----:B-----5:R0:W-:Y:S01]  /*16330*/  STL.64 [R1+0x7a8], R4 ;  /* 0x0007a80401007387 */ /* 0x0201e20000100a00 */
[----:B----4-:R-:W-:Y:S01]  /*16340*/  @P5 IMAD R3, R16, R0, R251 ;  /* 0x0000000010035224 */ /* 0x010fe200078e02fb */
[----:B------:R-:W-:-:S02]  /*16350*/  @P5 MOV R0, 0xe0 ;  /* 0x000000e000005802 */ /* 0x000fc40000000f00 */
[----:B--2---:R-:W2:Y:S03]  /*16360*/  LDL R8, [R1+0x48] ;  /* 0x0000480001087983 */ /* 0x004ea60000100800 */
[----:B------:R-:W-:-:S04]  /*16370*/  @P5 IMAD R0, R3, R0, 0xfc ;  /* 0x000000fc03005424 */ /* 0x000fc800078e0200 */
        /* <DEDUP_REMOVED lines=15> */
[----:B------:R-:W3:Y:S04]  /*16470*/  LDL R249, [R1+0x54] ;  /* 0x0000540001f97983 */ /* 0x000ee80000100800 */
[----:B------:R4:W5:Y:S04]  /*16480*/  LDL.LU R9, [R1+0x7bc] ;  /* 0x0007bc0001097983 */ /* 0x0009680000300800 */
[----:B------:R-:W4:Y:S04]  /*16490*/  LDL R0, [R1+0x4c] ;  /* 0x00004c0001007983 */ /* 0x000f280000100800 */
[----:B------:R-:W4:Y:S01]  /*164a0*/  LDL R3, [R1+0x50] ;  /* 0x0000500001037983 */ /* 0x000f220000100800 */
[----:B--2---:R-:W-:-:S03]  /*164b0*/  FADD.FTZ R244, R8, R244 ;  /* 0x000000f408f47221 */ /* 0x004fc60000010000 */
[----:B------:R0:W5:Y:S01]  /*164c0*/  LDL.LU R8, [R1+0x7b8] ;  /* 0x0007b80001087983 */ /* 0x0001620000300800 */
[----:B------:R-:W-:-:S03]  /*164d0*/  @P5 FMUL.FTZ R244, R244, R7 ;  /* 0x00000007f4f45220 */ /* 0x000fc60000410000 */
[----:B------:R0:W5:Y:S01]  /*164e0*/  LDL.LU R7, [R1+0x7b4] ;  /* 0x0007b40001077983 */ /* 0x0001620000300800 */
[----:B---3--:R-:W-:-:S04]  /*164f0*/  FADD.FTZ R247, R249, R247 ;  /* 0x000000f7f9f77221 */ /* 0x008fc80000010000 */
[----:B------:R-:W-:Y:S01]  /*16500*/  @P5 FMUL.FTZ R247, R247, R251 ;  /* 0x000000fbf7f75220 */ /* 0x000fe20000410000 */
[----:B----4-:R-:W-:Y:S01]  /*16510*/  FADD.FTZ R245, R0, R245 ;  /* 0x000000f500f57221 */ /* 0x010fe20000010000 */
[----:B------:R-:W-:-:S03]  /*16520*/  FADD.FTZ R246, R3, R246 ;  /* 0x000000f603f67221 */ /* 0x000fc60000010000 */
[----:B------:R-:W-:Y:S02]  /*16530*/  @P5 FMUL.FTZ R245, R245, R6 ;  /* 0x00000006f5f55220 */ /* 0x000fe40000410000 */
[----:B------:R0:W5:Y:S01]  /*16540*/  LDL.LU R6, [R1+0x7b0] ;  /* 0x0007b00001067983 */ /* 0x0001620000300800 */
[----:B------:R-:W-:-:S05]  /*16550*/  @P5 FMUL.FTZ R246, R246, R252 ;  /* 0x000000fcf6f65220 */ /* 0x000fca0000410000 */
[----:B------:R1:W-:Y:S04]  /*16560*/  @!P2 STG.E.128 desc[UR36][R4.64], R244 ;  /* 0x000000f40400a986 */ /* 0x0003e8000c101d24 */
[----:B-1----:R0:W5:Y:S02]  /*16570*/  LDL.LU.64 R4, [R1+0x7a8] ;  /* 0x0007a80001047983 */ /* 0x0021640000300a00 */
.L_x_2205:
[----:B------:R-:W-:Y:S05]  /*16580*/  BSYNC B1 ;  /* 0x0000000000017941 */ /* 0x000fea0003800000 */
.L_x_2204:
[----:B------:R-:W-:Y:S04]  /*16590*/  BSSY B1, `(.L_x_2206) ;  /* 0x000024c000017945 */ /* 0x000fe80003800000 */
[----:B------:R-:W-:Y:S05]  /*165a0*/  @P1 BRA `(.L_x_2207) ;  /* 0x0000002400281947 */ /* 0x000fea0003800000 */
[----:B------:R-:W4:Y:S01]  /*165b0*/  LDL R249, [R1+0x744] ;  /* 0x0007440001f97983 */ /* 0x000f220000100800 */
[----:B------:R-:W-:-:S03]  /*165c0*/  ULDC.64 UR30, c[0x0][0x2c8] ;  /* 0x0000b200001e7ab9 */ /* 0x000fc60000000a00 */
[----:B-----5:R0:W-:Y:S04]  /*165d0*/  STL [R1+0x820], R202 ;  /* 0x000820ca01007387 */ /* 0x0201e80000100800 */
[----:B0-----:R-:W4:Y:S04]  /*165e0*/  LDL R202, [R1+0x4] ;  /* 0x0000040001ca7983 */ /* 0x001f280000100800 */
[----:B------:R0:W-:Y:S04]  /*165f0*/  STL [R1+0x81c], R199 ;  /* 0x00081cc701007387 */ /* 0x0001e80000100800 */
[----:B0-----:R-:W2:Y:S04]  /*16600*/  LDL R199, [R1+0x740] ;  /* 0x0007400001c77983 */ /* 0x001ea80000100800 */
[----:B------:R0:W-:Y:S04]  /*16610*/  STL [R1+0x818], R206 ;  /* 0x000818ce01007387 */ /* 0x0001e80000100800 */
[----:B0-----:R-:W2:Y:S04]  /*16620*/  LDL R206, [R1] ;  /* 0x0000000001ce7983 */ /* 0x001ea80000100800 */
[----:B------:R0:W-:Y:S04]  /*16630*/  STL [R1+0x814], R203 ;  /* 0x000814cb01007387 */ /* 0x0001e80000100800 */
[----:B0-----:R-:W3:Y:S04]  /*16640*/  LDL R203, [R1+0x754] ;  /* 0x0007540001cb7983 */ /* 0x001ee80000100800 */
[----:B------:R0:W-:Y:S04]  /*16650*/  STL [R1+0x810], R210 ;  /* 0x000810d201007387 */ /* 0x0001e80000100800 */
[----:B0-----:R-:W3:Y:S04]  /*16660*/  LDL R210, [R1+0x14] ;  /* 0x0000140001d27983 */ /* 0x001ee80000100800 */
[----:B------:R0:W-:Y:S04]  /*16670*/  STL [R1+0x80c], R207 ;  /* 0x00080ccf01007387 */ /* 0x0001e80000100800 */
[----:B0-----:R-:W2:Y:S04]  /*16680*/  LDL R207, [R1+0x750] ;  /* 0x0007500001cf7983 */ /* 0x001ea80000100800 */
[----:B------:R0:W-:Y:S04]  /*16690*/  STL [R1+0x808], R214 ;  /* 0x000808d601007387 */ /* 0x0001e80000100800 */
[----:B0-----:R-:W2:Y:S04]  /*166a0*/  LDL R214, [R1+0x10] ;  /* 0x0000100001d67983 */ /* 0x001ea80000100800 */
[----:B------:R0:W-:Y:S04]  /*166b0*/  STL [R1+0x804], R211 ;  /* 0x000804d301007387 */ /* 0x0001e80000100800 */
[----:B0-----:R-:W4:Y:S04]  /*166c0*/  LDL R211, [R1+0x774] ;  /* 0x0007740001d37983 */ /* 0x001f280000100800 */
[----:B------:R0:W-:Y:S04]  /*166d0*/  STL [R1+0x800], R218 ;  /* 0x000800da01007387 */ /* 0x0001e80000100800 */
[----:B0-----:R-:W4:Y:S04]  /*166e0*/  LDL R218, [R1+0x34] ;  /* 0x0000340001da7983 */ /* 0x001f280000100800 */
[----:B------:R0:W-:Y:S04]  /*166f0*/  STL [R1+0x7fc], R215 ;  /* 0x0007fcd701007387 */ /* 0x0001e80000100800 */
[----:B0-----:R-:W2:Y:S04]  /*16700*/  LDL R215, [R1+0x770] ;  /* 0x0007700001d77983 */ /* 0x001ea80000100800 */
[----:B------:R0:W-:Y:S04]  /*16710*/  STL [R1+0x7f8], R222 ;  /* 0x0007f8de01007387 */ /* 0x0001e80000100800 */
[----:B0-----:R-:W2:Y:S04]  /*16720*/  LDL R222, [R1+0x30] ;  /* 0x0000300001de7983 */ /* 0x001ea80000100800 */
[----:B------:R0:W-:Y:S04]  /*16730*/  STL [R1+0x7f4], R219 ;  /* 0x0007f4db01007387 */ /* 0x0001e80000100800 */
[----:B0-----:R-:W3:Y:S04]  /*16740*/  LDL R219, [R1+0x764] ;  /* 0x0007640001db7983 */ /* 0x001ee80000100800 */
[----:B------:R0:W-:Y:S04]  /*16750*/  STL [R1+0x7f0], R226 ;  /* 0x0007f0e201007387 */ /* 0x0001e80000100800 */
[----:B0-----:R-:W3:Y:S04]  /*16760*/  LDL R226, [R1+0x24] ;  /* 0x0000240001e27983 */ /* 0x001ee80000100800 */
[----:B------:R0:W-:Y:S04]  /*16770*/  STL [R1+0x7ec], R223 ;  /* 0x0007ecdf01007387 */ /* 0x0001e80000100800 */
[----:B0-----:R-:W4:Y:S04]  /*16780*/  LDL R223, [R1+0x760] ;  /* 0x0007600001df7983 */ /* 0x001f280000100800 */
[----:B------:R0:W-:Y:S04]  /*16790*/  STL [R1+0x7e8], R230 ;  /* 0x0007e8e601007387 */ /* 0x0001e80000100800 */
[----:B0-----:R-:W4:Y:S04]  /*167a0*/  LDL R230, [R1+0x20] ;  /* 0x0000200001e67983 */ /* 0x001f280000100800 */
[----:B------:R-:W-:Y:S04]  /*167b0*/  STL [R1+0x7e4], R227 ;  /* 0x0007e4e301007387 */ /* 0x000fe80000100800 */
[----:B------:R-:W-:Y:S04]  /*167c0*/  STL [R1+0x7e0], R234 ;  /* 0x0007e0ea01007387 */ /* 0x000fe80000100800 */
[----:B------:R-:W-:Y:S04]  /*167d0*/  STL [R1+0x7dc], R231 ;  /* 0x0007dce701007387 */ /* 0x000fe80000100800 */
[----:B------:R-:W-:Y:S04]  /*167e0*/  STL [R1+0x7d8], R238 ;  /* 0x0007d8ee01007387 */ /* 0x000fe80000100800 */
[----:B------:R0:W-:Y:S04]  /*167f0*/  STL [R1+0x7d4], R235 ;  /* 0x0007d4eb01007387 */ /* 0x0001e80000100800 */
[----:B------:R-:W-:Y:S04]  /*16800*/  STL [R1+0x7d0], R242 ;  /* 0x0007d0f201007387 */ /* 0x000fe80000100800 */
[----:B------:R-:W-:Y:S01]  /*16810*/  STL [R1+0x7cc], R239 ;  /* 0x0007ccef01007387 */ /* 0x000fe20000100800 */
[----:B0-----:R-:W0:Y:S03]  /*16820*/  LDC.64 R234, c[0x0][0x2d8] ;  /* 0x0000b600ffea7b82 */ /* 0x001e260000000a00 */
        /* <DEDUP_REMOVED lines=8> */
[----:B------:R-:W-:Y:S04]  /*168b0*/  STL [R1+0x7a8], R16 ;  /* 0x0007a81001007387 */ /* 0x000fe80000100800 */
[----:B------:R1:W-:Y:S01]  /*168c0*/  STL [R1+0x7a4], R2 ;  /* 0x0007a40201007387 */ /* 0x0003e20000100800 */
[----:B------:R-:W-:Y:S01]  /*168d0*/  ISETP.NE.U32.AND P1, PT, RZ, UR30, PT ;  /* 0x0000001eff007c0c */ /* 0x000fe2000bf25070 */
[----:B0-----:R-:W-:Y:S01]  /*168e0*/  IMAD.MOV.U32 R3, RZ, RZ, R234 ;  /* 0x000000ffff037224 */ /* 0x001fe200078e00ea */
[----:B------:R-:W0:Y:S01]  /*168f0*/  S2R R251, SR_CTAID.X ;  /* 0x0000000000fb7919 */ /* 0x000e220000002500 */
[----:B------:R-:W-:Y:S01]  /*16900*/  MOV R0, R235 ;  /* 0x000000eb00007202 */ /* 0x000fe20000000f00 */
[----:B------:R-:W-:Y:S01]  /*16910*/  ULDC UR30, c[0x0][0x298] ;  /* 0x0000a600001e7ab9 */ /* 0x000fe20000000800 */
[----:B-1----:R-:W2:Y:S04]  /*16920*/  LDL R250, [R1+0x730] ;  /* 0x0007300001fa7983 */ /* 0x002ea80000100800 */
[----:B------:R-:W3:Y:S01]  /*16930*/  LDL R2, [R1+0x40] ;  /* 0x0000400001027983 */ /* 0x000ee20000100800 */
[----:B------:R-:W-:-:S02]  /*16940*/  ISETP.NE.AND.EX P2, PT, RZ, UR31, PT, P1 ;  /* 0x0000001fff007c0c */ /* 0x000fc4000bf45310 */
[----:B------:R-:W-:Y:S01]  /*16950*/  ISETP.NE.U32.AND P1, PT, R3, RZ, PT ;  /* 0x000000ff0300720c */ /* 0x000fe20003f25070 */
[----:B------:R-:W2:Y:S03]  /*16960*/  LDL R248, [R1+0x720] ;  /* 0x0007200001f87983 */ /* 0x000ea60000100800 */
[----:B------:R-:W-:Y:S01]  /*16970*/  ISETP.NE.AND.EX P1, PT, R0, RZ, PT, P1 ;  /* 0x000000ff0000720c */ /* 0x000fe20003f25310 */
[----:B------:R-:W2:Y:S04]  /*16980*/  LDL R246, [R1+0x710] ;  /* 0x0007100001f67983 */ /* 0x000ea80000100800 */
[----:B------:R-:W2:Y:S02]  /*16990*/  LDL R247, [R1+0x724] ;  /* 0x0007240001f77983 */ /* 0x000ea40000100800 */
[----:B------:R-:W0:Y:S02]  /*169a0*/  @P2 LDC R3, c[0x0][0x2d0] ;  /* 0x0000b400ff032b82 */ /* 0x000e240000000800 */
[----:B------:R-:W2:Y:S04]  /*169b0*/  LDL R242, [R1+0x700] ;  /* 0x0007000001f27983 */ /* 0x000ea80000100800 */
[----:B------:R-:W2:Y:S02]  /*169c0*/  LDL R243, [R1+0x714] ;  /* 0x0007140001f37983 */ /* 0x000ea40000100800 */
[----:B------:R-:W1:Y:S02]  /*169d0*/  @P2 LDC.64 R16, c[0x0][0x2c8] ;  /* 0x0000b200ff102b82 */ /* 0x000e640000000a00 */
[----:B------:R-:W2:Y:S04]  /*169e0*/  LDL R238, [R1+0x6f0] ;  /* 0x0006f00001ee7983 */ /* 0x000ea80000100800 */
[----:B------:R-:W2:Y:S02]  /*169f0*/  LDL R239, [R1+0x704] ;  /* 0x0007040001ef7983 */ /* 0x000ea40000100800 */
[----:B------:R-:W1:Y:S02]  /*16a00*/  @P1 LDC.64 R18, c[0x0][0x2d8] ;  /* 0x0000b600ff121b82 */ /* 0x000e640000000a00 */
[----:B------:R-:W2:Y:S04]  /*16a10*/  LDL R234, [R1+0x6e0] ;  /* 0x0006e00001ea7983 */ /* 0x000ea80000100800 */
[----:B------:R-:W2:Y:S01]  /*16a20*/  LDL R235, [R1+0x6f4] ;  /* 0x0006f40001eb7983 */ /* 0x000ea20000100800 */
[----:B0-----:R-:W-:-:S03]  /*16a30*/  @P2 IMAD R0, R251, R3, UR39 ;  /* 0x00000027fb002e24 */ /* 0x001fc6000f8e0203 */
[----:B------:R-:W2:Y:S02]  /*16a40*/  LDL R231, [R1+0x6e4] ;  /* 0x0006e40001e77983 */ /* 0x000ea40000100800 */
[----:B------:R-:W-:Y:S02]  /*16a50*/  @P2 IADD3 R0, R0, -0x1, RZ ;  /* 0xffffffff00002810 */ /* 0x000fe40007ffe0ff */
[----:B------:R-:W2:Y:S01]  /*16a60*/  LDL R227, [R1+0x6d4] ;  /* 0x0006d40001e37983 */ /* 0x000ea20000100800 */
[----:B-1----:R-:W-:-:S05]  /*16a70*/  @P1 IMAD.WIDE R18, R251, 0x4, R18 ;  /* 0x00000004fb121825 */ /* 0x002fca00078e0212 */
[----:B------:R-:W2:Y:S04]  /*16a80*/  @P1 LDG.E R252, desc[UR36][R18.64] ;  /* 0x0000002412fc1981 */ /* 0x000ea8000c1e1900 */
[----:B------:R-:W2:Y:S04]  /*16a90*/  LDL R19, [R1+0x650] ;  /* 0x0006500001137983 */ /* 0x000ea80000100800 */
[----:B------:R-:W2:Y:S01]  /*16aa0*/  LDL R18, [R1+0x654] ;  /* 0x0006540001127983 */ /* 0x000ea20000100800 */
[----:B---3--:R-:W-:-:S04]  /*16ab0*/  @P2 IMAD R0, R0, R3, R2 ;  /* 0x0000000300002224 */ /* 0x008fc800078e0202 */
[----:B------:R-:W-:-:S04]  /*16ac0*/  @P2 IMAD.WIDE R16, R0, 0x4, R16 ;  /* 0x0000000400102825 */ /* 0x000fc800078e0210 */
[----:B------:R-:W-:Y:S01]  /*16ad0*/  FMUL.FTZ R0, R219, R226 ;  /* 0x000000e2db007220 */ /* 0x000fe20000410000 */
[----:B----4-:R-:W-:Y:S01]  /*16ae0*/  FMUL.FTZ R3, R223, R230 ;  /* 0x000000e6df037220 */ /* 0x010fe20000410000 */
[----:B------:R-:W3:Y:S02]  /*16af0*/  LDL R226, [R1+0x6c0] ;  /* 0x0006c00001e27983 */ /* 0x000ee40000100800 */
[----:B------:R-:W-:Y:S02]  /*16b00*/  FFMA.FTZ R0, R211, R218, R0 ;  /* 0x000000dad3007223 */ /* 0x000fe40000010000 */
[----:B------:R-:W4:Y:S02]  /*16b10*/  LDL R230, [R1+0x6d0] ;  /* 0x0006d00001e67983 */ /* 0x000f240000100800 */
[----:B------:R-:W-:Y:S01]  /*16b20*/  FFMA.FTZ R0, R203, R210, R0 ;  /* 0x000000d2cb007223 */ /* 0x000fe20000010000 */
[----:B--2---:R-:W-:Y:S01]  /*16b30*/  FFMA.FTZ R3, R215, R222, R3 ;  /* 0x000000ded7037223 */ /* 0x004fe20000010003 */
[----:B------:R-:W2:Y:S02]  /*16b40*/  LDL R223, [R1+0x6c4] ;  /* 0x0006c40001df7983 */ /* 0x000ea40000100800 */
[----:B------:R-:W-:-:S02]  /*16b50*/  FFMA.FTZ R0, R249, R202, R0 ;  /* 0x000000caf9007223 */ /* 0x000fc40000010000 */
[----:B------:R-:W3:Y:S04]  /*16b60*/  LDL R249, [R1+0x734] ;  /* 0x0007340001f97983 */ /* 0x000ee80000100800 */
[----:B------:R-:W2:Y:S01]  /*16b70*/  LDL R222, [R1+0x6b0] ;  /* 0x0006b00001de7983 */ /* 0x000ea20000100800 */
[----:B------:R-:W-:-:S03]  /*16b80*/  FFMA.FTZ R3, R207, R214, R3 ;  /* 0x000000d6cf037223 */ /* 0x000fc60000010003 */
[----:B------:R-:W2:Y:S04]  /*16b90*/  LDL R218, [R1+0x6a0] ;  /* 0x0006a00001da7983 */ /* 0x000ea80000100800 */
[----:B------:R-:W2:Y:S04]  /*16ba0*/  LDL R219, [R1+0x6b4] ;  /* 0x0006b40001db7983 */ /* 0x000ea80000100800 */
        /* <DEDUP_REMOVED lines=10> */
[----:B------:R-:W2:Y:S01]  /*16c50*/  @P2 LDG.E R251, desc[UR36][R16.64] ;  /* 0x0000002410fb2981 */ /* 0x000ea2000c1e1900 */
[----:B------:R-:W-:-:S03]  /*16c60*/  FFMA.FTZ R3, R250, R4, R3 ;  /* 0x00000004fa037223 */ /* 0x000fc60000010003 */
[----:B------:R-:W2:Y:S04]  /*16c70*/  LDL R250, [R1+0x630] ;  /* 0x0006300001fa7983 */ /* 0x000ea80000100800 */
        /* <DEDUP_REMOVED lines=20> */
[----:B----4-:R-:W-:Y:S01]  /*16dc0*/  FFMA.FTZ R3, R230, R32, R3 ;  /* 0x00000020e6037223 */ /* 0x010fe20000010003 */
        /* <DEDUP_REMOVED lines=35> */
[----:B------:R-:W-:-:S03]  /*17000*/  FFMA.FTZ R3, R19, R64, R3 ;  /* 0x0000004013037223 */ /* 0x000fc60000010003 */
[----:B------:R-:W2:Y:S01]  /*17010*/  LDL R19, [R1+0x550] ;  /* 0x0005500001137983 */ /* 0x000ea20000100800 */
[----:B------:R-:W-:Y:S01]  /*17020*/  FFMA.FTZ R3, R17, R68, R3 ;  /* 0x0000004411037223 */ /* 0x000fe20000010003 */
[----:B------:R-:W-:Y:S02]  /*17030*/  FFMA.FTZ R0, R18, R65, R0 ;  /* 0x0000004112007223 */ /* 0x000fe40000010000 */
[----:B------:R-:W2:Y:S01]  /*17040*/  LDL R18, [R1+0x554] ;  /* 0x0005540001127983 */ /* 0x000ea20000100800 */
[----:B------:R-:W-:Y:S01]  /*17050*/  FFMA.FTZ R3, R250, R72, R3 ;  /* 0x00000048fa037223 */ /* 0x000fe20000010003 */
[----:B------:R-:W-:Y:S02]  /*17060*/  FFMA.FTZ R0, R16, R69, R0 ;  /* 0x0000004510007223 */ /* 0x000fe40000010000 */
        /* <DEDUP_REMOVED lines=44> */
[----:B------:R-:W3:Y:S01]  /*17330*/  LDL R210, [R1+0x510] ;  /* 0x0005100001d27983 */ /* 0x000ee20000100800 */
[----:B------:R-:W-:-:S03]  /*17340*/  FFMA.FTZ R0, R211, R113, R0 ;  /* 0x00000071d3007223 */ /* 0x000fc60000010000 */
[----:B------:R-:W2:Y:S01]  /*17350*/  LDL R211, [R1+0x460] ;  /* 0x0004600001d37983 */ /* 0x000ea20000100800 */
[----:B------:R-:W-:-:S03]  /*17360*/  FFMA.FTZ R3, R206, R120, R3 ;  /* 0x00000078ce037223 */ /* 0x000fc60000010003 */
[----:B------:R-:W4:Y:S01]  /*17370*/  LDL R206, [R1+0x520] ;  /* 0x0005200001ce7983 */ /* 0x000f220000100800 */
        /* <DEDUP_REMOVED lines=16> */
[----:B---3--:R-:W-:-:S03]  /*17480*/  FFMA.FTZ R3, R202, R136, R3 ;  /* 0x00000088ca037223 */ /* 0x008fc60000010003 */
[----:B------:R-:W3:Y:S01]  /*17490*/  LDL.LU R202, [R1+0x820] ;  /* 0x0008200001ca7983 */ /* 0x000ee20000300800 */
[----:B----4-:R-:W-:Y:S01]  /*174a0*/  FFMA.FTZ R3, R206, R140, R3 ;  /* 0x0000008cce037223 */ /* 0x010fe20000010003 */
[----:B--2---:R-:W-:-:S03]  /*174b0*/  FFMA.FTZ R0, R199, R137, R0 ;  /* 0x00000089c7007223 */ /* 0x004fc60000010000 */
[----:B------:R-:W-:Y:S01]  /*174c0*/  FFMA.FTZ R3, R210, R144, R3 ;  /* 0x00000090d2037223 */ /* 0x000fe20000010003 */
[----:B------:R-:W2:Y:S01]  /*174d0*/  LDL.LU R199, [R1+0x81c] ;  /* 0x00081c0001c77983 */ /* 0x000ea20000300800 */
        /* <DEDUP_REMOVED lines=18> */
[----:B------:R-:W-:Y:S02]  /*17600*/  FFMA.FTZ R0, R234, R165, R0 ;  /* 0x000000a5ea007223 */ /* 0x000fe40000010000 */
[----:B------:R-:W-:Y:S01]  /*17610*/  FFMA.FTZ R3, R227, R172, R3 ;  /* 0x000000ace3037223 */ /* 0x000fe20000010003 */
[----:B------:R-:W3:Y:S04]  /*17620*/  LDL R234, [R1+0x28] ;  /* 0x0000280001ea7983 */ /* 0x000ee80000100800 */
[----:B------:R-:W3:Y:S01]  /*17630*/  LDL R231, [R1+0x768] ;  /* 0x0007680001e77983 */ /* 0x000ee20000100800 */
[----:B------:R-:W-:Y:S01]  /*17640*/  FFMA.FTZ R0, R230, R169, R0 ;  /* 0x000000a9e6007223 */ /* 0x000fe20000010000 */
[----:B------:R-:W-:-:S02]  /*17650*/  FFMA.FTZ R3, R223, R176, R3 ;  /* 0x000000b0df037223 */ /* 0x000fc40000010003 */
[----:B------:R-:W2:Y:S01]  /*17660*/  LDL R230, [R1+0x38] ;  /* 0x0000380001e67983 */ /* 0x000ea20000100800 */
        /* <DEDUP_REMOVED lines=14> */
[----:B------:R-:W4:Y:S04]  /*17750*/  LDL R211, [R1+0x8] ;  /* 0x0000080001d37983 */ /* 0x000f280000100800 */
[----:B------:R-:W4:Y:S01]  /*17760*/  LDL R19, [R1+0x748] ;  /* 0x0007480001137983 */ /* 0x000f220000100800 */
[----:B------:R-:W-:Y:S01]  /*17770*/  FFMA.FTZ R0, R214, R185, R0 ;  /* 0x000000b9d6007223 */ /* 0x000fe20000010000 */
[----:B------:R-:W-:-:S02]  /*17780*/  FFMA.FTZ R3, R17, R196, R3 ;  /* 0x000000c411037223 */ /* 0x000fc40000010003 */
[----:B------:R-:W4:Y:S01]  /*17790*/  LDL R214, [R1+0x1c] ;  /* 0x00001c0001d67983 */ /* 0x000f220000100800 */
[----:B------:R-:W-:Y:S01]  /*177a0*/  FFMA.FTZ R0, R207, R189, R0 ;  /* 0x000000bdcf007223 */ /* 0x000fe20000010000 */
[----:B------:R-:W-:Y:S02]  /*177b0*/  FFMA.FTZ R3, R200, UR54, R3 ;  /* 0x00000036c8037c23 */ /* 0x000fe40008010003 */
[----:B------:R-:W4:Y:S01]  /*177c0*/  LDL R207, [R1+0xc] ;  /* 0x00000c0001cf7983 */ /* 0x000f220000100800 */
[----:B------:R-:W-:Y:S01]  /*177d0*/  FFMA.FTZ R0, R18, R193, R0 ;  /* 0x000000c112007223 */ /* 0x000fe20000010000 */
[----:B------:R-:W-:Y:S02]  /*177e0*/  FFMA.FTZ R3, R204, UR50, R3 ;  /* 0x00000032cc037c23 */ /* 0x000fe40008010003 */
[----:B------:R-:W4:Y:S01]  /*177f0*/  LDL R18, [R1+0x75c] ;  /* 0x00075c0001127983 */ /* 0x000f220000100800 */
[----:B------:R-:W-:Y:S01]  /*17800*/  FFMA.FTZ R0, R16, R197, R0 ;  /* 0x000000c510007223 */ /* 0x000fe20000010000 */
[----:B------:R-:W-:-:S02]  /*17810*/  FFMA.FTZ R3, R208, UR46, R3 ;  /* 0x0000002ed0037c23 */ /* 0x000fc40008010003 */
[----:B------:R-:W4:Y:S01]  /*17820*/  LDL R16, [R1+0x74c] ;  /* 0x00074c0001107983 */ /* 0x000f220000100800 */
[----:B------:R-:W-:-:S03]  /*17830*/  FFMA.FTZ R0, R201, UR55, R0 ;  /* 0x00000037c9007c23 */ /* 0x000fc60008010000 */
[----:B------:R-:W4:Y:S01]  /*17840*/  LDL R17, [R1+0x738] ;  /* 0x0007380001117983 */ /* 0x000f220000100800 */
[----:B------:R-:W-:-:S03]  /*17850*/  FFMA.FTZ R0, R205, UR51, R0 ;  /* 0x00000033cd007c23 */ /* 0x000fc60008010000 */
[----:B------:R-:W4:Y:S01]  /*17860*/  LDL R238, [R1+0x72c] ;  /* 0x00072c0001ee7983 */ /* 0x000f220000100800 */
[----:B------:R-:W-:Y:S01]  /*17870*/  FFMA.FTZ R0, R209, UR47, R0 ;  /* 0x0000002fd1007c23 */ /* 0x000fe20008010000 */
[----:B------:R-:W-:Y:S02]  /*17880*/  FFMA.FTZ R3, R212, UR42, R3 ;  /* 0x0000002ad4037c23 */ /* 0x000fe40008010003 */
[----:B------:R-:W4:Y:S01]  /*17890*/  LDL R235, [R1+0x708] ;  /* 0x0007080001eb7983 */ /* 0x000f220000100800 */
[----:B------:R-:W-:Y:S01]  /*178a0*/  FFMA.FTZ R0, R213, UR43, R0 ;  /* 0x0000002bd5007c23 */ /* 0x000fe20008010000 */
[----:B------:R-:W-:Y:S02]  /*178b0*/  FFMA.FTZ R3, R216, UR34, R3 ;  /* 0x00000022d8037c23 */ /* 0x000fe40008010003 */
[----:B------:R-:W4:Y:S01]  /*178c0*/  LDL R248, [R1+0x65c] ;  /* 0x00065c0001f87983 */ /* 0x000f220000100800 */
[----:B------:R-:W-:Y:S01]  /*178d0*/  FFMA.FTZ R0, R217, UR35, R0 ;  /* 0x00000023d9007c23 */ /* 0x000fe20008010000 */
[----:B------:R-:W-:-:S02]  /*178e0*/  FFMA.FTZ R3, R220, UR28, R3 ;  /* 0x0000001cdc037c23 */ /* 0x000fc40008010003 */
        /* <DEDUP_REMOVED lines=16> */
[----:B------:R-:W-:Y:S01]  /*179f0*/  FADD.FTZ R249, R3, R0 ;  /* 0x0000000003f97221 */ /* 0x000fe20000010000 */
[----:B---3--:R-:W-:Y:S02]  /*17a00*/  FMUL.FTZ R0, R231, R234 ;  /* 0x000000eae7007220 */ /* 0x008fe40000410000 */
[----:B------:R-:W3:Y:S04]  /*17a10*/  LDL R234, [R1+0x71c] ;  /* 0x00071c0001ea7983 */ /* 0x000ee80000100800 */
[----:B------:R-:W3:Y:S01]  /*17a20*/  LDL R231, [R1+0x6f8] ;  /* 0x0006f80001e77983 */ /* 0x000ee20000100800 */
[----:B--2---:R-:W-:-:S03]  /*17a30*/  FFMA.FTZ R0, R227, R230, R0 ;  /* 0x000000e6e3007223 */ /* 0x004fc60000010000 */
[----:B------:R-:W2:Y:S04]  /*17a40*/  LDL R230, [R1+0x70c] ;  /* 0x00070c0001e67983 */ /* 0x000ea80000100800 */
[----:B------:R-:W2:Y:S01]  /*17a50*/  LDL R227, [R1+0x6e8] ;  /* 0x0006e80001e37983 */ /* 0x000ea20000100800 */
[----:B----4-:R-:W-:-:S03]  /*17a60*/  FMUL.FTZ R3, R223, R226 ;  /* 0x000000e2df037220 */ /* 0x010fc60000410000 */
[----:B------:R-:W4:Y:S04]  /*17a70*/  LDL R226, [R1+0x6fc] ;  /* 0x0006fc0001e27983 */ /* 0x000f280000100800 */
[----:B------:R-:W4:Y:S01]  /*17a80*/  LDL R223, [R1+0x6d8] ;  /* 0x0006d80001df7983 */ /* 0x000f220000100800 */
[----:B------:R-:W-:-:S03]  /*17a90*/  FFMA.FTZ R0, R219, R222, R0 ;  /* 0x000000dedb007223 */ /* 0x000fc60000010000 */
        /* <DEDUP_REMOVED lines=26> */
[----:B---3--:R-:W-:-:S03]  /*17c40*/  FFMA.FTZ R3, R234, R15, R3 ;  /* 0x0000000fea037223 */ /* 0x008fc60000010003 */
[----:B------:R-:W3:Y:S01]  /*17c50*/  LDL R234, [R1+0x61c] ;  /* 0x00061c0001ea7983 */ /* 0x000ee20000100800 */
[----:B------:R-:W-:-:S03]  /*17c60*/  FFMA.FTZ R0, R231, R26, R0 ;  /* 0x0000001ae7007223 */ /* 0x000fc60000010000 */
[----:B------:R-:W3:Y:S01]  /*17c70*/  LDL R231, [R1+0x5f8] ;  /* 0x0005f80001e77983 */ /* 0x000ee20000100800 */
[----:B--2---:R-:W-:-:S03]  /*17c80*/  FFMA.FTZ R3, R230, R23, R3 ;  /* 0x00000017e6037223 */ /* 0x004fc60000010003 */
[----:B------:R-:W2:Y:S01]  /*17c90*/  LDL R230, [R1+0x60c] ;  /* 0x00060c0001e67983 */ /* 0x000ea20000100800 */
[----:B------:R-:W-:-:S03]  /*17ca0*/  FFMA.FTZ R0, R227, R30, R0 ;  /* 0x0000001ee3007223 */ /* 0x000fc60000010000 */
[----:B------:R-:W2:Y:S01]  /*17cb0*/  LDL R227, [R1+0x5e8] ;  /* 0x0005e80001e37983 */ /* 0x000ea20000100800 */
[----:B----4-:R-:W-:-:S03]  /*17cc0*/  FFMA.FTZ R3, R226, R27, R3 ;  /* 0x0000001be2037223 */ /* 0x010fc60000010003 */
[----:B------:R-:W4:Y:S01]  /*17cd0*/  LDL R226, [R1+0x5fc] ;  /* 0x0005fc0001e27983 */ /* 0x000f220000100800 */
[----:B------:R-:W-:-:S03]  /*17ce0*/  FFMA.FTZ R0, R223, R34, R0 ;  /* 0x00000022df007223 */ /* 0x000fc60000010000 */
[----:B------:R-:W4:Y:S01]  /*17cf0*/  LDL R223, [R1+0x5d8] ;  /* 0x0005d80001df7983 */ /* 0x000f220000100800 */
[----:B------:R-:W-:-:S03]  /*17d00*/  FFMA.FTZ R3, R222, R31, R3 ;  /* 0x0000001fde037223 */ /* 0x000fc60000010003 */
[----:B------:R-:W4:Y:S01]  /*17d10*/  LDL R222, [R1+0x5ec] ;  /* 0x0005ec0001de7983 */ /* 0x000f220000100800 */
[----:B------:R-:W-:-:S03]  /*17d20*/  FFMA.FTZ R0, R219, R38, R0 ;  /* 0x00000026db007223 */ /* 0x000fc60000010000 */
[----:B------:R-:W3:Y:S01]  /*17d30*/  LDL R219, [R1+0x678] ;  /* 0x0006780001db7983 */ /* 0x000ee20000100800 */
        /* <DEDUP_REMOVED lines=18> */
[----:B---3--:R-:W-:-:S03]  /*17e60*/  FFMA.FTZ R0, R219, R58, R0 ;  /* 0x0000003adb007223 */ /* 0x008fc60000010000 */
[----:B------:R-:W3:Y:S01]  /*17e70*/  LDL R219, [R1+0x5a8] ;  /* 0x0005a80001db7983 */ /* 0x000ee20000100800 */
[----:B--2---:R-:W-:-:S03]  /*17e80*/  FFMA.FTZ R3, R218, R55, R3 ;  /* 0x00000037da037223 */ /* 0x004fc60000010003 */
[----:B------:R-:W2:Y:S01]  /*17e90*/  LDL R218, [R1+0x5bc] ;  /* 0x0005bc0001da7983 */ /* 0x000ea20000100800 */
[----:B----4-:R-:W-:-:S03]  /*17ea0*/  FFMA.FTZ R0, R215, R62, R0 ;  /* 0x0000003ed7007223 */ /* 0x010fc60000010000 */
[----:B------:R-:W4:Y:S01]  /*17eb0*/  LDL R215, [R1+0x598] ;  /* 0x0005980001d77983 */ /* 0x000f220000100800 */
[----:B------:R-:W-:-:S03]  /*17ec0*/  FFMA.FTZ R3, R211, R59, R3 ;  /* 0x0000003bd3037223 */ /* 0x000fc60000010003 */
[----:B------:R-:W4:Y:S01]  /*17ed0*/  LDL R211, [R1+0x5ac] ;  /* 0x0005ac0001d37983 */ /* 0x000f220000100800 */
[----:B------:R-:W-:Y:S01]  /*17ee0*/  FFMA.FTZ R3, R214, R63, R3 ;  /* 0x0000003fd6037223 */ /* 0x000fe20000010003 */
[----:B------:R-:W-:-:S03]  /*17ef0*/  FFMA.FTZ R0, R207, R66, R0 ;  /* 0x00000042cf007223 */ /* 0x000fc60000010000 */
[----:B------:R-:W-:Y:S01]  /*17f00*/  FFMA.FTZ R3, R248, R67, R3 ;  /* 0x00000043f8037223 */ /* 0x000fe20000010003 */
[----:B------:R-:W4:Y:S01]  /*17f10*/  LDL.LU R207, [R1+0x80c] ;  /* 0x00080c0001cf7983 */ /* 0x000f220000300800 */
[----:B------:R-:W-:Y:S02]  /*17f20*/  FFMA.FTZ R0, R250, R70, R0 ;  /* 0x00000046fa007223 */ /* 0x000fe40000010000 */
[----:B------:R-:W-:Y:S01]  /*17f30*/  FFMA.FTZ R3, R246, R71, R3 ;  /* 0x00000047f6037223 */ /* 0x000fe20000010003 */
[----:B------:R-:W4:Y:S01]  /*17f40*/  LDL.LU R214, [R1+0x808] ;  /* 0x0008080001d67983 */ /* 0x000f220000300800 */
[----:B------:R-:W-:Y:S02]  /*17f50*/  FFMA.FTZ R0, R247, R74, R0 ;  /* 0x0000004af7007223 */ /* 0x000fe40000010000 */
[----:B------:R-:W-:Y:S01]  /*17f60*/  FFMA.FTZ R3, R242, R75, R3 ;  /* 0x0000004bf2037223 */ /* 0x000fe20000010003 */
[----:B------:R-:W4:Y:S01]  /*17f70*/  LDL R250, [R1+0x56c] ;  /* 0x00056c0001fa7983 */ /* 0x000f220000100800 */
        /* <DEDUP_REMOVED lines=21> */
[----:B------:R-:W-:-:S03]  /*180d0*/  FFMA.FTZ R0, R19, R106, R0 ;  /* 0x0000006a13007223 */ /* 0x000fc60000010000 */
        /* <DEDUP_REMOVED lines=19> */
[----:B------:R-:W3:Y:S01]  /*18210*/  LDL R211, [R1+0x588] ;  /* 0x0005880001d37983 */ /* 0x000ee20000100800 */
[----:B--2---:R-:W-:Y:S01]  /*18220*/  FFMA.FTZ R3, R218, R115, R3 ;  /* 0x00000073da037223 */ /* 0x004fe20000010003 */
[----:B---3--:R-:W-:-:S03]  /*18230*/  FFMA.FTZ R0, R211, R118, R0 ;  /* 0x00000076d3007223 */ /* 0x008fc60000010000 */
[----:B------:R-:W-:Y:S01]  /*18240*/  FFMA.FTZ R3, R222, R119, R3 ;  /* 0x00000077de037223 */ /* 0x000fe20000010003 */
[----:B------:R-:W2:Y:S01]  /*18250*/  LDL.LU R211, [R1+0x804] ;  /* 0x0008040001d37983 */ /* 0x000ea20000300800 */
[----:B----4-:R-:W-:Y:S02]  /*18260*/  FFMA.FTZ R0, R215, R122, R0 ;  /* 0x0000007ad7007223 */ /* 0x010fe40000010000 */
[----:B------:R-:W-:Y:S01]  /*18270*/  FFMA.FTZ R3, R226, R123, R3 ;  /* 0x0000007be2037223 */ /* 0x000fe20000010003 */
[----:B------:R-:W3:Y:S01]  /*18280*/  LDL.LU R218, [R1+0x800] ;  /* 0x0008000001da7983 */ /* 0x000ee20000300800 */
        /* <DEDUP_REMOVED lines=21> */
[----:B------:R-:W-:-:S03]  /*183e0*/  FFMA.FTZ R0, R230, R154, R0 ;  /* 0x0000009ae6007223 */ /* 0x000fc60000010000 */
[----:B------:R-:W4:Y:S04]  /*183f0*/  LDL R230, [R1+0x4c8] ;  /* 0x0004c80001e67983 */ /* 0x000f280000100800 */
[----:B------:R-:W2:Y:S04]  /*18400*/  LDL R227, [R1+0x4dc] ;  /* 0x0004dc0001e37983 */ /* 0x000ea80000100800 */
[----:B------:R-:W3:Y:S04]  /*18410*/  LDL R231, [R1+0x4cc] ;  /* 0x0004cc0001e77983 */ /* 0x000ee80000100800 */
        /* <DEDUP_REMOVED lines=16> */
[----:B----4-:R-:W-:-:S03]  /*18520*/  FFMA.FTZ R0, R230, R166, R0 ;  /* 0x000000a6e6007223 */ /* 0x010fc60000010000 */
[----:B------:R-:W4:Y:S01]  /*18530*/  LDL.LU R230, [R1+0x7e8] ;  /* 0x0007e80001e67983 */ /* 0x000f220000300800 */
[----:B--2---:R-:W-:-:S03]  /*18540*/  FFMA.FTZ R3, R227, R163, R3 ;  /* 0x000000a3e3037223 */ /* 0x004fc60000010003 */
[----:B------:R-:W2:Y:S01]  /*18550*/  LDL.LU R227, [R1+0x7e4] ;  /* 0x0007e40001e37983 */ /* 0x000ea20000300800 */
[----:B---3--:R-:W-:Y:S01]  /*18560*/  FFMA.FTZ R0, R234, R170, R0 ;  /* 0x000000aaea007223 */ /* 0x008fe20000010000 */
[----:B------:R-:W-:Y:S02]  /*18570*/  FFMA.FTZ R3, R231, R167, R3 ;  /* 0x000000a7e7037223 */ /* 0x000fe40000010003 */
[----:B------:R-:W3:Y:S01]  /*18580*/  LDL.LU R234, [R1+0x7e0] ;  /* 0x0007e00001ea7983 */ /* 0x000ee20000300800 */
[----:B------:R-:W-:-:S03]  /*18590*/  FFMA.FTZ R0, R238, R174, R0 ;  /* 0x000000aeee007223 */ /* 0x000fc60000010000 */
        /* <DEDUP_REMOVED lines=10> */
[----:B------:R-:W3:Y:S04]  /*18640*/  LDL.LU R246, [R1+0x7c8] ;  /* 0x0007c80001f67983 */ /* 0x000ee80000300800 */
[----:B------:R-:W3:Y:S01]  /*18650*/  LDL.LU R243, [R1+0x7c4] ;  /* 0x0007c40001f37983 */ /* 0x000ee20000300800 */
[----:B------:R-:W-:-:S03]  /*18660*/  FFMA.FTZ R0, R247, R186, R0 ;  /* 0x000000baf7007223 */ /* 0x000fc60000010000 */
[----:B------:R-:W3:Y:S01]  /*18670*/  LDL.LU R247, [R1+0x7c0] ;  /* 0x0007c00001f77983 */ /* 0x000ee20000300800 */
        /* <DEDUP_REMOVED lines=27> */
[----:B----4-:R-:W-:-:S03]  /*18830*/  FFMA.FTZ R0, R230, UR22, R0 ;  /* 0x00000016e6007c23 */ /* 0x010fc60008010000 */
[----:B--2---:R-:W-:Y:S01]  /*18840*/  FFMA.FTZ R3, R227, UR27, R3 ;  /* 0x0000001be3037c23 */ /* 0x004fe20008010003 */
[----:B---3--:R-:W-:-:S03]  /*18850*/  FFMA.FTZ R0, R234, UR18, R0 ;  /* 0x00000012ea007c23 */ /* 0x008fc60008010000 */
        /* <DEDUP_REMOVED lines=25> */
[----:B------:R-:W-:Y:S02]  /*189f0*/  VIADD R3, R2, -UR58 ;  /* 0x8000003a02037c36 */ /* 0x000fe40008000000 */
[----:B------:R0:W5:Y:S02]  /*18a00*/  LDL.LU R2, [R1+0x7a4] ;  /* 0x0007a40001027983 */ /* 0x0001640000300800 */
[----:B--2---:R-:W-:Y:S02]  /*18a10*/  @!P0 FMNMX.FTZ R249, R249, R0, !PT ;  /* 0x00000000f9f98209 */ /* 0x004fe40007810000 */
[----:B---3--:R-:W-:-:S03]  /*18a20*/  LEA R3, R3, R251, 0x2 ;  /* 0x000000fb03037211 */ /* 0x008fc600078e10ff */
[----:B------:R0:W-:Y:S04]  /*18a30*/  @!P0 STL [R1+0x780], R249 ;  /* 0x000780f901008387 */ /* 0x0001e80000100800 */
[----:B------:R0:W-:Y:S02]  /*18a40*/  STS [R3], R0 ;  /* 0x0000000003007388 */ /* 0x0001e40000000800 */
.L_x_2207:
[----:B------:R-:W-:Y:S05]  /*18a50*/  BSYNC B1 ;  /* 0x0000000000017941 */ /* 0x000fea0003800000 */
.L_x_2206:
[----:B0----5:R-:W4:Y:S02]  /*18a60*/  LDL.LU R0, [R1+0x40] ;  /* 0x0000400001007983 */ /* 0x021f240000300800 */
[----:B----4-:R-:W-:-:S04]  /*18a70*/  IADD3 R0, R0, 0x100, RZ ;  /* 0x0000010000007810 */ /* 0x010fc80007ffe0ff */
[----:B------:R-:W-:Y:S01]  /*18a80*/  ISETP.GE.AND P0, PT, R0, UR59, PT ;  /* 0x0000003b00007c0c */ /* 0x000fe2000bf06270 */
[----:B------:R0:W-:-:S12]  /*18a90*/  STL [R1+0x40], R0 ;  /* 0x0000400001007387 */ /* 0x0001d80000100800 */
[----:B0-----:R-:W-:Y:S05]  /*18aa0*/  @!P0 BRA `(.L_x_2208) ;  /* 0xfffffeb000f88947 */ /* 0x001fea000383ffff */
.L_x_2077:
[----:B------:R-:W-:Y:S05]  /*18ab0*/  BSYNC B0 ;  /* 0x0000000000007941 */ /* 0x000fea0003800000 */
.L_x_2076:
[----:B------:R-:W4:Y:S01]  /*18ac0*/  LDL.LU R3, [R1+0x780] ;  /* 0x0007800001037983 */ /* 0x000f220000300800 */
[----:B------:R-:W-:Y:S03]  /*18ad0*/  BSSY B0, `(.L_x_2209) ;  /* 0x00000a0000007945 */ /* 0x000fe60003800000 */
[----:B----4-:R-:W0:Y:S02]  /*18ae0*/  SHFL.BFLY PT, R0, R3, 0x10, 0x1f ;  /* 0x0e001f0003007f89 */ /* 0x010e2400000e0000 */
[----:B0-----:R-:W-:Y:S02]  /*18af0*/  FMNMX.FTZ R0, R0, R3, !PT ;  /* 0x0000000300007209 */ /* 0x001fe40007810000 */
[----:B------:R-:W0:Y:S03]  /*18b00*/  S2R R3, SR_TID.X ;  /* 0x0000000000037919 */ /* 0x000e260000002100 */
[----:B-12---:R-:W1:Y:S02]  /*18b10*/  SHFL.BFLY PT, R5, R0, 0x8, 0x1f ;  /* 0x0d001f0000057f89 */ /* 0x006e6400000e0000 */
[----:B-1----:R-:W-:-:S02]  /*18b20*/  FMNMX.FTZ R5, R0, R5, !PT ;  /* 0x0000000500057209 */ /* 0x002fc40007810000 */
[----:B0-----:R-:W-:-:S03]  /*18b30*/  SHF.R.S32.HI R8, RZ, 0x1f, R3 ;  /* 0x0000001fff087819 */ /* 0x001fc60000011403 */
[----:B------:R-:W0:Y:S01]  /*18b40*/  SHFL.BFLY PT, R4, R5, 0x4, 0x1f ;  /* 0x0c801f0005047f89 */ /* 0x000e2200000e0000 */
[----:B------:R-:W-:-:S04]  /*18b50*/  LEA.HI R6, R8, R3, RZ, 0x5 ;  /* 0x0000000308067211 */ /* 0x000fc800078f28ff */
[----:B------:R-:W-:-:S05]  /*18b60*/  LOP3.LUT R10, R6, 0xffffffe0, RZ, 0xc0, !PT ;  /* 0xffffffe0060a7812 */ /* 0x000fca00078ec0ff */
[----:B------:R-:W-:-:S05]  /*18b70*/  IMAD.IADD R10, R3, 0x1, -R10 ;  /* 0x00000001030a7824 */ /* 0x000fca00078e0a0a */
[C---:B------:R-:W-:Y:S02]  /*18b80*/  ISETP.NE.AND P0, PT, R10.reuse, RZ, PT ;  /* 0x000000ff0a00720c */ /* 0x040fe40003f05270 */
[----:B------:R-:W-:Y:S02]  /*18b90*/  ISETP.GT.AND P1, PT, R10, 0x7, PT ;  /* 0x000000070a00780c */ /* 0x000fe40003f24270 */
[----:B0-----:R-:W-:-:S05]  /*18ba0*/  FMNMX.FTZ R4, R5, R4, !PT ;  /* 0x0000000405047209 */ /* 0x001fca0007810000 */
[----:B------:R-:W0:Y:S04]  /*18bb0*/  SHFL.BFLY PT, R7, R4, 0x2, 0x1f ;  /* 0x0c401f0004077f89 */ /* 0x000e2800000e0000 */
[----:B------:R-:W-:Y:S02]  /*18bc0*/  @!P0 MOV R5, 0x400 ;  /* 0x0000040000058802 */ /* 0x000fe40000000f00 */
[----:B------:R-:W-:Y:S01]  /*18bd0*/  @!P1 MOV R9, 0x400 ;  /* 0x0000040000099802 */ /* 0x000fe20000000f00 */
[----:B------:R-:W1:Y:S01]  /*18be0*/  @!P0 S2R R12, SR_CgaCtaId ;  /* 0x00000000000c8919 */ /* 0x000e620000008800 */
[----:B------:R-:W-:Y:S01]  /*18bf0*/  @!P0 SHF.R.S32.HI R6, RZ, 0x5, R6 ;  /* 0x00000005ff068819 */ /* 0x000fe20000011406 */
[----:B------:R-:W2:Y:S01]  /*18c00*/  @!P1 S2R R14, SR_CgaCtaId ;  /* 0x00000000000e9919 */ /* 0x000ea20000008800 */
[----:B0-----:R-:W-:-:S05]  /*18c10*/  FMNMX.FTZ R7, R4, R7, !PT ;  /* 0x0000000704077209 */ /* 0x001fca0007810000 */
[----:B------:R-:W0:Y:S01]  /*18c20*/  SHFL.BFLY PT, R0, R7, 0x1, 0x1f ;  /* 0x0c201f0007007f89 */ /* 0x000e2200000e0000 */
[----:B-1----:R-:W-:Y:S02]  /*18c30*/  @!P0 LEA R5, R12, R5, 0x18 ;  /* 0x000000050c058211 */ /* 0x002fe400078ec0ff */
[----:B--2---:R-:W-:Y:S02]  /*18c40*/  @!P1 LEA R11, R14, R9, 0x18 ;  /* 0x000000090e0b9211 */ /* 0x004fe400078ec0ff */
[----:B------:R-:W-:Y:S02]  /*18c50*/  @!P0 LEA R6, R6, R5, 0x2 ;  /* 0x0000000506068211 */ /* 0x000fe400078e10ff */
[----:B------:R-:W-:Y:S02]  /*18c60*/  @!P1 LEA R10, R10, R11, 0x2 ;  /* 0x0000000b0a0a9211 */ /* 0x000fe400078e10ff */
[----:B0-----:R-:W-:Y:S01]  /*18c70*/  FMNMX.FTZ R9, R7, R0, !PT ;  /* 0x0000000007097209 */ /* 0x001fe20007810000 */
[----:B------:R-:W-:-:S04]  /*18c80*/  IMAD.MOV.U32 R0, RZ, RZ, -0x800001 ;  /* 0xff7fffffff007424 */ /* 0x000fc800078e00ff */
        /* <DEDUP_REMOVED lines=24> */
[----:B------:R-:W4:Y:S01]  /*18e10*/  S2R R251, SR_CTAID.Y ;  /* 0x0000000000fb7919 */ /* 0x000f220000002600 */
[----:B------:R-:W-:Y:S02]  /*18e20*/  ISETP.NE.U32.AND P0, PT, RZ, UR4, PT ;  /* 0x00000004ff007c0c */ /* 0x000fe4000bf05070 */
[----:B0-----:R-:W-:Y:S02]  /*18e30*/  MOV R7, R4 ;  /* 0x0000000400077202 */ /* 0x001fe40000000f00 */
[----:B------:R-:W-:Y:S01]  /*18e40*/  ISETP.NE.AND.EX P0, PT, RZ, UR5, PT, P0 ;  /* 0x00000005ff007c0c */ /* 0x000fe2000bf05300 */
[----:B----4-:R-:W-:-:S05]  /*18e50*/  IMAD R12, R251, R250, RZ ;  /* 0x000000fafb0c7224 */ /* 0x010fca00078e02ff */
[----:B------:R-:W-:Y:S02]  /*18e60*/  SHF.R.S32.HI R6, RZ, 0x1f, R12 ;  /* 0x0000001fff067819 */ /* 0x000fe4000001140c */
[----:B------:R-:W-:-:S04]  /*18e70*/  IADD3 R12, P2, P3, R12, UR4, R9 ;  /* 0x000000040c0c7c10 */ /* 0x000fc8000fb5e009 */
[----:B------:R-:W-:Y:S01]  /*18e80*/  IADD3.X R5, R6, UR5, R5, P2, P3 ;  /* 0x0000000506057c10 */ /* 0x000fe200097e6405 */
[----:B------:R-:W-:Y:S01]  /*18e90*/  IMAD.MOV.U32 R6, RZ, RZ, RZ ;  /* 0x000000ffff067224 */ /* 0x000fe200078e00ff */
[----:B--2---:R-:W-:-:S07]  /*18ea0*/  LEA R10, R3, R249, 0x2 ;  /* 0x000000f9030a7211 */ /* 0x004fce00078e10ff */
.L_x_2216:
[----:B------:R-:W-:Y:S04]  /*18eb0*/  BSSY B2, `(.L_x_2213) ;  /* 0x000000b000027945 */ /* 0x000fe80003800000 */
[----:B0-----:R-:W-:Y:S05]  /*18ec0*/  @!P0 BRA `(.L_x_2214) ;  /* 0x0000000000148947 */ /* 0x001fea0003800000 */
[----:B------:R-:W-:-:S06]  /*18ed0*/  MOV R4, R12 ;  /* 0x0000000c00047202 */ /* 0x000fcc0000000f00 */
[----:B------:R-:W2:Y:S01]  /*18ee0*/  LDG.E.U8 R4, desc[UR36][R4.64] ;  /* 0x0000002404047981 */ /* 0x000ea2000c1e1100 */
[----:B------:R-:W-:Y:S01]  /*18ef0*/  HFMA2.MMA R11, -RZ, RZ, 0, 0 ;  /* 0x00000000ff0b7435 */ /* 0x000fe200000001ff */
[----:B--2---:R-:W-:-:S13]  /*18f00*/  ISETP.NE.AND P2, PT, R4, RZ, PT ;  /* 0x000000ff0400720c */ /* 0x004fda0003f45270 */
[----:B------:R-:W-:Y:S05]  /*18f10*/  @P2 BRA `(.L_x_2215) ;  /* 0x0000000000102947 */ /* 0x000fea0003800000 */
.L_x_2214:
[----:B------:R-:W1:Y:S02]  /*18f20*/  LDS R4, [R10] ;  /* 0x000000000a047984 */ /* 0x000e640000000800 */
[----:B-1----:R-:W-:-:S04]  /*18f30*/  FADD.FTZ R4, -R13, R4 ;  /* 0x000000040d047221 */ /* 0x002fc80000010100 */
[----:B------:R-:W-:-:S04]  /*18f40*/  FMUL.FTZ R4, R4, 1.4426950216293334961 ;  /* 0x3fb8aa3b04047820 */ /* 0x000fc80000410000 */
[----:B------:R0:W2:Y:S03]  /*18f50*/  MUFU.EX2 R11, R4 ;  /* 0x00000004000b7308 */ /* 0x0000a60000000800 */
.L_x_2215:
[----:B------:R-:W-:Y:S05]  /*18f60*/  BSYNC B2 ;  /* 0x0000000000027941 */ /* 0x000fea0003800000 */
.L_x_2213:
[----:B------:R-:W-:Y:S01]  /*18f70*/  VIADD R7, R7, 0xffffffff ;  /* 0xffffffff07077836 */ /* 0x000fe20000000000 */
[----:B------:R-:W-:Y:S01]  /*18f80*/  IADD3 R12, P3, R12, 0x100, RZ ;  /* 0x000001000c0c7810 */ /* 0x000fe20007f7e0ff */
[----:B--2---:R2:W-:Y:S01]  /*18f90*/  STS [R10], R11 ;  /* 0x0000000b0a007388 */ /* 0x0045e20000000800 */
[----:B------:R-:W-:Y:S01]  /*18fa0*/  FADD.FTZ R6, R11, R6 ;  /* 0x000000060b067221 */ /* 0x000fe20000010000 */
[----:B------:R-:W-:Y:S02]  /*18fb0*/  IADD3 R9, R9, 0x100, RZ ;  /* 0x0000010009097810 */ /* 0x000fe40007ffe0ff */
[----:B------:R-:W-:Y:S01]  /*18fc0*/  ISETP.NE.AND P2, PT, R7, RZ, PT ;  /* 0x000000ff0700720c */ /* 0x000fe20003f45270 */
[----:B------:R-:W-:Y:S01]  /*18fd0*/  IMAD.X R5, RZ, RZ, R5, P3 ;  /* 0x000000ffff057224 */ /* 0x000fe200018e0605 */
[----:B--2---:R-:W-:-:S11]  /*18fe0*/  IADD3 R10, R10, 0x400, RZ ;  /* 0x000004000a0a7810 */ /* 0x004fd60007ffe0ff */
[----:B------:R-:W-:Y:S05]  /*18ff0*/  @P2 BRA `(.L_x_2216) ;  /* 0xfffffffc00ac2947 */ /* 0x000fea000383ffff */
.L_x_2212:
[----:B------:R-:W-:Y:S05]  /*19000*/  BSYNC B1 ;  /* 0x0000000000017941 */ /* 0x000fea0003800000 */
.L_x_2211:
        /* <DEDUP_REMOVED lines=17> */
.L_x_2229:
[----:B------:R-:W-:Y:S01]  /*19120*/  BSSY B1, `(.L_x_2217) ;  /* 0x000000b000017945 */ /* 0x000fe20003800000 */
[----:B------:R-:W-:-:S03]  /*19130*/  IMAD.MOV.U32 R4, RZ, RZ, R10 ;  /* 0x000000ffff047224 */ /* 0x000fc600078e000a */
[----:B------:R-:W-:Y:S05]  /*19140*/  @!P0 BRA `(.L_x_2218) ;  /* 0x0000000000108947 */ /* 0x000fea0003800000 */
[----:B------:R-:W2:Y:S02]  /*19150*/  LDG.E.U8 R7, desc[UR36][R4.64] ;  /* 0x0000002404077981 */ /* 0x000ea4000c1e1100 */
[----:B--2---:R-:W-:-:S13]  /*19160*/  ISETP.NE.AND P2, PT, R7, RZ, PT ;  /* 0x000000ff0700720c */ /* 0x004fda0003f45270 */
[----:B------:R-:W-:Y:S01]  /*19170*/  @P2 MOV R7, RZ ;  /* 0x000000ff00072202 */ /* 0x000fe20000000f00 */
[----:B------:R-:W-:Y:S06]  /*19180*/  @P2 BRA `(.L_x_2219) ;  /* 0x0000000000102947 */ /* 0x000fec0003800000 */
.L_x_2218:
[----:B------:R-:W1:Y:S02]  /*19190*/  LDS R7, [R0+-0x800] ;  /* 0xfff8000000077984 */ /* 0x000e640000000800 */
[----:B-1----:R-:W-:-:S04]  /*191a0*/  FADD.FTZ R7, -R13, R7 ;  /* 0x000000070d077221 */ /* 0x002fc80000010100 */
[----:B------:R-:W-:-:S06]  /*191b0*/  FMUL.FTZ R7, R7, 1.4426950216293334961 ;  /* 0x3fb8aa3b07077820 */ /* 0x000fcc0000410000 */
[----:B------:R-:W0:Y:S02]  /*191c0*/  MUFU.EX2 R7, R7 ;  /* 0x0000000700077308 */ /* 0x000e240000000800 */
.L_x_2219:
[----:B------:R-:W-:Y:S05]  /*191d0*/  BSYNC B1 ;  /* 0x0000000000017941 */ /* 0x000fea0003800000 */
.L_x_2217:
        /* <DEDUP_REMOVED lines=8> */
.L_x_2221:
[----:B------:R-:W1:Y:S02]  /*19260*/  LDS R6, [R0+-0x400] ;  /* 0xfffc000000067984 */ /* 0x000e640000000800 */
[----:B-1----:R-:W-:-:S04]  /*19270*/  FADD.FTZ R6, -R13, R6 ;  /* 0x000000060d067221 */ /* 0x002fc80000010100 */
[----:B------:R-:W-:-:S04]  /*19280*/  FMUL.FTZ R6, R6, 1.4426950216293334961 ;  /* 0x3fb8aa3b06067820 */ /* 0x000fc80000410000 */
[----:B0-----:R0:W2:Y:S03]  /*19290*/  MUFU.EX2 R7, R6 ;  /* 0x0000000600077308 */ /* 0x0010a60000000800 */
.L_x_2222:
[----:B------:R-:W-:Y:S05]  /*192a0*/  BSYNC B1 ;  /* 0x0000000000017941 */ /* 0x000fea0003800000 */
.L_x_2220:
[----:B--2---:R2:W-:Y:S01]  /*192b0*/  STS [R0+-0x400], R7 ;  /* 0xfffc000700007388 */ /* 0x0045e20000000800 */
[----:B------:R-:W-:Y:S01]  /*192c0*/  BSSY B1, `(.L_x_2223) ;  /* 0x000000b000017945 */ /* 0x000fe20003800000 */
[----:B------:R-:W-:-:S03]  /*192d0*/  FADD.FTZ R10, R10, R7 ;  /* 0x000000070a0a7221 */ /* 0x000fc60000010000 */
[----:B------:R-:W-:Y:S05]  /*192e0*/  @!P0 BRA `(.L_x_2224) ;  /* 0x0000000000108947 */ /* 0x000fea0003800000 */
[----:B0-----:R-:W4:Y:S01]  /*192f0*/  LDG.E.U8 R6, desc[UR36][R4.64+0x200] ;  /* 0x0002002404067981 */ /* 0x001f22000c1e1100 */
[----:B--2---:R-:W-:Y:S01]  /*19300*/  IMAD.MOV.U32 R7, RZ, RZ, RZ ;  /* 0x000000ffff077224 */ /* 0x004fe200078e00ff */
[----:B----4-:R-:W-:-:S13]  /*19310*/  ISETP.NE.AND P2, PT, R6, RZ, PT ;  /* 0x000000ff0600720c */ /* 0x010fda0003f45270 */
[----:B------:R-:W-:Y:S05]  /*19320*/  @P2 BRA `(.L_x_2225) ;  /* 0x0000000000102947 */ /* 0x000fea0003800000 */
.L_x_2224:
[----:B0-----:R-:W1:Y:S02]  /*19330*/  LDS R6, [R0] ;  /* 0x0000000000067984 */ /* 0x001e640000000800 */
[----:B-1----:R-:W-:-:S04]  /*19340*/  FADD.FTZ R6, -R13, R6 ;  /* 0x000000060d067221 */ /* 0x002fc80000010100 */
[----:B------:R-:W-:-:S04]  /*19350*/  FMUL.FTZ R6, R6, 1.4426950216293334961 ;  /* 0x3fb8aa3b06067820 */ /* 0x000fc80000410000 */
[----:B--2---:R0:W2:Y:S03]  /*19360*/  MUFU.EX2 R7, R6 ;  /* 0x0000000600077308 */ /* 0x0040a60000000800 */
.L_x_2225:
[----:B------:R-:W-:Y:S05]  /*19370*/  BSYNC B1 ;  /* 0x0000000000017941 */ /* 0x000fea0003800000 */
.L_x_2223:
[----:B--2---:R2:W-:Y:S01]  /*19380*/  STS [R0], R7 ;  /* 0x0000000700007388 */ /* 0x0045e20000000800 */
[----:B------:R-:W-:Y:S01]  /*19390*/  BSSY B1, `(.L_x_2226) ;  /* 0x000000b000017945 */ /* 0x000fe20003800000 */
[----:B------:R-:W-:-:S03]  /*193a0*/  FADD.FTZ R12, R10, R7 ;  /* 0x000000070a0c7221 */ /* 0x000fc60000010000 */
[----:B------:R-:W-:Y:S05]  /*193b0*/  @!P0 BRA `(.L_x_2227) ;  /* 0x0000000000108947 */ /* 0x000fea0003800000 */
[----:B0-----:R-:W4:Y:S02]  /*193c0*/  LDG.E.U8 R6, desc[UR36][R4.64+0x300] ;  /* 0x0003002404067981 */ /* 0x001f24000c1e1100 */
[----:B----4-:R-:W-:-:S13]  /*193d0*/  ISETP.NE.AND P2, PT, R6, RZ, PT ;  /* 0x000000ff0600720c */ /* 0x010fda0003f45270 */
[----:B--2---:R-:W-:Y:S01]  /*193e0*/  @P2 MOV R7, RZ ;  /* 0x000000ff00072202 */ /* 0x004fe20000000f00 */
[----:B------:R-:W-:Y:S06]  /*193f0*/  @P2 BRA `(.L_x_2228) ;  /* 0x0000000000102947 */ /* 0x000fec0003800000 */
.L_x_2227:
[----:B0-----:R-:W1:Y:S02]  /*19400*/  LDS R6, [R0+0x400] ;  /* 0x0004000000067984 */ /* 0x001e640000000800 */
[----:B-1----:R-:W-:-:S04]  /*19410*/  FADD.FTZ R6, -R13, R6 ;  /* 0x000000060d067221 */ /* 0x002fc80000010100 */
[----:B------:R-:W-:-:S04]  /*19420*/  FMUL.FTZ R6, R6, 1.4426950216293334961 ;  /* 0x3fb8aa3b06067820 */ /* 0x000fc80000410000 */
[----:B--2---:R0:W2:Y:S03]  /*19430*/  MUFU.EX2 R7, R6 ;  /* 0x0000000600077308 */ /* 0x0040a60000000800 */
.L_x_2228:
[----:B------:R-:W-:Y:S05]  /*19440*/  BSYNC B1 ;  /* 0x0000000000017941 */ /* 0x000fea0003800000 */
.L_x_2226:
[----:B------:R-:W-:Y:S01]  /*19450*/  IADD3 R9, R9, 0x400, RZ ;  /* 0x0000040009097810 */ /* 0x000fe20007ffe0ff */
[----:B--2---:R2:W-:Y:S01]  /*19460*/  STS [R0+0x400], R7 ;  /* 0x0004000700007388 */ /* 0x0045e20000000800 */
[----:B------:R-:W-:Y:S01]  /*19470*/  IADD3 R10, P3, R4, 0x400, RZ ;  /* 0x00000400040a7810 */ /* 0x000fe20007f7e0ff */
[----:B0-----:R-:W-:Y:S01]  /*19480*/  FADD.FTZ R6, R12, R7 ;  /* 0x000000070c067221 */ /* 0x001fe20000010000 */
[----:B------:R-:W-:-:S03]  /*19490*/  ISETP.GE.AND P2, PT, R9, UR39, PT ;  /* 0x0000002709007c0c */ /* 0x000fc6000bf46270 */
[----:B------:R-:W-:Y:S01]  /*194a0*/  IMAD.X R5, RZ, RZ, R5, P3 ;  /* 0x000000ffff057224 */ /* 0x000fe200018e0605 */
[----:B--2---:R-:W-:-:S09]  /*194b0*/  IADD3 R0, R0, 0x1000, RZ ;  /* 0x0000100000007810 */ /* 0x004fd20007ffe0ff */
[----:B------:R-:W-:Y:S05]  /*194c0*/  @!P2 BRA `(.L_x_2229) ;  /* 0xfffffffc0014a947 */ /* 0x000fea000383ffff */
.L_x_2210:
[----:B------:R-:W-:Y:S05]  /*194d0*/  BSYNC B0 ;  /* 0x0000000000007941 */ /* 0x000fea0003800000 */
.L_x_2209:
[----:B------:R-:W2:Y:S01]  /*194e0*/  SHFL.BFLY PT, R5, R6, 0x10, 0x1f ;  /* 0x0e001f0006057f89 */ /* 0x000ea200000e0000 */
[C---:B------:R-:W-:Y:S01]  /*194f0*/  LOP3.LUT P0, RZ, R3.reuse, 0x1f, RZ, 0xc0, !PT ;  /* 0x0000001f03ff7812 */ /* 0x040fe2000780c0ff */
[----:B------:R-:W-:Y:S01]  /*19500*/  ULDC.U8 UR4, c[0x0][0x31c] ;  /* 0x0000c70000047ab9 */ /* 0x000fe20000000000 */
[----:B------:R-:W-:-:S04]  /*19510*/  LOP3.LUT R9, R3, 0x1f, RZ, 0xc0, !PT ;  /* 0x0000001f03097812 */ /* 0x000fc800078ec0ff */
[----:B------:R-:W-:-:S07]  /*19520*/  ISETP.GT.U32.AND P2, PT, R9, 0x7, PT ;  /* 0x000000070900780c */ /* 0x000fce0003f44070 */
[----:B------:R-:W4:Y:S06]  /*19530*/  @!P0 S2R R9, SR_CgaCtaId ;  /* 0x0000000000098919 */ /* 0x000f2c0000008800 */
[----:B------:R-:W5:Y:S01]  /*19540*/  @!P2 S2R R11, SR_CgaCtaId ;  /* 0x00000000000ba919 */ /* 0x000f620000008800 */
[----:B------:R-:W-:Y:S01]  /*19550*/  @!P2 MOV R10, 0x400 ;  /* 0x00000400000aa802 */ /* 0x000fe20000000f00 */
[----:B--2---:R-:W-:Y:S01]  /*19560*/  FADD.FTZ R5, R5, R6 ;  /* 0x0000000605057221 */ /* 0x004fe20000010000 */
[----:B------:R-:W-:-:S04]  /*19570*/  @!P0 MOV R6, 0x400 ;  /* 0x0000040000068802 */ /* 0x000fc80000000f00 */
[----:B------:R-:W2:Y:S01]  /*19580*/  SHFL.BFLY PT, R0, R5, 0x8, 0x1f ;  /* 0x0d001f0005007f89 */ /* 0x000ea200000e0000 */
[----:B----4-:R-:W-:Y:S02]  /*19590*/  @!P0 LEA R9, R9, R6, 0x18 ;  /* 0x0000000609098211 */ /* 0x010fe400078ec0ff */
        /* <DEDUP_REMOVED lines=30> */
[----:B------:R-:W4:Y:S01]  /*19780*/  LDC R0, c[0x0][0x318] ;  /* 0x0000c600ff007b82 */ /* 0x000f220000000800 */
[----:B------:R-:W-:Y:S01]  /*19790*/  ULDC UR5, c[0x0][0x288] ;  /* 0x0000a20000057ab9 */ /* 0x000fe20000000800 */
[----:B------:R-:W2:Y:S06]  /*197a0*/  S2R R15, SR_CTAID.X ;  /* 0x00000000000f7919 */ /* 0x000eac0000002500 */
[----:B------:R-:W4:Y:S08]  /*197b0*/  LDC R5, c[0x0][0x29c] ;  /* 0x0000a700ff057b82 */ /* 0x000f300000000800 */
[----:B------:R-:W5:Y:S01]  /*197c0*/  LDC R7, c[0x0][0x284] ;  /* 0x0000a100ff077b82 */ /* 0x000f620000000800 */
[----:B--2---:R-:W-:-:S04]  /*197d0*/  IMAD R4, R14, UR5, R15 ;  /* 0x000000050e047c24 */ /* 0x004fc8000f8e020f */
[----:B----4-:R-:W-:-:S04]  /*197e0*/  IMAD R0, R4, R0, R5 ;  /* 0x0000000004007224 */ /* 0x010fc800078e0205 */
[----:B-----5:R-:W-:-:S05]  /*197f0*/  IMAD R4, R0, R7, RZ ;  /* 0x0000000700047224 */ /* 0x020fca00078e02ff */
[----:B------:R-:W-:-:S07]  /*19800*/  SHF.R.S32.HI R5, RZ, 0x1f, R4 ;  /* 0x0000001fff057819 */ /* 0x000fce0000011404 */
.L_x_2230:
        /* <DEDUP_REMOVED lines=18> */
.L_x_2235:
[----:B--2---:R-:W1:Y:S01]  /*19930*/  LDS R6, [R10] ;  /* 0x000000000a067984 */ /* 0x004e620000000800 */
[----:B------:R-:W-:Y:S01]  /*19940*/  @P0 IMAD.MOV.U32 R7, RZ, RZ, R12 ;  /* 0x000000ffff070224 */ /* 0x000fe200078e000c */
[----:B------:R-:W-:Y:S02]  /*19950*/  IADD3 R0, R0, -0x1, RZ ;  /* 0xffffffff00007810 */ /* 0x000fe40007ffe0ff */
[----:B------:R-:W-:Y:S02]  /*19960*/  IADD3 R9, R9, 0x100, RZ ;  /* 0x0000010009097810 */ /* 0x000fe40007ffe0ff */
[----:B------:R-:W-:Y:S01]  /*19970*/  ISETP.NE.AND P3, PT, R0, RZ, PT ;  /* 0x000000ff0000720c */ /* 0x000fe20003f65270 */
[----:B-1----:R-:W-:Y:S01]  /*19980*/  FMUL.FTZ R15, R6, R13 ;  /* 0x0000000d060f7220 */ /* 0x002fe20000410000 */
[----:B------:R-:W-:Y:S02]  /*19990*/  @P0 MOV R6, R11 ;  /* 0x0000000b00060202 */ /* 0x000fe40000000f00 */
[----:B------:R-:W-:-:S02]  /*199a0*/  IADD3 R11, P2, R11, 0x400, RZ ;  /* 0x000004000b0b7810 */ /* 0x000fc40007f5e0ff */
[----:B------:R0:W-:Y:S03]  /*199b0*/  STS [R10], R15 ;  /* 0x0000000f0a007388 */ /* 0x0001e60000000800 */
[----:B------:R-:W-:Y:S01]  /*199c0*/  IMAD.X R12, RZ, RZ, R12, P2 ;  /* 0x000000ffff0c7224 */ /* 0x000fe200010e060c */
[----:B------:R2:W-:Y:S01]  /*199d0*/  @P0 STG.E desc[UR36][R6.64], R15 ;  /* 0x0000000f06000986 */ /* 0x0005e2000c101924 */
[----:B0-----:R-:W-:Y:S02]  /*199e0*/  IADD3 R10, R10, 0x400, RZ ;  /* 0x000004000a0a7810 */ /* 0x001fe40007ffe0ff */
[----:B------:R-:W-:Y:S05]  /*199f0*/  @P3 BRA `(.L_x_2235) ;  /* 0xfffffffc00cc3947 */ /* 0x000fea000383ffff */
.L_x_2234:
[----:B------:R-:W-:Y:S05]  /*19a00*/  BSYNC B1 ;  /* 0x0000000000017941 */ /* 0x000fea0003800000 */
.L_x_2233:
[----:B------:R-:W-:Y:S05]  /*19a10*/  @!P1 BRA `(.L_x_2232) ;  /* 0x00000000008c9947 */ /* 0x000fea0003800000 */
[----:B--2---:R-:W2:Y:S01]  /*19a20*/  LDL R6, [R1+0x788] ;  /* 0x0007880001067983 */ /* 0x004ea20000100800 */
[C---:B------:R-:W-:Y:S01]  /*19a30*/  IADD3 R12, P0, R9.reuse, R4, RZ ;  /* 0x00000004090c7210 */ /* 0x040fe20007f1e0ff */
[----:B------:R-:W-:Y:S01]  /*19a40*/  ULDC.64 UR6, c[0x0][0x310] ;  /* 0x0000c40000067ab9 */ /* 0x000fe20000000a00 */
[C---:B------:R-:W-:Y:S02]  /*19a50*/  LEA R0, R9.reuse, 0x800, 0x2 ;  /* 0x0000080009007811 */ /* 0x040fe400078e10ff */
[----:B------:R-:W-:Y:S02]  /*19a60*/  MOV R7, UR58 ;  /* 0x0000003a00077c02 */ /* 0x000fe40008000f00 */
[----:B------:R-:W-:Y:S02]  /*19a70*/  LEA.HI.X.SX32 R5, R9, R5, 0x1, P0 ;  /* 0x0000000509057211 */ /* 0x000fe400000f0eff */
[----:B------:R-:W-:Y:S01]  /*19a80*/  LEA R11, P0, R12, UR6, 0x2 ;  /* 0x000000060c0b7c11 */ /* 0x000fe2000f8010ff */
[----:B------:R-:W-:Y:S01]  /*19a90*/  IMAD R0, R7, -0x4, R0 ;  /* 0xfffffffc07007824 */ /* 0x000fe200078e0200 */
[----:B------:R-:W-:-:S02]  /*19aa0*/  ISETP.NE.AND P2, PT, RZ, UR4, PT ;  /* 0x00000004ff007c0c */ /* 0x000fc4000bf45270 */
[----:B------:R-:W-:Y:S01]  /*19ab0*/  LEA.HI.X R12, R12, UR7, R5, 0x2, P0 ;  /* 0x000000070c0c7c11 */ /* 0x000fe200080f1405 */
[----:B--2---:R-:W-:-:S10]  /*19ac0*/  IMAD.IADD R0, R6, 0x1, R0 ;  /* 0x0000000106007824 */ /* 0x004fd400078e0200 */
.L_x_2236:
[----:B------:R-:W1:Y:S01]  /*19ad0*/  LDS R4, [R0+-0x800] ;  /* 0xfff8000000047984 */ /* 0x000e620000000800 */
[----:B------:R-:W-:Y:S01]  /*19ae0*/  MOV R5, R12 ;  /* 0x0000000c00057202 */ /* 0x000fe20000000f00 */
[----:B------:R-:W-:Y:S02]  /*19af0*/  VIADD R9, R9, 0x400 ;  /* 0x0000040009097836 */ /* 0x000fe40000000000 */
[----:B------:R-:W2:Y:S03]  /*19b00*/  LDS R6, [R0+-0x400] ;  /* 0xfffc000000067984 */ /* 0x000ea60000000800 */
[----:B------:R-:W-:Y:S01]  /*19b10*/  ISETP.GE.AND P0, PT, R9, UR39, PT ;  /* 0x0000002709007c0c */ /* 0x000fe2000bf06270 */
[----:B------:R-:W4:Y:S04]  /*19b20*/  LDS R7, [R0] ;  /* 0x0000000000077984 */ /* 0x000f280000000800 */
[----:B0-----:R-:W0:Y:S01]  /*19b30*/  LDS R10, [R0+0x400] ;  /* 0x00040000000a7984 */ /* 0x001e220000000800 */
[----:B-1----:R-:W-:Y:S01]  /*19b40*/  FMUL.FTZ R15, R4, R13 ;  /* 0x0000000d040f7220 */ /* 0x002fe20000410000 */
[----:B------:R-:W-:Y:S01]  /*19b50*/  MOV R4, R11 ;  /* 0x0000000b00047202 */ /* 0x000fe20000000f00 */
[----:B--2---:R-:W-:-:S03]  /*19b60*/  FMUL.FTZ R17, R6, R13 ;  /* 0x0000000d06117220 */ /* 0x004fc60000410000 */
[----:B------:R-:W-:Y:S01]  /*19b70*/  IADD3 R11, P1, R4, 0x1000, RZ ;  /* 0x00001000040b7810 */ /* 0x000fe20007f3e0ff */
[----:B------:R-:W-:Y:S01]  /*19b80*/  @P2 STG.E desc[UR36][R4.64], R15 ;  /* 0x0000000f04002986 */ /* 0x000fe2000c101924 */
[----:B----4-:R-:W-:Y:S02]  /*19b90*/  FMUL.FTZ R7, R7, R13 ;  /* 0x0000000d07077220 */ /* 0x010fe40000410000 */
        /* <DEDUP_REMOVED lines=11> */
.L_x_2232:
[----:B------:R-:W-:Y:S05]  /*19c50*/  BSYNC B0 ;  /* 0x0000000000007941 */ /* 0x000fea0003800000 */
.L_x_2231:
[----:B------:R-:W4:Y:S01]  /*19c60*/  LDL.LU R5, [R1+0x7a0] ;  /* 0x0007a00001057983 */ /* 0x000f220000300800 */
[----:B------:R-:W-:Y:S01]  /*19c70*/  UIADD3 UR12, UR39, -0x1, URZ ;  /* 0xffffffff270c7890 */ /* 0x000fe2000fffe03f */
[-C--:B------:R-:W-:Y:S01]  /*19c80*/  LEA.HI R8, R8, R3.reuse, RZ, 0x6 ;  /* 0x0000000308087211 */ /* 0x080fe200078f30ff */
[----:B------:R-:W5:Y:S01]  /*19c90*/  S2UR UR6, SR_CgaCtaId ;  /* 0x00000000000679c3 */ /* 0x000f620000008800 */
[----:B------:R-:W0:Y:S01]  /*19ca0*/  S2R R19, SR_CTAID.X ;  /* 0x0000000000137919 */ /* 0x000e220000002500 */
[----:B------:R-:W-:Y:S01]  /*19cb0*/  USHF.R.S32.HI UR4, URZ, 0x1f, UR12 ;  /* 0x0000001f3f047899 */ /* 0x000fe2000801140c */
[----:B------:R-:W-:Y:S01]  /*19cc0*/  LOP3.LUT R0, R8, 0xffffffc0, RZ, 0xc0, !PT ;  /* 0xffffffc008007812 */ /* 0x000fe200078ec0ff */
[----:B------:R-:W-:Y:S01]  /*19cd0*/  ULDC UR10, c[0x0][0x29c] ;  /* 0x0000a700000a7ab9 */ /* 0x000fe20000000800 */
[----:B------:R-:W0:Y:S01]  /*19ce0*/  S2R R4, SR_CTAID.Y ;  /* 0x0000000000047919 */ /* 0x000e220000002600 */
[----:B------:R-:W-:Y:S01]  /*19cf0*/  ULEA.HI UR4, UR4, UR12, URZ, 0x2 ;  /* 0x0000000c04047291 */ /* 0x000fe2000f8f103f */
[----:B------:R-:W-:Y:S01]  /*19d00*/  IADD3 R18, -R0, R3, RZ ;  /* 0x0000000300127210 */ /* 0x000fe20007ffe1ff */
[----:B------:R-:W-:Y:S01]  /*19d10*/  ULDC UR7, c[0x0][0x288] ;  /* 0x0000a20000077ab9 */ /* 0x000fe20000000800 */
[----:B------:R-:W-:Y:S01]  /*19d20*/  SHF.R.S32.HI R14, RZ, 0x6, R8 ;  /* 0x00000006ff0e7819 */ /* 0x000fe20000011408 */
[----:B------:R-:W-:Y:S01]  /*19d30*/  ULOP3.LUT UR4, UR4, 0xfffffffc, URZ, 0xc0, !UPT ;  /* 0xfffffffc04047892 */ /* 0x000fe2000f8ec03f */
[C---:B------:R-:W-:Y:S01]  /*19d40*/  ISETP.GT.AND P2, PT, R18.reuse, 0x37, PT ;  /* 0x000000371200780c */ /* 0x040fe20003f44270 */
[----:B------:R-:W-:Y:S01]  /*19d50*/  UMOV UR5, 0x400 ;  /* 0x0000040000057882 */ /* 0x000fe20000000000 */
[----:B------:R-:W-:Y:S01]  /*19d60*/  ULDC.64 UR8, c[0x0][0x280] ;  /* 0x0000a00000087ab9 */ /* 0x000fe20000000a00 */
[----:B------:R-:W-:Y:S01]  /*19d70*/  UIADD3 UR4, UR12, -UR4, URZ ;  /* 0x800000040c047290 */ /* 0x000fe2000fffe03f */
[----:B------:R-:W-:Y:S01]  /*19d80*/  ISETP.NE.OR P1, PT, RZ, UR10, P2 ;  /* 0x0000000aff007c0c */ /* 0x000fe20009725670 */
[----:B------:R-:W-:Y:S01]  /*19d90*/  UIADD3 UR5, UR5, 0x440, URZ ;  /* 0x0000044005057890 */ /* 0x000fe2000fffe03f */
[----:B-1----:R-:W-:Y:S01]  /*19da0*/  SHF.L.U32 R13, R18, 0x2, RZ ;  /* 0x00000002120d7819 */ /* 0x002fe200000006ff */
[----:B------:R-:W-:Y:S01]  /*19db0*/  UIMAD UR11, UR9, 0xe0, URZ ;  /* 0x000000e0090b78a4 */ /* 0x000fe2000f8e023f */
[----:B------:R-:W-:Y:S01]  /*19dc0*/  BSSY B0, `(.L_x_2237) ;  /* 0x000001b000007945 */ /* 0x000fe20003800000 */
[C---:B------:R-:W-:Y:S01]  /*19dd0*/  ISETP.NE.OR P1, PT, R14.reuse, UR4, P1 ;  /* 0x000000040e007c0c */ /* 0x040fe20008f25670 */
[----:B------:R-:W-:Y:S01]  /*19de0*/  IMAD.MOV.U32 R11, RZ, RZ, RZ ;  /* 0x000000ffff0b7224 */ /* 0x000fe200078e00ff */
[----:B------:R-:W-:-:S02]  /*19df0*/  ISETP.NE.AND P0, PT, R14, UR4, PT ;  /* 0x000000040e007c0c */ /* 0x000fc4000bf05270 */
[----:B--2---:R-:W-:Y:S01]  /*19e00*/  CS2R R6, SRZ ;  /* 0x0000000000067805 */ /* 0x004fe2000001ff00 */
[----:B-----5:R-:W-:-:S06]  /*19e10*/  ULEA UR5, UR6, UR5, 0x18 ;  /* 0x0000000506057291 */ /* 0x020fcc000f8ec03f */
[----:B------:R-:W-:Y:S01]  /*19e20*/  LEA R28, R18, UR5, 0x4 ;  /* 0x00000005121c7c11 */ /* 0x000fe2000f8e20ff */
[----:B0-----:R-:W-:-:S04]  /*19e30*/  IMAD R12, R4, UR7, R19 ;  /* 0x00000007040c7c24 */ /* 0x001fc8000f8e0213 */
[----:B------:R-:W-:-:S05]  /*19e40*/  IMAD R17, R12, UR11, R13 ;  /* 0x0000000b0c117c24 */ /* 0x000fca000f8e020d */
[----:B------:R-:W-:Y:S01]  /*19e50*/  SHF.R.S32.HI R15, RZ, 0x1f, R17 ;  /* 0x0000001fff0f7819 */ /* 0x000fe20000011411 */
[----:B----4-:R-:W-:Y:S01]  /*19e60*/  IMAD R0, R5, UR7, RZ ;  /* 0x0000000705007c24 */ /* 0x010fe2000f8e02ff */
[----:B------:R-:W-:-:S03]  /*19e70*/  CS2R R4, SRZ ;  /* 0x0000000000047805 */ /* 0x000fc6000001ff00 */
[----:B------:R-:W-:-:S04]  /*19e80*/  IMAD R0, R0, UR8, R19 ;  /* 0x0000000800007c24 */ /* 0x000fc8000f8e0213 */
[----:B------:R-:W-:-:S05]  /*19e90*/  IMAD R35, R0, UR11, R13 ;  /* 0x0000000b00237c24 */ /* 0x000fca000f8e020d */
        /* <DEDUP_REMOVED lines=12> */
.L_x_2239:
[----:B-----5:R0:W-:Y:S02]  /*19f60*/  STS.128 [R28], R4 ;  /* 0x000000041c007388 */ /* 0x0201e40000000c00 */
.L_x_2238:
[----:B------:R-:W-:Y:S05]  /*19f70*/  BSYNC B0 ;  /* 0x0000000000007941 */ /* 0x000fea0003800000 */
.L_x_2237:
[----:B------:R-:W-:Y:S01]  /*19f80*/  BAR.SYNC.DEFER_BLOCKING 0x0 ;  /* 0x0000000000007b1d */ /* 0x000fe20000010000 */
[----:B------:R-:W-:Y:S01]  /*19f90*/  IMAD.MOV.U32 R10, RZ, RZ, RZ ;  /* 0x000000ffff0a7224 */ /* 0x000fe200078e00ff */
[----:B------:R-:W-:-:S04]  /*19fa0*/  CS2R R8, SRZ ;  /* 0x0000000000087805 */ /* 0x000fc8000001ff00 */
[----:B------:R-:W-:Y:S04]  /*19fb0*/  BSSY B0, `(.L_x_2240) ;  /* 0x0000143000007945 */ /* 0x000fe80003800000 */
[----:B------:R-:W-:Y:S05]  /*19fc0*/  @P2 BRA `(.L_x_2241) ;  /* 0x0000001400042947 */ /* 0x000fea0003800000 */
[----:B------:R-:W2:Y:S01]  /*19fd0*/  LDL R46, [R1+0x788] ;  /* 0x00078800012e7983 */ /* 0x000ea20000100800 */
[----:B------:R-:W-:Y:S01]  /*19fe0*/  IADD3 R32, R14, UR58, RZ ;  /* 0x0000003a0e207c10 */ /* 0x000fe2000fffe0ff */
[----:B------:R-:W1:Y:S01]  /*19ff0*/  LDC.64 R44, c[0x0][0x250] ;  /* 0x00009400ff2c7b82 */ /* 0x000e620000000a00 */
[----:B------:R-:W-:Y:S01]  /*1a000*/  MOV R29, UR9 ;  /* 0x00000009001d7c02 */ /* 0x000fe20008000f00 */
[----:B------:R-:W-:Y:S01]  /*1a010*/  BSSY B1, `(.L_x_2242) ;  /* 0x0000078000017945 */ /* 0x000fe20003800000 */
[----:B------:R-:W-:Y:S01]  /*1a020*/  CS2R R10, SRZ ;  /* 0x00000000000a7805 */ /* 0x000fe2000001ff00 */
[----:B------:R-:W-:Y:S01]  /*1a030*/  IMAD R0, R32, 0xe0, RZ ;  /* 0x000000e020007824 */ /* 0x000fe200078e02ff */
[----:B------:R-:W-:-:S04]  /*1a040*/  VIMNMX R29, R29, UR12, PT ;  /* 0x0000000c1d1d7c48 */ /* 0x000fc8000bfe0100 */
[----:B------:R-:W-:Y:S02]  /*1a050*/  SHF.R.S32.HI R24, RZ, 0x1f, R0 ;  /* 0x0000001fff187819 */ /* 0x000fe40000011400 */
[----:B------:R-:W-:-:S05]  /*1a060*/  IADD3 R8, P1, R17, R0, RZ ;  /* 0x0000000011087210 */ /* 0x000fca0007f3e0ff */
[----:B------:R-:W-:Y:S01]  /*1a070*/  IMAD.X R9, R15, 0x1, R24, P1 ;  /* 0x000000010f097824 */ /* 0x000fe200008e0618 */
[----:B------:R-:W-:Y:S02]  /*1a080*/  ISETP.GE.AND P1, PT, R32, R29, PT ;  /* 0x0000001d2000720c */ /* 0x000fe40003f26270 */
[----:B-1----:R-:W-:-:S04]  /*1a090*/  LEA R20, P3, R8, R44, 0x2 ;  /* 0x0000002c08147211 */ /* 0x002fc800078610ff */
[----:B------:R-:W-:Y:S02]  /*1a0a0*/  LEA.HI.X R21, R8, R45, R9, 0x2, P3 ;  /* 0x0000002d08157211 */ /* 0x000fe400018f1409 */
[----:B------:R-:W-:Y:S02]  /*1a0b0*/  CS2R R8, SRZ ;  /* 0x0000000000087805 */ /* 0x000fe4000001ff00 */
[----:B--2---:R-:W-:-:S03]  /*1a0c0*/  LEA R30, R14, R46, 0x2 ;  /* 0x0000002e0e1e7211 */ /* 0x004fc600078e10ff */
[----:B------:R-:W-:Y:S05]  /*1a0d0*/  @P1 BRA `(.L_x_2243) ;  /* 0x0000000400ac1947 */ /* 0x000fea0003800000 */
[----:B------:R-:W-:Y:S01]  /*1a0e0*/  ULOP3.LUT UR5, URZ, UR9, URZ, 0x33, !UPT ;  /* 0x000000093f057292 */ /* 0x000fe2000f8e333f */
[----:B------:R-:W-:Y:S01]  /*1a0f0*/  MOV R11, UR58 ;  /* 0x0000003a000b7c02 */ /* 0x000fe20008000f00 */
[----:B------:R-:W-:Y:S01]  /*1a100*/  UIADD3 UR4, -UR39, URZ, URZ ;  /* 0x0000003f27047290 */ /* 0x000fe2000fffe13f */
[----:B------:R-:W1:Y:S01]  /*1a110*/  LDC.64 R8, c[0x0][0x2e8] ;  /* 0x0000ba00ff087b82 */ /* 0x000e620000000a00 */
[----:B------:R-:W-:Y:S01]  /*1a120*/  IMAD R26, R16, UR7, R19 ;  /* 0x00000007101a7c24 */ /* 0x000fe2000f8e0213 */
[----:B------:R-:W-:Y:S01]  /*1a130*/  IADD3 R10, -R11, -0x2, -R14 ;  /* 0xfffffffe0b0a7810 */ /* 0x000fe20007ffe90e */
[----:B------:R-:W-:Y:S01]  /*1a140*/  UISETP.LT.AND UP0, UPT, UR5, UR4, UPT ;  /* 0x000000040500728c */ /* 0x000fe2000bf01270 */
[----:B------:R-:W-:Y:S01]  /*1a150*/  BSSY B2, `(.L_x_2244) ;  /* 0x0000023000027945 */ /* 0x000fe20003800000 */
[----:B------:R-:W-:Y:S01]  /*1a160*/  IMAD R27, R26, 0xe0, R13 ;  /* 0x000000e01a1b7824 */ /* 0x000fe200078e020d */
[----:B------:R-:W-:Y:S01]  /*1a170*/  MOV R34, R32 ;  /* 0x0000002000227202 */ /* 0x000fe20000000f00 */
[----:B------:R-:W-:-:S06]  /*1a180*/  USEL UR4, UR5, UR4, !UP0 ;  /* 0x0000000405047287 */ /* 0x000fcc000c000000 */
[----:B------:R-:W-:Y:S01]  /*1a190*/  VIADD R22, R10, -UR4 ;  /* 0x800000040a167c36 */ /* 0x000fe20008000000 */
[----:B------:R-:W-:-:S04]  /*1a1a0*/  CS2R R10, SRZ ;  /* 0x00000000000a7805 */ /* 0x000fc8000001ff00 */
[----:B------:R-:W-:Y:S01]  /*1a1b0*/  LOP3.LUT P1, RZ, R22, 0x4, RZ, 0xc0, !PT ;  /* 0x0000000416ff7812 */ /* 0x000fe2000782c0ff */
[----:B-1----:R-:W-:Y:S01]  /*1a1c0*/  IMAD.WIDE R26, R27, 0x4, R8 ;  /* 0x000000041b1a7825 */ /* 0x002fe200078e0208 */
[----:B------:R-:W-:-:S11]  /*1a1d0*/  CS2R R8, SRZ ;  /* 0x0000000000087805 */ /* 0x000fd6000001ff00 */
[----:B------:R-:W-:Y:S05]  /*1a1e0*/  @P1 BRA `(.L_x_2245) ;  /* 0x0000000000641947 */ /* 0x000fea0003800000 */
[----:B------:R-:W-:-:S04]  /*1a1f0*/  IADD3 R0, P1, R35, R0, RZ ;  /* 0x0000000023007210 */ /* 0x000fc80007f3e0ff */
[----:B------:R-:W-:Y:S02]  /*1a200*/  IADD3.X R24, R49, R24, RZ, P1, !PT ;  /* 0x0000001831187210 */ /* 0x000fe40000ffe4ff */
[----:B------:R-:W-:-:S04]  /*1a210*/  LEA R8, P1, R0, R44, 0x2 ;  /* 0x0000002c00087211 */ /* 0x000fc800078210ff */
[----:B------:R-:W-:Y:S02]  /*1a220*/  LEA.HI.X R9, R0, R45, R24, 0x2, P1 ;  /* 0x0000002d00097211 */ /* 0x000fe400008f1418 */
[----:B------:R1:W2:Y:S04]  /*1a230*/  LDS R0, [R30] ;  /* 0x000000001e007984 */ /* 0x0002a80000000800 */
[----:B------:R-:W5:Y:S01]  /*1a240*/  LDG.E.128 R8, desc[UR36][R8.64] ;  /* 0x0000002408087981 */ /* 0x000f62000c1e1d00 */
[----:B------:R-:W-:-:S13]  /*1a250*/  ISETP.NE.AND P1, PT, RZ, UR10, PT ;  /* 0x0000000aff007c0c */ /* 0x000fda000bf25270 */
[----:B-1----:R-:W-:Y:S05]  /*1a260*/  @P1 BRA `(.L_x_2246) ;  /* 0x0000000000301947 */ /* 0x002fea0003800000 */
[----:B------:R-:W-:Y:S01]  /*1a270*/  LOP3.LUT P4, RZ, R2, 0x10, RZ, 0xc0, !PT ;  /* 0x0000001002ff7812 */ /* 0x000fe2000788c0ff */
[----:B------:R-:W1:-:S12]  /*1a280*/  LDS.128 R36, [R28] ;  /* 0x000000001c247984 */ /* 0x000e580000000c00 */
[----:B------:R-:W4:Y:S01]  /*1a290*/  @P4 LDG.E.128 R40, desc[UR36][R26.64] ;  /* 0x000000241a284981 */ /* 0x000f22000c1e1d00 */
[----:B-1---5:R-:W-:Y:S01]  /*1a2a0*/  FADD.FTZ R8, R8, R36 ;  /* 0x0000002408087221 */ /* 0x022fe20000010000 */
[----:B------:R-:W-:Y:S01]  /*1a2b0*/  FADD.FTZ R9, R9, R37 ;  /* 0x0000002509097221 */ /* 0x000fe20000010000 */
[----:B------:R-:W-:Y:S01]  /*1a2c0*/  FADD.FTZ R10, R10, R38 ;  /* 0x000000260a0a7221 */ /* 0x000fe20000010000 */
[----:B------:R-:W-:Y:S01]  /*1a2d0*/  FADD.FTZ R11, R11, R39 ;  /* 0x000000270b0b7221 */ /* 0x000fe20000010000 */
[----:B----4-:R-:W-:Y:S01]  /*1a2e0*/  @P4 FMUL.FTZ R8, R8, R40 ;  /* 0x0000002808084220 */ /* 0x010fe20000410000 */
[----:B------:R-:W-:Y:S01]  /*1a2f0*/  @P4 FMUL.FTZ R9, R9, R41 ;  /* 0x0000002909094220 */ /* 0x000fe20000410000 */
[----:B------:R-:W-:Y:S01]  /*1a300*/  @P4 FMUL.FTZ R10, R10, R42 ;  /* 0x0000002a0a0a4220 */ /* 0x000fe20000410000 */
[----:B------:R-:W-:-:S05]  /*1a310*/  @P4 FMUL.FTZ R11, R11, R43 ;  /* 0x0000002b0b0b4220 */ /* 0x000fca0000410000 */
[----:B------:R1:W-:Y:S02]  /*1a320*/  STG.E.128 desc[UR36][R20.64], R8 ;  /* 0x0000000814007986 */ /* 0x0003e4000c101d24 */
.L_x_2246:
[C---:B-12--5:R-:W-:Y:S01]  /*1a330*/  FFMA.FTZ R8, R0.reuse, R8, RZ ;  /* 0x0000000800087223 */ /* 0x066fe200000100ff */
[C---:B------:R-:W-:Y:S01]  /*1a340*/  FFMA.FTZ R9, R0.reuse, R9, RZ ;  /* 0x0000000900097223 */ /* 0x040fe200000100ff */
[C---:B------:R-:W-:Y:S01]  /*1a350*/  FFMA.FTZ R10, R0.reuse, R10, RZ ;  /* 0x0000000a000a7223 */ /* 0x040fe200000100ff */
[----:B------:R-:W-:Y:S01]  /*1a360*/  FFMA.FTZ R11, R0, R11, RZ ;  /* 0x0000000b000b7223 */ /* 0x000fe200000100ff */
[----:B------:R-:W-:-:S07]  /*1a370*/  VIADD R34, R32, 0x4 ;  /* 0x0000000420227836 */ /* 0x000fce0000000000 */
.L_x_2245:
[----:B------:R-:W-:Y:S05]  /*1a380*/  BSYNC B2 ;  /* 0x0000000000027941 */ /* 0x000fea0003800000 */
.L_x_2244:
[----:B------:R-:W-:-:S13]  /*1a390*/  LOP3.LUT P1, RZ, R22, 0xfffffffc, RZ, 0xc0, !PT ;  /* 0xfffffffc16ff7812 */ /* 0x000fda000782c0ff */
[----:B------:R-:W-:Y:S05]  /*1a3a0*/  @!P1 BRA `(.L_x_2243) ;  /* 0x0000000000f89947 */ /* 0x000fea0003800000 */
[C---:B------:R-:W-:Y:S01]  /*1a3b0*/  IMAD R0, R34.reuse, 0xe0, RZ ;  /* 0x000000e022007824 */ /* 0x040fe200078e02ff */
[----:B------:R-:W-:Y:S02]  /*1a3c0*/  LEA R22, R34, 0x10, 0x2 ;  /* 0x0000001022167811 */ /* 0x000fe400078e10ff */
[----:B------:R-:W-:Y:S02]  /*1a3d0*/  MOV R25, UR58 ;  /* 0x0000003a00197c02 */ /* 0x000fe40008000f00 */
[----:B------:R-:W-:Y:S02]  /*1a3e0*/  SHF.R.S32.HI R24, RZ, 0x1f, R0 ;  /* 0x0000001fff187819 */ /* 0x000fe40000011400 */
[-C--:B------:R-:W-:Y:S01]  /*1a3f0*/  IADD3 R23, P4, R17, R0.reuse, RZ ;  /* 0x0000000011177210 */ /* 0x080fe20007f9e0ff */
[----:B------:R-:W-:Y:S01]  /*1a400*/  IMAD R22, R25, -0x4, R22 ;  /* 0xfffffffc19167824 */ /* 0x000fe200078e0216 */
[----:B------:R-:W-:Y:S02]  /*1a410*/  IADD3 R0, P3, R35, R0, RZ ;  /* 0x0000000023007210 */ /* 0x000fe40007f7e0ff */
[----:B------:R-:W-:-:S02]  /*1a420*/  IADD3.X R36, R15, R24, RZ, P4, !PT ;  /* 0x000000180f247210 */ /* 0x000fc400027fe4ff */
[CC--:B------:R-:W-:Y:S01]  /*1a430*/  LEA R31, P5, R0.reuse, R44.reuse, 0x2 ;  /* 0x0000002c001f7211 */ /* 0x0c0fe200078a10ff */
[----:B------:R-:W-:Y:S01]  /*1a440*/  IMAD.X R24, R49, 0x1, R24, P3 ;  /* 0x0000000131187824 */ /* 0x000fe200018e0618 */
[C---:B------:R-:W-:Y:S02]  /*1a450*/  LEA R33, P4, R23.reuse, R44, 0x2 ;  /* 0x0000002c17217211 */ /* 0x040fe400078810ff */
[----:B------:R-:W-:Y:S02]  /*1a460*/  ISETP.NE.AND P1, PT, RZ, UR10, PT ;  /* 0x0000000aff007c0c */ /* 0x000fe4000bf25270 */
[-C--:B------:R-:W-:Y:S02]  /*1a470*/  LEA.HI.X R25, R0, R45.reuse, R24, 0x2, P5 ;  /* 0x0000002d00197211 */ /* 0x080fe400028f1418 */
[----:B------:R-:W-:Y:S02]  /*1a480*/  LEA.HI.X R23, R23, R45, R36, 0x2, P4 ;  /* 0x0000002d17177211 */ /* 0x000fe400020f1424 */
[----:B------:R-:W-:-:S07]  /*1a490*/  IADD3 R0, R46, R22, RZ ;  /* 0x000000162e007210 */ /* 0x000fce0007ffe0ff */
.L_x_2249:
[----:B------:R-:W-:Y:S01]  /*1a4a0*/  IMAD.MOV.U32 R24, RZ, RZ, R31 ;  /* 0x000000ffff187224 */ /* 0x000fe200078e001f */
[----:B------:R-:W-:Y:S02]  /*1a4b0*/  LOP3.LUT P3, RZ, R2, 0x10, RZ, 0xc0, !PT ;  /* 0x0000001002ff7812 */ /* 0x000fe4000786c0ff */
[----:B------:R-:W-:Y:S02]  /*1a4c0*/  MOV R22, R33 ;  /* 0x0000002100167202 */ /* 0x000fe40000000f00 */
[----:B------:R1:W5:Y:S01]  /*1a4d0*/  LDG.E.128 R36, desc[UR36][R24.64] ;  /* 0x0000002418247981 */ /* 0x000362000c1e1d00 */
[----:B------:R-:W-:Y:S08]  /*1a4e0*/  @P1 BRA `(.L_x_2247) ;  /* 0x00000000002c1947 */ /* 0x000ff00003800000 */
[----:B------:R-:W2:Y:S04]  /*1a4f0*/  @P3 LDG.E.128 R44, desc[UR36][R26.64] ;  /* 0x000000241a2c3981 */ /* 0x000ea8000c1e1d00 */
[----:B------:R-:W4:Y:S02]  /*1a500*/  LDS.128 R40, [R28] ;  /* 0x000000001c287984 */ /* 0x000f240000000c00 */
[----:B----45:R-:W-:Y:S01]  /*1a510*/  FADD.FTZ R36, R36, R40 ;  /* 0x0000002824247221 */ /* 0x030fe20000010000 */
        /* <DEDUP_REMOVED lines=8> */
.L_x_2247:
[----:B------:R4:W5:Y:S04]  /*1a5a0*/  LDG.E.128 R40, desc[UR36][R24.64+0xe00] ;  /* 0x000e002418287981 */ /* 0x000968000c1e1d00 */
[----:B------:R-:W0:Y:S02]  /*1a5b0*/  LDS R31, [R0+-0x10] ;  /* 0xfffff000001f7984 */ /* 0x000e240000000800 */
[C---:B0----5:R-:W-:Y:S01]  /*1a5c0*/  FFMA.FTZ R44, R31.reuse, R37, R9 ;  /* 0x000000251f2c7223 */ /* 0x061fe20000010009 */
[C---:B--2---:R-:W-:Y:S01]  /*1a5d0*/  FFMA.FTZ R37, R31.reuse, R38, R10 ;  /* 0x000000261f257223 */ /* 0x044fe2000001000a */
[C---:B------:R-:W-:Y:S01]  /*1a5e0*/  FFMA.FTZ R36, R31.reuse, R36, R8 ;  /* 0x000000241f247223 */ /* 0x040fe20000010008 */
[----:B------:R-:W-:Y:S01]  /*1a5f0*/  FFMA.FTZ R38, R31, R39, R11 ;  /* 0x000000271f267223 */ /* 0x000fe2000001000b */
[----:B----4-:R-:W-:Y:S06]  /*1a600*/  @P1 BRA `(.L_x_2248) ;  /* 0x00000000002c1947 */ /* 0x010fec0003800000 */
[----:B------:R-:W2:Y:S04]  /*1a610*/  @P3 LDG.E.128 R8, desc[UR36][R26.64] ;  /* 0x000000241a083981 */ /* 0x000ea8000c1e1d00 */
[----:B------:R-:W0:Y:S02]  /*1a620*/  LDS.128 R52, [R28] ;  /* 0x000000001c347984 */ /* 0x000e240000000c00 */
[----:B0-----:R-:W-:Y:S01]  /*1a630*/  FADD.FTZ R40, R52, R40 ;  /* 0x0000002834287221 */ /* 0x001fe20000010000 */
        /* <DEDUP_REMOVED lines=8> */
.L_x_2248:
[----:B------:R2:W4:Y:S01]  /*1a6c0*/  LDS R11, [R0] ;  /* 0x00000000000b7984 */ /* 0x0005220000000800 */
[----:B------:R-:W-:Y:S02]  /*1a6d0*/  IADD3 R33, P3, R22, 0x1c00, RZ ;  /* 0x00001c0016217810 */ /* 0x000fe40007f7e0ff */
[----:B------:R-:W-:Y:S02]  /*1a6e0*/  IADD3 R34, R34, 0x8, RZ ;  /* 0x0000000822227810 */ /* 0x000fe40007ffe0ff */
[----:B0-----:R-:W-:Y:S02]  /*1a6f0*/  IADD3.X R23, RZ, R23, RZ, P3, !PT ;  /* 0x00000017ff177210 */ /* 0x001fe40001ffe4ff */
[----:B------:R-:W-:Y:S02]  /*1a700*/  ISETP.GE.AND P3, PT, R34, R29, PT ;  /* 0x0000001d2200720c */ /* 0x000fe40003f66270 */
[----:B------:R-:W-:Y:S02]  /*1a710*/  IADD3 R31, P4, R24, 0x1c00, RZ ;  /* 0x00001c00181f7810 */ /* 0x000fe40007f9e0ff */
[----:B--2---:R-:W-:-:S03]  /*1a720*/  IADD3 R0, R0, 0x20, RZ ;  /* 0x0000002000007810 */ /* 0x004fc60007ffe0ff */
[----:B-1----:R-:W-:Y:S02]  /*1a730*/  IMAD.X R25, RZ, RZ, R25, P4 ;  /* 0x000000ffff197224 */ /* 0x002fe400020e0619 */
[C---:B----4-:R-:W-:Y:S01]  /*1a740*/  FFMA.FTZ R8, R11.reuse, R40, R36 ;  /* 0x000000280b087223 */ /* 0x050fe20000010024 */
[C---:B------:R-:W-:Y:S01]  /*1a750*/  FFMA.FTZ R9, R11.reuse, R41, R44 ;  /* 0x000000290b097223 */ /* 0x040fe2000001002c */
[C---:B------:R-:W-:Y:S01]  /*1a760*/  FFMA.FTZ R10, R11.reuse, R42, R37 ;  /* 0x0000002a0b0a7223 */ /* 0x040fe20000010025 */
[----:B------:R-:W-:Y:S01]  /*1a770*/  FFMA.FTZ R11, R11, R43, R38 ;  /* 0x0000002b0b0b7223 */ /* 0x000fe20000010026 */
[----:B------:R-:W-:Y:S06]  /*1a780*/  @!P3 BRA `(.L_x_2249) ;  /* 0xfffffffc0044b947 */ /* 0x000fec000383ffff */
.L_x_2243:
[----:B------:R-:W-:Y:S05]  /*1a790*/  BSYNC B1 ;  /* 0x0000000000017941 */ /* 0x000fea0003800000 */
.L_x_2242:
[----:B------:R-:W-:-:S13]  /*1a7a0*/  ISETP.GE.AND P1, PT, R32, UR12, PT ;  /* 0x0000000c20007c0c */ /* 0x000fda000bf26270 */
[----:B------:R-:W-:Y:S05]  /*1a7b0*/  @P1 BRA `(.L_x_2241) ;  /* 0x0000000c00081947 */ /* 0x000fea0003800000 */
[----:B------:R-:W-:Y:S01]  /*1a7c0*/  MOV R25, UR39 ;  /* 0x0000002700197c02 */ /* 0x000fe20008000f00 */
[----:B------:R-:W1:Y:S01]  /*1a7d0*/  LDC.64 R22, c[0x0][0x2e8] ;  /* 0x0000ba00ff167b82 */ /* 0x000e620000000a00 */
[----:B------:R-:W-:Y:S01]  /*1a7e0*/  ULDC UR4, c[0x0][0x288] ;  /* 0x0000a20000047ab9 */ /* 0x000fe20000000800 */
[----:B------:R-:W-:Y:S01]  /*1a7f0*/  BSSY B1, `(.L_x_2250) ;  /* 0x000003f000017945 */ /* 0x000fe20003800000 */
[----:B------:R-:W-:Y:S01]  /*1a800*/  IADD3 R0, -R14, -0x2, R25 ;  /* 0xfffffffe0e007810 */ /* 0x000fe20007ffe119 */
[----:B------:R-:W-:-:S04]  /*1a810*/  IMAD R24, R16, UR4, R19 ;  /* 0x0000000410187c24 */ /* 0x000fc8000f8e0213 */
[----:B------:R-:W-:Y:S02]  /*1a820*/  VIADD R0, R0, -UR58 ;  /* 0x8000003a00007c36 */ /* 0x000fe40008000000 */
[----:B------:R-:W-:-:S03]  /*1a830*/  IMAD R25, R24, 0xe0, R13 ;  /* 0x000000e018197824 */ /* 0x000fc600078e020d */
[----:B------:R-:W-:Y:S01]  /*1a840*/  LOP3.LUT P1, RZ, R0, 0x4, RZ, 0xc0, !PT ;  /* 0x0000000400ff7812 */ /* 0x000fe2000782c0ff */
[----:B-1----:R-:W-:-:S12]  /*1a850*/  IMAD.WIDE R24, R25, 0x4, R22 ;  /* 0x0000000419187825 */ /* 0x002fd800078e0216 */
[----:B------:R-:W-:Y:S05]  /*1a860*/  @P1 BRA `(.L_x_2251) ;  /* 0x0000000000dc1947 */ /* 0x000fea0003800000 */
[----:B------:R-:W1:Y:S01]  /*1a870*/  LDC R27, c[0x0][0x284] ;  /* 0x0000a100ff1b7b82 */ /* 0x000e620000000800 */
[----:B------:R-:W-:Y:S01]  /*1a880*/  BSSY B2, `(.L_x_2252) ;  /* 0x0000034000027945 */ /* 0x000fe20003800000 */
[----:B-1----:R-:W-:-:S13]  /*1a890*/  ISETP.GE.AND P1, PT, R32, R27, PT ;  /* 0x0000001b2000720c */ /* 0x002fda0003f26270 */
[----:B------:R-:W-:Y:S05]  /*1a8a0*/  @!P1 BRA `(.L_x_2253) ;  /* 0x0000000000c49947 */ /* 0x000fea0003800000 */
[----:B------:R-:W-:Y:S01]  /*1a8b0*/  IABS R29, R27 ;  /* 0x0000001b001d7213 */ /* 0x000fe20000000000 */
[----:B------:R-:W-:Y:S01]  /*1a8c0*/  ULDC.64 UR4, c[0x0][0x250] ;  /* 0x0000940000047ab9 */ /* 0x000fe20000000a00 */
[----:B------:R-:W-:Y:S02]  /*1a8d0*/  IABS R34, R32 ;  /* 0x0000002000227213 */ /* 0x000fe40000000000 */
[----:B------:R-:W1:Y:S01]  /*1a8e0*/  I2F.RP R26, R29 ;  /* 0x0000001d001a7306 */ /* 0x000e620000209400 */
[----:B------:R-:W-:Y:S02]  /*1a8f0*/  ISETP.GE.AND P3, PT, R32, RZ, PT ;  /* 0x000000ff2000720c */ /* 0x000fe40003f66270 */
[----:B------:R-:W-:-:S05]  /*1a900*/  ISETP.NE.AND P4, PT, R27, RZ, PT ;  /* 0x000000ff1b00720c */ /* 0x000fca0003f85270 */
[----:B-1----:R-:W1:Y:S02]  /*1a910*/  MUFU.RCP R26, R26 ;  /* 0x0000001a001a7308 */ /* 0x002e640000001000 */
[----:B-1----:R-:W-:-:S06]  /*1a920*/  IADD3 R31, R26, 0xffffffe, RZ ;  /* 0x0ffffffe1a1f7810 */ /* 0x002fcc0007ffe0ff */
[----:B------:R-:W1:Y:S02]  /*1a930*/  F2I.FTZ.U32.TRUNC.NTZ R23, R31 ;  /* 0x0000001f00177305 */ /* 0x000e64000021f000 */
[----:B-1----:R-:W-:-:S05]  /*1a940*/  IADD3 R22, RZ, -R23, RZ ;  /* 0x80000017ff167210 */ /* 0x002fca0007ffe0ff */
[----:B------:R-:W-:Y:S02]  /*1a950*/  IMAD R33, R22, R29, RZ ;  /* 0x0000001d16217224 */ /* 0x000fe400078e02ff */
[----:B------:R-:W-:-:S04]  /*1a960*/  IMAD.MOV.U32 R22, RZ, RZ, RZ ;  /* 0x000000ffff167224 */ /* 0x000fc800078e00ff */
        /* <DEDUP_REMOVED lines=8> */
[----:B------:R-:W-:-:S04]  /*1a9f0*/  @!P1 IADD3 R22, R22, -R29, RZ ;  /* 0x8000001d16169210 */ /* 0x000fc80007ffe0ff */
[----:B------:R-:W-:Y:S02]  /*1aa00*/  @!P3 IADD3 R22, -R22, RZ, RZ ;  /* 0x000000ff1616b210 */ /* 0x000fe40007ffe1ff */
[----:B------:R-:W-:Y:S02]  /*1aa10*/  @!P4 LOP3.LUT R22, RZ, R27, RZ, 0x33, !PT ;  /* 0x0000001bff16c212 */ /* 0x000fe400078e33ff */
[----:B------:R1:W2:Y:S03]  /*1aa20*/  LDS R27, [R30] ;  /* 0x000000001e1b7984 */ /* 0x0002a60000000800 */
[----:B------:R-:W-:-:S05]  /*1aa30*/  IMAD R22, R22, 0xe0, RZ ;  /* 0x000000e016167824 */ /* 0x000fca00078e02ff */
[----:B------:R-:W-:-:S04]  /*1aa40*/  IADD3 R23, P1, R35, R22, RZ ;  /* 0x0000001623177210 */ /* 0x000fc80007f3e0ff */
[----:B------:R-:W-:Y:S02]  /*1aa50*/  LEA.HI.X.SX32 R26, R22, R49, 0x1, P1 ;  /* 0x00000031161a7211 */ /* 0x000fe400008f0eff */
[----:B------:R-:W-:Y:S01]  /*1aa60*/  LEA R22, P1, R23, UR4, 0x2 ;  /* 0x0000000417167c11 */ /* 0x000fe2000f8210ff */
[----:B------:R-:W-:-:S03]  /*1aa70*/  ULDC UR4, c[0x0][0x29c] ;  /* 0x0000a70000047ab9 */ /* 0x000fc60000000800 */
[----:B------:R-:W-:-:S05]  /*1aa80*/  LEA.HI.X R23, R23, UR5, R26, 0x2, P1 ;  /* 0x0000000517177c11 */ /* 0x000fca00088f141a */
[----:B------:R1:W5:Y:S01]  /*1aa90*/  LDG.E.128 R36, desc[UR36][R22.64] ;  /* 0x0000002416247981 */ /* 0x000362000c1e1d00 */
        /* <DEDUP_REMOVED lines=14> */
.L_x_2254:
[C---:B--2--5:R-:W-:Y:S01]  /*1ab80*/  FFMA.FTZ R8, R27.reuse, R36, R8 ;  /* 0x000000241b087223 */ /* 0x064fe20000010008 */
[C---:B------:R-:W-:Y:S01]  /*1ab90*/  FFMA.FTZ R9, R27.reuse, R37, R9 ;  /* 0x000000251b097223 */ /* 0x040fe20000010009 */
[C---:B------:R-:W-:Y:S01]  /*1aba0*/  FFMA.FTZ R10, R27.reuse, R38, R10 ;  /* 0x000000261b0a7223 */ /* 0x040fe2000001000a */
[----:B------:R-:W-:-:S07]  /*1abb0*/  FFMA.FTZ R11, R27, R39, R11 ;  /* 0x000000271b0b7223 */ /* 0x000fce000001000b */
.L_x_2253:
[----:B------:R-:W-:Y:S05]  /*1abc0*/  BSYNC B2 ;  /* 0x0000000000027941 */ /* 0x000fea0003800000 */
.L_x_2252:
[----:B------:R-:W-:-:S07]  /*1abd0*/  VIADD R32, R32, 0x4 ;  /* 0x0000000420207836 */ /* 0x000fce0000000000 */
.L_x_2251:
[----:B------:R-:W-:Y:S05]  /*1abe0*/  BSYNC B1 ;  /* 0x0000000000017941 */ /* 0x000fea0003800000 */
.L_x_2250:
[----:B------:R-:W-:-:S13]  /*1abf0*/  LOP3.LUT P1, RZ, R0, 0xfffffffc, RZ, 0xc0, !PT ;  /* 0xfffffffc00ff7812 */ /* 0x000fda000782c0ff */
[----:B------:R-:W-:Y:S05]  /*1ac00*/  @!P1 BRA `(.L_x_2241) ;  /* 0x0000000400f49947 */ /* 0x000fea0003800000 */
[----:B-1----:R-:W2:Y:S01]  /*1ac10*/  LDL R20, [R1+0x788] ;  /* 0x0007880001147983 */ /* 0x002ea20000100800 */
[----:B------:R-:W-:Y:S01]  /*1ac20*/  USHF.L.U32 UR4, UR58, 0x2, URZ ;  /* 0x000000023a047899 */ /* 0x000fe2000800063f */
[----:B------:R-:W-:Y:S01]  /*1ac30*/  HFMA2.MMA R21, -RZ, RZ, 0, 1.33514404296875e-05 ;  /* 0x000000e0ff157435 */ /* 0x000fe200000001ff */
[----:B------:R-:W-:-:S04]  /*1ac40*/  MOV R27, RZ ;  /* 0x000000ff001b7202 */ /* 0x000fc80000000f00 */
[----:B------:R-:W-:-:S05]  /*1ac50*/  LEA R0, R32, -UR4, 0x2 ;  /* 0x8000000420007c11 */ /* 0x000fca000f8e10ff */
[----:B------:R-:W-:Y:S02]  /*1ac60*/  IMAD R26, R32, R21, 0x380 ;  /* 0x00000380201a7424 */ /* 0x000fe400078e0215 */
[----:B--2---:R-:W-:-:S07]  /*1ac70*/  IMAD.IADD R30, R20, 0x1, R0 ;  /* 0x00000001141e7824 */ /* 0x004fce00078e0200 */
.L_x_2261:
[----:B-1----:R-:W1:Y:S01]  /*1ac80*/  LDC R33, c[0x0][0x284] ;  /* 0x0000a100ff217b82 */ /* 0x002e620000000800 */
        /* <DEDUP_REMOVED lines=12> */
[----:B------:R-:W-:Y:S01]  /*1ad50*/  ISETP.GE.AND P3, PT, R32, RZ, PT ;  /* 0x000000ff2000720c */ /* 0x000fe20003f66270 */
[----:B------:R-:W-:Y:S01]  /*1ad60*/  ULDC UR4, c[0x0][0x29c] ;  /* 0x0000a70000047ab9 */ /* 0x000fe20000000800 */
[----:B------:R-:W1:Y:S01]  /*1ad70*/  I2F.RP R34, R29 ;  /* 0x0000001d00227306 */ /* 0x000e620000209400 */
[----:B------:R-:W-:-:S07]  /*1ad80*/  ISETP.NE.AND P4, PT, R33, RZ, PT ;  /* 0x000000ff2100720c */ /* 0x000fce0003f85270 */
[----:B-1----:R-:W1:Y:S02]  /*1ad90*/  MUFU.RCP R34, R34 ;  /* 0x0000002200227308 */ /* 0x002e640000001000 */
[----:B-1----:R-:W-:-:S06]  /*1ada0*/  VIADD R36, R34, 0xffffffe ;  /* 0x0ffffffe22247836 */ /* 0x002fcc0000000000 */
[----:B------:R-:W1:Y:S02]  /*1adb0*/  F2I.FTZ.U32.TRUNC.NTZ R21, R36 ;  /* 0x0000002400157305 */ /* 0x000e64000021f000 */
[----:B-1----:R-:W-:-:S05]  /*1adc0*/  IADD3 R0, RZ, -R21, RZ ;  /* 0x80000015ff007210 */ /* 0x002fca0007ffe0ff */
        /* <DEDUP_REMOVED lines=10> */
[----:B------:R-:W-:Y:S02]  /*1ae70*/  @!P1 IMAD.IADD R0, R0, 0x1, -R29 ;  /* 0x0000000100009824 */ /* 0x000fe400078e0a1d */
[----:B------:R1:W2:Y:S03]  /*1ae80*/  LDS R29, [R31] ;  /* 0x000000001f1d7984 */ /* 0x0002a60000000800 */
        /* <DEDUP_REMOVED lines=22> */
.L_x_2257:
[C---:B-----5:R-:W-:Y:S01]  /*1aff0*/  FFMA.FTZ R8, R29.reuse, R36, R8 ;  /* 0x000000241d087223 */ /* 0x060fe20000010008 */
[C---:B------:R-:W-:Y:S01]  /*1b000*/  FFMA.FTZ R9, R29.reuse, R37, R9 ;  /* 0x000000251d097223 */ /* 0x040fe20000010009 */
[C---:B------:R-:W-:Y:S01]  /*1b010*/  FFMA.FTZ R10, R29.reuse, R38, R10 ;  /* 0x000000261d0a7223 */ /* 0x040fe2000001000a */
[----:B------:R-:W-:-:S07]  /*1b020*/  FFMA.FTZ R11, R29, R39, R11 ;  /* 0x000000271d0b7223 */ /* 0x000fce000001000b */
.L_x_2256:
[----:B------:R-:W-:Y:S05]  /*1b030*/  BSYNC B1 ;  /* 0x0000000000017941 */ /* 0x000fea0003800000 */
.L_x_2255:
[----:B------:R-:W-:Y:S01]  /*1b040*/  IADD3 R29, R32, 0x4, RZ ;  /* 0x00000004201d7810 */ /* 0x000fe20007ffe0ff */
[----:B------:R-:W-:Y:S03]  /*1b050*/  BSSY B1, `(.L_x_2258) ;  /* 0x0000033000017945 */ /* 0x000fe60003800000 */
[----:B------:R-:W-:-:S13]  /*1b060*/  ISETP.GE.AND P1, PT, R29, R33, PT ;  /* 0x000000211d00720c */ /* 0x000fda0003f26270 */
[----:B------:R-:W-:Y:S05]  /*1b070*/  @!P1 BRA `(.L_x_2259) ;  /* 0x0000000000c09947 */ /* 0x000fea0003800000 */
[----:B-1----:R-:W-:Y:S01]  /*1b080*/  IABS R37, R33 ;  /* 0x0000002100257213 */ /* 0x002fe20000000000 */
[----:B------:R-:W-:Y:S01]  /*1b090*/  ULDC UR4, c[0x0][0x29c] ;  /* 0x0000a70000047ab9 */ /* 0x000fe20000000800 */
[----:B------:R-:W-:Y:S02]  /*1b0a0*/  MOV R20, RZ ;  /* 0x000000ff00147202 */ /* 0x000fe40000000f00 */
[----:B------:R-:W1:Y:S01]  /*1b0b0*/  I2F.RP R34, R37 ;  /* 0x0000002500227306 */ /* 0x000e620000209400 */
[----:B------:R-:W-:Y:S02]  /*1b0c0*/  ISETP.GE.AND P3, PT, R29, RZ, PT ;  /* 0x000000ff1d00720c */ /* 0x000fe40003f66270 */
[----:B------:R-:W-:-:S05]  /*1b0d0*/  ISETP.NE.AND P4, PT, R33, RZ, PT ;  /* 0x000000ff2100720c */ /* 0x000fca0003f85270 */
[----:B-1----:R-:W1:Y:S02]  /*1b0e0*/  MUFU.RCP R34, R34 ;  /* 0x0000002200227308 */ /* 0x002e640000001000 */
[----:B-1----:R-:W-:-:S06]  /*1b0f0*/  VIADD R36, R34, 0xffffffe ;  /* 0x0ffffffe22247836 */ /* 0x002fcc0000000000 */
[----:B------:R-:W1:Y:S02]  /*1b100*/  F2I.FTZ.U32.TRUNC.NTZ R21, R36 ;  /* 0x0000002400157305 */ /* 0x000e64000021f000 */
[----:B-1----:R-:W-:-:S05]  /*1b110*/  IADD3 R0, RZ, -R21, RZ ;  /* 0x80000015ff007210 */ /* 0x002fca0007ffe0ff */
[----:B------:R-:W-:Y:S01]  /*1b120*/  IMAD R39, R0, R37, RZ ;  /* 0x0000002500277224 */ /* 0x000fe200078e02ff */
[----:B------:R-:W-:Y:S02]  /*1b130*/  IABS R0, R29 ;  /* 0x0000001d00007213 */ /* 0x000fe40000000000 */
[----:B------:R1:W2:Y:S01]  /*1b140*/  LDS R29, [R31+0x10] ;  /* 0x000010001f1d7984 */ /* 0x0002a20000000800 */
        /* <DEDUP_REMOVED lines=31> */
.L_x_2260:
[C---:B-----5:R-:W-:Y:S01]  /*1b340*/  FFMA.FTZ R8, R29.reuse, R36, R8 ;  /* 0x000000241d087223 */ /* 0x060fe20000010008 */
[C---:B------:R-:W-:Y:S01]  /*1b350*/  FFMA.FTZ R9, R29.reuse, R37, R9 ;  /* 0x000000251d097223 */ /* 0x040fe20000010009 */
[C---:B------:R-:W-:Y:S01]  /*1b360*/  FFMA.FTZ R10, R29.reuse, R38, R10 ;  /* 0x000000261d0a7223 */ /* 0x040fe2000001000a */
[----:B------:R-:W-:-:S07]  /*1b370*/  FFMA.FTZ R11, R29, R39, R11 ;  /* 0x000000271d0b7223 */ /* 0x000fce000001000b */
.L_x_2259:
[----:B------:R-:W-:Y:S05]  /*1b380*/  BSYNC B1 ;  /* 0x0000000000017941 */ /* 0x000fea0003800000 */
.L_x_2258:
[----:B------:R-:W-:Y:S01]  /*1b390*/  IADD3 R32, R32, 0x8, RZ ;  /* 0x0000000820207810 */ /* 0x000fe20007ffe0ff */
[----:B------:R-:W-:Y:S01]  /*1b3a0*/  VIADD R27, R27, 0x20 ;  /* 0x000000201b1b7836 */ /* 0x000fe20000000000 */
[----:B------:R-:W-:Y:S02]  /*1b3b0*/  IADD3 R26, R26, 0x700, RZ ;  /* 0x000007001a1a7810 */ /* 0x000fe40007ffe0ff */
[----:B------:R-:W-:-:S13]  /*1b3c0*/  ISETP.GE.AND P1, PT, R32, UR12, PT ;  /* 0x0000000c20007c0c */ /* 0x000fda000bf26270 */
[----:B------:R-:W-:Y:S05]  /*1b3d0*/  @!P1 BRA `(.L_x_2261) ;  /* 0xfffffff800289947 */ /* 0x000fea000383ffff */
.L_x_2241:
[----:B------:R-:W-:Y:S05]  /*1b3e0*/  BSYNC B0 ;  /* 0x0000000000007941 */ /* 0x000fea0003800000 */
.L_x_2240:
[----:B------:R-:W-:Y:S01]  /*1b3f0*/  ISETP.GT.OR P0, PT, R18, 0x37, P0 ;  /* 0x000000371200780c */ /* 0x000fe20000704670 */
[----:B------:R-:W-:-:S12]  /*1b400*/  BSSY B0, `(.L_x_2262) ;  /* 0x0000032000007945 */ /* 0x000fd80003800000 */
[----:B------:R-:W-:Y:S05]  /*1b410*/  @P0 BRA `(.L_x_2263) ;  /* 0x0000000000c00947 */ /* 0x000fea0003800000 */
[----:B------:R-:W-:Y:S01]  /*1b420*/  UMOV UR4, 0xe0 ;  /* 0x000000e000047882 */ /* 0x000fe20000000000 */
[----:B------:R-:W-:Y:S01]  /*1b430*/  ULDC.64 UR6, c[0x0][0x250] ;  /* 0x0000940000067ab9 */ /* 0x000fe20000000a00 */
[----:B------:R-:W-:-:S06]  /*1b440*/  UIMAD UR4, UR39, UR4, -0xe0 ;  /* 0xffffff20270474a4 */ /* 0x000fcc000f8e0204 */
[----:B------:R-:W-:Y:S02]  /*1b450*/  IADD3 R0, P0, R17, UR4, RZ ;  /* 0x0000000411007c10 */ /* 0x000fe4000ff1e0ff */
[----:B------:R-:W-:-:S04]  /*1b460*/  MOV R18, UR4 ;  /* 0x0000000400127c02 */ /* 0x000fc80008000f00 */
[----:B-1----:R-:W-:Y:S02]  /*1b470*/  LEA.HI.X.SX32 R21, R18, R15, 0x1, P0 ;  /* 0x0000000f12157211 */ /* 0x002fe400000f0eff */
[----:B------:R-:W-:-:S04]  /*1b480*/  LEA R20, P0, R0, UR6, 0x2 ;  /* 0x0000000600147c11 */ /* 0x000fc8000f8010ff */
[----:B------:R-:W-:-:S05]  /*1b490*/  LEA.HI.X R21, R0, UR7, R21, 0x2, P0 ;  /* 0x0000000700157c11 */ /* 0x000fca00080f1415 */
[----:B------:R1:W5:Y:S01]  /*1b4a0*/  LDG.E.128 R24, desc[UR36][R20.64] ;  /* 0x0000002414187981 */ /* 0x000362000c1e1d00 */
[----:B------:R-:W2:Y:S01]  /*1b4b0*/  S2UR UR5, SR_CgaCtaId ;  /* 0x00000000000579c3 */ /* 0x000ea20000008800 */
[----:B------:R-:W-:Y:S01]  /*1b4c0*/  UMOV UR4, 0x400 ;  /* 0x0000040000047882 */ /* 0x000fe20000000000 */
[----:B------:R-:W-:Y:S02]  /*1b4d0*/  UIADD3 UR8, UR12, -UR58, URZ ;  /* 0x8000003a0c087290 */ /* 0x000fe4000fffe03f */
[----:B------:R-:W-:-:S04]  /*1b4e0*/  UIADD3 UR4, UR4, 0x840, URZ ;  /* 0x0000084004047890 */ /* 0x000fc8000fffe03f */
[----:B------:R-:W-:Y:S01]  /*1b4f0*/  IMAD.U32 R29, RZ, RZ, UR8 ;  /* 0x00000008ff1d7e24 */ /* 0x000fe2000f8e00ff */
[----:B--2---:R-:W-:-:S06]  /*1b500*/  ULEA UR4, UR5, UR4, 0x18 ;  /* 0x0000000405047291 */ /* 0x004fcc000f8ec03f */
[----:B------:R-:W-:Y:S01]  /*1b510*/  MOV R22, UR4 ;  /* 0x0000000400167c02 */ /* 0x000fe20008000f00 */
[----:B------:R-:W-:Y:S02]  /*1b520*/  ULDC UR4, c[0x0][0x29c] ;  /* 0x0000a70000047ab9 */ /* 0x000fe40000000800 */
[----:B------:R-:W-:Y:S02]  /*1b530*/  ISETP.NE.AND P0, PT, RZ, UR4, PT ;  /* 0x00000004ff007c0c */ /* 0x000fe4000bf05270 */
[----:B------:R-:W-:Y:S01]  /*1b540*/  LEA R29, R29, R22, 0x2 ;  /* 0x000000161d1d7211 */ /* 0x000fe200078e10ff */
[----:B------:R1:W-:Y:S05]  /*1b550*/  STL [R1+0x788], R22 ;  /* 0x0007881601007387 */ /* 0x0003ea0000100800 */
[----:B------:R-:W2:Y:S05]  /*1b560*/  LDS R29, [R29] ;  /* 0x000000001d1d7984 */ /* 0x000eaa0000000800 */
[----:B-1----:R-:W-:Y:S05]  /*1b570*/  @P0 BRA `(.L_x_2264) ;  /* 0x0000000000580947 */ /* 0x002fea0003800000 */
[----:B------:R-:W-:-:S13]  /*1b580*/  LOP3.LUT P1, RZ, R2, 0x10, RZ, 0xc0, !PT ;  /* 0x0000001002ff7812 */ /* 0x000fda000782c0ff */
[----:B------:R-:W1:Y:S08]  /*1b590*/  @P1 LDC R0, c[0x0][0x288] ;  /* 0x0000a200ff001b82 */ /* 0x000e700000000800 */
[----:B------:R-:W4:Y:S01]  /*1b5a0*/  @P1 LDC.64 R20, c[0x0][0x2e8] ;  /* 0x0000ba00ff141b82 */ /* 0x000f220000000a00 */
[----:B-1----:R-:W-:-:S04]  /*1b5b0*/  @P1 IMAD R0, R16, R0, R19 ;  /* 0x0000000010001224 */ /* 0x002fc800078e0213 */
[----:B------:R-:W-:-:S04]  /*1b5c0*/  @P1 IMAD R19, R0, 0xe0, R13 ;  /* 0x000000e000131824 */ /* 0x000fc800078e020d */
[----:B----4-:R-:W-:-:S06]  /*1b5d0*/  @P1 IMAD.WIDE R20, R19, 0x4, R20 ;  /* 0x0000000413141825 */ /* 0x010fcc00078e0214 */
[----:B------:R-:W4:Y:S01]  /*1b5e0*/  @P1 LDG.E.128 R20, desc[UR36][R20.64] ;  /* 0x0000002414141981 */ /* 0x000f22000c1e1d00 */
[----:B------:R-:W-:Y:S01]  /*1b5f0*/  UIMAD UR4, UR38, 0xe0, URZ ;  /* 0x000000e0260478a4 */ /* 0x000fe2000f8e023f */
[----:B-----5:R-:W-:Y:S01]  /*1b600*/  FADD.FTZ R24, R24, R4 ;  /* 0x0000000418187221 */ /* 0x020fe20000010000 */
[----:B------:R-:W-:Y:S01]  /*1b610*/  FADD.FTZ R25, R25, R5 ;  /* 0x0000000519197221 */ /* 0x000fe20000010000 */
[----:B------:R-:W-:Y:S01]  /*1b620*/  FADD.FTZ R26, R26, R6 ;  /* 0x000000061a1a7221 */ /* 0x000fe20000010000 */
[----:B------:R-:W-:Y:S02]  /*1b630*/  FADD.FTZ R27, R27, R7 ;  /* 0x000000071b1b7221 */ /* 0x000fe40000010000 */
[----:B------:R-:W-:Y:S01]  /*1b640*/  IMAD.U32 R0, RZ, RZ, UR4 ;  /* 0x00000004ff007e24 */ /* 0x000fe2000f8e00ff */
[----:B------:R-:W-:-:S04]  /*1b650*/  IADD3 R17, P0, R17, UR4, RZ ;  /* 0x0000000411117c10 */ /* 0x000fc8000ff1e0ff */
[----:B------:R-:W-:Y:S02]  /*1b660*/  LEA.HI.X.SX32 R0, R0, R15, 0x1, P0 ;  /* 0x0000000f00007211 */ /* 0x000fe400000f0eff */
[----:B0-----:R-:W-:-:S04]  /*1b670*/  LEA R4, P0, R17, UR6, 0x2 ;  /* 0x0000000611047c11 */ /* 0x001fc8000f8010ff */
[----:B------:R-:W-:Y:S01]  /*1b680*/  LEA.HI.X R5, R17, UR7, R0, 0x2, P0 ;  /* 0x0000000711057c11 */ /* 0x000fe200080f1400 */
[----:B----4-:R-:W-:Y:S01]  /*1b690*/  @P1 FMUL.FTZ R24, R24, R20 ;  /* 0x0000001418181220 */ /* 0x010fe20000410000 */
[----:B------:R-:W-:Y:S01]  /*1b6a0*/  @P1 FMUL.FTZ R25, R25, R21 ;  /* 0x0000001519191220 */ /* 0x000fe20000410000 */
[----:B------:R-:W-:Y:S01]  /*1b6b0*/  @P1 FMUL.FTZ R26, R26, R22 ;  /* 0x000000161a1a1220 */ /* 0x000fe20000410000 */
[----:B------:R-:W-:-:S05]  /*1b6c0*/  @P1 FMUL.FTZ R27, R27, R23 ;  /* 0x000000171b1b1220 */ /* 0x000fca0000410000 */
[----:B------:R1:W-:Y:S02]  /*1b6d0*/  STG.E.128 desc[UR36][R4.64], R24 ;  /* 0x0000001804007986 */ /* 0x0003e4000c101d24 */
.L_x_2264:
[C---:B--2--5:R-:W-:Y:S01]  /*1b6e0*/  FFMA.FTZ R8, R29.reuse, R24, R8 ;  /* 0x000000181d087223 */ /* 0x064fe20000010008 */
[C---:B------:R-:W-:Y:S01]  /*1b6f0*/  FFMA.FTZ R9, R29.reuse, R25, R9 ;  /* 0x000000191d097223 */ /* 0x040fe20000010009 */
[C---:B------:R-:W-:Y:S01]  /*1b700*/  FFMA.FTZ R10, R29.reuse, R26, R10 ;  /* 0x0000001a1d0a7223 */ /* 0x040fe2000001000a */
[----:B------:R-:W-:-:S07]  /*1b710*/  FFMA.FTZ R11, R29, R27, R11 ;  /* 0x0000001b1d0b7223 */ /* 0x000fce000001000b */
.L_x_2263:
[----:B------:R-:W-:Y:S05]  /*1b720*/  BSYNC B0 ;  /* 0x0000000000007941 */ /* 0x000fea0003800000 */
.L_x_2262:
[----:B------:R-:W-:Y:S01]  /*1b730*/  IADD3 R0, R3, 0x3f, RZ ;  /* 0x0000003f03007810 */ /* 0x000fe20007ffe0ff */
[----:B------:R-:W-:Y:S03]  /*1b740*/  BAR.SYNC.DEFER_BLOCKING 0x0 ;  /* 0x0000000000007b1d */ /* 0x000fe60000010000 */
[----:B------:R-:W-:-:S03]  /*1b750*/  ISETP.GT.U32.OR P0, PT, R0, 0x7e, P2 ;  /* 0x0000007e0000780c */ /* 0x000fc60001704470 */
[----:B------:R-:W-:Y:S10]  /*1b760*/  @P2 BRA `(.L_x_2265) ;  /* 0x0000000000682947 */ /* 0x000ff40003800000 */
[----:B------:R-:W2:Y:S01]  /*1b770*/  LDL.LU R2, [R1+0x788] ;  /* 0x0007880001027983 */ /* 0x000ea20000300800 */
[C---:B------:R-:W-:Y:S01]  /*1b780*/  LOP3.LUT R0, R3.reuse, 0xffffff80, RZ, 0xc0, !PT ;  /* 0xffffff8003007812 */ /* 0x040fe200078ec0ff */
        /* <DEDUP_REMOVED lines=10> */
[----:B01----:R-:W0:Y:S02]  /*1b830*/  @!P2 LDS.128 R4, [R14] ;  /* 0x000000000e04a984 */ /* 0x003e240000000c00 */
        /* <DEDUP_REMOVED lines=13> */
.L_x_2265:
[----:B------:R-:W-:Y:S05]  /*1b910*/  @P0 EXIT ;  /* 0x000000000000094d */ /* 0x000fea0003800000 */
[----:B------:R-:W2:Y:S02]  /*1b920*/  LDC R0, c[0x0][0x308] ;  /* 0x0000c200ff007b82 */ /* 0x000ea40000000800 */
[----:B--2---:R-:W-:-:S13]  /*1b930*/  ISETP.NE.AND P0, PT, R0, 0x2, PT ;  /* 0x000000020000780c */ /* 0x004fda0003f05270 */
[----:B------:R-:W2:Y:S01]  /*1b940*/  @P0 LDC.64 R2, c[0x0][0x210] ;  /* 0x00008400ff020b82 */ /* 0x000ea20000000a00 */
[----:B01----:R-:W-:-:S04]  /*1b950*/  @P0 IMAD R5, R12, 0xe0, R13 ;  /* 0x000000e00c050824 */ /* 0x003fc800078e020d */
        /* <DEDUP_REMOVED lines=12> */
[----:B------:R-:W1:Y:S01]  /*1ba20*/  F2I.S8.NTZ R9, R9 ;  /* 0x0000000900097305 */ /* 0x000e620000202100 */
[----:B0-----:R-:W-:-:S07]  /*1ba30*/  PRMT R0, R8, 0x8880, RZ ;  /* 0x0000888008007816 */ /* 0x001fce00000000ff */
[----:B------:R-:W0:Y:S01]  /*1ba40*/  F2I.S8.NTZ R10, R10 ;  /* 0x0000000a000a7305 */ /* 0x000e220000202100 */
[----:B------:R-:W-:Y:S02]  /*1ba50*/  PRMT R0, R0, 0x7710, RZ ;  /* 0x0000771000007816 */ /* 0x000fe400000000ff */
[----:B-1----:R-:W-:-:S05]  /*1ba60*/  PRMT R4, R9, 0x8880, RZ ;  /* 0x0000888009047816 */ /* 0x002fca00000000ff */
[----:B------:R-:W1:Y:S01]  /*1ba70*/  F2I.S8.NTZ R11, R11 ;  /* 0x0000000b000b7305 */ /* 0x000e620000202100 */
[----:B------:R-:W-:Y:S02]  /*1ba80*/  LOP3.LUT R3, R0, 0xff, RZ, 0xc0, !PT ;  /* 0x000000ff00037812 */ /* 0x000fe400078ec0ff */
[----:B------:R-:W-:Y:S02]  /*1ba90*/  PRMT R2, R4, 0x7710, RZ ;  /* 0x0000771004027816 */ /* 0x000fe400000000ff */
[----:B0-----:R-:W-:Y:S02]  /*1baa0*/  PRMT R0, R10, 0x8880, RZ ;  /* 0x000088800a007816 */ /* 0x001fe400000000ff */
[----:B------:R-:W-:Y:S02]  /*1bab0*/  PRMT R3, R2, 0x7604, R3 ;  /* 0x0000760402037816 */ /* 0x000fe40000000003 */
[----:B------:R-:W-:Y:S02]  /*1bac0*/  PRMT R0, R0, 0x7710, RZ ;  /* 0x0000771000007816 */ /* 0x000fe400000000ff */
[----:B------:R-:W-:-:S02]  /*1bad0*/  IADD3 R2, P0, R12, UR4, RZ ;  /* 0x000000040c027c10 */ /* 0x000fc4000ff1e0ff */
[----:B-1----:R-:W-:Y:S02]  /*1bae0*/  PRMT R4, R11, 0x8880, RZ ;  /* 0x000088800b047816 */ /* 0x002fe400000000ff */
[----:B------:R-:W-:Y:S02]  /*1baf0*/  PRMT R5, R0, 0x7054, R3 ;  /* 0x0000705400057816 */ /* 0x000fe40000000003 */
[----:B------:R-:W-:Y:S02]  /*1bb00*/  PRMT R4, R4, 0x7710, RZ ;  /* 0x0000771004047816 */ /* 0x000fe400000000ff */
[----:B------:R-:W-:Y:S02]  /*1bb10*/  LEA.HI.X.SX32 R3, R12, UR5, 0x1, P0 ;  /* 0x000000050c037c11 */ /* 0x000fe400080f0eff */
[----:B------:R-:W-:-:S05]  /*1bb20*/  PRMT R5, R4, 0x654, R5 ;  /* 0x0000065404057816 */ /* 0x000fca0000000005 */
[----:B------:R-:W-:Y:S01]  /*1bb30*/  STG.E desc[UR36][R2.64], R5 ;  /* 0x0000000502007986 */ /* 0x000fe2000c101924 */
[----:B------:R-:W-:Y:S05]  /*1bb40*/  EXIT ;  /* 0x000000000000794d */ /* 0x000fea0003800000 */
.L_x_2266:
        /* <DEDUP_REMOVED lines=11> */
.L_x_4247:


//--------------------- .text._ZN4mmha33masked_multihead_attention_kernelIfLi224ELi256ELi2ELi64ELi128ELb1ELb0EEEv26Multihead_attention_paramsIT_XT5_EE --------------------------
	.section	.text._ZN4mmha33masked_multihead_attention_kernelIfLi224ELi256ELi2ELi64ELi128ELb1ELb0EEEv26Multihead_attention_paramsIT_XT5_EE,"ax",@progbits
	.align	128
        .global         _ZN4mmha33masked_multihead_attention_kernelIfLi224ELi256ELi2ELi64ELi128ELb1ELb0EEEv26Multihead_attention_paramsIT_XT5_EE
        .type           _ZN4mmha33masked_multihead_attention_kernelIfLi224ELi256ELi2ELi64ELi128ELb1ELb0EEEv26Multihead_attention_paramsIT_XT5_EE,@function
        .size           _ZN4mmha33masked_multihead_attention_kernelIfLi224ELi256ELi2ELi64ELi128ELb1ELb0EEEv26Multihead_attention_paramsIT_XT5_EE,(.L_x_4248 - _ZN4mmha33masked_multihead_attention_kernelIfLi224ELi256ELi2ELi64ELi128ELb1ELb0EEEv26Multihead_attention_paramsIT_XT5_EE)
        .other          _ZN4mmha33masked_multihead_attention_kernelIfLi224ELi256ELi2ELi64ELi128ELb1ELb0EEEv26Multihead_attention_paramsIT_XT5_EE,@"STO_CUDA_ENTRY STV_DEFAULT"
_ZN4mmha33masked_multihead_attention_kernelIfLi224ELi256ELi2ELi64ELi128ELb1ELb0EEEv26Multihead_attention_paramsIT_XT5_EE:
.text._ZN4mmha33masked_multihead_attention_kernelIfLi224ELi256ELi2ELi64ELi128ELb1ELb0EEEv26Multihead_attention_paramsIT_XT5_EE:
        /* <DEDUP_REMOVED lines=13> */
.L_x_2267:
        /* <DEDUP_REMOVED lines=25> */
[----:B------:R-:W-:Y:S02]  /*0260*/  IMAD.HI.U32 R3, R3, R7, R2 ;  /* 0x0000000703037227 */ /* 0x000fe400078e0002 */
[----:B------:R-:W1:Y:S04]  /*0270*/  @P3 LDC.64 R6, c[0x0][0x2f0] ;  /* 0x0000bc00ff063b82 */ /* 0x000e680000000a00 */
        /* <DEDUP_REMOVED lines=8> */
[----:B------:R-:W2:Y:S01]  /*0300*/  LDC.64 R4, c[0x0][0x328] ;  /* 0x0000ca00ff047b82 */ /* 0x000ea20000000a00 */
[----:B------:R-:W-:-:S04]  /*0310*/  LOP3.LUT R0, R21, R14, RZ, 0x3c, !PT ;  /* 0x0000000e15007212 */ /* 0x000fc800078e3cff */
[----:B------:R-:W-:-:S06]  /*0320*/  ISETP.GE.AND P2, PT, R0, RZ, PT ;  /* 0x000000ff0000720c */ /* 0x000fcc0003f46270 */
[----:B------:R-:W-:-:S04]  /*0330*/  @P0 VIADD R3, R3, 0x1 ;  /* 0x0000000103030836 */ /* 0x000fc80000000000 */
[----:B------:R-:W-:Y:S02]  /*0340*/  IMAD.MOV.U32 R46, RZ, RZ, R3 ;  /* 0x000000ffff2e7224 */ /* 0x000fe400078e0003 */
[----:B------:R-:W3:Y:S03]  /*0350*/  LDC R3, c[0x0][0x278] ;  /* 0x00009e00ff037b82 */ /* 0x000ee60000000800 */
[----:B------:R-:W-:Y:S02]  /*0360*/  @!P2 IADD3 R46, -R46, RZ, RZ ;  /* 0x000000ff2e2ea210 */ /* 0x000fe40007ffe1ff */
        /* <DEDUP_REMOVED lines=38> */
.L_x_2269:
[----:B------:R-:W-:Y:S05]  /*05d0*/  BSYNC B0 ;  /* 0x0000000000007941 */ /* 0x000fea0003800000 */
.L_x_2268:
        /* <DEDUP_REMOVED lines=15> */
[----:B------:R-:W-:Y:S02]  /*06d0*/  ISETP.EQ.OR.EX P0, PT, RZ, UR7, P5, P0 ;  /* 0x00000007ff007c0c */ /* 0x000fe4000af02700 */
[C---:B------:R-:W-:Y:S01]  /*06e0*/  @P1 LEA R10, P3, R21.reuse, R12, 0x2 ;  /* 0x0000000c150a1211 */ /* 0x040fe200078610ff */
[----:B------:R-:W2:Y:S01]  /*06f0*/  @P2 LDC.64 R8, c[0x0][0x2e0] ;  /* 0x0000b800ff082b82 */ /* 0x000ea20000000a00 */
[----:B------:R-:W-:Y:S02]  /*0700*/  @P2 IMAD R12, R2, UR4, R252 ;  /* 0x00000004020c2c24 */ /* 0x000fe4000f8e02fc */
[----:B------:R-:W-:-:S02]  /*0710*/  @P1 LEA.HI.X R11, R21, R13, R24, 0x2, P3 ;  /* 0x0000000d150b1211 */ /* 0x000fc400018f1418 */
[----:B------:R-:W-:Y:S01]  /*0720*/  CS2R R24, SRZ ;  /* 0x0000000000187805 */ /* 0x000fe2000001ff00 */
[----:B------:R-:W-:Y:S02]  /*0730*/  @P2 IMAD R13, R12, 0xe0, R15 ;  /* 0x000000e00c0d2824 */ /* 0x000fe400078e020f */
        /* <DEDUP_REMOVED lines=16> */
[----:B-1----:R-:W-:-:S05]  /*0840*/  VIADD R12, R0, 0xffffffe ;  /* 0x0ffffffe000c7836 */ /* 0x002fca0000000000 */
[----:B------:R1:W2:Y:S02]  /*0850*/  F2I.FTZ.U32.TRUNC.NTZ R13, R12 ;  /* 0x0000000c000d7305 */ /* 0x0002a4000021f000 */
[----:B-1----:R-:W-:Y:S01]  /*0860*/  HFMA2.MMA R12, -RZ, RZ, 0, 0 ;  /* 0x00000000ff0c7435 */ /* 0x002fe200000001ff */
[----:B--2---:R-:W-:-:S04]  /*0870*/  IMAD.MOV R10, RZ, RZ, -R13 ;  /* 0x000000ffff0a7224 */ /* 0x004fc800078e0a0d */
[----:B------:R-:W-:-:S05]  /*0880*/  IMAD R5, R10, R21, RZ ;  /* 0x000000150a057224 */ /* 0x000fca00078e02ff */
[----:B------:R-:W-:-:S06]  /*0890*/  IMAD.HI.U32 R13, R13, R5, R12 ;  /* 0x000000050d0d7227 */ /* 0x000fcc00078e000c */
[----:B------:R-:W-:-:S04]  /*08a0*/  IMAD.HI.U32 R13, R13, R4, RZ ;  /* 0x000000040d0d7227 */ /* 0x000fc800078e00ff */
[----:B------:R-:W-:-:S04]  /*08b0*/  IMAD.MOV R13, RZ, RZ, -R13 ;  /* 0x000000ffff0d7224 */ /* 0x000fc800078e0a0d */
[----:B------:R-:W-:-:S05]  /*08c0*/  IMAD R0, R21, R13, R4 ;  /* 0x0000000d15007224 */ /* 0x000fca00078e0204 */
[----:B------:R-:W-:-:S13]  /*08d0*/  ISETP.GT.U32.AND P0, PT, R21, R0, PT ;  /* 0x000000001500720c */ /* 0x000fda0003f04070 */
[----:B------:R-:W-:-:S05]  /*08e0*/  @!P0 IMAD.IADD R0, R0, 0x1, -R21 ;  /* 0x0000000100008824 */ /* 0x000fca00078e0a15 */
[----:B------:R-:W-:Y:S02]  /*08f0*/  ISETP.GT.U32.AND P1, PT, R21, R0, PT ;  /* 0x000000001500720c */ /* 0x000fe40003f24070 */
[----:B------:R-:W-:-:S11]  /*0900*/  ISETP.NE.AND P0, PT, R20, RZ, PT ;  /* 0x000000ff1400720c */ /* 0x000fd60003f05270 */
[----:B------:R-:W-:-:S04]  /*0910*/  @!P1 IMAD.IADD R0, R0, 0x1, -R21 ;  /* 0x0000000100009824 */ /* 0x000fc800078e0a15 */
[----:B------:R-:W-:-:S05]  /*0920*/  IMAD.MOV.U32 R45, RZ, RZ, R0 ;  /* 0x000000ffff2d7224 */ /* 0x000fca00078e0000 */
[----:B------:R-:W-:Y:S02]  /*0930*/  @!P3 IADD3 R45, -R45, RZ, RZ ;  /* 0x000000ff2d2db210 */ /* 0x000fe40007ffe1ff */
        /* <DEDUP_REMOVED lines=17> */
.L_x_2271:
[----:B------:R-:W-:Y:S05]  /*0a50*/  BSYNC B0 ;  /* 0x0000000000007941 */ /* 0x000fea0003800000 */
.L_x_2270:
        /* <DEDUP_REMOVED lines=29> */
[----:B0-----:R-:W-:Y:S01]  /*0c30*/  VIADD R4, R0, 0xffffffe ;  /* 0x0ffffffe00047836 */ /* 0x001fe20000000000 */
[----:B------:R-:W-:-:S05]  /*0c40*/  IADD3 R0, RZ, -R10, RZ ;  /* 0x8000000aff007210 */ /* 0x000fca0007ffe0ff */
[----:B------:R0:W2:Y:S02]  /*0c50*/  F2I.FTZ.U32.TRUNC.NTZ R5, R4 ;  /* 0x0000000400057305 */ /* 0x0000a4000021f000 */
[----:B0-----:R-:W-:Y:S02]  /*0c60*/  IMAD.MOV.U32 R4, RZ, RZ, RZ ;  /* 0x000000ffff047224 */ /* 0x001fe400078e00ff */
[----:B--2---:R-:W-:-:S04]  /*0c70*/  IMAD.MOV R8, RZ, RZ, -R5 ;  /* 0x000000ffff087224 */ /* 0x004fc800078e0a05 */
        /* <DEDUP_REMOVED lines=26> */
[----:B------:R0:W2:Y:S01]  /*0e20*/  LDC.64 R14, c[0x4][R0] ;  /* 0x01000000000e7b82 */ /* 0x0000a20000000a00 */
[----:B------:R-:W-:Y:S01]  /*0e30*/  IMAD.U32 R5, RZ, RZ, UR5 ;  /* 0x00000005ff057e24 */ /* 0x000fe2000f8e00ff */
[----:B------:R-:W-:Y:S01]  /*0e40*/  ULDC.64 UR4, c[0x4][0xd0] ;  /* 0x0100340000047ab9 */ /* 0x000fe20000000a00 */
[----:B------:R-:W-:Y:S01]  /*0e50*/  HFMA2.MMA R13, -RZ, RZ, 0, 0 ;  /* 0x00000000ff0d7435 */ /* 0x000fe200000001ff */
[----:B------:R-:W-:Y:S01]  /*0e60*/  IMAD.U32 R6, RZ, RZ, UR4 ;  /* 0x00000004ff067e24 */ /* 0x000fe2000f8e00ff */
[----:B------:R-:W-:Y:S01]  /*0e70*/  MOV R7, UR5 ;  /* 0x0000000500077c02 */ /* 0x000fe20008000f00 */
[----:B------:R-:W-:-:S02]  /*0e80*/  IMAD.U32 R10, RZ, RZ, UR6 ;  /* 0x00000006ff0a7e24 */ /* 0x000fc4000f8e00ff */
[----:B------:R-:W-:Y:S02]  /*0e90*/  IMAD.U32 R11, RZ, RZ, UR7 ;  /* 0x00000007ff0b7e24 */ /* 0x000fe4000f8e00ff */
[----:B------:R-:W-:Y:S02]  /*0ea0*/  IMAD.MOV.U32 R8, RZ, RZ, 0x53f ;  /* 0x0000053fff087424 */ /* 0x000fe400078e00ff */
[----:B0-----:R-:W-:-:S07]  /*0eb0*/  IMAD.MOV.U32 R12, RZ, RZ, 0x1 ;  /* 0x00000001ff0c7424 */ /* 0x001fce00078e00ff */
[----:B------:R-:W-:-:S07]  /*0ec0*/  LEPC R20, `(.L_x_2274) ;  /* 0x000000001014794e */ /* 0x000fce0000000000 */
[----:B-12---:R-:W-:Y:S05]  /*0ed0*/  CALL.ABS.NOINC R14 ;  /* 0x000000000e007343 */ /* 0x006fea0003c00000 */
.L_x_2274:
[----:B------:R-:W0:Y:S01]  /*0ee0*/  S2R R4, SR_CgaCtaId ;  /* 0x0000000000047919 */ /* 0x000e220000008800 */
[----:B------:R-:W2:Y:S01]  /*0ef0*/  LDC R6, c[0x0][0x290] ;  /* 0x0000a400ff067b82 */ /* 0x000ea20000000800 */
[----:B------:R-:W-:Y:S02]  /*0f00*/  MOV R0, 0x400 ;  /* 0x0000040000007802 */ /* 0x000fe40000000f00 */
[----:B------:R-:W-:-:S03]  /*0f10*/  ISETP.NE.AND P6, PT, R39, RZ, PT ;  /* 0x000000ff2700720c */ /* 0x000fc60003fc5270 */
[----:B------:R-:W-:Y:S02]  /*0f20*/  VIADD R3, R0, 0x820 ;  /* 0x0000082000037836 */ /* 0x000fe40000000000 */
[----:B------:R-:W-:-:S03]  /*0f30*/  IMAD R0, R36, R37, R38 ;  /* 0x0000002524007224 */ /* 0x000fc600078e0226 */
[----:B0-----:R-:W-:-:S05]  /*0f40*/  LEA R3, R4, R3, 0x18 ;  /* 0x0000000304037211 */ /* 0x001fca00078ec0ff */
[----:B------:R-:W-:-:S04]  /*0f50*/  IMAD R13, R0, 0x4, R3 ;  /* 0x00000004000d7824 */ /* 0x000fc800078e0203 */
[----:B--2---:R-:W-:Y:S01]  /*0f60*/  IMAD R14, R6, 0x4, R13 ;  /* 0x00000004060e7824 */ /* 0x004fe200078e020d */
[----:B------:R-:W-:Y:S06]  /*0f70*/  @!P6 BRA `(.L_x_2275) ;  /* 0x00000000000ce947 */ /* 0x000fec0003800000 */
[----:B------:R-:W-:Y:S01]  /*0f80*/  ISETP.NE.AND P5, PT, R23, RZ, PT ;  /* 0x000000ff1700720c */ /* 0x000fe20003fa5270 */
[----:B------:R0:W-:-:S12]  /*0f90*/  STS.128 [R13], R32 ;  /* 0x000000200d007388 */ /* 0x0001d80000000c00 */
[----:B------:R0:W-:Y:S02]  /*0fa0*/  @!P5 STS.128 [R14], R24 ;  /* 0x000000180e00d388 */ /* 0x0001e40000000c00 */
.L_x_2275:
        /* <DEDUP_REMOVED lines=55> */
.L_x_2279:
[C---:B------:R-:W-:Y:S01]  /*1320*/  IMAD R21, R6.reuse, 0x4, R15 ;  /* 0x0000000406157824 */ /* 0x040fe200078e020f */
[----:B------:R-:W-:Y:S01]  /*1330*/  LEA R20, R6, R36, 0x2 ;  /* 0x0000002406147211 */ /* 0x000fe200078e10ff */
[----:B------:R-:W-:Y:S01]  /*1340*/  BSSY B2, `(.L_x_2281) ;  /* 0x0000032000027945 */ /* 0x000fe20003800000 */
[----:B------:R-:W-:Y:S02]  /*1350*/  LEA.HI R0, R0, R0, RZ, 0x1 ;  /* 0x0000000000007211 */ /* 0x000fe400078f08ff */
[----:B------:R0:W0:Y:S03]  /*1360*/  LDS R24, [R21] ;  /* 0x0000000015187984 */ /* 0x0000260000000800 */
[----:B------:R-:W-:Y:S01]  /*1370*/  IMAD.SHL.U32 R0, R0, 0x2, RZ ;  /* 0x0000000200007824 */ /* 0x000fe200078e00ff */
[----:B------:R0:W0:Y:S04]  /*1380*/  LDS R26, [R21+0x4] ;  /* 0x00000400151a7984 */ /* 0x0000280000000800 */
[----:B------:R0:W0:Y:S01]  /*1390*/  LDS R25, [R20] ;  /* 0x0000000014197984 */ /* 0x0000220000000800 */
[----:B------:R-:W-:-:S03]  /*13a0*/  LOP3.LUT R5, R0, 0xfffffffc, RZ, 0xc0, !PT ;  /* 0xfffffffc00057812 */ /* 0x000fc600078ec0ff */
[----:B------:R0:W0:Y:S01]  /*13b0*/  LDS R27, [R20+0x4] ;  /* 0x00000400141b7984 */ /* 0x0000220000000800 */
[----:B------:R-:W-:-:S13]  /*13c0*/  ISETP.GE.AND P0, PT, R5, R6, PT ;  /* 0x000000060500720c */ /* 0x000fda0003f06270 */
        /* <DEDUP_REMOVED lines=21> */
[----:B------:R2:W1:Y:S01]  /*1520*/  MUFU.COS R7, R6 ;  /* 0x0000000600077308 */ /* 0x0004620000000000 */
[-C--:B0-----:R-:W-:Y:S01]  /*1530*/  FMUL.FTZ R9, R35, R5.reuse ;  /* 0x0000000523097220 */ /* 0x081fe20000410000 */
[-C--:B------:R-:W-:Y:S01]  /*1540*/  FMUL.FTZ R11, R27, R5.reuse ;  /* 0x000000051b0b7220 */ /* 0x080fe20000410000 */
[-C--:B---3--:R-:W-:Y:S01]  /*1550*/  FMUL.FTZ R8, R34, R5.reuse ;  /* 0x0000000522087220 */ /* 0x088fe20000410000 */
[----:B------:R-:W-:-:S04]  /*1560*/  FMUL.FTZ R10, R26, R5 ;  /* 0x000000051a0a7220 */ /* 0x000fc80000410000 */
[----:B------:R-:W0:Y:S01]  /*1570*/  MUFU.COS R0, R12 ;  /* 0x0000000c00007308 */ /* 0x000e220000000000 */
[-C--:B----4-:R-:W-:Y:S01]  /*1580*/  FMUL.FTZ R3, R33, R4.reuse ;  /* 0x0000000421037220 */ /* 0x090fe20000410000 */
[-C--:B------:R-:W-:Y:S01]  /*1590*/  FMUL.FTZ R5, R25, R4.reuse ;  /* 0x0000000419057220 */ /* 0x080fe20000410000 */
[-C--:B--2---:R-:W-:Y:S01]  /*15a0*/  FMUL.FTZ R6, R32, R4.reuse ;  /* 0x0000000420067220 */ /* 0x084fe20000410000 */
[----:B------:R-:W-:Y:S01]  /*15b0*/  FMUL.FTZ R4, R24, R4 ;  /* 0x0000000418047220 */ /* 0x000fe20000410000 */
[-C--:B-1----:R-:W-:Y:S01]  /*15c0*/  FFMA.FTZ R9, R34, R7.reuse, -R9 ;  /* 0x0000000722097223 */ /* 0x082fe20000010809 */
[-C--:B------:R-:W-:Y:S01]  /*15d0*/  FFMA.FTZ R26, R26, R7.reuse, -R11 ;  /* 0x000000071a1a7223 */ /* 0x080fe2000001080b */
[-C--:B------:R-:W-:Y:S01]  /*15e0*/  FFMA.FTZ R35, R35, R7.reuse, R8 ;  /* 0x0000000723237223 */ /* 0x080fe20000010008 */
[----:B------:R-:W-:Y:S01]  /*15f0*/  FFMA.FTZ R27, R27, R7, R10 ;  /* 0x000000071b1b7223 */ /* 0x000fe2000001000a */
[----:B------:R-:W-:Y:S02]  /*1600*/  IMAD.MOV.U32 R34, RZ, RZ, R9 ;  /* 0x000000ffff227224 */ /* 0x000fe400078e0009 */
[-C--:B0-----:R-:W-:Y:S01]  /*1610*/  FFMA.FTZ R3, R32, R0.reuse, -R3 ;  /* 0x0000000020037223 */ /* 0x081fe20000010803 */
[-C--:B------:R-:W-:Y:S01]  /*1620*/  FFMA.FTZ R24, R24, R0.reuse, -R5 ;  /* 0x0000000018187223 */ /* 0x080fe20000010805 */
[-C--:B------:R-:W-:Y:S01]  /*1630*/  FFMA.FTZ R33, R33, R0.reuse, R6 ;  /* 0x0000000021217223 */ /* 0x080fe20000010006 */
[----:B------:R-:W-:Y:S01]  /*1640*/  FFMA.FTZ R25, R25, R0, R4 ;  /* 0x0000000019197223 */ /* 0x000fe20000010004 */
[----:B------:R-:W-:-:S07]  /*1650*/  IMAD.MOV.U32 R32, RZ, RZ, R3 ;  /* 0x000000ffff207224 */ /* 0x000fce00078e0003 */
.L_x_2282:
[----:B------:R-:W-:Y:S05]  /*1660*/  BSYNC B2 ;  /* 0x0000000000027941 */ /* 0x000fea0003800000 */
.L_x_2281:
[----:B0-----:R0:W-:Y:S04]  /*1670*/  STS [R21], R24 ;  /* 0x0000001815007388 */ /* 0x0011e80000000800 */
[----:B------:R0:W-:Y:S04]  /*1680*/  STS [R21+0x4], R26 ;  /* 0x0000041a15007388 */ /* 0x0001e80000000800 */
[----:B------:R0:W-:Y:S04]  /*1690*/  STS [R20], R25 ;  /* 0x0000001914007388 */ /* 0x0001e80000000800 */
[----:B------:R0:W-:Y:S02]  /*16a0*/  STS [R20+0x4], R27 ;  /* 0x0000041b14007388 */ /* 0x0001e40000000800 */
.L_x_2280:
[----:B------:R-:W-:Y:S05]  /*16b0*/  BSYNC B1 ;  /* 0x0000000000017941 */ /* 0x000fea0003800000 */
.L_x_2278:
[----:B--2---:R2:W-:Y:S04]  /*16c0*/  STS [R15], R32 ;  /* 0x000000200f007388 */ /* 0x0045e80000000800 */
[----:B---3--:R2:W-:Y:S04]  /*16d0*/  STS [R15+0x4], R34 ;  /* 0x000004220f007388 */ /* 0x0085e80000000800 */
[----:B----4-:R2:W-:Y:S04]  /*16e0*/  STS [R36], R33 ;  /* 0x0000002124007388 */ /* 0x0105e80000000800 */
[----:B0-----:R2:W-:Y:S02]  /*16f0*/  STS [R36+0x4], R35 ;  /* 0x0000042324007388 */ /* 0x0015e40000000800 */
.L_x_2277:
[----:B------:R-:W-:Y:S05]  /*1700*/  BSYNC B0 ;  /* 0x0000000000007941 */ /* 0x000fea0003800000 */
.L_x_2276:
[----:B------:R-:W-:Y:S06]  /*1710*/  BAR.SYNC.DEFER_BLOCKING 0x0 ;  /* 0x0000000000007b1d */ /* 0x000fec0000010000 */
[----:B------:R-:W-:Y:S04]  /*1720*/  BSSY B0, `(.L_x_2283) ;  /* 0x0000005000007945 */ /* 0x000fe80003800000 */
[----:B------:R-:W-:Y:S05]  /*1730*/  @!P6 BRA `(.L_x_2284) ;  /* 0x00000000000ce947 */ /* 0x000fea0003800000 */
[----:B------:R-:W-:Y:S01]  /*1740*/  ISETP.NE.AND P0, PT, R23, RZ, PT ;  /* 0x000000ff1700720c */ /* 0x000fe20003f05270 */
[----:B0-2---:R3:W4:-:S12]  /*1750*/  LDS.128 R32, [R13] ;  /* 0x000000000d207984 */ /* 0x0057180000000c00 */
[----:B------:R3:W0:Y:S02]  /*1760*/  @!P0 LDS.128 R24, [R14] ;  /* 0x000000000e188984 */ /* 0x0006240000000c00 */
.L_x_2284:
[----:B------:R-:W-:Y:S05]  /*1770*/  BSYNC B0 ;  /* 0x0000000000007941 */ /* 0x000fea0003800000 */
.L_x_2283:
[----:B------:R-:W-:Y:S06]  /*1780*/  BAR.SYNC.DEFER_BLOCKING 0x0 ;  /* 0x0000000000007b1d */ /* 0x000fec0000010000 */
[----:B------:R-:W-:Y:S05]  /*1790*/  BRA `(.L_x_2273) ;  /* 0x0000000400307947 */ /* 0x000fea0003800000 */
.L_x_2272:
        /* <DEDUP_REMOVED lines=35> */
.L_x_2285:
        /* <DEDUP_REMOVED lines=29> */
[----:B------:R-:W-:Y:S01]  /*1ba0*/  FFMA.FTZ R27, R27, R9, R4 ;  /* 0x000000091b1b7223 */ /* 0x000fe20000010004 */
[----:B------:R-:W-:Y:S02]  /*1bb0*/  IMAD.MOV.U32 R34, RZ, RZ, R10 ;  /* 0x000000ffff227224 */ /* 0x000fe400078e000a */
        /* <DEDUP_REMOVED lines=9> */
.L_x_2286:
[----:B------:R-:W-:Y:S05]  /*1c50*/  BSYNC B0 ;  /* 0x0000000000007941 */ /* 0x000fea0003800000 */
.L_x_2273:
[----:B------:R-:W-:Y:S01]  /*1c60*/  ISETP.GT.AND P0, PT, R18, 0x3f, PT ;  /* 0x0000003f1200780c */ /* 0x000fe20003f04270 */
[----:B------:R-:W-:Y:S01]  /*1c70*/  BSSY B0, `(.L_x_2287) ;  /* 0x000001b000007945 */ /* 0x000fe20003800000 */
[----:B------:R-:W-:-:S11]  /*1c80*/  IMAD.MOV.U32 R0, RZ, RZ, RZ ;  /* 0x000000ffff007224 */ /* 0x000fd600078e00ff */
[----:B------:R-:W-:Y:S05]  /*1c90*/  @P0 BRA `(.L_x_2288) ;  /* 0x0000000000600947 */ /* 0x000fea0003800000 */
[----:B------:R-:W5:Y:S01]  /*1ca0*/  LDC R0, c[0x0][0x29c] ;  /* 0x0000a700ff007b82 */ /* 0x000f620000000800 */
[----:B------:R-:W-:Y:S01]  /*1cb0*/  ISETP.GT.AND P1, PT, R18, 0x37, PT ;  /* 0x000000371200780c */ /* 0x000fe20003f24270 */
[----:B------:R-:W1:Y:S01]  /*1cc0*/  S2R R7, SR_CgaCtaId ;  /* 0x0000000000077919 */ /* 0x000e620000008800 */
[----:B------:R-:W-:Y:S02]  /*1cd0*/  MOV R6, 0x400 ;  /* 0x0000040000067802 */ /* 0x000fe40000000f00 */
[C---:B-----5:R-:W-:Y:S02]  /*1ce0*/  ISETP.NE.OR P0, PT, R0.reuse, RZ, P1 ;  /* 0x000000ff0000720c */ /* 0x060fe40000f05670 */
[----:B------:R-:W-:Y:S02]  /*1cf0*/  ISETP.NE.AND P1, PT, R0, RZ, PT ;  /* 0x000000ff0000720c */ /* 0x000fe40003f25270 */
[----:B------:R-:W-:-:S04]  /*1d00*/  IADD3 R0, R6, 0x20, RZ ;  /* 0x0000002006007810 */ /* 0x000fc80007ffe0ff */
[----:B-1----:R-:W-:Y:S01]  /*1d10*/  LEA R3, R7, R0, 0x18 ;  /* 0x0000000007037211 */ /* 0x002fe200078ec0ff */
[----:B0---4-:R-:W-:-:S04]  /*1d20*/  FMUL.FTZ R0, R32, R24 ;  /* 0x0000001820007220 */ /* 0x011fc80000410000 */
[----:B------:R-:W0:Y:S01]  /*1d30*/  @!P0 LDC R8, c[0x0][0x284] ;  /* 0x0000a100ff088b82 */ /* 0x000e220000000800 */
[----:B------:R-:W-:Y:S02]  /*1d40*/  @!P0 IMAD.SHL.U32 R9, R45, 0x4, RZ ;  /* 0x000000042d098824 */ /* 0x000fe400078e00ff */
[----:B------:R-:W-:Y:S02]  /*1d50*/  @!P1 VIADD R6, R6, 0x420 ;  /* 0x0000042006069836 */ /* 0x000fe40000000000 */
[----:B------:R-:W-:-:S03]  /*1d60*/  IMAD R3, R18, 0x10, R3 ;  /* 0x0000001012037824 */ /* 0x000fc600078e0203 */
[----:B------:R-:W1:Y:S01]  /*1d70*/  @!P0 LDC.64 R4, c[0x0][0x248] ;  /* 0x00009200ff048b82 */ /* 0x000e620000000a00 */
[----:B------:R-:W-:Y:S01]  /*1d80*/  @!P1 LEA R7, R7, R6, 0x18 ;  /* 0x0000000607079211 */ /* 0x000fe200078ec0ff */
[----:B------:R4:W-:Y:S03]  /*1d90*/  STS.128 [R3], R32 ;  /* 0x0000002003007388 */ /* 0x0009e60000000c00 */
[----:B------:R-:W-:-:S05]  /*1da0*/  @!P1 LEA R7, R18, R7, 0x4 ;  /* 0x0000000712079211 */ /* 0x000fca00078e20ff */
[----:B------:R4:W-:Y:S01]  /*1db0*/  @!P1 STS.128 [R7], R28 ;  /* 0x0000001c07009388 */ /* 0x0009e20000000c00 */
[----:B0-----:R-:W-:-:S04]  /*1dc0*/  @!P0 IMAD R9, R22, R8, R9 ;  /* 0x0000000816098224 */ /* 0x001fc800078e0209 */
[----:B-1----:R-:W-:-:S04]  /*1dd0*/  @!P0 IMAD.WIDE R4, R9, 0x4, R4 ;  /* 0x0000000409048825 */ /* 0x002fc800078e0204 */
[----:B------:R-:W-:Y:S01]  /*1de0*/  FFMA.FTZ R9, R33, R25, R0 ;  /* 0x0000001921097223 */ /* 0x000fe20000010000 */
[----:B------:R4:W-:Y:S03]  /*1df0*/  @!P0 STG.E.128 desc[UR36][R4.64], R24 ;  /* 0x0000001804008986 */ /* 0x0009e6000c101d24 */
[----:B------:R-:W-:-:S04]  /*1e00*/  FFMA.FTZ R0, R34, R26, R9 ;  /* 0x0000001a22007223 */ /* 0x000fc80000010009 */
[----:B------:R-:W-:-:S07]  /*1e10*/  FFMA.FTZ R0, R35, R27, R0 ;  /* 0x0000001b23007223 */ /* 0x000fce0000010000 */
.L_x_2288:
[----:B------:R-:W-:Y:S05]  /*1e20*/  BSYNC B0 ;  /* 0x0000000000007941 */ /* 0x000fea0003800000 */
.L_x_2287:
[----:B----4-:R-:W4:Y:S01]  /*1e30*/  SHFL.BFLY PT, R3, R0, 0x10, 0x1f ;  /* 0x0e001f0000037f89 */ /* 0x010f2200000e0000 */
[----:B------:R-:W-:Y:S01]  /*1e40*/  LOP3.LUT P0, R8, R18, 0x1f, RZ, 0xc0, !PT ;  /* 0x0000001f12087812 */ /* 0x000fe2000780c0ff */
[----:B------:R-:W5:Y:S01]  /*1e50*/  S2UR UR5, SR_CgaCtaId ;  /* 0x00000000000579c3 */ /* 0x000f620000008800 */
[----:B------:R-:W-:Y:S01]  /*1e60*/  UMOV UR4, 0x400 ;  /* 0x0000040000047882 */ /* 0x000fe20000000000 */
[----:B------:R-:W-:Y:S01]  /*1e70*/  ULDC UR7, c[0x0][0x284] ;  /* 0x0000a10000077ab9 */ /* 0x000fe20000000800 */
[----:B------:R-:W-:Y:S01]  /*1e80*/  ISETP.GT.U32.AND P1, PT, R8, 0x1, PT ;  /* 0x000000010800780c */ /* 0x000fe20003f24070 */
[----:B------:R-:W-:Y:S08]  /*1e90*/  BSSY B0, `(.L_x_2289) ;  /* 0x0000038000007945 */ /* 0x000ff00003800000 */
        /* <DEDUP_REMOVED lines=9> */
[----:B0-----:R-:W-:-:S05]  /*1f30*/  @!P1 LEA R3, R10, R3, 0x18 ;  /* 0x000000030a039211 */ /* 0x001fca00078ec0ff */
[----:B------:R-:W-:Y:S02]  /*1f40*/  @!P1 IMAD R8, R8, 0x4, R3 ;  /* 0x0000000408089824 */ /* 0x000fe400078e0203 */
[----:B----4-:R-:W-:Y:S01]  /*1f50*/  FADD.FTZ R5, R4, R5 ;  /* 0x0000000504057221 */ /* 0x010fe20000010000 */
[----:B------:R-:W-:-:S04]  /*1f60*/  @!P0 LOP3.LUT R4, R0, 0x1ffffffc, RZ, 0xc0, !PT ;  /* 0x1ffffffc00048812 */ /* 0x000fc800078ec0ff */
[----:B------:R-:W0:Y:S02]  /*1f70*/  SHFL.BFLY PT, R6, R5, 0x2, 0x1f ;  /* 0x0c401f0005067f89 */ /* 0x000e2400000e0000 */
[----:B0-----:R-:W-:-:S05]  /*1f80*/  FADD.FTZ R6, R5, R6 ;  /* 0x0000000605067221 */ /* 0x001fca0000010000 */
[----:B------:R-:W0:Y:S02]  /*1f90*/  SHFL.BFLY PT, R7, R6, 0x1, 0x1f ;  /* 0x0c201f0006077f89 */ /* 0x000e2400000e0000 */
[----:B0-----:R-:W-:-:S05]  /*1fa0*/  FADD.FTZ R7, R6, R7 ;  /* 0x0000000706077221 */ /* 0x001fca0000010000 */
[----:B------:R0:W-:Y:S01]  /*1fb0*/  @!P0 STS [R4+UR6+0x8], R7 ;  /* 0x0000080704008988 */ /* 0x0001e20008000806 */
[----:B------:R-:W-:Y:S01]  /*1fc0*/  UIADD3 UR6, UR4, 0x820, URZ ;  /* 0x0000082004067890 */ /* 0x000fe2000fffe03f */
[----:B------:R-:W-:Y:S03]  /*1fd0*/  BAR.SYNC.DEFER_BLOCKING 0x0 ;  /* 0x0000000000007b1d */ /* 0x000fe60000010000 */
[----:B------:R-:W-:Y:S01]  /*1fe0*/  ULEA UR6, UR5, UR6, 0x18 ;  /* 0x0000000605067291 */ /* 0x000fe2000f8ec03f */
[----:B------:R-:W-:Y:S01]  /*1ff0*/  ISETP.NE.AND P0, PT, R18, RZ, PT ;  /* 0x000000ff1200720c */ /* 0x000fe20003f05270 */
[----:B0-----:R-:W-:Y:S01]  /*2000*/  IMAD.MOV.U32 R4, RZ, RZ, -0x800001 ;  /* 0xff7fffffff047424 */ /* 0x001fe200078e00ff */
[----:B------:R-:W0:Y:S04]  /*2010*/  @!P1 LDS R7, [R8+0x8] ;  /* 0x0000080008079984 */ /* 0x000e280000000800 */
[----:B0-----:R-:W0:Y:S02]  /*2020*/  SHFL.BFLY PT, R0, R7, 0x1, 0x1f ;  /* 0x0c201f0007007f89 */ /* 0x001e2400000e0000 */
[----:B0-----:R-:W-:Y:S01]  /*2030*/  FADD.FTZ R3, R0, R7 ;  /* 0x0000000700037221 */ /* 0x001fe20000010000 */
[----:B------:R-:W-:-:S04]  /*2040*/  IMAD.U32 R0, RZ, RZ, UR7 ;  /* 0x00000007ff007e24 */ /* 0x000fc8000f8e00ff */
[----:B------:R0:W4:Y:S01]  /*2050*/  SHFL.IDX PT, R5, R3, RZ, 0x1f ;  /* 0x00001fff03057589 */ /* 0x00012200000e0000 */
[----:B------:R-:W-:-:S05]  /*2060*/  VIADDMNMX R9, R16, -R0, RZ, !PT ;  /* 0x8000000010097246 */ /* 0x000fca00078001ff */
[----:B------:R1:W-:Y:S01]  /*2070*/  STL [R1+0x260], R9 ;  /* 0x0002600901007387 */ /* 0x0003e20000100800 */
[----:B------:R-:W-:Y:S01]  /*2080*/  IMAD.IADD R6, R19, 0x1, -R9 ;  /* 0x0000000113067824 */ /* 0x000fe200078e0a09 */
[----:B0-----:R-:W-:Y:S02]  /*2090*/  MOV R3, UR6 ;  /* 0x0000000600037c02 */ /* 0x001fe40008000f00 */
[----:B------:R1:W-:Y:S04]  /*20a0*/  STL [R1], R4 ;  /* 0x0000000401007387 */ /* 0x0003e80000100800 */
[----:B------:R1:W-:Y:S01]  /*20b0*/  STL [R1+0x264], R3 ;  /* 0x0002640301007387 */ /* 0x0003e20000100800 */
[----:B------:R-:W-:Y:S05]  /*20c0*/  @P0 BRA `(.L_x_2290) ;  /* 0x0000000000500947 */ /* 0x000fea0003800000 */
[----:B------:R-:W-:Y:S01]  /*20d0*/  ULDC.64 UR6, c[0x0][0x2c8] ;  /* 0x0000b20000067ab9 */ /* 0x000fe20000000a00 */
[----:B-1----:R-:W-:Y:S01]  /*20e0*/  IMAD R3, R6, 0x4, R3 ;  /* 0x0000000406037824 */ /* 0x002fe200078e0203 */
[----:B------:R-:W-:Y:S01]  /*20f0*/  ISETP.NE.U32.AND P0, PT, RZ, UR6, PT ;  /* 0x00000006ff007c0c */ /* 0x000fe2000bf05070 */
[----:B------:R-:W-:Y:S02]  /*2100*/  ULDC UR6, c[0x0][0x2a0] ;  /* 0x0000a80000067ab9 */ /* 0x000fe40000000800 */
[----:B----4-:R-:W-:Y:S01]  /*2110*/  FMUL.FTZ R4, R5, UR6 ;  /* 0x0000000605047c20 */ /* 0x010fe20008410000 */
[----:B------:R-:W-:-:S04]  /*2120*/  ISETP.NE.AND.EX P0, PT, RZ, UR7, PT, P0 ;  /* 0x00000007ff007c0c */ /* 0x000fc8000bf05300 */
[----:B------:R0:W-:Y:S09]  /*2130*/  STL [R1], R4 ;  /* 0x0000000401007387 */ /* 0x0001f20000100800 */
[----:B------:R-:W-:Y:S05]  /*2140*/  @!P0 BRA `(.L_x_2291) ;  /* 0x0000000000288947 */ /* 0x000fea0003800000 */
[----:B------:R-:W-:Y:S01]  /*2150*/  IMAD.MOV.U32 R7, RZ, RZ, R4 ;  /* 0x000000ffff077224 */ /* 0x000fe200078e0004 */
[----:B------:R-:W-:Y:S01]  /*2160*/  IADD3 R19, R19, -R44, RZ ;  /* 0x8000002c13137210 */ /* 0x000fe20007ffe0ff */
[----:B0-----:R-:W0:Y:S01]  /*2170*/  LDC.64 R4, c[0x0][0x2c8] ;  /* 0x0000b200ff047b82 */ /* 0x001e220000000a00 */
[----:B------:R-:W-:-:S03]  /*2180*/  ULDC UR6, c[0x0][0x2d0] ;  /* 0x0000b40000067ab9 */ /* 0x000fc60000000800 */
[----:B------:R-:W-:-:S04]  /*2190*/  IMAD R8, R252, UR6, R19 ;  /* 0x00000006fc087c24 */ /* 0x000fc8000f8e0213 */
[----:B------:R-:W-:-:S04]  /*21a0*/  IMAD R19, R8, UR6, R19 ;  /* 0x0000000608137c24 */ /* 0x000fc8000f8e0213 */
[----:B0-----:R-:W-:-:S06]  /*21b0*/  IMAD.WIDE R4, R19, 0x4, R4 ;  /* 0x0000000413047825 */ /* 0x001fcc00078e0204 */
[----:B------:R-:W4:Y:S02]  /*21c0*/  LDG.E R4, desc[UR36][R4.64] ;  /* 0x0000002404047981 */ /* 0x000f24000c1e1900 */
[----:B----4-:R-:W-:-:S05]  /*21d0*/  FADD.FTZ R7, R7, R4 ;  /* 0x0000000407077221 */ /* 0x010fca0000010000 */
[----:B------:R1:W-:Y:S02]  /*21e0*/  STL [R1], R7 ;  /* 0x0000000701007387 */ /* 0x0003e40000100800 */
.L_x_2291:
[----:B0-----:R-:W4:Y:S04]  /*21f0*/  LDL R4, [R1] ;  /* 0x0000000001047983 */ /* 0x001f280000100800 */
[----:B----4-:R0:W-:Y:S02]  /*2200*/  STS [R3], R4 ;  /* 0x0000000403007388 */ /* 0x0101e40000000800 */
.L_x_2290:
[----:B------:R-:W-:Y:S05]  /*2210*/  BSYNC B0 ;  /* 0x0000000000007941 */ /* 0x000fea0003800000 */
.L_x_2289:
[----:B------:R-:W-:Y:S01]  /*2220*/  BAR.SYNC.DEFER_BLOCKING 0x0 ;  /* 0x0000000000007b1d */ /* 0x000fe20000010000 */
[----:B------:R-:W-:Y:S01]  /*2230*/  LEA.HI R8, R18, R18, RZ, 0x1 ;  /* 0x0000001212087211 */ /* 0x000fe200078f08ff */
[----:B------:R-:W-:Y:S01]  /*2240*/  UIADD3 UR6, UR4, 0x20, URZ ;  /* 0x0000002004067890 */ /* 0x000fe2000fffe03f */
[----:B------:R-:W-:Y:S02]  /*2250*/  VIADD R6, R6, 0xf ;  /* 0x0000000f06067836 */ /* 0x000fe40000000000 */
[C---:B01----:R-:W-:Y:S01]  /*2260*/  LOP3.LUT R3, R8.reuse, 0xfffffffe, RZ, 0xc0, !PT ;  /* 0xfffffffe08037812 */ /* 0x043fe200078ec0ff */
[----:B------:R-:W-:Y:S01]  /*2270*/  ULEA UR6, UR5, UR6, 0x18 ;  /* 0x0000000605067291 */ /* 0x000fe2000f8ec03f */
[----:B------:R-:W-:Y:S01]  /*2280*/  LEA.HI.SX32 R8, R8, R9, 0x1f ;  /* 0x0000000908087211 */ /* 0x000fe200078ffaff */
[----:B------:R-:W-:Y:S01]  /*2290*/  ULDC UR10, c[0x0][0x29c] ;  /* 0x0000a700000a7ab9 */ /* 0x000fe20000000800 */
[----:B----4-:R-:W-:Y:S01]  /*22a0*/  SHF.R.S32.HI R5, RZ, 0x1f, R6 ;  /* 0x0000001fff057819 */ /* 0x010fe20000011406 */
[----:B------:R-:W-:Y:S01]  /*22b0*/  IMAD.IADD R4, R18, 0x1, -R3 ;  /* 0x0000000112047824 */ /* 0x000fe200078e0a03 */
[----:B------:R-:W-:Y:S01]  /*22c0*/  ULDC UR14, c[0x0][0x284] ;  /* 0x0000a100000e7ab9 */ /* 0x000fe20000000800 */
[----:B------:R-:W-:Y:S01]  /*22d0*/  ULDC UR11, c[0x0][0x2a0] ;  /* 0x0000a800000b7ab9 */ /* 0x000fe20000000800 */
[----:B------:R-:W-:-:S02]  /*22e0*/  LEA.HI R5, R5, R6, RZ, 0x4 ;  /* 0x0000000605057211 */ /* 0x000fc400078f20ff */
[----:B------:R-:W-:Y:S01]  /*22f0*/  LEA R3, R4, UR6, 0x3 ;  /* 0x0000000604037c11 */ /* 0x000fe2000f8e18ff */
[----:B------:R-:W-:Y:S01]  /*2300*/  ULDC UR6, c[0x0][0x29c] ;  /* 0x0000a70000067ab9 */ /* 0x000fe20000000800 */
[----:B------:R-:W-:Y:S02]  /*2310*/  LOP3.LUT R5, R5, 0xfffffff0, RZ, 0xc0, !PT ;  /* 0xfffffff005057812 */ /* 0x000fe400078ec0ff */
[----:B------:R-:W-:Y:S01]  /*2320*/  ISETP.NE.AND P1, PT, RZ, UR6, PT ;  /* 0x00000006ff007c0c */ /* 0x000fe2000bf25270 */
[----:B------:R-:W0:Y:S04]  /*2330*/  LDS.64 R10, [R3] ;  /* 0x00000000030a7984 */ /* 0x000e280000000a00 */
[----:B--23--:R-:W1:Y:S04]  /*2340*/  LDS.64 R14, [R3+0x10] ;  /* 0x00001000030e7984 */ /* 0x00ce680000000a00 */
[----:B------:R-:W2:Y:S04]  /*2350*/  LDS.64 R12, [R3+0x20] ;  /* 0x00002000030c7984 */ /* 0x000ea80000000a00 */
[----:B0-----:R-:W-:Y:S04]  /*2360*/  STL.64 [R1+0x258], R10 ;  /* 0x0002580a01007387 */ /* 0x001fe80000100a00 */
[----:B------:R-:W0:Y:S04]  /*2370*/  LDS.64 R10, [R3+0x30] ;  /* 0x00003000030a7984 */ /* 0x000e280000000a00 */
[----:B-1----:R-:W-:Y:S04]  /*2380*/  STL.64 [R1+0x250], R14 ;  /* 0x0002500e01007387 */ /* 0x002fe80000100a00 */
[----:B------:R-:W1:Y:S04]  /*2390*/  LDS.64 R14, [R3+0x40] ;  /* 0x00004000030e7984 */ /* 0x000e680000000a00 */
[----:B--2---:R-:W-:Y:S04]  /*23a0*/  STL.64 [R1+0x248], R12 ;  /* 0x0002480c01007387 */ /* 0x004fe80000100a00 */
        /* <DEDUP_REMOVED lines=116> */
[----:B------:R0:W3:Y:S04]  /*2af0*/  LDS.64 R10, [R3+0x3f0] ;  /* 0x0003f000030a7984 */ /* 0x0000e80000000a00 */
[----:B-1----:R1:W-:Y:S01]  /*2b00*/  STL.64 [R1+0x70], R14 ;  /* 0x0000700e01007387 */ /* 0x0023e20000100a00 */
[----:B0-----:R-:W-:-:S03]  /*2b10*/  IMAD.IADD R3, R5, 0x1, R9 ;  /* 0x0000000105037824 */ /* 0x001fc600078e0209 */
[----:B--2---:R1:W-:Y:S02]  /*2b20*/  STL.64 [R1+0x68], R12 ;  /* 0x0000680c01007387 */ /* 0x0043e40000100a00 */
[----:B------:R-:W-:Y:S02]  /*2b30*/  ISETP.GE.AND P0, PT, R8, R3, PT ;  /* 0x000000030800720c */ /* 0x000fe40003f06270 */
[----:B---3--:R1:W-:Y:S04]  /*2b40*/  STL.64 [R1+0x60], R10 ;  /* 0x0000600a01007387 */ /* 0x0083e80000100a00 */
[----:B------:R1:W-:Y:S01]  /*2b50*/  STL [R1+0x26c], R3 ;  /* 0x00026c0301007387 */ /* 0x0003e20000100800 */
[----:B------:R-:W-:Y:S06]  /*2b60*/  @P1 BRA `(.L_x_2292) ;  /* 0x0000000400381947 */ /* 0x000fec0003800000 */
[----:B------:R-:W-:-:S04]  /*2b70*/  UIADD3 UR4, UR4, 0x420, URZ ;  /* 0x0000042004047890 */ /* 0x000fc8000fffe03f */
[----:B------:R-:W-:-:S06]  /*2b80*/  ULEA UR4, UR5, UR4, 0x18 ;  /* 0x0000000405047291 */ /* 0x000fcc000f8ec03f */
[----:B-1----:R-:W-:-:S05]  /*2b90*/  LEA R3, R4, UR4, 0x3 ;  /* 0x0000000404037c11 */ /* 0x002fca000f8e18ff */
[----:B------:R-:W0:Y:S04]  /*2ba0*/  LDS.64 R10, [R3] ;  /* 0x00000000030a7984 */ /* 0x000e280000000a00 */
[----:B------:R-:W1:Y:S04]  /*2bb0*/  LDS.64 R6, [R3+0x10] ;  /* 0x0000100003067984 */ /* 0x000e680000000a00 */
[----:B------:R-:W2:Y:S04]  /*2bc0*/  LDS.64 R12, [R3+0x20] ;  /* 0x00002000030c7984 */ /* 0x000ea80000000a00 */
        /* <DEDUP_REMOVED lines=9> */
[----:B-1----:R-:W-:Y:S04]  /*2c60*/  STL.64 [R1+0x50], R6 ;  /* 0x0000500601007387 */ /* 0x002fe80000100a00 */
[----:B------:R-:W1:Y:S04]  /*2c70*/  LDS.64 R6, [R3+0x40] ;  /* 0x0000400003067984 */ /* 0x000e680000000a00 */
[----:B--2---:R-:W-:Y:S04]  /*2c80*/  STL.64 [R1+0x48], R12 ;  /* 0x0000480c01007387 */ /* 0x004fe80000100a00 */
[----:B------:R-:W2:Y:S04]  /*2c90*/  LDS.64 R12, [R3+0x50] ;  /* 0x00005000030c7984 */ /* 0x000ea80000000a00 */
        /* <DEDUP_REMOVED lines=20> */
[----:B------:R3:W4:Y:S04]  /*2de0*/  LDS.64 R88, [R3+0x1c0] ;  /* 0x0001c00003587984 */ /* 0x0007280000000a00 */
        /* <DEDUP_REMOVED lines=27> */
[----:B------:R3:W1:Y:S04]  /*2fa0*/  LDS.64 R32, [R3+0x380] ;  /* 0x0003800003207984 */ /* 0x0006680000000a00 */
[----:B------:R3:W3:Y:S04]  /*2fb0*/  LDS.64 R30, [R3+0x390] ;  /* 0x00039000031e7984 */ /* 0x0006e80000000a00 */
[----:B------:R0:W3:Y:S04]  /*2fc0*/  LDS.64 R28, [R3+0x3a0] ;  /* 0x0003a000031c7984 */ /* 0x0000e80000000a00 */
[----:B------:R0:W3:Y:S04]  /*2fd0*/  LDS.64 R26, [R3+0x3b0] ;  /* 0x0003b000031a7984 */ /* 0x0000e80000000a00 */
[----:B------:R0:W3:Y:S04]  /*2fe0*/  LDS.64 R24, [R3+0x3c0] ;  /* 0x0003c00003187984 */ /* 0x0000e80000000a00 */
[----:B------:R0:W3:Y:S04]  /*2ff0*/  LDS.64 R22, [R3+0x3d0] ;  /* 0x0003d00003167984 */ /* 0x0000e80000000a00 */
[----:B------:R0:W3:Y:S04]  /*3000*/  LDS.64 R20, [R3+0x3e0] ;  /* 0x0003e00003147984 */ /* 0x0000e80000000a00 */
[----:B------:R0:W3:Y:S04]  /*3010*/  LDS.64 R18, [R3+0x3f0] ;  /* 0x0003f00003127984 */ /* 0x0000e80000000a00 */
[----:B--2---:R2:W-:Y:S04]  /*3020*/  STL.64 [R1+0x18], R12 ;  /* 0x0000180c01007387 */ /* 0x0045e80000100a00 */
[----:B0-----:R2:W-:Y:S04]  /*3030*/  STL.64 [R1+0x10], R10 ;  /* 0x0000100a01007387 */ /* 0x0015e80000100a00 */
[----:B-1--4-:R2:W-:Y:S02]  /*3040*/  STL.64 [R1+0x8], R6 ;  /* 0x0000080601007387 */ /* 0x0125e40000100a00 */
.L_x_2292:
[----:B------:R-:W-:Y:S01]  /*3050*/  ULDC.64 UR8, c[0x0][0x248] ;  /* 0x0000920000087ab9 */ /* 0x000fe20000000a00 */
[----:B------:R-:W-:Y:S01]  /*3060*/  ULDC.64 UR6, c[0x0][0x2b0] ;  /* 0x0000ac0000067ab9 */ /* 0x000fe20000000a00 */
[----:B------:R-:W-:Y:S01]  /*3070*/  ULDC.64 UR12, c[0x0][0x2c8] ;  /* 0x0000b200000c7ab9 */ /* 0x000fe20000000a00 */
[----:B------:R-:W-:Y:S01]  /*3080*/  BSSY B0, `(.L_x_2293) ;  /* 0x0000a6c000007945 */ /* 0x000fe20003800000 */
[----:B-1-3--:R-:W-:-:S03]  /*3090*/  SHF.L.U32 R3, R4, 0x1, RZ ;  /* 0x0000000104037819 */ /* 0x00afc600000006ff */
[----:B------:R-:W-:Y:S05]  /*30a0*/  @P0 BRA `(.L_x_2294) ;  /* 0x000000a400a40947 */ /* 0x000fea0003800000 */
[----:B------:R-:W-:Y:S01]  /*30b0*/  IABS R4, R0 ;  /* 0x0000000000047213 */ /* 0x000fe20000000000 */
[----:B------:R-:W-:Y:S01]  /*30c0*/  IMAD R5, R113, 0xe0, RZ ;  /* 0x000000e071057824 */ /* 0x000fe200078e02ff */
[----:B------:R-:W-:-:S03]  /*30d0*/  ULDC UR4, c[0x0][0x298] ;  /* 0x0000a60000047ab9 */ /* 0x000fc60000000800 */
[----:B------:R-:W-:Y:S02]  /*30e0*/  IMAD.MOV.U32 R9, RZ, RZ, R4 ;  /* 0x000000ffff097224 */ /* 0x000fe400078e0004 */
[-CC-:B------:R-:W-:Y:S02]  /*30f0*/  IMAD R4, R112, R0.reuse, R3.reuse ;  /* 0x0000000070047224 */ /* 0x180fe400078e0203 */
[----:B--2---:R-:W0:Y:S01]  /*3100*/  I2F.RP R6, R9 ;  /* 0x0000000900067306 */ /* 0x004e220000209400 */
[----:B------:R-:W-:Y:S01]  /*3110*/  IMAD R5, R5, R0, R3 ;  /* 0x0000000005057224 */ /* 0x000fe200078e0203 */
[----:B------:R-:W-:Y:S06]  /*3120*/  STL [R1+0x4], R9 ;  /* 0x0000040901007387 */ /* 0x000fec0000100800 */
[----:B0-----:R-:W0:Y:S02]  /*3130*/  MUFU.RCP R6, R6 ;  /* 0x0000000600067308 */ /* 0x001e240000001000 */
[----:B0-----:R-:W-:-:S06]  /*3140*/  VIADD R6, R6, 0xffffffe ;  /* 0x0ffffffe06067836 */ /* 0x001fcc0000000000 */
[----:B------:R0:W1:Y:S02]  /*3150*/  F2I.FTZ.U32.TRUNC.NTZ R7, R6 ;  /* 0x0000000600077305 */ /* 0x000064000021f000 */
[----:B0-----:R-:W-:Y:S01]  /*3160*/  MOV R6, RZ ;  /* 0x000000ff00067202 */ /* 0x001fe20000000f00 */
[----:B-1----:R-:W-:-:S04]  /*3170*/  IMAD.MOV R0, RZ, RZ, -R7 ;  /* 0x000000ffff007224 */ /* 0x002fc800078e0a07 */
[----:B------:R-:W-:-:S04]  /*3180*/  IMAD R0, R0, R9, RZ ;  /* 0x0000000900007224 */ /* 0x000fc800078e02ff */
[----:B------:R-:W-:Y:S01]  /*3190*/  IMAD.HI.U32 R6, R7, R0, R6 ;  /* 0x0000000007067227 */ /* 0x000fe200078e0006 */
[----:B------:R-:W-:Y:S01]  /*31a0*/  SHF.R.S32.HI R7, RZ, 0x1f, R4 ;  /* 0x0000001fff077819 */ /* 0x000fe20000011404 */
[----:B------:R-:W0:Y:S03]  /*31b0*/  LDC R0, c[0x0][0x2c0] ;  /* 0x0000b000ff007b82 */ /* 0x000e260000000800 */
[----:B------:R1:W-:Y:S02]  /*31c0*/  STL [R1+0x270], R6 ;  /* 0x0002700601007387 */ /* 0x0003e40000100800 */
[----:B-1----:R-:W-:Y:S01]  /*31d0*/  IMAD.MOV.U32 R6, RZ, RZ, R8 ;  /* 0x000000ffff067224 */ /* 0x002fe200078e0008 */
[----:B------:R-:W-:Y:S01]  /*31e0*/  SHF.R.S32.HI R8, RZ, 0x1f, R5 ;  /* 0x0000001fff087819 */ /* 0x000fe20000011405 */
[----:B0-----:R-:W-:-:S07]  /*31f0*/  VIADD R0, R0, UR4 ;  /* 0x0000000400007c36 */ /* 0x001fce0008000000 */
.L_x_2554:
        /* <DEDUP_REMOVED lines=15> */
[----:B------:R-:W-:Y:S02]  /*32f0*/  ISETP.NE.AND P3, PT, R0, RZ, PT ;  /* 0x000000ff0000720c */ /* 0x000fe40003f65270 */
[----:B0-----:R-:W-:Y:S02]  /*3300*/  IABS R11, R0 ;  /* 0x00000000000b7213 */ /* 0x001fe40000000000 */
[----:B----4-:R-:W-:Y:S01]  /*3310*/  ISETP.NE.AND P0, PT, R10, RZ, P0 ;  /* 0x000000ff0a00720c */ /* 0x010fe20000705270 */
[----:B--2---:R-:W-:-:S05]  /*3320*/  IMAD.HI.U32 R10, R13, R9, RZ ;  /* 0x000000090d0a7227 */ /* 0x004fca00078e00ff */
[----:B------:R-:W-:-:S05]  /*3330*/  IADD3 R10, -R10, RZ, RZ ;  /* 0x000000ff0a0a7210 */ /* 0x000fca0007ffe1ff */
[----:B------:R-:W-:Y:S02]  /*3340*/  IMAD R9, R11, R10, R9 ;  /* 0x0000000a0b097224 */ /* 0x000fe400078e0209 */
[----:B------:R-:W-:-:S03]  /*3350*/  VIADD R10, R16, 0xffffffff ;  /* 0xffffffff100a7836 */ /* 0x000fc60000000000 */
[----:B---3--:R-:W-:-:S13]  /*3360*/  ISETP.GT.U32.AND P1, PT, R12, R9, PT ;  /* 0x000000090c00720c */ /* 0x008fda0003f24070 */
[----:B------:R-:W-:-:S05]  /*3370*/  @!P1 IMAD.IADD R9, R9, 0x1, -R11 ;  /* 0x0000000109099824 */ /* 0x000fca00078e0a0b */
[----:B------:R-:W-:-:S13]  /*3380*/  ISETP.GT.U32.AND P1, PT, R12, R9, PT ;  /* 0x000000090c00720c */ /* 0x000fda0003f24070 */
[----:B------:R-:W-:Y:S01]  /*3390*/  @!P1 IMAD.IADD R9, R9, 0x1, -R11 ;  /* 0x0000000109099824 */ /* 0x000fe200078e0a0b */
[----:B------:R-:W-:Y:S01]  /*33a0*/  ISETP.GE.AND P1, PT, R6, R10, PT ;  /* 0x0000000a0600720c */ /* 0x000fe20003f26270 */
[----:B------:R-:W-:-:S03]  /*33b0*/  IMAD R10, R0, 0xe0, RZ ;  /* 0x000000e0000a7824 */ /* 0x000fc600078e02ff */
[----:B------:R-:W-:Y:S02]  /*33c0*/  @!P2 IADD3 R9, -R9, RZ, RZ ;  /* 0x000000ff0909a210 */ /* 0x000fe40007ffe1ff */
[----:B------:R-:W-:-:S07]  /*33d0*/  @!P3 LOP3.LUT R9, RZ, R0, RZ, 0x33, !PT ;  /* 0x00000000ff09b212 */ /* 0x000fce00078e33ff */
[----:B------:R-:W-:Y:S05]  /*33e0*/  @P1 BRA `(.L_x_2296) ;  /* 0x0000000000801947 */ /* 0x000fea0003800000 */
[----:B------:R-:W-:Y:S01]  /*33f0*/  IMAD.SHL.U32 R11, R9, 0x4, RZ ;  /* 0x00000004090b7824 */ /* 0x000fe200078e00ff */
[----:B------:R-:W-:Y:S01]  /*3400*/  BSSY B2, `(.L_x_2297) ;  /* 0x000000a000027945 */ /* 0x000fe20003800000 */
[----:B------:R-:W-:Y:S02]  /*3410*/  ISETP.NE.AND P4, PT, RZ, UR10, PT ;  /* 0x0000000aff007c0c */ /* 0x000fe4000bf85270 */
        /* <DEDUP_REMOVED lines=8> */
.L_x_2298:
[----:B------:R-:W-:Y:S05]  /*34a0*/  BSYNC B2 ;  /* 0x0000000000027941 */ /* 0x000fea0003800000 */
.L_x_2297:
[----:B------:R-:W-:Y:S05]  /*34b0*/  @P4 BRA `(.L_x_2296) ;  /* 0x00000000004c4947 */ /* 0x000fea0003800000 */
[----:B------:R-:W-:Y:S01]  /*34c0*/  LOP3.LUT P3, RZ, R17, 0x10, RZ, 0xc0, !PT ;  /* 0x0000001011ff7812 */ /* 0x000fe2000786c0ff */
[----:B------:R-:W2:-:S12]  /*34d0*/  LDL R15, [R1+0x5c] ;  /* 0x00005c00010f7983 */ /* 0x000e980000100800 */
[----:B------:R-:W0:Y:S08]  /*34e0*/  @P3 LDC R14, c[0x0][0x288] ;  /* 0x0000a200ff0e3b82 */ /* 0x000e300000000800 */
[----:B------:R-:W1:Y:S01]  /*34f0*/  @P3 LDC.64 R12, c[0x0][0x2e0] ;  /* 0x0000b800ff0c3b82 */ /* 0x000e620000000a00 */
[----:B0-----:R-:W-:-:S04]  /*3500*/  @P3 IMAD R14, R2, R14, R252 ;  /* 0x0000000e020e3224 */ /* 0x001fc800078e02fc */
[----:B------:R-:W-:-:S04]  /*3510*/  @P3 IMAD R14, R14, 0xe0, R3 ;  /* 0x000000e00e0e3824 */ /* 0x000fc800078e0203 */
[----:B-1----:R-:W-:Y:S02]  /*3520*/  @P3 IMAD.WIDE R12, R14, 0x4, R12 ;  /* 0x000000040e0c3825 */ /* 0x002fe400078e020c */
[----:B------:R-:W3:Y:S04]  /*3530*/  LDL R14, [R1+0x58] ;  /* 0x00005800010e7983 */ /* 0x000ee80000100800 */
[----:B------:R-:W4:Y:S01]  /*3540*/  @P3 LDG.E.64 R12, desc[UR36][R12.64] ;  /* 0x000000240c0c3981 */ /* 0x000f22000c1e1b00 */
[----:B--2--5:R-:W-:Y:S01]  /*3550*/  FADD.FTZ R113, R15, R113 ;  /* 0x000000710f717221 */ /* 0x024fe20000010000 */
[----:B---3--:R-:W-:-:S04]  /*3560*/  FADD.FTZ R112, R14, R112 ;  /* 0x000000700e707221 */ /* 0x008fc80000010000 */
[----:B----4-:R-:W-:Y:S01]  /*3570*/  @P3 FMUL.FTZ R112, R112, R12 ;  /* 0x0000000c70703220 */ /* 0x010fe20000410000 */
[----:B------:R-:W-:Y:S01]  /*3580*/  @P3 FMUL.FTZ R113, R113, R13 ;  /* 0x0000000d71713220 */ /* 0x000fe20000410000 */
[----:B------:R-:W-:Y:S01]  /*3590*/  @!P2 IADD3 R14, P3, R4, R11, RZ ;  /* 0x0000000b040ea210 */ /* 0x000fe20007f7e0ff */
[----:B------:R-:W0:Y:S03]  /*35a0*/  @!P2 LDC.64 R12, c[0x0][0x248] ;  /* 0x00009200ff0cab82 */ /* 0x000e260000000a00 */
[----:B------:R-:W-:Y:S02]  /*35b0*/  @!P2 LEA.HI.X.SX32 R11, R11, R7, 0x1, P3 ;  /* 0x000000070b0ba211 */ /* 0x000fe400018f0eff */
[----:B0-----:R-:W-:-:S04]  /*35c0*/  @!P2 LEA R12, P3, R14, R12, 0x2 ;  /* 0x0000000c0e0ca211 */ /* 0x001fc800078610ff */
[----:B------:R-:W-:-:S05]  /*35d0*/  @!P2 LEA.HI.X R13, R14, R13, R11, 0x2, P3 ;  /* 0x0000000d0e0da211 */ /* 0x000fca00018f140b */
[----:B------:R0:W-:Y:S04]  /*35e0*/  @!P2 STG.E.64 desc[UR36][R12.64], R112 ;  /* 0x000000700c00a986 */ /* 0x0001e8000c101b24 */
.L_x_2296:
[----:B------:R-:W-:Y:S05]  /*35f0*/  BSYNC B1 ;  /* 0x0000000000017941 */ /* 0x000fea0003800000 */
.L_x_2295:
[----:B------:R-:W-:Y:S04]  /*3600*/  BSSY B1, `(.L_x_2299) ;  /* 0x0000024000017945 */ /* 0x000fe80003800000 */
[----:B------:R-:W-:Y:S05]  /*3610*/  @P1 BRA `(.L_x_2300) ;  /* 0x0000000000881947 */ /* 0x000fea0003800000 */
[----:B------:R-:W-:Y:S01]  /*3620*/  IMAD.IADD R11, R9, 0x1, R0 ;  /* 0x00000001090b7824 */ /* 0x000fe200078e0200 */
[----:B------:R-:W-:Y:S01]  /*3630*/  BSSY B2, `(.L_x_2301) ;  /* 0x000000b000027945 */ /* 0x000fe20003800000 */
[----:B------:R-:W-:Y:S02]  /*3640*/  ISETP.NE.AND P4, PT, RZ, UR10, PT ;  /* 0x0000000aff007c0c */ /* 0x000fe4000bf85270 */
[----:B------:R-:W-:Y:S01]  /*3650*/  CS2R R114, SRZ ;  /* 0x0000000000727805 */ /* 0x000fe2000001ff00 */
[----:B------:R-:W-:-:S05]  /*3660*/  IMAD.SHL.U32 R11, R11, 0x4, RZ ;  /* 0x000000040b0b7824 */ /* 0x000fca00078e00ff */
[----:B------:R-:W-:-:S13]  /*3670*/  ISETP.GE.AND P2, PT, R11, R10, PT ;  /* 0x0000000a0b00720c */ /* 0x000fda0003f46270 */
[----:B------:R-:W-:Y:S05]  /*3680*/  @P2 BRA `(.L_x_2302) ;  /* 0x0000000000142947 */ /* 0x000fea0003800000 */
[----:B0-----:R-:W-:-:S04]  /*3690*/  IADD3 R12, P3, R5, R11, RZ ;  /* 0x0000000b050c7210 */ /* 0x001fc80007f7e0ff */
[----:B------:R-:W-:Y:S02]  /*36a0*/  LEA.HI.X.SX32 R13, R11, R8, 0x1, P3 ;  /* 0x000000080b0d7211 */ /* 0x000fe400018f0eff */
[----:B------:R-:W-:-:S04]  /*36b0*/  LEA R114, P3, R12, UR8, 0x2 ;  /* 0x000000080c727c11 */ /* 0x000fc8000f8610ff */
[----:B------:R-:W-:-:S06]  /*36c0*/  LEA.HI.X R115, R12, UR9, R13, 0x2, P3 ;  /* 0x000000090c737c11 */ /* 0x000fcc00098f140d */
[----:B------:R-:W5:Y:S03]  /*36d0*/  LDG.E.64 R114, desc[UR36][R114.64] ;  /* 0x0000002472727981 */ /* 0x000f66000c1e1b00 */
.L_x_2302:
[----:B------:R-:W-:Y:S05]  /*36e0*/  BSYNC B2 ;  /* 0x0000000000027941 */ /* 0x000fea0003800000 */
.L_x_2301:
[----:B------:R-:W-:Y:S05]  /*36f0*/  @P4 BRA `(.L_x_2300) ;  /* 0x0000000000504947 */ /* 0x000fea0003800000 */
[----:B------:R-:W-:Y:S01]  /*3700*/  LOP3.LUT P3, RZ, R17, 0x10, RZ, 0xc0, !PT ;  /* 0x0000001011ff7812 */ /* 0x000fe2000786c0ff */
[----:B------:R-:W2:-:S12]  /*3710*/  LDL R15, [R1+0x54] ;  /* 0x00005400010f7983 */ /* 0x000e980000100800 */
[----:B------:R-:W1:Y:S08]  /*3720*/  @P3 LDC R14, c[0x0][0x288] ;  /* 0x0000a200ff0e3b82 */ /* 0x000e700000000800 */
[----:B0-----:R-:W0:Y:S01]  /*3730*/  @P3 LDC.64 R12, c[0x0][0x2e0] ;  /* 0x0000b800ff0c3b82 */ /* 0x001e220000000a00 */
[----:B-1----:R-:W-:-:S04]  /*3740*/  @P3 IMAD R14, R2, R14, R252 ;  /* 0x0000000e020e3224 */ /* 0x002fc800078e02fc */
[----:B------:R-:W-:-:S05]  /*3750*/  @P3 IMAD R14, R14, 0xe0, R3 ;  /* 0x000000e00e0e3824 */ /* 0x000fca00078e0203 */
[----:B------:R-:W-:-:S05]  /*3760*/  @P3 IADD3 R14, R14, 0x4, RZ ;  /* 0x000000040e0e3810 */ /* 0x000fca0007ffe0ff */
[----:B0-----:R-:W-:Y:S02]  /*3770*/  @P3 IMAD.WIDE R12, R14, 0x4, R12 ;  /* 0x000000040e0c3825 */ /* 0x001fe400078e020c */
        /* <DEDUP_REMOVED lines=12> */
.L_x_2300:
[----:B------:R-:W-:Y:S05]  /*3840*/  BSYNC B1 ;  /* 0x0000000000017941 */ /* 0x000fea0003800000 */
.L_x_2299:
[----:B------:R-:W-:Y:S04]  /*3850*/  BSSY B1, `(.L_x_2303) ;  /* 0x0000024000017945 */ /* 0x000fe80003800000 */
[----:B------:R-:W-:Y:S05]  /*3860*/  @P1 BRA `(.L_x_2304) ;  /* 0x0000000000881947 */ /* 0x000fea0003800000 */
[----:B------:R-:W-:Y:S01]  /*3870*/  IMAD R11, R0, 0x2, R9 ;  /* 0x00000002000b7824 */ /* 0x000fe200078e0209 */
[----:B------:R-:W-:Y:S01]  /*3880*/  BSSY B2, `(.L_x_2305) ;  /* 0x000000b000027945 */ /* 0x000fe20003800000 */
[----:B------:R-:W-:Y:S02]  /*3890*/  ISETP.NE.AND P4, PT, RZ, UR10, PT ;  /* 0x0000000aff007c0c */ /* 0x000fe4000bf85270 */
[----:B------:R-:W-:Y:S01]  /*38a0*/  CS2R R116, SRZ ;  /* 0x0000000000747805 */ /* 0x000fe2000001ff00 */
[----:B------:R-:W-:-:S05]  /*38b0*/  IMAD.SHL.U32 R11, R11, 0x4, RZ ;  /* 0x000000040b0b7824 */ /* 0x000fca00078e00ff */
[----:B------:R-:W-:-:S13]  /*38c0*/  ISETP.GE.AND P2, PT, R11, R10, PT ;  /* 0x0000000a0b00720c */ /* 0x000fda0003f46270 */
[----:B------:R-:W-:Y:S05]  /*38d0*/  @P2 BRA `(.L_x_2306) ;  /* 0x0000000000142947 */ /* 0x000fea0003800000 */
[----:B01----:R-:W-:-:S04]  /*38e0*/  IADD3 R12, P3, R5, R11, RZ ;  /* 0x0000000b050c7210 */ /* 0x003fc80007f7e0ff */
[----:B------:R-:W-:Y:S02]  /*38f0*/  LEA.HI.X.SX32 R13, R11, R8, 0x1, P3 ;  /* 0x000000080b0d7211 */ /* 0x000fe400018f0eff */
[----:B------:R-:W-:-:S04]  /*3900*/  LEA R116, P3, R12, UR8, 0x2 ;  /* 0x000000080c747c11 */ /* 0x000fc8000f8610ff */
[----:B------:R-:W-:-:S06]  /*3910*/  LEA.HI.X R117, R12, UR9, R13, 0x2, P3 ;  /* 0x000000090c757c11 */ /* 0x000fcc00098f140d */
[----:B------:R-:W5:Y:S03]  /*3920*/  LDG.E.64 R116, desc[UR36][R116.64] ;  /* 0x0000002474747981 */ /* 0x000f66000c1e1b00 */
.L_x_2306:
[----:B------:R-:W-:Y:S05]  /*3930*/  BSYNC B2 ;  /* 0x0000000000027941 */ /* 0x000fea0003800000 */
.L_x_2305:
[----:B------:R-:W-:Y:S05]  /*3940*/  @P4 BRA `(.L_x_2304) ;  /* 0x0000000000504947 */ /* 0x000fea0003800000 */
[----:B------:R-:W-:Y:S01]  /*3950*/  LOP3.LUT P3, RZ, R17, 0x10, RZ, 0xc0, !PT ;  /* 0x0000001011ff7812 */ /* 0x000fe2000786c0ff */
[----:B------:R-:W2:-:S12]  /*3960*/  LDL R15, [R1+0x4c] ;  /* 0x00004c00010f7983 */ /* 0x000e980000100800 */
[----:B------:R-:W3:Y:S08]  /*3970*/  @P3 LDC R14, c[0x0][0x288] ;  /* 0x0000a200ff0e3b82 */ /* 0x000ef00000000800 */
[----:B01----:R-:W0:Y:S01]  /*3980*/  @P3 LDC.64 R12, c[0x0][0x2e0] ;  /* 0x0000b800ff0c3b82 */ /* 0x003e220000000a00 */
[----:B---3--:R-:W-:-:S04]  /*3990*/  @P3 IMAD R14, R2, R14, R252 ;  /* 0x0000000e020e3224 */ /* 0x008fc800078e02fc */
[----:B------:R-:W-:-:S04]  /*39a0*/  @P3 IMAD R14, R14, 0xe0, R3 ;  /* 0x000000e00e0e3824 */ /* 0x000fc800078e0203 */
[----:B------:R-:W-:-:S04]  /*39b0*/  @P3 VIADD R14, R14, 0x8 ;  /* 0x000000080e0e3836 */ /* 0x000fc80000000000 */
        /* <DEDUP_REMOVED lines=13> */
.L_x_2304:
[----:B------:R-:W-:Y:S05]  /*3a90*/  BSYNC B1 ;  /* 0x0000000000017941 */ /* 0x000fea0003800000 */
.L_x_2303:
[----:B------:R-:W-:Y:S04]  /*3aa0*/  BSSY B1, `(.L_x_2307) ;  /* 0x0000024000017945 */ /* 0x000fe80003800000 */
[----:B------:R-:W-:Y:S05]  /*3ab0*/  @P1 BRA `(.L_x_2308) ;  /* 0x0000000000881947 */ /* 0x000fea0003800000 */
[----:B------:R-:W-:Y:S01]  /*3ac0*/  IMAD R11, R0, 0x3, R9 ;  /* 0x00000003000b7824 */ /* 0x000fe200078e0209 */
[----:B------:R-:W-:Y:S01]  /*3ad0*/  BSSY B2, `(.L_x_2309) ;  /* 0x000000b000027945 */ /* 0x000fe20003800000 */
[----:B------:R-:W-:Y:S02]  /*3ae0*/  ISETP.NE.AND P4, PT, RZ, UR10, PT ;  /* 0x0000000aff007c0c */ /* 0x000fe4000bf85270 */
[----:B------:R-:W-:Y:S02]  /*3af0*/  CS2R R118, SRZ ;  /* 0x0000000000767805 */ /* 0x000fe4000001ff00 */
[----:B------:R-:W-:-:S04]  /*3b00*/  SHF.L.U32 R11, R11, 0x2, RZ ;  /* 0x000000020b0b7819 */ /* 0x000fc800000006ff */
[----:B------:R-:W-:-:S13]  /*3b10*/  ISETP.GE.AND P2, PT, R11, R10, PT ;  /* 0x0000000a0b00720c */ /* 0x000fda0003f46270 */
[----:B------:R-:W-:Y:S05]  /*3b20*/  @P2 BRA `(.L_x_2310) ;  /* 0x0000000000142947 */ /* 0x000fea0003800000 */
[----:B012---:R-:W-:-:S04]  /*3b30*/  IADD3 R12, P3, R5, R11, RZ ;  /* 0x0000000b050c7210 */ /* 0x007fc80007f7e0ff */
[----:B------:R-:W-:Y:S02]  /*3b40*/  LEA.HI.X.SX32 R13, R11, R8, 0x1, P3 ;  /* 0x000000080b0d7211 */ /* 0x000fe400018f0eff */
[----:B------:R-:W-:-:S04]  /*3b50*/  LEA R118, P3, R12, UR8, 0x2 ;  /* 0x000000080c767c11 */ /* 0x000fc8000f8610ff */
[----:B------:R-:W-:-:S06]  /*3b60*/  LEA.HI.X R119, R12, UR9, R13, 0x2, P3 ;  /* 0x000000090c777c11 */ /* 0x000fcc00098f140d */
[----:B------:R-:W5:Y:S03]  /*3b70*/  LDG.E.64 R118, desc[UR36][R118.64] ;  /* 0x0000002476767981 */ /* 0x000f66000c1e1b00 */
.L_x_2310:
[----:B------:R-:W-:Y:S05]  /*3b80*/  BSYNC B2 ;  /* 0x0000000000027941 */ /* 0x000fea0003800000 */
.L_x_2309:
[----:B------:R-:W-:Y:S05]  /*3b90*/  @P4 BRA `(.L_x_2308) ;  /* 0x0000000000504947 */ /* 0x000fea0003800000 */
[----:B------:R-:W-:Y:S01]  /*3ba0*/  LOP3.LUT P3, RZ, R17, 0x10, RZ, 0xc0, !PT ;  /* 0x0000001011ff7812 */ /* 0x000fe2000786c0ff */
[----:B------:R-:W3:-:S12]  /*3bb0*/  LDL R15, [R1+0x44] ;  /* 0x00004400010f7983 */ /* 0x000ed80000100800 */
[----:B------:R-:W4:Y:S08]  /*3bc0*/  @P3 LDC R14, c[0x0][0x288] ;  /* 0x0000a200ff0e3b82 */ /* 0x000f300000000800 */
[----:B012---:R-:W0:Y:S01]  /*3bd0*/  @P3 LDC.64 R12, c[0x0][0x2e0] ;  /* 0x0000b800ff0c3b82 */ /* 0x007e220000000a00 */
[----:B----4-:R-:W-:-:S04]  /*3be0*/  @P3 IMAD R14, R2, R14, R252 ;  /* 0x0000000e020e3224 */ /* 0x010fc800078e02fc */
[----:B------:R-:W-:-:S04]  /*3bf0*/  @P3 IMAD R14, R14, 0xe0, R3 ;  /* 0x000000e00e0e3824 */ /* 0x000fc800078e0203 */
[----:B------:R-:W-:-:S04]  /*3c00*/  @P3 VIADD R14, R14, 0xc ;  /* 0x0000000c0e0e3836 */ /* 0x000fc80000000000 */
[----:B0-----:R-:W-:Y:S02]  /*3c10*/  @P3 IMAD.WIDE R12, R14, 0x4, R12 ;  /* 0x000000040e0c3825 */ /* 0x001fe400078e020c */
[----:B------:R-:W2:Y:S04]  /*3c20*/  LDL R14, [R1+0x40] ;  /* 0x00004000010e7983 */ /* 0x000ea80000100800 */
[----:B------:R-:W4:Y:S01]  /*3c30*/  @P3 LDG.E.64 R12, desc[UR36][R12.64] ;  /* 0x000000240c0c3981 */ /* 0x000f22000c1e1b00 */
[----:B---3-5:R-:W-:Y:S01]  /*3c40*/  FADD.FTZ R119, R15, R119 ;  /* 0x000000770f777221 */ /* 0x028fe20000010000 */
[----:B--2---:R-:W-:-:S04]  /*3c50*/  FADD.FTZ R118, R14, R118 ;  /* 0x000000760e767221 */ /* 0x004fc80000010000 */
        /* <DEDUP_REMOVED lines=8> */
.L_x_2308:
[----:B------:R-:W-:Y:S05]  /*3ce0*/  BSYNC B1 ;  /* 0x0000000000017941 */ /* 0x000fea0003800000 */
.L_x_2307:
        /* <DEDUP_REMOVED lines=9> */
[----:B0123--:R-:W-:-:S04]  /*3d80*/  IADD3 R12, P3, R5, R11, RZ ;  /* 0x0000000b050c7210 */ /* 0x00ffc80007f7e0ff */
[----:B------:R-:W-:Y:S02]  /*3d90*/  LEA.HI.X.SX32 R13, R11, R8, 0x1, P3 ;  /* 0x000000080b0d7211 */ /* 0x000fe400018f0eff */
[----:B------:R-:W-:-:S04]  /*3da0*/  LEA R120, P3, R12, UR8, 0x2 ;  /* 0x000000080c787c11 */ /* 0x000fc8000f8610ff */
[----:B------:R-:W-:-:S06]  /*3db0*/  LEA.HI.X R121, R12, UR9, R13, 0x2, P3 ;  /* 0x000000090c797c11 */ /* 0x000fcc00098f140d */
[----:B------:R-:W5:Y:S03]  /*3dc0*/  LDG.E.64 R120, desc[UR36][R120.64] ;  /* 0x0000002478787981 */ /* 0x000f66000c1e1b00 */
.L_x_2314:
[----:B------:R-:W-:Y:S05]  /*3dd0*/  BSYNC B2 ;  /* 0x0000000000027941 */ /* 0x000fea0003800000 */
.L_x_2313:
[----:B------:R-:W-:Y:S05]  /*3de0*/  @P4 BRA `(.L_x_2312) ;  /* 0x0000000000504947 */ /* 0x000fea0003800000 */
[----:B------:R-:W-:Y:S01]  /*3df0*/  LOP3.LUT P3, RZ, R17, 0x10, RZ, 0xc0, !PT ;  /* 0x0000001011ff7812 */ /* 0x000fe2000786c0ff */
[----:B------:R-:W4:-:S12]  /*3e00*/  LDL R15, [R1+0x3c] ;  /* 0x00003c00010f7983 */ /* 0x000f180000100800 */
[----:B------:R-:W0:Y:S08]  /*3e10*/  @P3 LDC R14, c[0x0][0x288] ;  /* 0x0000a200ff0e3b82 */ /* 0x000e300000000800 */
[----:B0123--:R-:W0:Y:S01]  /*3e20*/  @P3 LDC.64 R12, c[0x0][0x2e0] ;  /* 0x0000b800ff0c3b82 */ /* 0x00fe220000000a00 */
[----:B------:R-:W-:-:S04]  /*3e30*/  @P3 IMAD R14, R2, R14, R252 ;  /* 0x0000000e020e3224 */ /* 0x000fc800078e02fc */
[----:B------:R-:W-:-:S05]  /*3e40*/  @P3 IMAD R14, R14, 0xe0, R3 ;  /* 0x000000e00e0e3824 */ /* 0x000fca00078e0203 */
[----:B------:R-:W-:-:S05]  /*3e50*/  @P3 IADD3 R14, R14, 0x10, RZ ;  /* 0x000000100e0e3810 */ /* 0x000fca0007ffe0ff */
[----:B0-----:R-:W-:Y:S02]  /*3e60*/  @P3 IMAD.WIDE R12, R14, 0x4, R12 ;  /* 0x000000040e0c3825 */ /* 0x001fe400078e020c */
[----:B------:R-:W2:Y:S04]  /*3e70*/  LDL R14, [R1+0x38] ;  /* 0x00003800010e7983 */ /* 0x000ea80000100800 */
[----:B------:R-:W3:Y:S01]  /*3e80*/  @P3 LDG.E.64 R12, desc[UR36][R12.64] ;  /* 0x000000240c0c3981 */ /* 0x000ee2000c1e1b00 */
[----:B----45:R-:W-:Y:S01]  /*3e90*/  FADD.FTZ R121, R15, R121 ;  /* 0x000000790f797221 */ /* 0x030fe20000010000 */
[----:B--2---:R-:W-:-:S04]  /*3ea0*/  FADD.FTZ R120, R14, R120 ;  /* 0x000000780e787221 */ /* 0x004fc80000010000 */
[----:B---3--:R-:W-:Y:S01]  /*3eb0*/  @P3 FMUL.FTZ R120, R120, R12 ;  /* 0x0000000c78783220 */ /* 0x008fe20000410000 */
[----:B------:R-:W-:Y:S01]  /*3ec0*/  @P3 FMUL.FTZ R121, R121, R13 ;  /* 0x0000000d79793220 */ /* 0x000fe20000410000 */
[----:B------:R-:W-:Y:S01]  /*3ed0*/  @!P2 IADD3 R14, P3, R4, R11, RZ ;  /* 0x0000000b040ea210 */ /* 0x000fe20007f7e0ff */
[----:B------:R-:W0:Y:S03]  /*3ee0*/  @!P2 LDC.64 R12, c[0x0][0x248] ;  /* 0x00009200ff0cab82 */ /* 0x000e260000000a00 */
[----:B------:R-:W-:Y:S02]  /*3ef0*/  @!P2 LEA.HI.X.SX32 R11, R11, R7, 0x1, P3 ;  /* 0x000000070b0ba211 */ /* 0x000fe400018f0eff */
[----:B0-----:R-:W-:-:S04]  /*3f00*/  @!P2 LEA R12, P3, R14, R12, 0x2 ;  /* 0x0000000c0e0ca211 */ /* 0x001fc800078610ff */
[----:B------:R-:W-:-:S05]  /*3f10*/  @!P2 LEA.HI.X R13, R14, R13, R11, 0x2, P3 ;  /* 0x0000000d0e0da211 */ /* 0x000fca00018f140b */
[----:B------:R4:W-:Y:S04]  /*3f20*/  @!P2 STG.E.64 desc[UR36][R12.64], R120 ;  /* 0x000000780c00a986 */ /* 0x0009e8000c101b24 */
.L_x_2312:
[----:B------:R-:W-:Y:S05]  /*3f30*/  BSYNC B1 ;  /* 0x0000000000017941 */ /* 0x000fea0003800000 */
.L_x_2311:
        /* <DEDUP_REMOVED lines=9> */
[----:B01234-:R-:W-:-:S04]  /*3fd0*/  IADD3 R12, P3, R5, R11, RZ ;  /* 0x0000000b050c7210 */ /* 0x01ffc80007f7e0ff */
[----:B------:R-:W-:Y:S02]  /*3fe0*/  LEA.HI.X.SX32 R13, R11, R8, 0x1, P3 ;  /* 0x000000080b0d7211 */ /* 0x000fe400018f0eff */
[----:B------:R-:W-:-:S04]  /*3ff0*/  LEA R122, P3, R12, UR8, 0x2 ;  /* 0x000000080c7a7c11 */ /* 0x000fc8000f8610ff */
[----:B------:R-:W-:-:S06]  /*4000*/  LEA.HI.X R123, R12, UR9, R13, 0x2, P3 ;  /* 0x000000090c7b7c11 */ /* 0x000fcc00098f140d */
[----:B------:R-:W5:Y:S03]  /*4010*/  LDG.E.64 R122, desc[UR36][R122.64] ;  /* 0x000000247a7a7981 */ /* 0x000f66000c1e1b00 */
.L_x_2318:
[----:B------:R-:W-:Y:S05]  /*4020*/  BSYNC B2 ;  /* 0x0000000000027941 */ /* 0x000fea0003800000 */
.L_x_2317:
[----:B------:R-:W-:Y:S05]  /*4030*/  @P4 BRA `(.L_x_2316) ;  /* 0x0000000000504947 */ /* 0x000fea0003800000 */
[----:B------:R-:W-:Y:S01]  /*4040*/  LOP3.LUT P3, RZ, R17, 0x10, RZ, 0xc0, !PT ;  /* 0x0000001011ff7812 */ /* 0x000fe2000786c0ff */
[----:B------:R-:W2:-:S12]  /*4050*/  LDL R15, [R1+0x34] ;  /* 0x00003400010f7983 */ /* 0x000e980000100800 */
[----:B------:R-:W0:Y:S08]  /*4060*/  @P3 LDC R14, c[0x0][0x288] ;  /* 0x0000a200ff0e3b82 */ /* 0x000e300000000800 */
[----:B01234-:R-:W0:Y:S01]  /*4070*/  @P3 LDC.64 R12, c[0x0][0x2e0] ;  /* 0x0000b800ff0c3b82 */ /* 0x01fe220000000a00 */
[----:B------:R-:W-:-:S04]  /*4080*/  @P3 IMAD R14, R2, R14, R252 ;  /* 0x0000000e020e3224 */ /* 0x000fc800078e02fc */
[----:B------:R-:W-:-:S04]  /*4090*/  @P3 IMAD R14, R14, 0xe0, R3 ;  /* 0x000000e00e0e3824 */ /* 0x000fc800078e0203 */
[----:B------:R-:W-:-:S04]  /*40a0*/  @P3 VIADD R14, R14, 0x14 ;  /* 0x000000140e0e3836 */ /* 0x000fc80000000000 */
[----:B0-----:R-:W-:Y:S02]  /*40b0*/  @P3 IMAD.WIDE R12, R14, 0x4, R12 ;  /* 0x000000040e0c3825 */ /* 0x001fe400078e020c */
[----:B------:R-:W2:Y:S04]  /*40c0*/  LDL R14, [R1+0x30] ;  /* 0x00003000010e7983 */ /* 0x000ea80000100800 */
[----:B------:R-:W3:Y:S01]  /*40d0*/  @P3 LDG.E.64 R12, desc[UR36][R12.64] ;  /* 0x000000240c0c3981 */ /* 0x000ee2000c1e1b00 */
[----:B-----5:R-:W-:Y:S01]  /*40e0*/  FADD.FTZ R123, R15, R123 ;  /* 0x0000007b0f7b7221 */ /* 0x020fe20000010000 */
        /* <DEDUP_REMOVED lines=9> */
.L_x_2316:
[----:B------:R-:W-:Y:S05]  /*4180*/  BSYNC B1 ;  /* 0x0000000000017941 */ /* 0x000fea0003800000 */
.L_x_2315:
        /* <DEDUP_REMOVED lines=14> */
.L_x_2322:
[----:B------:R-:W-:Y:S05]  /*4270*/  BSYNC B2 ;  /* 0x0000000000027941 */ /* 0x000fea0003800000 */
.L_x_2321:
[----:B------:R-:W-:Y:S05]  /*4280*/  @P4 BRA `(.L_x_2320) ;  /* 0x0000000000504947 */ /* 0x000fea0003800000 */
[----:B------:R-:W-:Y:S01]  /*4290*/  LOP3.LUT P3, RZ, R17, 0x10, RZ, 0xc0, !PT ;  /* 0x0000001011ff7812 */ /* 0x000fe2000786c0ff */
[----:B------:R-:W2:-:S12]  /*42a0*/  LDL R15, [R1+0x2c] ;  /* 0x00002c00010f7983 */ /* 0x000e980000100800 */
[----:B------:R-:W0:Y:S08]  /*42b0*/  @P3 LDC R14, c[0x0][0x288] ;  /* 0x0000a200ff0e3b82 */ /* 0x000e300000000800 */
[----:B01234-:R-:W0:Y:S01]  /*42c0*/  @P3 LDC.64 R12, c[0x0][0x2e0] ;  /* 0x0000b800ff0c3b82 */ /* 0x01fe220000000a00 */
[----:B------:R-:W-:-:S04]  /*42d0*/  @P3 IMAD R14, R2, R14, R252 ;  /* 0x0000000e020e3224 */ /* 0x000fc800078e02fc */
[----:B------:R-:W-:-:S05]  /*42e0*/  @P3 IMAD R14, R14, 0xe0, R3 ;  /* 0x000000e00e0e3824 */ /* 0x000fca00078e0203 */
[----:B------:R-:W-:-:S05]  /*42f0*/  @P3 IADD3 R14, R14, 0x18, RZ ;  /* 0x000000180e0e3810 */ /* 0x000fca0007ffe0ff */
        /* <DEDUP_REMOVED lines=13> */
.L_x_2320:
[----:B------:R-:W-:Y:S05]  /*43d0*/  BSYNC B1 ;  /* 0x0000000000017941 */ /* 0x000fea0003800000 */
.L_x_2319:
        /* <DEDUP_REMOVED lines=14> */
.L_x_2326:
[----:B------:R-:W-:Y:S05]  /*44c0*/  BSYNC B2 ;  /* 0x0000000000027941 */ /* 0x000fea0003800000 */
.L_x_2325:
        /* <DEDUP_REMOVED lines=21> */
.L_x_2324:
[----:B------:R-:W-:Y:S05]  /*4620*/  BSYNC B1 ;  /* 0x0000000000017941 */ /* 0x000fea0003800000 */
.L_x_2323:
        /* <DEDUP_REMOVED lines=9> */
[----:B01234-:R-:W-:-:S04]  /*46c0*/  IADD3 R12, P3, R5, R11, RZ ;  /* 0x0000000b050c7210 */ /* 0x01ffc80007f7e0ff */
[----:B------:R-:W-:Y:S02]  /*46d0*/  LEA.HI.X.SX32 R13, R11, R8, 0x1, P3 ;  /* 0x000000080b0d7211 */ /* 0x000fe400018f0eff */
[----:B------:R-:W-:-:S04]  /*46e0*/  LEA R128, P3, R12, UR8, 0x2 ;  /* 0x000000080c807c11 */ /* 0x000fc8000f8610ff */
[----:B------:R-:W-:-:S06]  /*46f0*/  LEA.HI.X R129, R12, UR9, R13, 0x2, P3 ;  /* 0x000000090c817c11 */ /* 0x000fcc00098f140d */
[----:B------:R-:W5:Y:S03]  /*4700*/  LDG.E.64 R128, desc[UR36][R128.64] ;  /* 0x0000002480807981 */ /* 0x000f66000c1e1b00 */
.L_x_2330:
[----:B------:R-:W-:Y:S05]  /*4710*/  BSYNC B2 ;  /* 0x0000000000027941 */ /* 0x000fea0003800000 */
.L_x_2329:
        /* <DEDUP_REMOVED lines=21> */
.L_x_2328:
[----:B------:R-:W-:Y:S05]  /*4870*/  BSYNC B1 ;  /* 0x0000000000017941 */ /* 0x000fea0003800000 */
.L_x_2327:
        /* <DEDUP_REMOVED lines=14> */
.L_x_2334:
[----:B------:R-:W-:Y:S05]  /*4960*/  BSYNC B2 ;  /* 0x0000000000027941 */ /* 0x000fea0003800000 */
.L_x_2333:
        /* <DEDUP_REMOVED lines=21> */
.L_x_2332:
[----:B------:R-:W-:Y:S05]  /*4ac0*/  BSYNC B1 ;  /* 0x0000000000017941 */ /* 0x000fea0003800000 */
.L_x_2331:
        /* <DEDUP_REMOVED lines=14> */
.L_x_2338:
[----:B------:R-:W-:Y:S05]  /*4bb0*/  BSYNC B2 ;  /* 0x0000000000027941 */ /* 0x000fea0003800000 */
.L_x_2337:
        /* <DEDUP_REMOVED lines=21> */
.L_x_2336:
[----:B------:R-:W-:Y:S05]  /*4d10*/  BSYNC B1 ;  /* 0x0000000000017941 */ /* 0x000fea0003800000 */
.L_x_2335:
        /* <DEDUP_REMOVED lines=14> */
.L_x_2342:
[----:B------:R-:W-:Y:S05]  /*4e00*/  BSYNC B2 ;  /* 0x0000000000027941 */ /* 0x000fea0003800000 */
.L_x_2341:
[----:B------:R-:W-:Y:S05]  /*4e10*/  @P4 BRA `(.L_x_2340) ;  /* 0x0000000000484947 */ /* 0x000fea0003800000 */
[----:B------:R-:W-:-:S13]  /*4e20*/  LOP3.LUT P3, RZ, R17, 0x10, RZ, 0xc0, !PT ;  /* 0x0000001011ff7812 */ /* 0x000fda000786c0ff */
[----:B------:R-:W0:Y:S08]  /*4e30*/  @P3 LDC R14, c[0x0][0x288] ;  /* 0x0000a200ff0e3b82 */ /* 0x000e300000000800 */
[----:B01234-:R-:W0:Y:S01]  /*4e40*/  @P3 LDC.64 R12, c[0x0][0x2e0] ;  /* 0x0000b800ff0c3b82 */ /* 0x01fe220000000a00 */
[----:B------:R-:W-:-:S04]  /*4e50*/  @P3 IMAD R14, R2, R14, R252 ;  /* 0x0000000e020e3224 */ /* 0x000fc800078e02fc */
[----:B------:R-:W-:-:S04]  /*4e60*/  @P3 IMAD R14, R14, 0xe0, R3 ;  /* 0x000000e00e0e3824 */ /* 0x000fc800078e0203 */
[----:B------:R-:W-:-:S04]  /*4e70*/  @P3 VIADD R14, R14, 0x2c ;  /* 0x0000002c0e0e3836 */ /* 0x000fc80000000000 */
[----:B0-----:R-:W-:-:S06]  /*4e80*/  @P3 IMAD.WIDE R12, R14, 0x4, R12 ;  /* 0x000000040e0c3825 */ /* 0x001fcc00078e020c */
[----:B------:R-:W2:Y:S01]  /*4e90*/  @P3 LDG.E.64 R12, desc[UR36][R12.64] ;  /* 0x000000240c0c3981 */ /* 0x000ea2000c1e1b00 */
[----:B-----5:R-:W-:Y:S01]  /*4ea0*/  FADD.FTZ R134, R250, R134 ;  /* 0x00000086fa867221 */ /* 0x020fe20000010000 */
[----:B------:R-:W-:-:S03]  /*4eb0*/  FADD.FTZ R135, R251, R135 ;  /* 0x00000087fb877221 */ /* 0x000fc60000010000 */
[----:B--2---:R-:W-:Y:S01]  /*4ec0*/  @P3 FMUL.FTZ R134, R134, R12 ;  /* 0x0000000c86863220 */ /* 0x004fe20000410000 */
[----:B------:R-:W-:Y:S01]  /*4ed0*/  @P3 FMUL.FTZ R135, R135, R13 ;  /* 0x0000000d87873220 */ /* 0x000fe20000410000 */
[----:B------:R-:W-:Y:S01]  /*4ee0*/  @!P2 IADD3 R14, P3, R4, R11, RZ ;  /* 0x0000000b040ea210 */ /* 0x000fe20007f7e0ff */
[----:B------:R-:W0:Y:S03]  /*4ef0*/  @!P2 LDC.64 R12, c[0x0][0x248] ;  /* 0x00009200ff0cab82 */ /* 0x000e260000000a00 */
[----:B------:R-:W-:Y:S02]  /*4f00*/  @!P2 LEA.HI.X.SX32 R11, R11, R7, 0x1, P3 ;  /* 0x000000070b0ba211 */ /* 0x000fe400018f0eff */
[----:B0-----:R-:W-:-:S04]  /*4f10*/  @!P2 LEA R12, P3, R14, R12, 0x2 ;  /* 0x0000000c0e0ca211 */ /* 0x001fc800078610ff */
[----:B------:R-:W-:-:S05]  /*4f20*/  @!P2 LEA.HI.X R13, R14, R13, R11, 0x2, P3 ;  /* 0x0000000d0e0da211 */ /* 0x000fca00018f140b */
[----:B------:R0:W-:Y:S04]  /*4f30*/  @!P2 STG.E.64 desc[UR36][R12.64], R134 ;  /* 0x000000860c00a986 */ /* 0x0001e8000c101b24 */
.L_x_2340:
[----:B------:R-:W-:Y:S05]  /*4f40*/  BSYNC B1 ;  /* 0x0000000000017941 */ /* 0x000fea0003800000 */
.L_x_2339:
        /* <DEDUP_REMOVED lines=14> */
.L_x_2346:
[----:B------:R-:W-:Y:S05]  /*5030*/  BSYNC B2 ;  /* 0x0000000000027941 */ /* 0x000fea0003800000 */
.L_x_2345:
        /* <DEDUP_REMOVED lines=19> */
.L_x_2344:
[----:B------:R-:W-:Y:S05]  /*5170*/  BSYNC B1 ;  /* 0x0000000000017941 */ /* 0x000fea0003800000 */
.L_x_2343:
        /* <DEDUP_REMOVED lines=14> */
.L_x_2350:
[----:B------:R-:W-:Y:S05]  /*5260*/  BSYNC B2 ;  /* 0x0000000000027941 */ /* 0x000fea0003800000 */
.L_x_2349:
        /* <DEDUP_REMOVED lines=19> */
.L_x_2348:
[----:B------:R-:W-:Y:S05]  /*53a0*/  BSYNC B1 ;  /* 0x0000000000017941 */ /* 0x000fea0003800000 */
.L_x_2347:
        /* <DEDUP_REMOVED lines=14> */
.L_x_2354:
[----:B------:R-:W-:Y:S05]  /*5490*/  BSYNC B2 ;  /* 0x0000000000027941 */ /* 0x000fea0003800000 */
.L_x_2353:
        /* <DEDUP_REMOVED lines=19> */
.L_x_2352:
[----:B------:R-:W-:Y:S05]  /*55d0*/  BSYNC B1 ;  /* 0x0000000000017941 */ /* 0x000fea0003800000 */
.L_x_2351:
        /* <DEDUP_REMOVED lines=14> */
.L_x_2358:
[----:B------:R-:W-:Y:S05]  /*56c0*/  BSYNC B2 ;  /* 0x0000000000027941 */ /* 0x000fea0003800000 */
.L_x_2357:
        /* <DEDUP_REMOVED lines=19> */
.L_x_2356:
[----:B------:R-:W-:Y:S05]  /*5800*/  BSYNC B1 ;  /* 0x0000000000017941 */ /* 0x000fea0003800000 */
.L_x_2355:
[----:B------:R-:W-:Y:S04]  /*5810*/  BSSY B1, `(.L_x_2359) ;  /* 0x0000022000017945 */ /* 0x000fe80003800000 */
[----:B------:R-:W-:Y:S05]  /*5820*/  @P1 BRA `(.L_x_2360) ;  /* 0x0000000000801947 */ /* 0x000fea0003800000 */
[----:B------:R-:W-:Y:S01]  /*5830*/  LEA R11, R0, R9, 0x4 ;  /* 0x00000009000b7211 */ /* 0x000fe200078e20ff */
        /* <DEDUP_REMOVED lines=11> */
.L_x_2362:
[----:B------:R-:W-:Y:S05]  /*58f0*/  BSYNC B2 ;  /* 0x0000000000027941 */ /* 0x000fea0003800000 */
.L_x_2361:
        /* <DEDUP_REMOVED lines=19> */
.L_x_2360:
[----:B------:R-:W-:Y:S05]  /*5a30*/  BSYNC B1 ;  /* 0x0000000000017941 */ /* 0x000fea0003800000 */
.L_x_2359:
        /* <DEDUP_REMOVED lines=14> */
.L_x_2366:
[----:B------:R-:W-:Y:S05]  /*5b20*/  BSYNC B2 ;  /* 0x0000000000027941 */ /* 0x000fea0003800000 */
.L_x_2365:
[----:B------:R-:W-:Y:S05]  /*5b30*/  @P4 BRA `(.L_x_2364) ;  /* 0x0000000000484947 */ /* 0x000fea0003800000 */
[----:B------:R-:W-:-:S13]  /*5b40*/  LOP3.LUT P3, RZ, R17, 0x10, RZ, 0xc0, !PT ;  /* 0x0000001011ff7812 */ /* 0x000fda000786c0ff */
[----:B------:R-:W0:Y:S08]  /*5b50*/  @P3 LDC R14, c[0x0][0x288] ;  /* 0x0000a200ff0e3b82 */ /* 0x000e300000000800 */
[----:B01234-:R-:W0:Y:S01]  /*5b60*/  @P3 LDC.64 R12, c[0x0][0x2e0] ;  /* 0x0000b800ff0c3b82 */ /* 0x01fe220000000a00 */
[----:B------:R-:W-:-:S04]  /*5b70*/  @P3 IMAD R14, R2, R14, R252 ;  /* 0x0000000e020e3224 */ /* 0x000fc800078e02fc */
[----:B------:R-:W-:-:S05]  /*5b80*/  @P3 IMAD R14, R14, 0xe0, R3 ;  /* 0x000000e00e0e3824 */ /* 0x000fca00078e0203 */
[----:B------:R-:W-:-:S05]  /*5b90*/  @P3 IADD3 R14, R14, 0x44, RZ ;  /* 0x000000440e0e3810 */ /* 0x000fca0007ffe0ff */
        /* <DEDUP_REMOVED lines=12> */
.L_x_2364:
[----:B------:R-:W-:Y:S05]  /*5c60*/  BSYNC B1 ;  /* 0x0000000000017941 */ /* 0x000fea0003800000 */
.L_x_2363:
        /* <DEDUP_REMOVED lines=14> */
.L_x_2370:
[----:B------:R-:W-:Y:S05]  /*5d50*/  BSYNC B2 ;  /* 0x0000000000027941 */ /* 0x000fea0003800000 */
.L_x_2369:
        /* <DEDUP_REMOVED lines=19> */
.L_x_2368:
[----:B------:R-:W-:Y:S05]  /*5e90*/  BSYNC B1 ;  /* 0x0000000000017941 */ /* 0x000fea0003800000 */
.L_x_2367:
        /* <DEDUP_REMOVED lines=14> */
.L_x_2374:
[----:B------:R-:W-:Y:S05]  /*5f80*/  BSYNC B2 ;  /* 0x0000000000027941 */ /* 0x000fea0003800000 */
.L_x_2373:
        /* <DEDUP_REMOVED lines=19> */
.L_x_2372:
[----:B------:R-:W-:Y:S05]  /*60c0*/  BSYNC B1 ;  /* 0x0000000000017941 */ /* 0x000fea0003800000 */
.L_x_2371:
        /* <DEDUP_REMOVED lines=14> */
.L_x_2378:
[----:B------:R-:W-:Y:S05]  /*61b0*/  BSYNC B2 ;  /* 0x0000000000027941 */ /* 0x000fea0003800000 */
.L_x_2377:
        /* <DEDUP_REMOVED lines=19> */
.L_x_2376:
[----:B------:R-:W-:Y:S05]  /*62f0*/  BSYNC B1 ;  /* 0x0000000000017941 */ /* 0x000fea0003800000 */
.L_x_2375:
        /* <DEDUP_REMOVED lines=14> */
.L_x_2382:
[----:B------:R-:W-:Y:S05]  /*63e0*/  BSYNC B2 ;  /* 0x0000000000027941 */ /* 0x000fea0003800000 */
.L_x_2381:
        /* <DEDUP_REMOVED lines=19> */
.L_x_2380:
[----:B------:R-:W-:Y:S05]  /*6520*/  BSYNC B1 ;  /* 0x0000000000017941 */ /* 0x000fea0003800000 */
.L_x_2379:
        /* <DEDUP_REMOVED lines=14> */
.L_x_2386:
[----:B------:R-:W-:Y:S05]  /*6610*/  BSYNC B2 ;  /* 0x0000000000027941 */ /* 0x000fea0003800000 */
.L_x_2385:
        /* <DEDUP_REMOVED lines=19> */
.L_x_2384:
[----:B------:R-:W-:Y:S05]  /*6750*/  BSYNC B1 ;  /* 0x0000000000017941 */ /* 0x000fea0003800000 */
.L_x_2383:
        /* <DEDUP_REMOVED lines=14> */
.L_x_2390:
[----:B------:R-:W-:Y:S05]  /*6840*/  BSYNC B2 ;  /* 0x0000000000027941 */ /* 0x000fea0003800000 */
.L_x_2389:
        /* <DEDUP_REMOVED lines=19> */
.L_x_2388:
[----:B------:R-:W-:Y:S05]  /*6980*/  BSYNC B1 ;  /* 0x0000000000017941 */ /* 0x000fea0003800000 */
.L_x_2387:
        /* <DEDUP_REMOVED lines=14> */
.L_x_2394:
[----:B------:R-:W-:Y:S05]  /*6a70*/  BSYNC B2 ;  /* 0x0000000000027941 */ /* 0x000fea0003800000 */
.L_x_2393:
        /* <DEDUP_REMOVED lines=19> */
.L_x_2392:
[----:B------:R-:W-:Y:S05]  /*6bb0*/  BSYNC B1 ;  /* 0x0000000000017941 */ /* 0x000fea0003800000 */
.L_x_2391:
        /* <DEDUP_REMOVED lines=14> */
.L_x_2398:
[----:B------:R-:W-:Y:S05]  /*6ca0*/  BSYNC B2 ;  /* 0x0000000000027941 */ /* 0x000fea0003800000 */
.L_x_2397:
        /* <DEDUP_REMOVED lines=19> */
.L_x_2396:
[----:B------:R-:W-:Y:S05]  /*6de0*/  BSYNC B1 ;  /* 0x0000000000017941 */ /* 0x000fea0003800000 */
.L_x_2395:
        /* <DEDUP_REMOVED lines=14> */
.L_x_2402:
[----:B------:R-:W-:Y:S05]  /*6ed0*/  BSYNC B2 ;  /* 0x0000000000027941 */ /* 0x000fea0003800000 */
.L_x_2401:
        /* <DEDUP_REMOVED lines=19> */
.L_x_2400:
[----:B------:R-:W-:Y:S05]  /*7010*/  BSYNC B1 ;  /* 0x0000000000017941 */ /* 0x000fea0003800000 */
.L_x_2399:
        /* <DEDUP_REMOVED lines=14> */
.L_x_2406:
[----:B------:R-:W-:Y:S05]  /*7100*/  BSYNC B2 ;  /* 0x0000000000027941 */ /* 0x000fea0003800000 */
.L_x_2405:
        /* <DEDUP_REMOVED lines=19> */
.L_x_2404:
[----:B------:R-:W-:Y:S05]  /*7240*/  BSYNC B1 ;  /* 0x0000000000017941 */ /* 0x000fea0003800000 */
.L_x_2403:
        /* <DEDUP_REMOVED lines=14> */
.L_x_2410:
[----:B------:R-:W-:Y:S05]  /*7330*/  BSYNC B2 ;  /* 0x0000000000027941 */ /* 0x000fea0003800000 */
.L_x_2409:
        /* <DEDUP_REMOVED lines=19> */
.L_x_2408:
[----:B------:R-:W-:Y:S05]  /*7470*/  BSYNC B1 ;  /* 0x0000000000017941 */ /* 0x000fea0003800000 */
.L_x_2407:
        /* <DEDUP_REMOVED lines=14> */
.L_x_2414:
[----:B------:R-:W-:Y:S05]  /*7560*/  BSYNC B2 ;  /* 0x0000000000027941 */ /* 0x000fea0003800000 */
.L_x_2413:
        /* <DEDUP_REMOVED lines=19> */
.L_x_2412:
[----:B------:R-:W-:Y:S05]  /*76a0*/  BSYNC B1 ;  /* 0x0000000000017941 */ /* 0x000fea0003800000 */
.L_x_2411:
        /* <DEDUP_REMOVED lines=14> */
.L_x_2418:
[----:B------:R-:W-:Y:S05]  /*7790*/  BSYNC B2 ;  /* 0x0000000000027941 */ /* 0x000fea0003800000 */
.L_x_2417:
        /* <DEDUP_REMOVED lines=19> */
.L_x_2416:
[----:B------:R-:W-:Y:S05]  /*78d0*/  BSYNC B1 ;  /* 0x0000000000017941 */ /* 0x000fea0003800000 */
.L_x_2415:
        /* <DEDUP_REMOVED lines=14> */
.L_x_2422:
[----:B------:R-:W-:Y:S05]  /*79c0*/  BSYNC B2 ;  /* 0x0000000000027941 */ /* 0x000fea0003800000 */
.L_x_2421:
        /* <DEDUP_REMOVED lines=19> */
.L_x_2420:
[----:B------:R-:W-:Y:S05]  /*7b00*/  BSYNC B1 ;  /* 0x0000000000017941 */ /* 0x000fea0003800000 */
.L_x_2419:
        /* <DEDUP_REMOVED lines=14> */
.L_x_2426:
[----:B------:R-:W-:Y:S05]  /*7bf0*/  BSYNC B2 ;  /* 0x0000000000027941 */ /* 0x000fea0003800000 */
.L_x_2425:
        /* <DEDUP_REMOVED lines=19> */
.L_x_2424:
[----:B------:R-:W-:Y:S05]  /*7d30*/  BSYNC B1 ;  /* 0x0000000000017941 */ /* 0x000fea0003800000 */
.L_x_2423:
        /* <DEDUP_REMOVED lines=14> */
.L_x_2430:
[----:B------:R-:W-:Y:S05]  /*7e20*/  BSYNC B2 ;  /* 0x0000000000027941 */ /* 0x000fea0003800000 */
.L_x_2429:
        /* <DEDUP_REMOVED lines=19> */
.L_x_2428:
[----:B------:R-:W-:Y:S05]  /*7f60*/  BSYNC B1 ;  /* 0x0000000000017941 */ /* 0x000fea0003800000 */
.L_x_2427:
        /* <DEDUP_REMOVED lines=14> */
.L_x_2434:
[----:B------:R-:W-:Y:S05]  /*8050*/  BSYNC B2 ;  /* 0x0000000000027941 */ /* 0x000fea0003800000 */
.L_x_2433:
        /* <DEDUP_REMOVED lines=19> */
.L_x_2432:
[----:B------:R-:W-:Y:S05]  /*8190*/  BSYNC B1 ;  /* 0x0000000000017941 */ /* 0x000fea0003800000 */
.L_x_2431:
        /* <DEDUP_REMOVED lines=14> */
.L_x_2438:
[----:B------:R-:W-:Y:S05]  /*8280*/  BSYNC B2 ;  /* 0x0000000000027941 */ /* 0x000fea0003800000 */
.L_x_2437:
        /* <DEDUP_REMOVED lines=19> */
.L_x_2436:
[----:B------:R-:W-:Y:S05]  /*83c0*/  BSYNC B1 ;  /* 0x0000000000017941 */ /* 0x000fea0003800000 */
.L_x_2435:
        /* <DEDUP_REMOVED lines=14> */
.L_x_2442:
[----:B------:R-:W-:Y:S05]  /*84b0*/  BSYNC B2 ;  /* 0x0000000000027941 */ /* 0x000fea0003800000 */
.L_x_2441:
        /* <DEDUP_REMOVED lines=19> */
.L_x_2440:
[----:B------:R-:W-:Y:S05]  /*85f0*/  BSYNC B1 ;  /* 0x0000000000017941 */ /* 0x000fea0003800000 */
.L_x_2439:
        /* <DEDUP_REMOVED lines=14> */
.L_x_2446:
[----:B------:R-:W-:Y:S05]  /*86e0*/  BSYNC B2 ;  /* 0x0000000000027941 */ /* 0x000fea0003800000 */
.L_x_2445:
        /* <DEDUP_REMOVED lines=19> */
.L_x_2444:
[----:B------:R-:W-:Y:S05]  /*8820*/  BSYNC B1 ;  /* 0x0000000000017941 */ /* 0x000fea0003800000 */
.L_x_2443:
        /* <DEDUP_REMOVED lines=14> */
.L_x_2450:
[----:B------:R-:W-:Y:S05]  /*8910*/  BSYNC B2 ;  /* 0x0000000000027941 */ /* 0x000fea0003800000 */
.L_x_2449:
        /* <DEDUP_REMOVED lines=19> */
.L_x_2448:
[----:B------:R-:W-:Y:S05]  /*8a50*/  BSYNC B1 ;  /* 0x0000000000017941 */ /* 0x000fea0003800000 */
.L_x_2447:
        /* <DEDUP_REMOVED lines=14> */
.L_x_2454:
[----:B------:R-:W-:Y:S05]  /*8b40*/  BSYNC B2 ;  /* 0x0000000000027941 */ /* 0x000fea0003800000 */
.L_x_2453:
        /* <DEDUP_REMOVED lines=19> */
.L_x_2452:
[----:B------:R-:W-:Y:S05]  /*8c80*/  BSYNC B1 ;  /* 0x0000000000017941 */ /* 0x000fea0003800000 */
.L_x_2451:
        /* <DEDUP_REMOVED lines=14> */
.L_x_2458:
[----:B------:R-:W-:Y:S05]  /*8d70*/  BSYNC B2 ;  /* 0x0000000000027941 */ /* 0x000fea0003800000 */
.L_x_2457:
        /* <DEDUP_REMOVED lines=19> */
.L_x_2456:
[----:B------:R-:W-:Y:S05]  /*8eb0*/  BSYNC B1 ;  /* 0x0000000000017941 */ /* 0x000fea0003800000 */
.L_x_2455:
        /* <DEDUP_REMOVED lines=14> */
.L_x_2462:
[----:B------:R-:W-:Y:S05]  /*8fa0*/  BSYNC B2 ;  /* 0x0000000000027941 */ /* 0x000fea0003800000 */
.L_x_2461:
        /* <DEDUP_REMOVED lines=19> */
.L_x_2460:
[----:B------:R-:W-:Y:S05]  /*90e0*/  BSYNC B1 ;  /* 0x0000000000017941 */ /* 0x000fea0003800000 */
.L_x_2459:
        /* <DEDUP_REMOVED lines=14> */
.L_x_2466:
[----:B------:R-:W-:Y:S05]  /*91d0*/  BSYNC B2 ;  /* 0x0000000000027941 */ /* 0x000fea0003800000 */
.L_x_2465:
        /* <DEDUP_REMOVED lines=19> */
.L_x_2464:
[----:B------:R-:W-:Y:S05]  /*9310*/  BSYNC B1 ;  /* 0x0000000000017941 */ /* 0x000fea0003800000 */
.L_x_2463:
        /* <DEDUP_REMOVED lines=14> */
.L_x_2470:
[----:B------:R-:W-:Y:S05]  /*9400*/  BSYNC B2 ;  /* 0x0000000000027941 */ /* 0x000fea0003800000 */
.L_x_2469:
        /* <DEDUP_REMOVED lines=19> */
.L_x_2468:
[----:B------:R-:W-:Y:S05]  /*9540*/  BSYNC B1 ;  /* 0x0000000000017941 */ /* 0x000fea0003800000 */
.L_x_2467:
        /* <DEDUP_REMOVED lines=14> */
.L_x_2474:
[----:B------:R-:W-:Y:S05]  /*9630*/  BSYNC B2 ;  /* 0x0000000000027941 */ /* 0x000fea0003800000 */
.L_x_2473:
        /* <DEDUP_REMOVED lines=19> */
.L_x_2472:
[----:B------:R-:W-:Y:S05]  /*9770*/  BSYNC B1 ;  /* 0x0000000000017941 */ /* 0x000fea0003800000 */
.L_x_2471:
        /* <DEDUP_REMOVED lines=14> */
.L_x_2478:
[----:B------:R-:W-:Y:S05]  /*9860*/  BSYNC B2 ;  /* 0x0000000000027941 */ /* 0x000fea0003800000 */
.L_x_2477:
        /* <DEDUP_REMOVED lines=19> */
.L_x_2476:
[----:B------:R-:W-:Y:S05]  /*99a0*/  BSYNC B1 ;  /* 0x0000000000017941 */ /* 0x000fea0003800000 */
.L_x_2475:
        /* <DEDUP_REMOVED lines=14> */
.L_x_2482:
[----:B------:R-:W-:Y:S05]  /*9a90*/  BSYNC B2 ;  /* 0x0000000000027941 */ /* 0x000fea0003800000 */
.L_x_2481:
        /* <DEDUP_REMOVED lines=19> */
.L_x_2480:
[----:B------:R-:W-:Y:S05]  /*9bd0*/  BSYNC B1 ;  /* 0x0000000000017941 */ /* 0x000fea0003800000 */
.L_x_2479:
        /* <DEDUP_REMOVED lines=14> */
.L_x_2486:
[----:B------:R-:W-:Y:S05]  /*9cc0*/  BSYNC B2 ;  /* 0x0000000000027941 */ /* 0x000fea0003800000 */
.L_x_2485:
        /* <DEDUP_REMOVED lines=19> */
.L_x_2484:
[----:B------:R-:W-:Y:S05]  /*9e00*/  BSYNC B1 ;  /* 0x0000000000017941 */ /* 0x000fea0003800000 */
.L_x_2483:
        /* <DEDUP_REMOVED lines=14> */
.L_x_2490:
[----:B------:R-:W-:Y:S05]  /*9ef0*/  BSYNC B2 ;  /* 0x0000000000027941 */ /* 0x000fea0003800000 */
.L_x_2489:
        /* <DEDUP_REMOVED lines=19> */
.L_x_2488:
[----:B------:R-:W-:Y:S05]  /*a030*/  BSYNC B1 ;  /* 0x0000000000017941 */ /* 0x000fea0003800000 */
.L_x_2487:
        /* <DEDUP_REMOVED lines=14> */
.L_x_2494:
[----:B------:R-:W-:Y:S05]  /*a120*/  BSYNC B2 ;  /* 0x0000000000027941 */ /* 0x000fea0003800000 */
.L_x_2493:
        /* <DEDUP_REMOVED lines=19> */
.L_x_2492:
[----:B------:R-:W-:Y:S05]  /*a260*/  BSYNC B1 ;  /* 0x0000000000017941 */ /* 0x000fea0003800000 */
.L_x_2491:
        /* <DEDUP_REMOVED lines=14> */
.L_x_2498:
[----:B------:R-:W-:Y:S05]  /*a350*/  BSYNC B2 ;  /* 0x0000000000027941 */ /* 0x000fea0003800000 */
.L_x_2497:
        /* <DEDUP_REMOVED lines=19> */
.L_x_2496:
[----:B------:R-:W-:Y:S05]  /*a490*/  BSYNC B1 ;  /* 0x0000000000017941 */ /* 0x000fea0003800000 */
.L_x_2495:
        /* <DEDUP_REMOVED lines=14> */
.L_x_2502:
[----:B------:R-:W-:Y:S05]  /*a580*/  BSYNC B2 ;  /* 0x0000000000027941 */ /* 0x000fea0003800000 */
.L_x_2501:
        /* <DEDUP_REMOVED lines=19> */
.L_x_2500:
[----:B------:R-:W-:Y:S05]  /*a6c0*/  BSYNC B1 ;  /* 0x0000000000017941 */ /* 0x000fea0003800000 */
.L_x_2499:
        /* <DEDUP_REMOVED lines=14> */
.L_x_2506:
[----:B------:R-:W-:Y:S05]  /*a7b0*/  BSYNC B2 ;  /* 0x0000000000027941 */ /* 0x000fea0003800000 */
.L_x_2505:
        /* <DEDUP_REMOVED lines=19> */
.L_x_2504:
[----:B------:R-:W-:Y:S05]  /*a8f0*/  BSYNC B1 ;  /* 0x0000000000017941 */ /* 0x000fea0003800000 */
.L_x_2503:
        /* <DEDUP_REMOVED lines=14> */
.L_x_2510:
[----:B------:R-:W-:Y:S05]  /*a9e0*/  BSYNC B2 ;  /* 0x0000000000027941 */ /* 0x000fea0003800000 */
.L_x_2509:
        /* <DEDUP_REMOVED lines=19> */
.L_x_2508:
[----:B------:R-:W-:Y:S05]  /*ab20*/  BSYNC B1 ;  /* 0x0000000000017941 */ /* 0x000fea0003800000 */
.L_x_2507:
        /* <DEDUP_REMOVED lines=14> */
.L_x_2514:
[----:B------:R-:W-:Y:S05]  /*ac10*/  BSYNC B2 ;  /* 0x0000000000027941 */ /* 0x000fea0003800000 */
.L_x_2513:
        /* <DEDUP_REMOVED lines=19> */
.L_x_2512:
[----:B------:R-:W-:Y:S05]  /*ad50*/  BSYNC B1 ;  /* 0x0000000000017941 */ /* 0x000fea0003800000 */
.L_x_2511:
        /* <DEDUP_REMOVED lines=14> */
.L_x_2518:
[----:B------:R-:W-:Y:S05]  /*ae40*/  BSYNC B2 ;  /* 0x0000000000027941 */ /* 0x000fea0003800000 */
.L_x_2517:
        /* <DEDUP_REMOVED lines=19> */
.L_x_2516:
[----:B------:R-:W-:Y:S05]  /*af80*/  BSYNC B1 ;  /* 0x0000000000017941 */ /* 0x000fea0003800000 */
.L_x_2515:
        /* <DEDUP_REMOVED lines=14> */
.L_x_2522:
[----:B------:R-:W-:Y:S05]  /*b070*/  BSYNC B2 ;  /* 0x0000000000027941 */ /* 0x000fea0003800000 */
.L_x_2521:
        /* <DEDUP_REMOVED lines=19> */
.L_x_2520:
[----:B------:R-:W-:Y:S05]  /*b1b0*/  BSYNC B1 ;  /* 0x0000000000017941 */ /* 0x000fea0003800000 */
.L_x_2519:
        /* <DEDUP_REMOVED lines=14> */
.L_x_2526:
[----:B------:R-:W-:Y:S05]  /*b2a0*/  BSYNC B2 ;  /* 0x0000000000027941 */ /* 0x000fea0003800000 */
.L_x_2525:
        /* <DEDUP_REMOVED lines=19> */
.L_x_2524:
[----:B------:R-:W-:Y:S05]  /*b3e0*/  BSYNC B1 ;  /* 0x0000000000017941 */ /* 0x000fea0003800000 */
.L_x_2523:
        /* <DEDUP_REMOVED lines=14> */
.L_x_2530:
[----:B------:R-:W-:Y:S05]  /*b4d0*/  BSYNC B2 ;  /* 0x0000000000027941 */ /* 0x000fea0003800000 */
.L_x_2529:
        /* <DEDUP_REMOVED lines=19> */
.L_x_2528:
[----:B------:R-:W-:Y:S05]  /*b610*/  BSYNC B1 ;  /* 0x0000000000017941 */ /* 0x000fea0003800000 */
.L_x_2527:
        /* <DEDUP_REMOVED lines=14> */
.L_x_2534:
[----:B------:R-:W-:Y:S05]  /*b700*/  BSYNC B2 ;  /* 0x0000000000027941 */ /* 0x000fea0003800000 */
.L_x_2533:
        /* <DEDUP_REMOVED lines=19> */
.L_x_2532:
[----:B------:R-:W-:Y:S05]  /*b840*/  BSYNC B1 ;  /* 0x0000000000017941 */ /* 0x000fea0003800000 */
.L_x_2531:
        /* <DEDUP_REMOVED lines=14> */
.L_x_2538:
[----:B------:R-:W-:Y:S05]  /*b930*/  BSYNC B2 ;  /* 0x0000000000027941 */ /* 0x000fea0003800000 */
.L_x_2537:
        /* <DEDUP_REMOVED lines=19> */
.L_x_2536:
[----:B------:R-:W-:Y:S05]  /*ba70*/  BSYNC B1 ;  /* 0x0000000000017941 */ /* 0x000fea0003800000 */
.L_x_2535:
        /* <DEDUP_REMOVED lines=14> */
.L_x_2542:
[----:B------:R-:W-:Y:S05]  /*bb60*/  BSYNC B2 ;  /* 0x0000000000027941 */ /* 0x000fea0003800000 */
.L_x_2541:
        /* <DEDUP_REMOVED lines=19> */
.L_x_2540:
[----:B------:R-:W-:Y:S05]  /*bca0*/  BSYNC B1 ;  /* 0x0000000000017941 */ /* 0x000fea0003800000 */
.L_x_2539:
        /* <DEDUP_REMOVED lines=14> */
.L_x_2546:
[----:B------:R-:W-:Y:S05]  /*bd90*/  BSYNC B2 ;  /* 0x0000000000027941 */ /* 0x000fea0003800000 */
.L_x_2545:
        /* <DEDUP_REMOVED lines=19> */
.L_x_2544:
[----:B------:R-:W-:Y:S05]  /*bed0*/  BSYNC B1 ;  /* 0x0000000000017941 */ /* 0x000fea0003800000 */
.L_x_2543:
        /* <DEDUP_REMOVED lines=14> */
.L_x_2550:
[----:B------:R-:W-:Y:S05]  /*bfc0*/  BSYNC B2 ;  /* 0x0000000000027941 */ /* 0x000fea0003800000 */
.L_x_2549:
[----:B------:R-:W-:Y:S05]  /*bfd0*/  @P4 BRA `(.L_x_2548) ;  /* 0x0000000000484947 */ /* 0x000fea0003800000 */
[----:B------:R-:W-:-:S13]  /*bfe0*/  LOP3.LUT P3, RZ, R17, 0x10, RZ, 0xc0, !PT ;  /* 0x0000001011ff7812 */ /* 0x000fda000786c0ff */
[----:B01234-:R-:W0:Y:S08]  /*bff0*/  @P3 LDC R12, c[0x0][0x288] ;  /* 0x0000a200ff0c3b82 */ /* 0x01fe300000000800 */
[----:B------:R-:W1:Y:S01]  /*c000*/  @P3 LDC.64 R10, c[0x0][0x2e0] ;  /* 0x0000b800ff0a3b82 */ /* 0x000e620000000a00 */
[----:B0-----:R-:W-:-:S04]  /*c010*/  @P3 IMAD R12, R2, R12, R252 ;  /* 0x0000000c020c3224 */ /* 0x001fc800078e02fc */
[----:B------:R-:W-:-:S04]  /*c020*/  @P3 IMAD R12, R12, 0xe0, R3 ;  /* 0x000000e00c0c3824 */ /* 0x000fc800078e0203 */
[----:B------:R-:W-:-:S04]  /*c030*/  @P3 VIADD R12, R12, 0xfc ;  /* 0x000000fc0c0c3836 */ /* 0x000fc80000000000 */
[----:B-1----:R-:W-:-:S06]  /*c040*/  @P3 IMAD.WIDE R10, R12, 0x4, R10 ;  /* 0x000000040c0a3825 */ /* 0x002fcc00078e020a */
        /* <DEDUP_REMOVED lines=11> */
.L_x_2548:
[----:B------:R-:W-:Y:S05]  /*c100*/  BSYNC B1 ;  /* 0x0000000000017941 */ /* 0x000fea0003800000 */
.L_x_2547:
[----:B0-----:R-:W2:Y:S04]  /*c110*/  LDL R10, [R1+0x250] ;  /* 0x00025000010a7983 */ /* 0x001ea80000100800 */
[----:B------:R-:W2:Y:S04]  /*c120*/  LDL R9, [R1+0x254] ;  /* 0x0002540001097983 */ /* 0x000ea80000100800 */
[----:B------:R-:W2:Y:S04]  /*c130*/  LDL R252, [R1+0x220] ;  /* 0x0002200001fc7983 */ /* 0x000ea80000100800 */
[----:B------:R-:W2:Y:S04]  /*c140*/  LDL R15, [R1+0x224] ;  /* 0x00022400010f7983 */ /* 0x000ea80000100800 */
[----:B------:R-:W2:Y:S04]  /*c150*/  LDL R14, [R1+0x218] ;  /* 0x00021800010e7983 */ /* 0x000ea80000100800 */
[----:B-1234-:R-:W2:Y:S04]  /*c160*/  LDL R13, [R1+0x21c] ;  /* 0x00021c00010d7983 */ /* 0x01eea80000100800 */
[----:B------:R-:W3:Y:S04]  /*c170*/  LDL R12, [R1+0x210] ;  /* 0x00021000010c7983 */ /* 0x000ee80000100800 */
[----:B------:R-:W4:Y:S04]  /*c180*/  LDL R11, [R1+0x214] ;  /* 0x00021400010b7983 */ /* 0x000f280000100800 */
        /* <DEDUP_REMOVED lines=35> */
[----:B------:R1:W-:Y:S04]  /*c3c0*/  STL [R1+0x27c], R0 ;  /* 0x00027c0001007387 */ /* 0x0003e80000100800 */
[----:B0-----:R-:W3:Y:S04]  /*c3d0*/  LDL R19, [R1+0x1d4] ;  /* 0x0001d40001137983 */ /* 0x001ee80000100800 */
[----:B-1----:R-:W3:Y:S04]  /*c3e0*/  LDL R2, [R1+0x208] ;  /* 0x0002080001027983 */ /* 0x002ee80000100800 */
[----:B------:R-:W3:Y:S04]  /*c3f0*/  LDL R0, [R1+0x20c] ;  /* 0x00020c0001007983 */ /* 0x000ee80000100800 */
        /* <DEDUP_REMOVED lines=8> */
[----:B------:R-:W3:Y:S01]  /*c480*/  LDL R3, [R1+0x19c] ;  /* 0x00019c0001037983 */ /* 0x000ee20000100800 */
[----:B-----5:R-:W-:Y:S01]  /*c490*/  FMUL.FTZ R10, R10, R114 ;  /* 0x000000720a0a7220 */ /* 0x020fe20000410000 */
[----:B------:R-:W-:-:S04]  /*c4a0*/  FMUL.FTZ R9, R9, R115 ;  /* 0x0000007309097220 */ /* 0x000fc80000410000 */
[----:B----4-:R-:W-:Y:S02]  /*c4b0*/  FFMA.FTZ R9, R21, R113, R9 ;  /* 0x0000007115097223 */ /* 0x010fe40000010009 */
[----:B------:R-:W4:Y:S02]  /*c4c0*/  LDL R21, [R1+0x1dc] ;  /* 0x0001dc0001157983 */ /* 0x000f240000100800 */
[----:B--2---:R-:W-:Y:S02]  /*c4d0*/  FFMA.FTZ R9, R23, R117, R9 ;  /* 0x0000007517097223 */ /* 0x004fe40000010009 */
[----:B------:R-:W2:Y:S02]  /*c4e0*/  LDL R23, [R1+0x1e4] ;  /* 0x0001e40001177983 */ /* 0x000ea40000100800 */
[----:B------:R-:W-:Y:S02]  /*c4f0*/  FFMA.FTZ R9, R25, R119, R9 ;  /* 0x0000007719097223 */ /* 0x000fe40000010009 */
[----:B------:R-:W4:Y:S02]  /*c500*/  LDL R25, [R1+0x1ec] ;  /* 0x0001ec0001197983 */ /* 0x000f240000100800 */
[----:B------:R-:W-:Y:S01]  /*c510*/  FFMA.FTZ R9, R27, R121, R9 ;  /* 0x000000791b097223 */ /* 0x000fe20000010009 */
[----:B---3--:R-:W-:Y:S01]  /*c520*/  FFMA.FTZ R10, R20, R112, R10 ;  /* 0x00000070140a7223 */ /* 0x008fe2000001000a */
[----:B------:R-:W3:Y:S02]  /*c530*/  LDL R27, [R1+0x1f4] ;  /* 0x0001f400011b7983 */ /* 0x000ee40000100800 */
[----:B------:R-:W-:Y:S01]  /*c540*/  FFMA.FTZ R9, R29, R123, R9 ;  /* 0x0000007b1d097223 */ /* 0x000fe20000010009 */
[----:B------:R-:W-:Y:S01]  /*c550*/  FFMA.FTZ R10, R22, R116, R10 ;  /* 0x00000074160a7223 */ /* 0x000fe2000001000a */
[----:B------:R-:W2:Y:S02]  /*c560*/  LDL R29, [R1+0x1f8] ;  /* 0x0001f800011d7983 */ /* 0x000ea40000100800 */
[----:B------:R-:W-:Y:S01]  /*c570*/  FFMA.FTZ R9, R31, R125, R9 ;  /* 0x0000007d1f097223 */ /* 0x000fe20000010009 */
[----:B------:R-:W-:Y:S01]  /*c580*/  FFMA.FTZ R10, R24, R118, R10 ;  /* 0x00000076180a7223 */ /* 0x000fe2000001000a */
[----:B------:R-:W4:Y:S02]  /*c590*/  LDL R31, [R1+0x200] ;  /* 0x00020000011f7983 */ /* 0x000f240000100800 */
[----:B------:R-:W-:Y:S01]  /*c5a0*/  FFMA.FTZ R9, R15, R127, R9 ;  /* 0x0000007f0f097223 */ /* 0x000fe20000010009 */
[----:B------:R-:W-:Y:S01]  /*c5b0*/  FFMA.FTZ R10, R26, R120, R10 ;  /* 0x000000781a0a7223 */ /* 0x000fe2000001000a */
[----:B------:R-:W3:Y:S02]  /*c5c0*/  LDL R24, [R1+0x1e0] ;  /* 0x0001e00001187983 */ /* 0x000ee40000100800 */
[----:B------:R-:W-:Y:S01]  /*c5d0*/  FFMA.FTZ R9, R13, R129, R9 ;  /* 0x000000810d097223 */ /* 0x000fe20000010009 */
[----:B------:R-:W-:Y:S01]  /*c5e0*/  FFMA.FTZ R10, R28, R122, R10 ;  /* 0x0000007a1c0a7223 */ /* 0x000fe2000001000a */
[----:B------:R-:W3:Y:S02]  /*c5f0*/  LDL R26, [R1+0x1e8] ;  /* 0x0001e800011a7983 */ /* 0x000ee40000100800 */
[----:B------:R-:W-:Y:S01]  /*c600*/  FFMA.FTZ R9, R11, R131, R9 ;  /* 0x000000830b097223 */ /* 0x000fe20000010009 */
[----:B------:R-:W-:Y:S01]  /*c610*/  FFMA.FTZ R10, R30, R124, R10 ;  /* 0x0000007c1e0a7223 */ /* 0x000fe2000001000a */
[----:B------:R-:W3:Y:S03]  /*c620*/  LDL R28, [R1+0x1fc] ;  /* 0x0001fc00011c7983 */ /* 0x000ee60000100800 */
[----:B------:R-:W-:Y:S01]  /*c630*/  FFMA.FTZ R10, R252, R126, R10 ;  /* 0x0000007efc0a7223 */ /* 0x000fe2000001000a */
[----:B------:R-:W3:Y:S03]  /*c640*/  LDL R30, [R1+0x204] ;  /* 0x00020400011e7983 */ /* 0x000ee60000100800 */
[----:B------:R-:W-:Y:S01]  /*c650*/  FFMA.FTZ R10, R14, R128, R10 ;  /* 0x000000800e0a7223 */ /* 0x000fe2000001000a */
[----:B------:R-:W3:Y:S03]  /*c660*/  LDL R252, [R1+0x1f0] ;  /* 0x0001f00001fc7983 */ /* 0x000ee60000100800 */
[----:B------:R-:W-:Y:S01]  /*c670*/  FFMA.FTZ R10, R12, R130, R10 ;  /* 0x000000820c0a7223 */ /* 0x000fe2000001000a */
[----:B------:R-:W3:Y:S04]  /*c680*/  LDL R22, [R1+0x1d8] ;  /* 0x0001d80001167983 */ /* 0x000ee80000100800 */
[----:B------:R-:W3:Y:S04]  /*c690*/  LDL R20, [R1+0x1d0] ;  /* 0x0001d00001147983 */ /* 0x000ee80000100800 */
[----:B------:R-:W3:Y:S04]  /*c6a0*/  LDL R15, [R1+0x1c4] ;  /* 0x0001c400010f7983 */ /* 0x000ee80000100800 */
[----:B------:R-:W3:Y:S04]  /*c6b0*/  LDL R14, [R1+0x1b8] ;  /* 0x0001b800010e7983 */ /* 0x000ee80000100800 */
[----:B------:R-:W3:Y:S04]  /*c6c0*/  LDL R13, [R1+0x1bc] ;  /* 0x0001bc00010d7983 */ /* 0x000ee80000100800 */
[----:B------:R-:W3:Y:S04]  /*c6d0*/  LDL R12, [R1+0x1b0] ;  /* 0x0001b000010c7983 */ /* 0x000ee80000100800 */
[----:B------:R-:W3:Y:S01]  /*c6e0*/  LDL R11, [R1+0x1b4] ;  /* 0x0001b400010b7983 */ /* 0x000ee20000100800 */
[----:B------:R-:W-:Y:S01]  /*c6f0*/  FFMA.FTZ R10, R2, R132, R10 ;  /* 0x00000084020a7223 */ /* 0x000fe2000001000a */
[----:B------:R-:W-:-:S02]  /*c700*/  FFMA.FTZ R9, R0, R133, R9 ;  /* 0x0000008500097223 */ /* 0x000fc40000010009 */
[----:B------:R-:W3:Y:S04]  /*c710*/  LDL R2, [R1+0x190] ;  /* 0x0001900001027983 */ /* 0x000ee80000100800 */
[----:B------:R-:W3:Y:S01]  /*c720*/  LDL R0, [R1+0x194] ;  /* 0x0001940001007983 */ /* 0x000ee20000100800 */
[----:B----4-:R-:W-:-:S03]  /*c730*/  FFMA.FTZ R10, R31, R134, R10 ;  /* 0x000000861f0a7223 */ /* 0x010fc6000001000a */
[----:B------:R0:W5:Y:S01]  /*c740*/  LDL.LU R31, [R1+0x2d8] ;  /* 0x0002d800011f7983 */ /* 0x0001620000300800 */
[----:B--2---:R-:W-:Y:S01]  /*c750*/  FFMA.FTZ R10, R29, R136, R10 ;  /* 0x000000881d0a7223 */ /* 0x004fe2000001000a */
[----:B---3--:R-:W-:Y:S02]  /*c760*/  FFMA.FTZ R9, R30, R135, R9 ;  /* 0x000000871e097223 */ /* 0x008fe40000010009 */
[----:B------:R0:W5:Y:S02]  /*c770*/  LDL.LU R30, [R1+0x2d4] ;  /* 0x0002d400011e7983 */ /* 0x0001640000300800 */
[----:B------:R-:W-:Y:S01]  /*c780*/  FFMA.FTZ R9, R28, R137, R9 ;  /* 0x000000891c097223 */ /* 0x000fe20000010009 */
[----:B------:R-:W-:Y:S01]  /*c790*/  FFMA.FTZ R10, R252, R138, R10 ;  /* 0x0000008afc0a7223 */ /* 0x000fe2000001000a */
[----:B------:R0:W5:Y:S02]  /*c7a0*/  LDL.LU R29, [R1+0x2d0] ;  /* 0x0002d000011d7983 */ /* 0x0001640000300800 */
[----:B------:R-:W-:Y:S01]  /*c7b0*/  FFMA.FTZ R9, R27, R139, R9 ;  /* 0x0000008b1b097223 */ /* 0x000fe20000010009 */
[----:B------:R-:W-:Y:S01]  /*c7c0*/  FFMA.FTZ R10, R26, R140, R10 ;  /* 0x0000008c1a0a7223 */ /* 0x000fe2000001000a */
        /* <DEDUP_REMOVED lines=28> */
[----:B------:R-:W-:-:S02]  /*c990*/  FFMA.FTZ R9, R5, R159, R9 ;  /* 0x0000009f05097223 */ /* 0x000fc40000010009 */
        /* <DEDUP_REMOVED lines=28> */
[----:B------:R-:W2:Y:S01]  /*cb60*/  LDL R5, [R1+0x124] ;  /* 0x0001240001057983 */ /* 0x000ea20000100800 */
[----:B------:R-:W-:Y:S01]  /*cb70*/  FFMA.FTZ R10, R8, R168, R10 ;  /* 0x000000a8080a7223 */ /* 0x000fe2000001000a */
[----:B------:R-:W-:Y:S02]  /*cb80*/  FFMA.FTZ R9, R7, R169, R9 ;  /* 0x000000a907097223 */ /* 0x000fe40000010009 */
[----:B------:R-:W3:Y:S01]  /*cb90*/  LDL R8, [R1+0x118] ;  /* 0x0001180001087983 */ /* 0x000ee20000100800 */
[----:B------:R-:W-:-:S03]  /*cba0*/  FFMA.FTZ R10, R12, R170, R10 ;  /* 0x000000aa0c0a7223 */ /* 0x000fc6000001000a */
[----:B------:R-:W3:Y:S01]  /*cbb0*/  LDL R7, [R1+0x11c] ;  /* 0x00011c0001077983 */ /* 0x000ee20000100800 */
[----:B------:R-:W-:-:S03]  /*cbc0*/  FFMA.FTZ R9, R11, R171, R9 ;  /* 0x000000ab0b097223 */ /* 0x000fc60000010009 */
[----:B------:R-:W3:Y:S04]  /*cbd0*/  LDL R12, [R1+0x110] ;  /* 0x00011000010c7983 */ /* 0x000ee80000100800 */
[----:B------:R-:W3:Y:S01]  /*cbe0*/  LDL R11, [R1+0x114] ;  /* 0x00011400010b7983 */ /* 0x000ee20000100800 */
[----:B------:R-:W-:Y:S01]  /*cbf0*/  FFMA.FTZ R10, R26, R172, R10 ;  /* 0x000000ac1a0a7223 */ /* 0x000fe2000001000a */
[----:B------:R-:W-:Y:S02]  /*cc00*/  FFMA.FTZ R9, R25, R173, R9 ;  /* 0x000000ad19097223 */ /* 0x000fe40000010009 */
[----:B------:R-:W3:Y:S01]  /*cc10*/  LDL R26, [R1+0x10c] ;  /* 0x00010c00011a7983 */ /* 0x000ee20000100800 */
[----:B------:R-:W-:Y:S01]  /*cc20*/  FFMA.FTZ R10, R24, R174, R10 ;  /* 0x000000ae180a7223 */ /* 0x000fe2000001000a */
[----:B------:R-:W-:-:S02]  /*cc30*/  FFMA.FTZ R9, R23, R175, R9 ;  /* 0x000000af17097223 */ /* 0x000fc40000010009 */
[----:B------:R-:W3:Y:S01]  /*cc40*/  LDL R25, [R1+0x100] ;  /* 0x0001000001197983 */ /* 0x000ee20000100800 */
[----:B------:R-:W-:Y:S01]  /*cc50*/  FFMA.FTZ R10, R22, R176, R10 ;  /* 0x000000b0160a7223 */ /* 0x000fe2000001000a */
[----:B------:R-:W-:Y:S02]  /*cc60*/  FFMA.FTZ R9, R21, R177, R9 ;  /* 0x000000b115097223 */ /* 0x000fe40000010009 */
        /* <DEDUP_REMOVED lines=32> */
[----:B---3--:R-:W-:-:S03]  /*ce70*/  FFMA.FTZ R10, R8, R192, R10 ;  /* 0x000000c0080a7223 */ /* 0x008fc6000001000a */
[----:B------:R-:W3:Y:S01]  /*ce80*/  LDL R8, [R1+0xc0] ;  /* 0x0000c00001087983 */ /* 0x000ee20000100800 */
[----:B------:R-:W-:-:S03]  /*ce90*/  FFMA.FTZ R9, R7, R193, R9 ;  /* 0x000000c107097223 */ /* 0x000fc60000010009 */
[----:B------:R-:W4:Y:S01]  /*cea0*/  LDL R7, [R1+0xc4] ;  /* 0x0000c40001077983 */ /* 0x000f220000100800 */
[----:B------:R-:W-:-:S03]  /*ceb0*/  FFMA.FTZ R10, R12, R194, R10 ;  /* 0x000000c20c0a7223 */ /* 0x000fc6000001000a */
[----:B------:R-:W2:Y:S01]  /*cec0*/  LDL R12, [R1+0xc8] ;  /* 0x0000c800010c7983 */ /* 0x000ea20000100800 */
[----:B------:R-:W-:-:S03]  /*ced0*/  FFMA.FTZ R9, R11, R195, R9 ;  /* 0x000000c30b097223 */ /* 0x000fc60000010009 */
[----:B------:R-:W3:Y:S01]  /*cee0*/  LDL R11, [R1+0xcc] ;  /* 0x0000cc00010b7983 */ /* 0x000ee20000100800 */
[----:B------:R-:W-:Y:S01]  /*cef0*/  FFMA.FTZ R10, R27, R196, R10 ;  /* 0x000000c41b0a7223 */ /* 0x000fe2000001000a */
[----:B------:R-:W-:Y:S02]  /*cf00*/  FFMA.FTZ R9, R26, R197, R9 ;  /* 0x000000c51a097223 */ /* 0x000fe40000010009 */
        /* <DEDUP_REMOVED lines=11> */
[----:B------:R-:W-:Y:S01]  /*cfc0*/  FFMA.FTZ R9, R20, R203, R9 ;  /* 0x000000cb14097223 */ /* 0x000fe20000010009 */
[----:B------:R-:W-:Y:S02]  /*cfd0*/  FFMA.FTZ R10, R252, R204, R10 ;  /* 0x000000ccfc0a7223 */ /* 0x000fe4000001000a */
        /* <DEDUP_REMOVED lines=17> */
[----:B--2---:R-:W-:-:S03]  /*d0f0*/  FFMA.FTZ R10, R12, R212, R10 ;  /* 0x000000d40c0a7223 */ /* 0x004fc6000001000a */
[----:B------:R-:W2:Y:S01]  /*d100*/  LDL R12, [R1+0x60] ;  /* 0x00006000010c7983 */ /* 0x000ea20000100800 */
[----:B---3--:R-:W-:Y:S01]  /*d110*/  FFMA.FTZ R9, R11, R213, R9 ;  /* 0x000000d50b097223 */ /* 0x008fe20000010009 */
[----:B------:R-:W-:Y:S02]  /*d120*/  FFMA.FTZ R10, R8, R214, R10 ;  /* 0x000000d6080a7223 */ /* 0x000fe4000001000a */
[----:B------:R-:W3:Y:S01]  /*d130*/  LDL R11, [R1+0x64] ;  /* 0x00006400010b7983 */ /* 0x000ee20000100800 */
[----:B----4-:R-:W-:-:S03]  /*d140*/  FFMA.FTZ R9, R7, R215, R9 ;  /* 0x000000d707097223 */ /* 0x010fc60000010009 */
[----:B------:R-:W4:Y:S01]  /*d150*/  LDL R8, [R1+0x90] ;  /* 0x0000900001087983 */ /* 0x000f220000100800 */
[----:B------:R-:W-:-:S03]  /*d160*/  FFMA.FTZ R10, R6, R216, R10 ;  /* 0x000000d8060a7223 */ /* 0x000fc6000001000a */
[----:B------:R-:W2:Y:S01]  /*d170*/  LDL R7, [R1+0x94] ;  /* 0x0000940001077983 */ /* 0x000ea20000100800 */
        /* <DEDUP_REMOVED lines=19> */
[----:B----4-:R-:W-:-:S03]  /*d2b0*/  FFMA.FTZ R10, R8, R226, R10 ;  /* 0x000000e2080a7223 */ /* 0x010fc6000001000a */
[----:B------:R0:W5:Y:S01]  /*d2c0*/  LDL.LU R8, [R1+0x298] ;  /* 0x0002980001087983 */ /* 0x0001620000300800 */
[----:B--2---:R-:W-:-:S03]  /*d2d0*/  FFMA.FTZ R9, R7, R227, R9 ;  /* 0x000000e307097223 */ /* 0x004fc60000010009 */
[----:B------:R0:W5:Y:S01]  /*d2e0*/  LDL.LU R7, [R1+0x294] ;  /* 0x0002940001077983 */ /* 0x0001620000300800 */
[----:B---3--:R-:W-:-:S03]  /*d2f0*/  FFMA.FTZ R10, R6, R228, R10 ;  /* 0x000000e4060a7223 */ /* 0x008fc6000001000a */
        /* <DEDUP_REMOVED lines=12> */
[----:B------:R-:W-:-:S03]  /*d3c0*/  FFMA.FTZ R9, R15, R235, R9 ;  /* 0x000000eb0f097223 */ /* 0x000fc60000010009 */
[----:B------:R-:W-:Y:S01]  /*d3d0*/  FFMA.FTZ R10, R14, R236, R10 ;  /* 0x000000ec0e0a7223 */ /* 0x000fe2000001000a */
[----:B------:R-:W-:-:S03]  /*d3e0*/  FFMA.FTZ R9, R13, R237, R9 ;  /* 0x000000ed0d097223 */ /* 0x000fc60000010009 */
[----:B------:R-:W-:Y:S01]  /*d3f0*/  FFMA.FTZ R10, R12, R238, R10 ;  /* 0x000000ee0c0a7223 */ /* 0x000fe2000001000a */
[----:B------:R-:W-:-:S04]  /*d400*/  FFMA.FTZ R9, R11, R239, R9 ;  /* 0x000000ef0b097223 */ /* 0x000fc80000010009 */
[----:B------:R-:W-:Y:S02]  /*d410*/  FADD.FTZ R9, R10, R9 ;  /* 0x000000090a097221 */ /* 0x000fe40000010000 */
[----:B------:R-:W1:Y:S01]  /*d420*/  S2R R10, SR_TID.X ;  /* 0x00000000000a7919 */ /* 0x000e620000002100 */
[----:B------:R-:W2:Y:S01]  /*d430*/  S2R R252, SR_CTAID.X ;  /* 0x0000000000fc7919 */ /* 0x000ea20000002500 */
[----:B------:R-:W-:Y:S01]  /*d440*/  UMOV UR4, 0xffffffff ;  /* 0xffffffff00047882 */ /* 0x000fe20000000000 */
[----:B-1----:R-:W-:Y:S02]  /*d450*/  LOP3.LUT R10, R10, 0x1, RZ, 0xc0, !PT ;  /* 0x000000010a0a7812 */ /* 0x002fe400078ec0ff */
[----:B0-2---:R-:W-:Y:S05]  /*d460*/  BRA.DIV UR4, `(.L_x_2551) ;  /* 0x0000003204907947 */ /* 0x005fea000b800000 */
[----:B------:R0:W1:Y:S02]  /*d470*/  SHFL.BFLY PT, R14, R9, 0x1, 0x1f ;  /* 0x0c201f00090e7f89 */ /* 0x00006400000e0000 */
.L_x_2615:
[----:B------:R-:W-:Y:S01]  /*d480*/  ISETP.EQ.U32.OR P1, PT, R10, 0x1, P1 ;  /* 0x000000010a00780c */ /* 0x000fe20000f22470 */
[----:B01----:R-:W-:Y:S01]  /*d490*/  FADD.FTZ R9, R9, R14 ;  /* 0x0000000e09097221 */ /* 0x003fe20000010000 */
[----:B------:R-:W-:Y:S03]  /*d4a0*/  BSSY B1, `(.L_x_2552) ;  /* 0x0000025000017945 */ /* 0x000fe60003800000 */
[----:B------:R-:W-:-:S08]  /*d4b0*/  FMUL.FTZ R9, R9, UR11 ;  /* 0x0000000b09097c20 */ /* 0x000fd00008410000 */
[----:B------:R-:W-:Y:S05]  /*d4c0*/  @P1 BRA `(.L_x_2553) ;  /* 0x0000000000881947 */ /* 0x000fea0003800000 */
[----:B------:R-:W-:Y:S01]  /*d4d0*/  ISETP.NE.U32.AND P1, PT, RZ, UR12, PT ;  /* 0x0000000cff007c0c */ /* 0x000fe2000bf25070 */
[----:B------:R-:W-:Y:S01]  /*d4e0*/  ULDC UR4, c[0x0][0x298] ;  /* 0x0000a60000047ab9 */ /* 0x000fe20000000800 */
[----:B------:R-:W2:Y:S02]  /*d4f0*/  LDL R14, [R1+0x260] ;  /* 0x00026000010e7983 */ /* 0x000ea40000100800 */
[----:B------:R-:W-:Y:S02]  /*d500*/  ISETP.NE.AND.EX P1, PT, RZ, UR13, PT, P1 ;  /* 0x0000000dff007c0c */ /* 0x000fe4000bf25310 */
[----:B------:R-:W3:Y:S04]  /*d510*/  LDL R15, [R1+0x264] ;  /* 0x00026400010f7983 */ /* 0x000ee80000100800 */
[----:B------:R-:W4:Y:S07]  /*d520*/  LDL R13, [R1] ;  /* 0x00000000010d7983 */ /* 0x000f2e0000100800 */
[----:B------:R-:W0:Y:S02]  /*d530*/  @P1 LDC R12, c[0x0][0x2d0] ;  /* 0x0000b400ff0c1b82 */ /* 0x000e240000000800 */
[----:B0----5:R-:W-:-:S04]  /*d540*/  @P1 IMAD R10, R252, R12, R16 ;  /* 0x0000000cfc0a1224 */ /* 0x021fc800078e0210 */
[----:B------:R-:W-:-:S04]  /*d550*/  @P1 VIADD R10, R10, 0xffffffff ;  /* 0xffffffff0a0a1836 */ /* 0x000fc80000000000 */
[----:B------:R-:W-:Y:S02]  /*d560*/  @P1 IMAD R12, R10, R12, R6 ;  /* 0x0000000c0a0c1224 */ /* 0x000fe400078e0206 */
[----:B------:R-:W0:Y:S02]  /*d570*/  @P1 LDC.64 R10, c[0x0][0x2c8] ;  /* 0x0000b200ff0a1b82 */ /* 0x000e240000000a00 */
[----:B0-----:R-:W-:-:S06]  /*d580*/  @P1 IMAD.WIDE R10, R12, 0x4, R10 ;  /* 0x000000040c0a1825 */ /* 0x001fcc00078e020a */
[----:B------:R-:W0:Y:S01]  /*d590*/  LDC R12, c[0x0][0x2c0] ;  /* 0x0000b000ff0c7b82 */ /* 0x000e220000000800 */
[----:B------:R-:W2:Y:S01]  /*d5a0*/  @P1 LDG.E R10, desc[UR36][R10.64] ;  /* 0x000000240a0a1981 */ /* 0x000ea2000c1e1900 */
[----:B0-----:R-:W-:Y:S02]  /*d5b0*/  VIADD R12, R12, UR4 ;  /* 0x000000040c0c7c36 */ /* 0x001fe40008000000 */
[----:B--2---:R-:W-:-:S04]  /*d5c0*/  @P1 FADD.FTZ R9, R9, R10 ;  /* 0x0000000a09091221 */ /* 0x004fc80000010000 */
[----:B------:R-:W0:Y:S02]  /*d5d0*/  LDC.64 R10, c[0x0][0x2d8] ;  /* 0x0000b600ff0a7b82 */ /* 0x000e240000000a00 */
[----:B0-----:R-:W-:Y:S02]  /*d5e0*/  ISETP.NE.U32.AND P1, PT, R10, RZ, PT ;  /* 0x000000ff0a00720c */ /* 0x001fe40003f25070 */
[----:B------:R-:W2:Y:S02]  /*d5f0*/  LDL R10, [R1+0x268] ;  /* 0x00026800010a7983 */ /* 0x000ea40000100800 */
[----:B------:R-:W-:-:S13]  /*d600*/  ISETP.NE.AND.EX P1, PT, R11, RZ, PT, P1 ;  /* 0x000000ff0b00720c */ /* 0x000fda0003f25310 */
[C---:B------:R-:W-:Y:S02]  /*d610*/  @P1 ISETP.GE.AND P2, PT, R6.reuse, R12, PT ;  /* 0x0000000c0600120c */ /* 0x040fe40003f46270 */
[----:B------:R-:W-:Y:S02]  /*d620*/  @P1 IADD3 R12, R6, 0x1, -R16 ;  /* 0x00000001060c1810 */ /* 0x000fe40007ffe810 */
[----:B--2---:R-:W-:-:S04]  /*d630*/  @P1 SEL R10, R10, RZ, !P2 ;  /* 0x000000ff0a0a1207 */ /* 0x004fc80005000000 */
[----:B------:R-:W-:Y:S02]  /*d640*/  @P1 IADD3 R12, R10, R12, RZ ;  /* 0x0000000c0a0c1210 */ /* 0x000fe40007ffe0ff */
[----:B------:R-:W0:Y:S02]  /*d650*/  @P1 LDC.64 R10, c[0x0][0x2d8] ;  /* 0x0000b600ff0a1b82 */ /* 0x000e240000000a00 */
[----:B0-----:R-:W-:-:S06]  /*d660*/  @P1 IMAD.WIDE R10, R252, 0x4, R10 ;  /* 0x00000004fc0a1825 */ /* 0x001fcc00078e020a */
[----:B------:R-:W2:Y:S01]  /*d670*/  @P1 LDG.E R10, desc[UR36][R10.64] ;  /* 0x000000240a0a1981 */ /* 0x000ea2000c1e1900 */
[----:B------:R-:W-:-:S05]  /*d680*/  @P1 I2FP.F32.S32 R12, R12 ;  /* 0x0000000c000c1245 */ /* 0x000fca0000201400 */
[----:B--2---:R-:W-:Y:S01]  /*d690*/  @P1 FFMA.FTZ R9, R12, R10, R9 ;  /* 0x0000000a0c091223 */ /* 0x004fe20000010009 */
[----:B------:R-:W-:-:S04]  /*d6a0*/  IMAD.IADD R10, R6, 0x1, -R14 ;  /* 0x00000001060a7824 */ /* 0x000fc800078e0a0e */
[----:B---3--:R-:W-:Y:S01]  /*d6b0*/  IMAD R10, R10, 0x4, R15 ;  /* 0x000000040a0a7824 */ /* 0x008fe200078e020f */
[----:B----4-:R-:W-:-:S04]  /*d6c0*/  @!P0 FMNMX.FTZ R13, R13, R9, !PT ;  /* 0x000000090d0d8209 */ /* 0x010fc80007810000 */
[----:B------:R0:W-:Y:S04]  /*d6d0*/  STS [R10], R9 ;  /* 0x000000090a007388 */ /* 0x0001e80000000800 */
[----:B------:R0:W-:Y:S02]  /*d6e0*/  @!P0 STL [R1], R13 ;  /* 0x0000000d01008387 */ /* 0x0001e40000100800 */
.L_x_2553:
[----:B------:R-:W-:Y:S05]  /*d6f0*/  BSYNC B1 ;  /* 0x0000000000017941 */ /* 0x000fea0003800000 */
.L_x_2552:
[----:B0-----:R-:W2:Y:S01]  /*d700*/  LDL R9, [R1+0x26c] ;  /* 0x00026c0001097983 */ /* 0x001ea20000100800 */
[----:B-----5:R-:W-:-:S05]  /*d710*/  VIADD R6, R6, 0x40 ;  /* 0x0000004006067836 */ /* 0x020fca0000000000 */
[----:B--2---:R-:W-:-:S13]  /*d720*/  ISETP.GE.AND P0, PT, R6, R9, PT ;  /* 0x000000090600720c */ /* 0x004fda0003f06270 */
[----:B------:R-:W-:Y:S05]  /*d730*/  @!P0 BRA `(.L_x_2554) ;  /* 0xffffff5800b08947 */ /* 0x000fea000383ffff */
.L_x_2294:
[----:B------:R-:W-:Y:S05]  /*d740*/  BSYNC B0 ;  /* 0x0000000000007941 */ /* 0x000fea0003800000 */
.L_x_2293:
[----:B------:R-:W0:Y:S01]  /*d750*/  S2R R19, SR_TID.X ;  /* 0x0000000000137919 */ /* 0x000e220000002100 */
[----:B------:R-:W-:-:S03]  /*d760*/  UMOV UR4, 0xffffffff ;  /* 0xffffffff00047882 */ /* 0x000fc60000000000 */
[----:B------:R-:W-:Y:S05]  /*d770*/  BRA.DIV UR4, `(.L_x_2555) ;  /* 0x0000002e04f47947 */ /* 0x000fea000b800000 */
[----:B------:R-:W3:Y:S04]  /*d780*/  LDL.LU R3, [R1] ;  /* 0x0000000001037983 */ /* 0x000ee80000300800 */
[----:B---3--:R-:W2:Y:S02]  /*d790*/  SHFL.BFLY PT, R14, R3, 0x10, 0x1f ;  /* 0x0e001f00030e7f89 */ /* 0x008ea400000e0000 */
[----:B--2---:R-:W-:-:S05]  /*d7a0*/  FMNMX.FTZ R13, R14, R3, !PT ;  /* 0x000000030e0d7209 */ /* 0x004fca0007810000 */
[----:B------:R-:W1:Y:S02]  /*d7b0*/  SHFL.BFLY PT, R14, R13, 0x8, 0x1f ;  /* 0x0d001f000d0e7f89 */ /* 0x000e6400000e0000 */
[----:B-1----:R-:W-:-:S05]  /*d7c0*/  FMNMX.FTZ R3, R13, R14, !PT ;  /* 0x0000000e0d037209 */ /* 0x002fca0007810000 */
[----:B------:R-:W1:Y:S02]  /*d7d0*/  SHFL.BFLY PT, R14, R3, 0x4, 0x1f ;  /* 0x0c801f00030e7f89 */ /* 0x000e6400000e0000 */
[----:B-1----:R-:W-:-:S05]  /*d7e0*/  FMNMX.FTZ R4, R3, R14, !PT ;  /* 0x0000000e03047209 */ /* 0x002fca0007810000 */
[----:B------:R1:W2:Y:S02]  /*d7f0*/  SHFL.BFLY PT, R14, R4, 0x2, 0x1f ;  /* 0x0c401f00040e7f89 */ /* 0x0002a400000e0000 */
.L_x_2621:
        /* <DEDUP_REMOVED lines=20> */
[----:B-1----:R-:W-:Y:S01]  /*d940*/  @!P0 LEA R5, R4, R3, 0x18 ;  /* 0x0000000304058211 */ /* 0x002fe200078ec0ff */
        /* <DEDUP_REMOVED lines=19> */
[----:B------:R-:W2:Y:S01]  /*da80*/  LDL R13, [R1+0x264] ;  /* 0x00026400010d7983 */ /* 0x000ea20000100800 */
[----:B------:R-:W-:Y:S01]  /*da90*/  ULDC.64 UR4, c[0x0][0x2b0] ;  /* 0x0000ac0000047ab9 */ /* 0x000fe20000000a00 */
[--C-:B------:R-:W-:Y:S01]  /*daa0*/  SHF.R.S32.HI R5, RZ, 0x1f, R9.reuse ;  /* 0x0000001fff057819 */ /* 0x100fe20000011409 */
[----:B------:R-:W-:Y:S01]  /*dab0*/  IMAD.MOV.U32 R7, RZ, RZ, RZ ;  /* 0x000000ffff077224 */ /* 0x000fe200078e00ff */
[----:B------:R-:W0:Y:S01]  /*dac0*/  S2R R12, SR_CTAID.Y ;  /* 0x00000000000c7919 */ /* 0x000e220000002600 */
[----:B------:R-:W-:Y:S01]  /*dad0*/  ISETP.NE.U32.AND P0, PT, RZ, UR4, PT ;  /* 0x00000004ff007c0c */ /* 0x000fe2000bf05070 */
[----:B------:R-:W-:-:S03]  /*dae0*/  IMAD.MOV.U32 R11, RZ, RZ, R9 ;  /* 0x000000ffff0b7224 */ /* 0x000fc600078e0009 */
[----:B------:R-:W-:Y:S01]  /*daf0*/  ISETP.NE.AND.EX P0, PT, RZ, UR5, PT, P0 ;  /* 0x00000005ff007c0c */ /* 0x000fe2000bf05300 */
[----:B0-----:R-:W-:-:S05]  /*db00*/  IMAD R0, R12, R0, RZ ;  /* 0x000000000c007224 */ /* 0x001fca00078e02ff */
[----:B------:R-:W-:Y:S02]  /*db10*/  SHF.R.S32.HI R6, RZ, 0x1f, R0 ;  /* 0x0000001fff067819 */ /* 0x000fe40000011400 */
[----:B------:R-:W-:Y:S02]  /*db20*/  IADD3 R12, P2, P3, R0, UR4, R9 ;  /* 0x00000004000c7c10 */ /* 0x000fe4000fb5e009 */
[----:B------:R-:W-:Y:S02]  /*db30*/  MOV R0, R4 ;  /* 0x0000000400007202 */ /* 0x000fe40000000f00 */
[----:B------:R-:W-:Y:S01]  /*db40*/  IADD3.X R5, R6, UR5, R5, P2, P3 ;  /* 0x0000000506057c10 */ /* 0x000fe200097e6405 */
[----:B--2---:R-:W-:-:S08]  /*db50*/  IMAD R6, R19, 0x4, R13 ;  /* 0x0000000413067824 */ /* 0x004fd000078e020d */
.L_x_2563:
[----:B------:R-:W-:Y:S04]  /*db60*/  BSSY B2, `(.L_x_2560) ;  /* 0x000000b000027945 */ /* 0x000fe80003800000 */
[----:B0-----:R-:W-:Y:S05]  /*db70*/  @!P0 BRA `(.L_x_2561) ;  /* 0x0000000000148947 */ /* 0x001fea0003800000 */
[----:B------:R-:W-:-:S06]  /*db80*/  MOV R4, R12 ;  /* 0x0000000c00047202 */ /* 0x000fcc0000000f00 */
[----:B------:R-:W2:Y:S01]  /*db90*/  LDG.E.U8 R4, desc[UR36][R4.64] ;  /* 0x0000002404047981 */ /* 0x000ea2000c1e1100 */
[----:B------:R-:W-:Y:S01]  /*dba0*/  IMAD.MOV.U32 R10, RZ, RZ, RZ ;  /* 0x000000ffff0a7224 */ /* 0x000fe200078e00ff */
[----:B--2---:R-:W-:-:S13]  /*dbb0*/  ISETP.NE.AND P2, PT, R4, RZ, PT ;  /* 0x000000ff0400720c */ /* 0x004fda0003f45270 */
[----:B------:R-:W-:Y:S05]  /*dbc0*/  @P2 BRA `(.L_x_2562) ;  /* 0x0000000000102947 */ /* 0x000fea0003800000 */
.L_x_2561:
[----:B------:R-:W0:Y:S02]  /*dbd0*/  LDS R4, [R6] ;  /* 0x0000000006047984 */ /* 0x000e240000000800 */
[----:B0-----:R-:W-:-:S04]  /*dbe0*/  FADD.FTZ R4, -R14, R4 ;  /* 0x000000040e047221 */ /* 0x001fc80000010100 */
[----:B------:R-:W-:-:S04]  /*dbf0*/  FMUL.FTZ R4, R4, 1.4426950216293334961 ;  /* 0x3fb8aa3b04047820 */ /* 0x000fc80000410000 */
[----:B------:R0:W1:Y:S03]  /*dc00*/  MUFU.EX2 R10, R4 ;  /* 0x00000004000a7308 */ /* 0x0000660000000800 */
.L_x_2562:
[----:B------:R-:W-:Y:S05]  /*dc10*/  BSYNC B2 ;  /* 0x0000000000027941 */ /* 0x000fea0003800000 */
.L_x_2560:
[----:B------:R-:W-:Y:S01]  /*dc20*/  VIADD R0, R0, 0xffffffff ;  /* 0xffffffff00007836 */ /* 0x000fe20000000000 */
[----:B------:R-:W-:Y:S01]  /*dc30*/  IADD3 R12, P3, R12, 0x80, RZ ;  /* 0x000000800c0c7810 */ /* 0x000fe20007f7e0ff */
[----:B-1----:R1:W-:Y:S01]  /*dc40*/  STS [R6], R10 ;  /* 0x0000000a06007388 */ /* 0x0023e20000000800 */
[----:B------:R-:W-:Y:S01]  /*dc50*/  FADD.FTZ R7, R10, R7 ;  /* 0x000000070a077221 */ /* 0x000fe20000010000 */
[----:B------:R-:W-:Y:S01]  /*dc60*/  VIADD R11, R11, 0x80 ;  /* 0x000000800b0b7836 */ /* 0x000fe20000000000 */
[----:B------:R-:W-:Y:S01]  /*dc70*/  ISETP.NE.AND P2, PT, R0, RZ, PT ;  /* 0x000000ff0000720c */ /* 0x000fe20003f45270 */
[----:B------:R-:W-:Y:S01]  /*dc80*/  IMAD.X R5, RZ, RZ, R5, P3 ;  /* 0x000000ffff057224 */ /* 0x000fe200018e0605 */
[----:B-1----:R-:W-:-:S11]  /*dc90*/  IADD3 R6, R6, 0x200, RZ ;  /* 0x0000020006067810 */ /* 0x002fd60007ffe0ff */
[----:B------:R-:W-:Y:S05]  /*dca0*/  @P2 BRA `(.L_x_2563) ;  /* 0xfffffffc00ac2947 */ /* 0x000fea000383ffff */
.L_x_2559:
[----:B------:R-:W-:Y:S05]  /*dcb0*/  BSYNC B1 ;  /* 0x0000000000017941 */ /* 0x000fea0003800000 */
.L_x_2558:
        /* <DEDUP_REMOVED lines=14> */
[----:B------:R-:W-:Y:S01]  /*dda0*/  SHF.R.S32.HI R6, RZ, 0x1f, R6 ;  /* 0x0000001fff067819 */ /* 0x000fe20000011406 */
[----:B---3--:R-:W-:-:S03]  /*ddb0*/  IMAD.IADD R0, R10, 0x1, R0 ;  /* 0x000000010a007824 */ /* 0x008fc600078e0200 */
[----:B------:R-:W-:-:S07]  /*ddc0*/  IADD3.X R5, R3, UR7, R6, P2, P3 ;  /* 0x0000000703057c10 */ /* 0x000fce00097e6406 */
.L_x_2576:
[----:B------:R-:W-:Y:S04]  /*ddd0*/  BSSY B1, `(.L_x_2564) ;  /* 0x000000a000017945 */ /* 0x000fe80003800000 */
[----:B------:R-:W-:Y:S05]  /*dde0*/  @!P0 BRA `(.L_x_2565) ;  /* 0x0000000000108947 */ /* 0x000fea0003800000 */
[----:B------:R-:W2:Y:S02]  /*ddf0*/  LDG.E.U8 R3, desc[UR36][R4.64] ;  /* 0x0000002404037981 */ /* 0x000ea4000c1e1100 */
[----:B--2---:R-:W-:-:S13]  /*de00*/  ISETP.NE.AND P2, PT, R3, RZ, PT ;  /* 0x000000ff0300720c */ /* 0x004fda0003f45270 */
[----:B------:R-:W-:Y:S01]  /*de10*/  @P2 IMAD.MOV.U32 R3, RZ, RZ, RZ ;  /* 0x000000ffff032224 */ /* 0x000fe200078e00ff */
[----:B------:R-:W-:Y:S06]  /*de20*/  @P2 BRA `(.L_x_2566) ;  /* 0x0000000000102947 */ /* 0x000fec0003800000 */
.L_x_2565:
[----:B------:R-:W0:Y:S02]  /*de30*/  LDS R3, [R0+-0x400] ;  /* 0xfffc000000037984 */ /* 0x000e240000000800 */
[----:B0-----:R-:W-:-:S04]  /*de40*/  FADD.FTZ R3, -R14, R3 ;  /* 0x000000030e037221 */ /* 0x001fc80000010100 */
[----:B------:R-:W-:-:S06]  /*de50*/  FMUL.FTZ R3, R3, 1.4426950216293334961 ;  /* 0x3fb8aa3b03037820 */ /* 0x000fcc0000410000 */
[----:B------:R-:W0:Y:S02]  /*de60*/  MUFU.EX2 R3, R3 ;  /* 0x0000000300037308 */ /* 0x000e240000000800 */
.L_x_2566:
[----:B------:R-:W-:Y:S05]  /*de70*/  BSYNC B1 ;  /* 0x0000000000017941 */ /* 0x000fea0003800000 */
.L_x_2564:
        /* <DEDUP_REMOVED lines=8> */
.L_x_2568:
[----:B0-----:R-:W0:Y:S02]  /*df00*/  LDS R3, [R0+-0x200] ;  /* 0xfffe000000037984 */ /* 0x001e240000000800 */
[----:B0-----:R-:W-:-:S04]  /*df10*/  FADD.FTZ R3, -R14, R3 ;  /* 0x000000030e037221 */ /* 0x001fc80000010100 */
[----:B------:R-:W-:-:S06]  /*df20*/  FMUL.FTZ R3, R3, 1.4426950216293334961 ;  /* 0x3fb8aa3b03037820 */ /* 0x000fcc0000410000 */
[----:B------:R-:W0:Y:S02]  /*df30*/  MUFU.EX2 R3, R3 ;  /* 0x0000000300037308 */ /* 0x000e240000000800 */
.L_x_2569:
[----:B------:R-:W-:Y:S05]  /*df40*/  BSYNC B1 ;  /* 0x0000000000017941 */ /* 0x000fea0003800000 */
.L_x_2567:
        /* <DEDUP_REMOVED lines=8> */
.L_x_2571:
[----:B0-----:R-:W0:Y:S02]  /*dfd0*/  LDS R3, [R0] ;  /* 0x0000000000037984 */ /* 0x001e240000000800 */
[----:B0-----:R-:W-:-:S04]  /*dfe0*/  FADD.FTZ R3, -R14, R3 ;  /* 0x000000030e037221 */ /* 0x001fc80000010100 */
[----:B------:R-:W-:-:S06]  /*dff0*/  FMUL.FTZ R3, R3, 1.4426950216293334961 ;  /* 0x3fb8aa3b03037820 */ /* 0x000fcc0000410000 */
[----:B------:R-:W0:Y:S02]  /*e000*/  MUFU.EX2 R3, R3 ;  /* 0x0000000300037308 */ /* 0x000e240000000800 */
.L_x_2572:
[----:B------:R-:W-:Y:S05]  /*e010*/  BSYNC B1 ;  /* 0x0000000000017941 */ /* 0x000fea0003800000 */
.L_x_2570:
        /* <DEDUP_REMOVED lines=8> */
.L_x_2574:
[----:B0-----:R-:W0:Y:S02]  /*e0a0*/  LDS R3, [R0+0x200] ;  /* 0x0002000000037984 */ /* 0x001e240000000800 */
[----:B0-----:R-:W-:-:S04]  /*e0b0*/  FADD.FTZ R3, -R14, R3 ;  /* 0x000000030e037221 */ /* 0x001fc80000010100 */
[----:B------:R-:W-:-:S06]  /*e0c0*/  FMUL.FTZ R3, R3, 1.4426950216293334961 ;  /* 0x3fb8aa3b03037820 */ /* 0x000fcc0000410000 */
[----:B------:R-:W0:Y:S02]  /*e0d0*/  MUFU.EX2 R3, R3 ;  /* 0x0000000300037308 */ /* 0x000e240000000800 */
.L_x_2575:
[----:B------:R-:W-:Y:S05]  /*e0e0*/  BSYNC B1 ;  /* 0x0000000000017941 */ /* 0x000fea0003800000 */
.L_x_2573:
        /* <DEDUP_REMOVED lines=8> */
.L_x_2557:
[----:B------:R-:W-:Y:S05]  /*e170*/  BSYNC B0 ;  /* 0x0000000000007941 */ /* 0x000fea0003800000 */
.L_x_2556:
        /* <DEDUP_REMOVED lines=11> */
[----:B--2---:R-:W-:Y:S01]  /*e230*/  @!P0 LEA R11, R11, R6, 0x18 ;  /* 0x000000060b0b8211 */ /* 0x004fe200078ec0ff */
[----:B------:R-:W-:Y:S01]  /*e240*/  @!P2 IMAD.SHL.U32 R6, R19, 0x4, RZ ;  /* 0x000000041306a824 */ /* 0x000fe200078e00ff */
        /* <DEDUP_REMOVED lines=35> */
.L_x_2577:
        /* <DEDUP_REMOVED lines=16> */
[----:B------:R-:W-:Y:S01]  /*e580*/  LEA.HI.X R11, R11, UR7, R6, 0x2, P3 ;  /* 0x000000070b0b7c11 */ /* 0x000fe200098f1406 */
[----:B--2---:R-:W-:-:S07]  /*e590*/  IMAD R3, R19, 0x4, R7 ;  /* 0x0000000413037824 */ /* 0x004fce00078e0207 */
.L_x_2582:
[----:B--2---:R-:W1:Y:S01]  /*e5a0*/  LDS R6, [R3] ;  /* 0x0000000003067984 */ /* 0x004e620000000800 */
[----:B------:R-:W-:Y:S01]  /*e5b0*/  @P0 MOV R7, R11 ;  /* 0x0000000b00070202 */ /* 0x000fe20000000f00 */
[----:B------:R-:W-:Y:S02]  /*e5c0*/  VIADD R0, R0, 0xffffffff ;  /* 0xffffffff00007836 */ /* 0x000fe40000000000 */
[----:B------:R-:W-:-:S03]  /*e5d0*/  VIADD R9, R9, 0x80 ;  /* 0x0000008009097836 */ /* 0x000fc60000000000 */
        /* <DEDUP_REMOVED lines=9> */
.L_x_2581:
[----:B------:R-:W-:Y:S05]  /*e670*/  BSYNC B1 ;  /* 0x0000000000017941 */ /* 0x000fea0003800000 */
.L_x_2580:
        /* <DEDUP_REMOVED lines=12> */
.L_x_2583:
[----:B------:R-:W1:Y:S01]  /*e740*/  LDS R3, [R0+-0x400] ;  /* 0xfffc000000037984 */ /* 0x000e620000000800 */
[----:B------:R-:W-:Y:S01]  /*e750*/  IMAD.MOV.U32 R4, RZ, RZ, R11 ;  /* 0x000000ffff047224 */ /* 0x000fe200078e000b */
[----:B------:R-:W-:Y:S01]  /*e760*/  IADD3 R9, R9, 0x200, RZ ;  /* 0x0000020009097810 */ /* 0x000fe20007ffe0ff */
[----:B------:R-:W-:Y:S01]  /*e770*/  IMAD.MOV.U32 R5, RZ, RZ, R12 ;  /* 0x000000ffff057224 */ /* 0x000fe200078e000c */
[----:B------:R-:W2:Y:S02]  /*e780*/  LDS R6, [R0+-0x200] ;  /* 0xfffe000000067984 */ /* 0x000ea40000000800 */
[----:B------:R-:W-:Y:S02]  /*e790*/  ISETP.GE.AND P0, PT, R9, R16, PT ;  /* 0x000000100900720c */ /* 0x000fe40003f06270 */
[----:B------:R-:W3:Y:S01]  /*e7a0*/  LDS R7, [R0] ;  /* 0x0000000000077984 */ /* 0x000ee20000000800 */
[----:B------:R-:W-:-:S03]  /*e7b0*/  IADD3 R11, P1, R4, 0x800, RZ ;  /* 0x00000800040b7810 */ /* 0x000fc60007f3e0ff */
[----:B0-----:R-:W0:Y:S02]  /*e7c0*/  LDS R10, [R0+0x200] ;  /* 0x00020000000a7984 */ /* 0x001e240000000800 */
[----:B------:R-:W-:Y:S02]  /*e7d0*/  IMAD.X R12, RZ, RZ, R5, P1 ;  /* 0x000000ffff0c7224 */ /* 0x000fe400008e0605 */
        /* <DEDUP_REMOVED lines=12> */
[----:B0-----:R-:W-:Y:S01]  /*e8a0*/  VIADD R0, R0, 0x800 ;  /* 0x0000080000007836 */ /* 0x001fe20000000000 */
[----:B------:R-:W-:Y:S06]  /*e8b0*/  @!P0 BRA `(.L_x_2583) ;  /* 0xfffffffc00a08947 */ /* 0x000fec000383ffff */
.L_x_2579:
[----:B------:R-:W-:Y:S05]  /*e8c0*/  BSYNC B0 ;  /* 0x0000000000007941 */ /* 0x000fea0003800000 */
.L_x_2578:
[----:B------:R-:W3:Y:S01]  /*e8d0*/  LDL.LU R5, [R1+0x274] ;  /* 0x0002740001057983 */ /* 0x000ee20000300800 */
[-C--:B------:R-:W-:Y:S01]  /*e8e0*/  LEA.HI R8, R8, R19.reuse, RZ, 0x6 ;  /* 0x0000001308087211 */ /* 0x080fe200078f30ff */
[----:B------:R-:W-:Y:S01]  /*e8f0*/  VIADD R20, R16, 0xffffffff ;  /* 0xffffffff10147836 */ /* 0x000fe20000000000 */
[----:B------:R-:W4:Y:S01]  /*e900*/  S2UR UR5, SR_CgaCtaId ;  /* 0x00000000000579c3 */ /* 0x000f220000008800 */
[----:B------:R-:W5:Y:S01]  /*e910*/  S2R R15, SR_CTAID.X ;  /* 0x00000000000f7919 */ /* 0x000f620000002500 */
[----:B------:R-:W-:Y:S01]  /*e920*/  LOP3.LUT R0, R8, 0xffffffc0, RZ, 0xc0, !PT ;  /* 0xffffffc008007812 */ /* 0x000fe200078ec0ff */
[----:B------:R-:W-:Y:S01]  /*e930*/  ULDC UR7, c[0x0][0x29c] ;  /* 0x0000a70000077ab9 */ /* 0x000fe20000000800 */
[----:B------:R-:W-:Y:S01]  /*e940*/  LEA.HI R3, R20, R20, RZ, 0x1 ;  /* 0x0000001414037211 */ /* 0x000fe200078f08ff */
[----:B------:R-:W5:Y:S01]  /*e950*/  S2R R4, SR_CTAID.Y ;  /* 0x0000000000047919 */ /* 0x000f620000002600 */
[----:B------:R-:W-:Y:S01]  /*e960*/  IADD3 R21, -R0, R19, RZ ;  /* 0x0000001300157210 */ /* 0x000fe20007ffe1ff */
[----:B------:R-:W-:Y:S01]  /*e970*/  ULDC UR6, c[0x0][0x288] ;  /* 0x0000a20000067ab9 */ /* 0x000fe20000000800 */
[----:B------:R-:W-:Y:S01]  /*e980*/  LOP3.LUT R3, R3, 0xfffffffe, RZ, 0xc0, !PT ;  /* 0xfffffffe03037812 */ /* 0x000fe200078ec0ff */
[----:B------:R-:W-:Y:S01]  /*e990*/  UMOV UR4, 0x400 ;  /* 0x0000040000047882 */ /* 0x000fe20000000000 */
[C---:B------:R-:W-:Y:S01]  /*e9a0*/  ISETP.GT.AND P2, PT, R21.reuse, 0x37, PT ;  /* 0x000000371500780c */ /* 0x040fe20003f44270 */
[----:B------:R-:W-:Y:S01]  /*e9b0*/  ULDC.64 UR8, c[0x0][0x280] ;  /* 0x0000a00000087ab9 */ /* 0x000fe20000000a00 */
[----:B-1----:R-:W-:Y:S01]  /*e9c0*/  SHF.R.S32.HI R13, RZ, 0x6, R8 ;  /* 0x00000006ff0d7819 */ /* 0x002fe20000011408 */
[----:B------:R-:W-:Y:S01]  /*e9d0*/  IMAD.IADD R0, R20, 0x1, -R3 ;  /* 0x0000000114007824 */ /* 0x000fe200078e0a03 */
[----:B------:R-:W-:Y:S01]  /*e9e0*/  ISETP.NE.OR P1, PT, RZ, UR7, P2 ;  /* 0x00000007ff007c0c */ /* 0x000fe20009725670 */
[----:B------:R-:W-:Y:S01]  /*e9f0*/  UIADD3 UR4, UR4, 0x420, URZ ;  /* 0x0000042004047890 */ /* 0x000fe2000fffe03f */
[----:B------:R-:W-:Y:S01]  /*ea00*/  IMAD.SHL.U32 R3, R21, 0x4, RZ ;  /* 0x0000000415037824 */ /* 0x000fe200078e00ff */
[----:B------:R-:W-:Y:S01]  /*ea10*/  UIMAD UR10, UR9, 0xe0, URZ ;  /* 0x000000e0090a78a4 */ /* 0x000fe2000f8e023f */
[CC--:B------:R-:W-:Y:S01]  /*ea20*/  ISETP.NE.OR P1, PT, R13.reuse, R0.reuse, P1 ;  /* 0x000000000d00720c */ /* 0x0c0fe20000f25670 */
[----:B------:R-:W-:Y:S01]  /*ea30*/  BSSY B0, `(.L_x_2584) ;  /* 0x000001a000007945 */ /* 0x000fe20003800000 */
[----:B------:R-:W-:Y:S01]  /*ea40*/  ISETP.NE.AND P0, PT, R13, R0, PT ;  /* 0x000000000d00720c */ /* 0x000fe20003f05270 */
[----:B------:R-:W-:Y:S01]  /*ea50*/  IMAD.MOV.U32 R11, RZ, RZ, RZ ;  /* 0x000000ffff0b7224 */ /* 0x000fe200078e00ff */
[----:B--2---:R-:W-:Y:S01]  /*ea60*/  CS2R R6, SRZ ;  /* 0x0000000000067805 */ /* 0x004fe2000001ff00 */
[----:B----4-:R-:W-:-:S06]  /*ea70*/  ULEA UR4, UR5, UR4, 0x18 ;  /* 0x0000000405047291 */ /* 0x010fcc000f8ec03f */
[----:B------:R-:W-:Y:S01]  /*ea80*/  LEA R30, R21, UR4, 0x4 ;  /* 0x00000004151e7c11 */ /* 0x000fe2000f8e20ff */
[----:B-----5:R-:W-:-:S04]  /*ea90*/  IMAD R12, R4, UR6, R15 ;  /* 0x00000006040c7c24 */ /* 0x020fc8000f8e020f */
[----:B------:R-:W-:-:S05]  /*eaa0*/  IMAD R14, R12, UR10, R3 ;  /* 0x0000000a0c0e7c24 */ /* 0x000fca000f8e0203 */
[----:B------:R-:W-:Y:S01]  /*eab0*/  SHF.R.S32.HI R18, RZ, 0x1f, R14 ;  /* 0x0000001fff127819 */ /* 0x000fe2000001140e */
[----:B---3--:R-:W-:Y:S01]  /*eac0*/  IMAD R0, R5, UR6, RZ ;  /* 0x0000000605007c24 */ /* 0x008fe2000f8e02ff */
        /* <DEDUP_REMOVED lines=11> */
[----:B------:R-:W1:Y:S01]  /*eb80*/  LDC.64 R4, c[0x0][0x240] ;  /* 0x00009000ff047b82 */ /* 0x000e620000000a00 */
[----:B------:R-:W-:-:S04]  /*eb90*/  IMAD R7, R15, 0xe0, R3 ;  /* 0x000000e00f077824 */ /* 0x000fc800078e0203 */
[----:B-1----:R-:W-:-:S06]  /*eba0*/  IMAD.WIDE R4, R7, 0x4, R4 ;  /* 0x0000000407047825 */ /* 0x002fcc00078e0204 */
[----:B------:R-:W5:Y:S02]  /*ebb0*/  LDG.E.128 R4, desc[UR36][R4.64] ;  /* 0x0000002404047981 */ /* 0x000f64000c1e1d00 */
.L_x_2586:
[----:B-----5:R1:W-:Y:S02]  /*ebc0*/  STS.128 [R30], R4 ;  /* 0x000000041e007388 */ /* 0x0203e40000000c00 */
.L_x_2585:
[----:B------:R-:W-:Y:S05]  /*ebd0*/  BSYNC B0 ;  /* 0x0000000000007941 */ /* 0x000fea0003800000 */
.L_x_2584:
[----:B------:R-:W-:Y:S01]  /*ebe0*/  BAR.SYNC.DEFER_BLOCKING 0x0 ;  /* 0x0000000000007b1d */ /* 0x000fe20000010000 */
[----:B0-----:R-:W-:Y:S01]  /*ebf0*/  HFMA2.MMA R10, -RZ, RZ, 0, 0 ;  /* 0x00000000ff0a7435 */ /* 0x001fe200000001ff */
[----:B------:R-:W-:-:S04]  /*ec00*/  CS2R R8, SRZ ;  /* 0x0000000000087805 */ /* 0x000fc8000001ff00 */
[----:B------:R-:W-:Y:S04]  /*ec10*/  BSSY B0, `(.L_x_2587) ;  /* 0x000013f000007945 */ /* 0x000fe80003800000 */
[----:B------:R-:W-:Y:S05]  /*ec20*/  @P2 BRA `(.L_x_2588) ;  /* 0x0000001000f42947 */ /* 0x000fea0003800000 */
[----:B------:R-:W2:Y:S01]  /*ec30*/  LDL R26, [R1+0x260] ;  /* 0x00026000011a7983 */ /* 0x000ea20000100800 */
[----:B------:R-:W0:Y:S03]  /*ec40*/  LDC.64 R44, c[0x0][0x250] ;  /* 0x00009400ff2c7b82 */ /* 0x000e260000000a00 */
[----:B------:R-:W3:Y:S01]  /*ec50*/  LDL R46, [R1+0x264] ;  /* 0x00026400012e7983 */ /* 0x000ee20000100800 */
[----:B------:R-:W-:Y:S01]  /*ec60*/  VIMNMX R31, R20, UR9, PT ;  /* 0x00000009141f7c48 */ /* 0x000fe2000bfe0100 */
[----:B------:R-:W-:Y:S01]  /*ec70*/  BSSY B1, `(.L_x_2589) ;  /* 0x0000074000017945 */ /* 0x000fe20003800000 */
[----:B------:R-:W-:Y:S01]  /*ec80*/  CS2R R10, SRZ ;  /* 0x00000000000a7805 */ /* 0x000fe2000001ff00 */
[----:B--2---:R-:W-:-:S04]  /*ec90*/  IMAD.IADD R33, R13, 0x1, R26 ;  /* 0x000000010d217824 */ /* 0x004fc800078e021a */
[----:B------:R-:W-:Y:S02]  /*eca0*/  IMAD R25, R33, 0xe0, RZ ;  /* 0x000000e021197824 */ /* 0x000fe400078e02ff */
[----:B---3--:R-:W-:-:S03]  /*ecb0*/  IMAD R32, R13, 0x4, R46 ;  /* 0x000000040d207824 */ /* 0x008fc600078e022e */
[----:B------:R-:W-:Y:S02]  /*ecc0*/  SHF.R.S32.HI R27, RZ, 0x1f, R25 ;  /* 0x0000001fff1b7819 */ /* 0x000fe40000011419 */
[----:B------:R-:W-:-:S04]  /*ecd0*/  IADD3 R0, P1, R14, R25, RZ ;  /* 0x000000190e007210 */ /* 0x000fc80007f3e0ff */
[----:B0-----:R-:W-:Y:S01]  /*ece0*/  LEA R22, P3, R0, R44, 0x2 ;  /* 0x0000002c00167211 */ /* 0x001fe200078610ff */
[----:B------:R-:W-:Y:S01]  /*ecf0*/  IMAD.X R8, R18, 0x1, R27, P1 ;  /* 0x0000000112087824 */ /* 0x000fe200008e061b */
[----:B------:R-:W-:-:S04]  /*ed00*/  ISETP.GE.AND P1, PT, R33, R31, PT ;  /* 0x0000001f2100720c */ /* 0x000fc80003f26270 */
[----:B------:R-:W-:Y:S02]  /*ed10*/  LEA.HI.X R23, R0, R45, R8, 0x2, P3 ;  /* 0x0000002d00177211 */ /* 0x000fe400018f1408 */
[----:B------:R-:W-:-:S07]  /*ed20*/  CS2R R8, SRZ ;  /* 0x0000000000087805 */ /* 0x000fce000001ff00 */
[----:B------:R-:W-:Y:S05]  /*ed30*/  @P1 BRA `(.L_x_2590) ;  /* 0x00000004009c1947 */ /* 0x000fea0003800000 */
[----:B------:R-:W-:Y:S01]  /*ed40*/  ULOP3.LUT UR4, URZ, UR9, URZ, 0x33, !UPT ;  /* 0x000000093f047292 */ /* 0x000fe2000f8e333f */
[----:B------:R-:W-:Y:S01]  /*ed50*/  IADD3 R11, -R16, RZ, RZ ;  /* 0x000000ff100b7210 */ /* 0x000fe20007ffe1ff */
[----:B------:R-:W0:Y:S01]  /*ed60*/  LDC.64 R8, c[0x0][0x2e8] ;  /* 0x0000ba00ff087b82 */ /* 0x000e220000000a00 */
[----:B------:R-:W-:Y:S01]  /*ed70*/  IADD3 R0, -R26, -0x2, -R13 ;  /* 0xfffffffe1a007810 */ /* 0x000fe20007ffe90d */
[----:B------:R-:W-:Y:S01]  /*ed80*/  IMAD R10, R2, UR6, R15 ;  /* 0x00000006020a7c24 */ /* 0x000fe2000f8e020f */
[----:B------:R-:W-:Y:S01]  /*ed90*/  BSSY B2, `(.L_x_2591) ;  /* 0x0000023000027945 */ /* 0x000fe20003800000 */
[----:B------:R-:W-:Y:S02]  /*eda0*/  VIMNMX R11, R11, UR4, !PT ;  /* 0x000000040b0b7c48 */ /* 0x000fe4000ffe0100 */
[----:B------:R-:W-:-:S03]  /*edb0*/  IMAD R29, R10, 0xe0, R3 ;  /* 0x000000e00a1d7824 */ /* 0x000fc600078e0203 */
[----:B------:R-:W-:Y:S01]  /*edc0*/  IMAD.IADD R24, R0, 0x1, -R11 ;  /* 0x0000000100187824 */ /* 0x000fe200078e0a0b */
[----:B------:R-:W-:Y:S01]  /*edd0*/  CS2R R10, SRZ ;  /* 0x00000000000a7805 */ /* 0x000fe2000001ff00 */
[----:B------:R-:W-:-:S03]  /*ede0*/  IMAD.MOV.U32 R0, RZ, RZ, R33 ;  /* 0x000000ffff007224 */ /* 0x000fc600078e0021 */
[----:B------:R-:W-:Y:S01]  /*edf0*/  LOP3.LUT P1, RZ, R24, 0x2, RZ, 0xc0, !PT ;  /* 0x0000000218ff7812 */ /* 0x000fe2000782c0ff */
[----:B0-----:R-:W-:Y:S01]  /*ee00*/  IMAD.WIDE R28, R29, 0x4, R8 ;  /* 0x000000041d1c7825 */ /* 0x001fe200078e0208 */
[----:B------:R-:W-:-:S11]  /*ee10*/  CS2R R8, SRZ ;  /* 0x0000000000087805 */ /* 0x000fd6000001ff00 */
[----:B------:R-:W-:Y:S05]  /*ee20*/  @P1 BRA `(.L_x_2592) ;  /* 0x0000000000641947 */ /* 0x000fea0003800000 */
[----:B------:R-:W-:-:S05]  /*ee30*/  IADD3 R25, P1, R49, R25, RZ ;  /* 0x0000001931197210 */ /* 0x000fca0007f3e0ff */
[----:B------:R-:W-:Y:S01]  /*ee40*/  IMAD.X R0, R51, 0x1, R27, P1 ;  /* 0x0000000133007824 */ /* 0x000fe200008e061b */
[----:B------:R-:W-:-:S04]  /*ee50*/  LEA R8, P1, R25, R44, 0x2 ;  /* 0x0000002c19087211 */ /* 0x000fc800078210ff */
[----:B------:R-:W-:Y:S02]  /*ee60*/  LEA.HI.X R9, R25, R45, R0, 0x2, P1 ;  /* 0x0000002d19097211 */ /* 0x000fe400008f1400 */
[----:B------:R0:W2:Y:S04]  /*ee70*/  LDS R0, [R32] ;  /* 0x0000000020007984 */ /* 0x0000a80000000800 */
[----:B------:R-:W5:Y:S01]  /*ee80*/  LDG.E.128 R8, desc[UR36][R8.64] ;  /* 0x0000002408087981 */ /* 0x000f62000c1e1d00 */
[----:B------:R-:W-:-:S13]  /*ee90*/  ISETP.NE.AND P1, PT, RZ, UR7, PT ;  /* 0x00000007ff007c0c */ /* 0x000fda000bf25270 */
[----:B0-----:R-:W-:Y:S05]  /*eea0*/  @P1 BRA `(.L_x_2593) ;  /* 0x0000000000301947 */ /* 0x001fea0003800000 */
[----:B------:R-:W-:Y:S01]  /*eeb0*/  LOP3.LUT P4, RZ, R17, 0x10, RZ, 0xc0, !PT ;  /* 0x0000001011ff7812 */ /* 0x000fe2000788c0ff */
[----:B------:R-:W0:-:S12]  /*eec0*/  LDS.128 R36, [R30] ;  /* 0x000000001e247984 */ /* 0x000e180000000c00 */
[----:B------:R-:W3:Y:S01]  /*eed0*/  @P4 LDG.E.128 R40, desc[UR36][R28.64] ;  /* 0x000000241c284981 */ /* 0x000ee2000c1e1d00 */
[----:B0----5:R-:W-:Y:S01]  /*eee0*/  FADD.FTZ R8, R8, R36 ;  /* 0x0000002408087221 */ /* 0x021fe20000010000 */
        /* <DEDUP_REMOVED lines=8> */
.L_x_2593:
[C---:B0-2--5:R-:W-:Y:S01]  /*ef70*/  FFMA.FTZ R8, R0.reuse, R8, RZ ;  /* 0x0000000800087223 */ /* 0x065fe200000100ff */
[C---:B------:R-:W-:Y:S01]  /*ef80*/  FFMA.FTZ R9, R0.reuse, R9, RZ ;  /* 0x0000000900097223 */ /* 0x040fe200000100ff */
[C---:B------:R-:W-:Y:S01]  /*ef90*/  FFMA.FTZ R10, R0.reuse, R10, RZ ;  /* 0x0000000a000a7223 */ /* 0x040fe200000100ff */
[----:B------:R-:W-:Y:S01]  /*efa0*/  FFMA.FTZ R11, R0, R11, RZ ;  /* 0x0000000b000b7223 */ /* 0x000fe200000100ff */
[----:B------:R-:W-:-:S07]  /*efb0*/  IADD3 R0, R33, 0x2, RZ ;  /* 0x0000000221007810 */ /* 0x000fce0007ffe0ff */
.L_x_2592:
[----:B------:R-:W-:Y:S05]  /*efc0*/  BSYNC B2 ;  /* 0x0000000000027941 */ /* 0x000fea0003800000 */
.L_x_2591:
[----:B------:R-:W-:-:S13]  /*efd0*/  LOP3.LUT P1, RZ, R24, 0xfffffffe, RZ, 0xc0, !PT ;  /* 0xfffffffe18ff7812 */ /* 0x000fda000782c0ff */
[----:B------:R-:W-:Y:S05]  /*efe0*/  @!P1 BRA `(.L_x_2590) ;  /* 0x0000000000f09947 */ /* 0x000fea0003800000 */
[C---:B------:R-:W-:Y:S01]  /*eff0*/  IMAD R25, R0.reuse, 0xe0, RZ ;  /* 0x000000e000197824 */ /* 0x040fe200078e02ff */
[----:B------:R-:W-:Y:S02]  /*f000*/  LEA R24, R0, 0x8, 0x2 ;  /* 0x0000000800187811 */ /* 0x000fe400078e10ff */
[----:B------:R-:W-:Y:S02]  /*f010*/  ISETP.NE.AND P1, PT, RZ, UR7, PT ;  /* 0x00000007ff007c0c */ /* 0x000fe4000bf25270 */
[----:B------:R-:W-:Y:S01]  /*f020*/  SHF.R.S32.HI R27, RZ, 0x1f, R25 ;  /* 0x0000001fff1b7819 */ /* 0x000fe20000011419 */
[----:B------:R-:W-:Y:S01]  /*f030*/  IMAD R24, R26, -0x4, R24 ;  /* 0xfffffffc1a187824 */ /* 0x000fe200078e0218 */
[-C--:B------:R-:W-:Y:S02]  /*f040*/  IADD3 R36, P4, R14, R25.reuse, RZ ;  /* 0x000000190e247210 */ /* 0x080fe40007f9e0ff */
[----:B------:R-:W-:-:S03]  /*f050*/  IADD3 R34, P3, R49, R25, RZ ;  /* 0x0000001931227210 */ /* 0x000fc60007f7e0ff */
[--C-:B------:R-:W-:Y:S01]  /*f060*/  IMAD.X R25, R18, 0x1, R27.reuse, P4 ;  /* 0x0000000112197824 */ /* 0x100fe200020e061b */
[-C--:B------:R-:W-:Y:S01]  /*f070*/  LEA R26, P5, R34, R44.reuse, 0x2 ;  /* 0x0000002c221a7211 */ /* 0x080fe200078a10ff */
[----:B------:R-:W-:Y:S01]  /*f080*/  IMAD.X R27, R51, 0x1, R27, P3 ;  /* 0x00000001331b7824 */ /* 0x000fe200018e061b */
[----:B------:R-:W-:-:S04]  /*f090*/  LEA R35, P4, R36, R44, 0x2 ;  /* 0x0000002c24237211 */ /* 0x000fc800078810ff */
[-C--:B------:R-:W-:Y:S01]  /*f0a0*/  LEA.HI.X R27, R34, R45.reuse, R27, 0x2, P5 ;  /* 0x0000002d221b7211 */ /* 0x080fe200028f141b */
[----:B------:R-:W-:Y:S01]  /*f0b0*/  IMAD.IADD R34, R46, 0x1, R24 ;  /* 0x000000012e227824 */ /* 0x000fe200078e0218 */
[----:B------:R-:W-:-:S07]  /*f0c0*/  LEA.HI.X R25, R36, R45, R25, 0x2, P4 ;  /* 0x0000002d24197211 */ /* 0x000fce00020f1419 */
.L_x_2596:
[----:B------:R0:W5:Y:S01]  /*f0d0*/  LDG.E.128 R36, desc[UR36][R26.64] ;  /* 0x000000241a247981 */ /* 0x000162000c1e1d00 */
[----:B------:R-:W-:Y:S02]  /*f0e0*/  LOP3.LUT P3, RZ, R17, 0x10, RZ, 0xc0, !PT ;  /* 0x0000001011ff7812 */ /* 0x000fe4000786c0ff */
[----:B------:R-:W-:Y:S01]  /*f0f0*/  MOV R24, R35 ;  /* 0x0000002300187202 */ /* 0x000fe20000000f00 */
[----:B------:R-:W-:Y:S10]  /*f100*/  @P1 BRA `(.L_x_2594) ;  /* 0x00000000002c1947 */ /* 0x000ff40003800000 */
        /* <DEDUP_REMOVED lines=11> */
.L_x_2594:
[----:B------:R3:W5:Y:S04]  /*f1c0*/  LDG.E.128 R40, desc[UR36][R26.64+0x700] ;  /* 0x000700241a287981 */ /* 0x000768000c1e1d00 */
[----:B------:R-:W4:Y:S02]  /*f1d0*/  LDS R35, [R34+-0x8] ;  /* 0xfffff80022237984 */ /* 0x000f240000000800 */
[C---:B----45:R-:W-:Y:S01]  /*f1e0*/  FFMA.FTZ R44, R35.reuse, R37, R9 ;  /* 0x00000025232c7223 */ /* 0x070fe20000010009 */
[C---:B--2---:R-:W-:Y:S01]  /*f1f0*/  FFMA.FTZ R37, R35.reuse, R38, R10 ;  /* 0x0000002623257223 */ /* 0x044fe2000001000a */
[C---:B------:R-:W-:Y:S01]  /*f200*/  FFMA.FTZ R36, R35.reuse, R36, R8 ;  /* 0x0000002423247223 */ /* 0x040fe20000010008 */
[----:B------:R-:W-:Y:S01]  /*f210*/  FFMA.FTZ R38, R35, R39, R11 ;  /* 0x0000002723267223 */ /* 0x000fe2000001000b */
[----:B---3--:R-:W-:Y:S06]  /*f220*/  @P1 BRA `(.L_x_2595) ;  /* 0x00000000002c1947 */ /* 0x008fec0003800000 */
[----:B------:R-:W2:Y:S04]  /*f230*/  @P3 LDG.E.128 R8, desc[UR36][R28.64] ;  /* 0x000000241c083981 */ /* 0x000ea8000c1e1d00 */
[----:B------:R-:W3:Y:S02]  /*f240*/  LDS.128 R52, [R30] ;  /* 0x000000001e347984 */ /* 0x000ee40000000c00 */
[----:B---3--:R-:W-:Y:S01]  /*f250*/  FADD.FTZ R40, R52, R40 ;  /* 0x0000002834287221 */ /* 0x008fe20000010000 */
        /* <DEDUP_REMOVED lines=8> */
.L_x_2595:
[----:B------:R3:W4:Y:S01]  /*f2e0*/  LDS R11, [R34] ;  /* 0x00000000220b7984 */ /* 0x0007220000000800 */
[----:B------:R-:W-:Y:S01]  /*f2f0*/  IADD3 R35, P3, R24, 0xe00, RZ ;  /* 0x00000e0018237810 */ /* 0x000fe20007f7e0ff */
[----:B------:R-:W-:Y:S01]  /*f300*/  VIADD R0, R0, 0x4 ;  /* 0x0000000400007836 */ /* 0x000fe20000000000 */
[----:B0-----:R-:W-:-:S03]  /*f310*/  IADD3 R26, P4, R26, 0xe00, RZ ;  /* 0x00000e001a1a7810 */ /* 0x001fc60007f9e0ff */
[----:B--2---:R-:W-:Y:S01]  /*f320*/  IMAD.X R25, RZ, RZ, R25, P3 ;  /* 0x000000ffff197224 */ /* 0x004fe200018e0619 */
[----:B------:R-:W-:Y:S01]  /*f330*/  ISETP.GE.AND P3, PT, R0, R31, PT ;  /* 0x0000001f0000720c */ /* 0x000fe20003f66270 */
[----:B------:R-:W-:Y:S01]  /*f340*/  IMAD.X R27, RZ, RZ, R27, P4 ;  /* 0x000000ffff1b7224 */ /* 0x000fe200020e061b */
[----:B---3--:R-:W-:Y:S01]  /*f350*/  IADD3 R34, R34, 0x10, RZ ;  /* 0x0000001022227810 */ /* 0x008fe20007ffe0ff */
[C---:B----4-:R-:W-:Y:S01]  /*f360*/  FFMA.FTZ R8, R11.reuse, R40, R36 ;  /* 0x000000280b087223 */ /* 0x050fe20000010024 */
[C---:B------:R-:W-:Y:S01]  /*f370*/  FFMA.FTZ R9, R11.reuse, R41, R44 ;  /* 0x000000290b097223 */ /* 0x040fe2000001002c */
[C---:B------:R-:W-:Y:S01]  /*f380*/  FFMA.FTZ R10, R11.reuse, R42, R37 ;  /* 0x0000002a0b0a7223 */ /* 0x040fe20000010025 */
[----:B------:R-:W-:-:S07]  /*f390*/  FFMA.FTZ R11, R11, R43, R38 ;  /* 0x0000002b0b0b7223 */ /* 0x000fce0000010026 */
[----:B------:R-:W-:Y:S05]  /*f3a0*/  @!P3 BRA `(.L_x_2596) ;  /* 0xfffffffc0048b947 */ /* 0x000fea000383ffff */
.L_x_2590:
[----:B------:R-:W-:Y:S05]  /*f3b0*/  BSYNC B1 ;  /* 0x0000000000017941 */ /* 0x000fea0003800000 */
.L_x_2589:
[----:B------:R-:W-:-:S13]  /*f3c0*/  ISETP.GE.AND P1, PT, R33, R20, PT ;  /* 0x000000142100720c */ /* 0x000fda0003f26270 */
[----:B------:R-:W-:Y:S05]  /*f3d0*/  @P1 BRA `(.L_x_2588) ;  /* 0x0000000c00081947 */ /* 0x000fea0003800000 */
[----:B------:R-:W2:Y:S01]  /*f3e0*/  LDL R48, [R1+0x260] ;  /* 0x0002600001307983 */ /* 0x000ea20000100800 */
[----:B------:R-:W-:Y:S01]  /*f3f0*/  IADD3 R0, -R13, -0x2, R16 ;  /* 0xfffffffe0d007810 */ /* 0x000fe20007ffe110 */
[----:B------:R-:W0:Y:S01]  /*f400*/  LDC.64 R24, c[0x0][0x2e8] ;  /* 0x0000ba00ff187b82 */ /* 0x000e220000000a00 */
[----:B------:R-:W-:Y:S01]  /*f410*/  ULDC UR4, c[0x0][0x288] ;  /* 0x0000a20000047ab9 */ /* 0x000fe20000000800 */
[----:B------:R-:W-:Y:S01]  /*f420*/  BSSY B1, `(.L_x_2597) ;  /* 0x000003e000017945 */ /* 0x000fe20003800000 */
[----:B------:R-:W-:-:S04]  /*f430*/  IMAD R26, R2, UR4, R15 ;  /* 0x00000004021a7c24 */ /* 0x000fc8000f8e020f */
[----:B------:R-:W-:-:S04]  /*f440*/  IMAD R27, R26, 0xe0, R3 ;  /* 0x000000e01a1b7824 */ /* 0x000fc800078e0203 */
[----:B0-----:R-:W-:-:S04]  /*f450*/  IMAD.WIDE R26, R27, 0x4, R24 ;  /* 0x000000041b1a7825 */ /* 0x001fc800078e0218 */
[----:B--2---:R-:W-:-:S05]  /*f460*/  IMAD.IADD R0, R0, 0x1, -R48 ;  /* 0x0000000100007824 */ /* 0x004fca00078e0a30 */
[----:B------:R-:W-:-:S13]  /*f470*/  LOP3.LUT P1, RZ, R0, 0x2, RZ, 0xc0, !PT ;  /* 0x0000000200ff7812 */ /* 0x000fda000782c0ff */
[----:B------:R-:W-:Y:S05]  /*f480*/  @P1 BRA `(.L_x_2598) ;  /* 0x0000000000dc1947 */ /* 0x000fea0003800000 */
[----:B------:R-:W0:Y:S01]  /*f490*/  LDC R28, c[0x0][0x284] ;  /* 0x0000a100ff1c7b82 */ /* 0x000e220000000800 */
[----:B------:R-:W-:Y:S01]  /*f4a0*/  BSSY B2, `(.L_x_2599) ;  /* 0x0000034000027945 */ /* 0x000fe20003800000 */
[----:B0-----:R-:W-:-:S13]  /*f4b0*/  ISETP.GE.AND P1, PT, R33, R28, PT ;  /* 0x0000001c2100720c */ /* 0x001fda0003f26270 */
        /* <DEDUP_REMOVED lines=10> */
[----:B0-----:R-:W-:-:S04]  /*f560*/  IMAD.MOV R24, RZ, RZ, -R25 ;  /* 0x000000ffff187224 */ /* 0x001fc800078e0a19 */
[----:B------:R-:W-:Y:S01]  /*f570*/  IMAD R35, R24, R29, RZ ;  /* 0x0000001d18237224 */ /* 0x000fe200078e02ff */
[----:B------:R-:W-:-:S10]  /*f580*/  HFMA2.MMA R24, -RZ, RZ, 0, 0 ;  /* 0x00000000ff187435 */ /* 0x000fd400000001ff */
[----:B------:R-:W-:-:S04]  /*f590*/  IMAD.HI.U32 R24, R25, R35, R24 ;  /* 0x0000002319187227 */ /* 0x000fc800078e0018 */
[----:B------:R-:W-:-:S04]  /*f5a0*/  IMAD.MOV.U32 R25, RZ, RZ, R36 ;  /* 0x000000ffff197224 */ /* 0x000fc800078e0024 */
[----:B------:R-:W-:-:S04]  /*f5b0*/  IMAD.HI.U32 R24, R24, R25, RZ ;  /* 0x0000001918187227 */ /* 0x000fc800078e00ff */
[----:B------:R-:W-:-:S04]  /*f5c0*/  IMAD.MOV R24, RZ, RZ, -R24 ;  /* 0x000000ffff187224 */ /* 0x000fc800078e0a18 */
[----:B------:R-:W-:-:S05]  /*f5d0*/  IMAD R24, R29, R24, R25 ;  /* 0x000000181d187224 */ /* 0x000fca00078e0219 */
[----:B------:R-:W-:-:S13]  /*f5e0*/  ISETP.GT.U32.AND P1, PT, R29, R24, PT ;  /* 0x000000181d00720c */ /* 0x000fda0003f24070 */
[----:B------:R-:W-:-:S05]  /*f5f0*/  @!P1 IMAD.IADD R24, R24, 0x1, -R29 ;  /* 0x0000000118189824 */ /* 0x000fca00078e0a1d */
[----:B------:R-:W-:-:S13]  /*f600*/  ISETP.GT.U32.AND P1, PT, R29, R24, PT ;  /* 0x000000181d00720c */ /* 0x000fda0003f24070 */
[----:B------:R-:W-:Y:S02]  /*f610*/  @!P1 IADD3 R24, R24, -R29, RZ ;  /* 0x8000001d18189210 */ /* 0x000fe40007ffe0ff */
[----:B------:R0:W2:Y:S03]  /*f620*/  LDS R29, [R32] ;  /* 0x00000000201d7984 */ /* 0x0000a60000000800 */
[----:B------:R-:W-:Y:S01]  /*f630*/  @!P3 IMAD.MOV R24, RZ, RZ, -R24 ;  /* 0x000000ffff18b224 */ /* 0x000fe200078e0a18 */
[----:B------:R-:W-:-:S05]  /*f640*/  @!P4 LOP3.LUT R24, RZ, R28, RZ, 0x33, !PT ;  /* 0x0000001cff18c212 */ /* 0x000fca00078e33ff */
        /* <DEDUP_REMOVED lines=8> */
[----:B0-2---:R-:W-:Y:S05]  /*f6d0*/  @P1 BRA `(.L_x_2601) ;  /* 0x0000000000301947 */ /* 0x005fea0003800000 */
        /* <DEDUP_REMOVED lines=12> */
.L_x_2601:
[C---:B-----5:R-:W-:Y:S01]  /*f7a0*/  FFMA.FTZ R8, R29.reuse, R36, R8 ;  /* 0x000000241d087223 */ /* 0x060fe20000010008 */
[C---:B------:R-:W-:Y:S01]  /*f7b0*/  FFMA.FTZ R9, R29.reuse, R37, R9 ;  /* 0x000000251d097223 */ /* 0x040fe20000010009 */
[C---:B------:R-:W-:Y:S01]  /*f7c0*/  FFMA.FTZ R10, R29.reuse, R38, R10 ;  /* 0x000000261d0a7223 */ /* 0x040fe2000001000a */
[----:B------:R-:W-:-:S07]  /*f7d0*/  FFMA.FTZ R11, R29, R39, R11 ;  /* 0x000000271d0b7223 */ /* 0x000fce000001000b */
.L_x_2600:
[----:B------:R-:W-:Y:S05]  /*f7e0*/  BSYNC B2 ;  /* 0x0000000000027941 */ /* 0x000fea0003800000 */
.L_x_2599:
[----:B------:R-:W-:-:S07]  /*f7f0*/  VIADD R33, R33, 0x2 ;  /* 0x0000000221217836 */ /* 0x000fce0000000000 */
.L_x_2598:
[----:B------:R-:W-:Y:S05]  /*f800*/  BSYNC B1 ;  /* 0x0000000000017941 */ /* 0x000fea0003800000 */
.L_x_2597:
[----:B------:R-:W-:-:S13]  /*f810*/  LOP3.LUT P1, RZ, R0, 0xfffffffe, RZ, 0xc0, !PT ;  /* 0xfffffffe00ff7812 */ /* 0x000fda000782c0ff */
[----:B------:R-:W-:Y:S05]  /*f820*/  @!P1 BRA `(.L_x_2588) ;  /* 0x0000000400f49947 */ /* 0x000fea0003800000 */
[----:B0-----:R-:W2:Y:S01]  /*f830*/  LDL R22, [R1+0x264] ;  /* 0x0002640001167983 */ /* 0x001ea20000100800 */
[----:B------:R-:W-:Y:S01]  /*f840*/  IMAD.SHL.U32 R0, R48, 0x4, RZ ;  /* 0x0000000430007824 */ /* 0x000fe200078e00ff */
[----:B------:R-:W-:Y:S01]  /*f850*/  MOV R28, 0xe0 ;  /* 0x000000e0001c7802 */ /* 0x000fe20000000f00 */
[----:B------:R-:W-:Y:S02]  /*f860*/  IMAD.MOV.U32 R29, RZ, RZ, RZ ;  /* 0x000000ffff1d7224 */ /* 0x000fe400078e00ff */
[C---:B------:R-:W-:Y:S02]  /*f870*/  IMAD R0, R33.reuse, 0x4, -R0 ;  /* 0x0000000421007824 */ /* 0x040fe400078e0a00 */
[----:B------:R-:W-:Y:S02]  /*f880*/  IMAD R28, R33, R28, 0x1c0 ;  /* 0x000001c0211c7424 */ /* 0x000fe400078e021c */
[----:B--2---:R-:W-:-:S07]  /*f890*/  IMAD.IADD R32, R22, 0x1, R0 ;  /* 0x0000000116207824 */ /* 0x004fce00078e0200 */
.L_x_2608:
[----:B0-----:R-:W0:Y:S01]  /*f8a0*/  LDC R48, c[0x0][0x284] ;  /* 0x0000a100ff307b82 */ /* 0x001e220000000800 */
[----:B------:R-:W-:Y:S01]  /*f8b0*/  IADD3 R23, R28, -0x1c0, RZ ;  /* 0xfffffe401c177810 */ /* 0x000fe20007ffe0ff */
[----:B------:R-:W-:Y:S01]  /*f8c0*/  BSSY B1, `(.L_x_2602) ;  /* 0x0000039000017945 */ /* 0x000fe20003800000 */
[----:B------:R-:W-:Y:S02]  /*f8d0*/  IMAD.IADD R34, R32, 0x1, R29 ;  /* 0x0000000120227824 */ /* 0x000fe400078e021d */
[----:B------:R-:W-:-:S03]  /*f8e0*/  IADD3 R0, P1, R14, R23, RZ ;  /* 0x000000170e007210 */ /* 0x000fc60007f3e0ff */
[----:B------:R-:W2:Y:S01]  /*f8f0*/  LDC.64 R52, c[0x0][0x250] ;  /* 0x00009400ff347b82 */ /* 0x000ea20000000a00 */
[----:B------:R-:W-:Y:S02]  /*f900*/  LEA.HI.X.SX32 R23, R23, R18, 0x1, P1 ;  /* 0x0000001217177211 */ /* 0x000fe400008f0eff */
[----:B0-----:R-:W-:Y:S02]  /*f910*/  ISETP.GE.AND P1, PT, R33, R48, PT ;  /* 0x000000302100720c */ /* 0x001fe40003f26270 */
[----:B--2---:R-:W-:-:S04]  /*f920*/  LEA R24, P3, R0, R52, 0x2 ;  /* 0x0000003400187211 */ /* 0x004fc800078610ff */
[----:B------:R-:W-:-:S07]  /*f930*/  LEA.HI.X R25, R0, R53, R23, 0x2, P3 ;  /* 0x0000003500197211 */ /* 0x000fce00018f1417 */
[----:B------:R-:W-:Y:S05]  /*f940*/  @!P1 BRA `(.L_x_2603) ;  /* 0x0000000000c09947 */ /* 0x000fea0003800000 */
[----:B------:R-:W-:Y:S01]  /*f950*/  IABS R31, R48 ;  /* 0x00000030001f7213 */ /* 0x000fe20000000000 */
[----:B------:R-:W-:Y:S01]  /*f960*/  HFMA2.MMA R22, -RZ, RZ, 0, 0 ;  /* 0x00000000ff167435 */ /* 0x000fe200000001ff */
[----:B------:R-:W-:Y:S01]  /*f970*/  ISETP.GE.AND P3, PT, R33, RZ, PT ;  /* 0x000000ff2100720c */ /* 0x000fe20003f66270 */
[----:B------:R-:W-:Y:S01]  /*f980*/  ULDC UR4, c[0x0][0x29c] ;  /* 0x0000a70000047ab9 */ /* 0x000fe20000000800 */
[----:B------:R-:W0:Y:S01]  /*f990*/  I2F.RP R35, R31 ;  /* 0x0000001f00237306 */ /* 0x000e220000209400 */
[----:B------:R-:W-:-:S07]  /*f9a0*/  ISETP.NE.AND P4, PT, R48, RZ, PT ;  /* 0x000000ff3000720c */ /* 0x000fce0003f85270 */
[----:B0-----:R-:W0:Y:S02]  /*f9b0*/  MUFU.RCP R35, R35 ;  /* 0x0000002300237308 */ /* 0x001e240000001000 */
[----:B0-----:R-:W-:-:S06]  /*f9c0*/  VIADD R36, R35, 0xffffffe ;  /* 0x0ffffffe23247836 */ /* 0x001fcc0000000000 */
[----:B------:R-:W0:Y:S02]  /*f9d0*/  F2I.FTZ.U32.TRUNC.NTZ R23, R36 ;  /* 0x0000002400177305 */ /* 0x000e24000021f000 */
[----:B0-----:R-:W-:-:S04]  /*f9e0*/  IMAD.MOV R0, RZ, RZ, -R23 ;  /* 0x000000ffff007224 */ /* 0x001fc800078e0a17 */
        /* <DEDUP_REMOVED lines=34> */
.L_x_2604:
[C---:B-----5:R-:W-:Y:S01]  /*fc10*/  FFMA.FTZ R8, R31.reuse, R36, R8 ;  /* 0x000000241f087223 */ /* 0x060fe20000010008 */
[C---:B------:R-:W-:Y:S01]  /*fc20*/  FFMA.FTZ R9, R31.reuse, R37, R9 ;  /* 0x000000251f097223 */ /* 0x040fe20000010009 */
[C---:B------:R-:W-:Y:S01]  /*fc30*/  FFMA.FTZ R10, R31.reuse, R38, R10 ;  /* 0x000000261f0a7223 */ /* 0x040fe2000001000a */
[----:B------:R-:W-:-:S07]  /*fc40*/  FFMA.FTZ R11, R31, R39, R11 ;  /* 0x000000271f0b7223 */ /* 0x000fce000001000b */
.L_x_2603:
[----:B------:R-:W-:Y:S05]  /*fc50*/  BSYNC B1 ;  /* 0x0000000000017941 */ /* 0x000fea0003800000 */
.L_x_2602:
[----:B------:R-:W-:Y:S01]  /*fc60*/  VIADD R31, R33, 0x2 ;  /* 0x00000002211f7836 */ /* 0x000fe20000000000 */
[----:B------:R-:W-:Y:S04]  /*fc70*/  BSSY B1, `(.L_x_2605) ;  /* 0x0000033000017945 */ /* 0x000fe80003800000 */
[----:B------:R-:W-:-:S13]  /*fc80*/  ISETP.GE.AND P1, PT, R31, R48, PT ;  /* 0x000000301f00720c */ /* 0x000fda0003f26270 */
[----:B------:R-:W-:Y:S05]  /*fc90*/  @!P1 BRA `(.L_x_2606) ;  /* 0x0000000000c09947 */ /* 0x000fea0003800000 */
[----:B------:R-:W-:Y:S01]  /*fca0*/  IABS R35, R48 ;  /* 0x0000003000237213 */ /* 0x000fe20000000000 */
[----:B------:R-:W-:Y:S01]  /*fcb0*/  IMAD.MOV.U32 R22, RZ, RZ, RZ ;  /* 0x000000ffff167224 */ /* 0x000fe200078e00ff */
[----:B------:R-:W-:Y:S01]  /*fcc0*/  ISETP.GE.AND P3, PT, R31, RZ, PT ;  /* 0x000000ff1f00720c */ /* 0x000fe20003f66270 */
[----:B------:R-:W-:Y:S01]  /*fcd0*/  ULDC UR4, c[0x0][0x29c] ;  /* 0x0000a70000047ab9 */ /* 0x000fe20000000800 */
[----:B0-----:R-:W0:Y:S01]  /*fce0*/  I2F.RP R36, R35 ;  /* 0x0000002300247306 */ /* 0x001e220000209400 */
[----:B------:R-:W-:-:S07]  /*fcf0*/  ISETP.NE.AND P4, PT, R48, RZ, PT ;  /* 0x000000ff3000720c */ /* 0x000fce0003f85270 */
[----:B0-----:R-:W0:Y:S02]  /*fd00*/  MUFU.RCP R36, R36 ;  /* 0x0000002400247308 */ /* 0x001e240000001000 */
[----:B0-----:R-:W-:-:S06]  /*fd10*/  VIADD R37, R36, 0xffffffe ;  /* 0x0ffffffe24257836 */ /* 0x001fcc0000000000 */
[----:B------:R-:W0:Y:S02]  /*fd20*/  F2I.FTZ.U32.TRUNC.NTZ R23, R37 ;  /* 0x0000002500177305 */ /* 0x000e24000021f000 */
[----:B0-----:R-:W-:-:S05]  /*fd30*/  IADD3 R0, RZ, -R23, RZ ;  /* 0x80000017ff007210 */ /* 0x001fca0007ffe0ff */
[----:B------:R-:W-:Y:S01]  /*fd40*/  IMAD R39, R0, R35, RZ ;  /* 0x0000002300277224 */ /* 0x000fe200078e02ff */
[----:B------:R-:W-:Y:S02]  /*fd50*/  IABS R0, R31 ;  /* 0x0000001f00007213 */ /* 0x000fe40000000000 */
[----:B------:R0:W2:Y:S01]  /*fd60*/  LDS R31, [R34+0x8] ;  /* 0x00000800221f7984 */ /* 0x0000a20000000800 */
        /* <DEDUP_REMOVED lines=8> */
[----:B------:R-:W-:-:S04]  /*fdf0*/  @!P1 IMAD.IADD R0, R0, 0x1, -R35 ;  /* 0x0000000100009824 */ /* 0x000fc800078e0a23 */
        /* <DEDUP_REMOVED lines=22> */
.L_x_2607:
[C---:B-----5:R-:W-:Y:S01]  /*ff60*/  FFMA.FTZ R8, R31.reuse, R36, R8 ;  /* 0x000000241f087223 */ /* 0x060fe20000010008 */
[C---:B------:R-:W-:Y:S01]  /*ff70*/  FFMA.FTZ R9, R31.reuse, R37, R9 ;  /* 0x000000251f097223 */ /* 0x040fe20000010009 */
[C---:B------:R-:W-:Y:S01]  /*ff80*/  FFMA.FTZ R10, R31.reuse, R38, R10 ;  /* 0x000000261f0a7223 */ /* 0x040fe2000001000a */
[----:B------:R-:W-:-:S07]  /*ff90*/  FFMA.FTZ R11, R31, R39, R11 ;  /* 0x000000271f0b7223 */ /* 0x000fce000001000b */
.L_x_2606:
[----:B------:R-:W-:Y:S05]  /*ffa0*/  BSYNC B1 ;  /* 0x0000000000017941 */ /* 0x000fea0003800000 */
.L_x_2605:
[----:B------:R-:W-:Y:S01]  /*ffb0*/  VIADD R33, R33, 0x4 ;  /* 0x0000000421217836 */ /* 0x000fe20000000000 */
[----:B------:R-:W-:Y:S01]  /*ffc0*/  IADD3 R29, R29, 0x10, RZ ;  /* 0x000000101d1d7810 */ /* 0x000fe20007ffe0ff */
[----:B------:R-:W-:-:S03]  /*ffd0*/  VIADD R28, R28, 0x380 ;  /* 0x000003801c1c7836 */ /* 0x000fc60000000000 */
[----:B------:R-:W-:-:S13]  /*ffe0*/  ISETP.GE.AND P1, PT, R33, R20, PT ;  /* 0x000000142100720c */ /* 0x000fda0003f26270 */
[----:B------:R-:W-:Y:S05]  /*fff0*/  @!P1 BRA `(.L_x_2608) ;  /* 0xfffffff800289947 */ /* 0x000fea000383ffff */
.L_x_2588:
[----:B------:R-:W-:Y:S05]  /*10000*/  BSYNC B0 ;  /* 0x0000000000007941 */ /* 0x000fea0003800000 */
.L_x_2587:
[----:B------:R-:W-:Y:S01]  /*10010*/  ISETP.GT.OR P0, PT, R21, 0x37, P0 ;  /* 0x000000371500780c */ /* 0x000fe20000704670 */
[----:B------:R-:W-:-:S12]  /*10020*/  BSSY B0, `(.L_x_2609) ;  /* 0x0000031000007945 */ /* 0x000fd80003800000 */
[----:B------:R-:W-:Y:S05]  /*10030*/  @P0 BRA `(.L_x_2610) ;  /* 0x0000000000bc0947 */ /* 0x000fea0003800000 */
[----:B------:R-:W2:Y:S01]  /*10040*/  LDL.LU R31, [R1+0x260] ;  /* 0x00026000011f7983 */ /* 0x000ea20000300800 */
[----:B------:R-:W-:Y:S01]  /*10050*/  IMAD.MOV.U32 R21, RZ, RZ, 0xe0 ;  /* 0x000000e0ff157424 */ /* 0x000fe200078e00ff */
[----:B------:R-:W-:-:S03]  /*10060*/  ULDC.64 UR6, c[0x0][0x250] ;  /* 0x0000940000067ab9 */ /* 0x000fc60000000a00 */
[----:B------:R-:W-:-:S05]  /*10070*/  IMAD R21, R16, R21, -0xe0 ;  /* 0xffffff2010157424 */ /* 0x000fca00078e0215 */
[----:B------:R-:W-:-:S04]  /*10080*/  IADD3 R0, P0, R14, R21, RZ ;  /* 0x000000150e007210 */ /* 0x000fc80007f1e0ff */
[----:B------:R-:W-:Y:S02]  /*10090*/  LEA.HI.X.SX32 R21, R21, R18, 0x1, P0 ;  /* 0x0000001215157211 */ /* 0x000fe400000f0eff */
[----:B0-----:R-:W-:-:S04]  /*100a0*/  LEA R22, P0, R0, UR6, 0x2 ;  /* 0x0000000600167c11 */ /* 0x001fc8000f8010ff */
[----:B------:R-:W-:-:S05]  /*100b0*/  LEA.HI.X R23, R0, UR7, R21, 0x2, P0 ;  /* 0x0000000700177c11 */ /* 0x000fca00080f1415 */
[----:B------:R0:W5:Y:S01]  /*100c0*/  LDG.E.128 R24, desc[UR36][R22.64] ;  /* 0x0000002416187981 */ /* 0x000162000c1e1d00 */
[----:B------:R-:W3:Y:S01]  /*100d0*/  S2UR UR5, SR_CgaCtaId ;  /* 0x00000000000579c3 */ /* 0x000ee20000008800 */
[----:B------:R-:W-:Y:S02]  /*100e0*/  UMOV UR4, 0x400 ;  /* 0x0000040000047882 */ /* 0x000fe40000000000 */
[----:B------:R-:W-:-:S04]  /*100f0*/  UIADD3 UR4, UR4, 0x820, URZ ;  /* 0x0000082004047890 */ /* 0x000fc8000fffe03f */
[----:B---3--:R-:W-:-:S06]  /*10100*/  ULEA UR4, UR5, UR4, 0x18 ;  /* 0x0000000405047291 */ /* 0x008fcc000f8ec03f */
[----:B------:R-:W-:Y:S01]  /*10110*/  MOV R0, UR4 ;  /* 0x0000000400007c02 */ /* 0x000fe20008000f00 */
[----:B------:R-:W-:Y:S02]  /*10120*/  ULDC UR4, c[0x0][0x29c] ;  /* 0x0000a70000047ab9 */ /* 0x000fe40000000800 */
[----:B------:R-:W-:Y:S02]  /*10130*/  ISETP.NE.AND P0, PT, RZ, UR4, PT ;  /* 0x00000004ff007c0c */ /* 0x000fe4000bf05270 */
[----:B------:R0:W-:Y:S01]  /*10140*/  STL [R1+0x264], R0 ;  /* 0x0002640001007387 */ /* 0x0001e20000100800 */
[----:B--2---:R-:W-:-:S04]  /*10150*/  IMAD.IADD R20, R20, 0x1, -R31 ;  /* 0x0000000114147824 */ /* 0x004fc800078e0a1f */
[----:B------:R-:W-:-:S05]  /*10160*/  IMAD R20, R20, 0x4, R0 ;  /* 0x0000000414147824 */ /* 0x000fca00078e0200 */
[----:B------:R0:W2:Y:S01]  /*10170*/  LDS R29, [R20] ;  /* 0x00000000141d7984 */ /* 0x0000a20000000800 */
[----:B------:R-:W-:Y:S05]  /*10180*/  @P0 BRA `(.L_x_2611) ;  /* 0x0000000000580947 */ /* 0x000fea0003800000 */
[----:B------:R-:W-:Y:S01]  /*10190*/  LOP3.LUT P1, RZ, R17, 0x10, RZ, 0xc0, !PT ;  /* 0x0000001011ff7812 */ /* 0x000fe2000782c0ff */
[----:B------:R-:W3:-:S12]  /*101a0*/  LDL.LU R31, [R1+0x278] ;  /* 0x00027800011f7983 */ /* 0x000ed80000300800 */
[----:B0-----:R-:W0:Y:S08]  /*101b0*/  @P1 LDC R0, c[0x0][0x288] ;  /* 0x0000a200ff001b82 */ /* 0x001e300000000800 */
[----:B------:R-:W4:Y:S01]  /*101c0*/  @P1 LDC.64 R16, c[0x0][0x2e8] ;  /* 0x0000ba00ff101b82 */ /* 0x000f220000000a00 */
[----:B0-----:R-:W-:-:S04]  /*101d0*/  @P1 IMAD R0, R2, R0, R15 ;  /* 0x0000000002001224 */ /* 0x001fc800078e020f */
[----:B------:R-:W-:-:S04]  /*101e0*/  @P1 IMAD R15, R0, 0xe0, R3 ;  /* 0x000000e0000f1824 */ /* 0x000fc800078e0203 */
[----:B----4-:R-:W-:-:S05]  /*101f0*/  @P1 IMAD.WIDE R16, R15, 0x4, R16 ;  /* 0x000000040f101825 */ /* 0x010fca00078e0210 */
[----:B------:R-:W4:Y:S01]  /*10200*/  @P1 LDG.E.128 R20, desc[UR36][R16.64] ;  /* 0x0000002410141981 */ /* 0x000f22000c1e1d00 */
[----:B-----5:R-:W-:Y:S01]  /*10210*/  FADD.FTZ R24, R24, R4 ;  /* 0x0000000418187221 */ /* 0x020fe20000010000 */
[----:B------:R-:W-:Y:S01]  /*10220*/  FADD.FTZ R25, R25, R5 ;  /* 0x0000000519197221 */ /* 0x000fe20000010000 */
[----:B------:R-:W-:Y:S01]  /*10230*/  FADD.FTZ R26, R26, R6 ;  /* 0x000000061a1a7221 */ /* 0x000fe20000010000 */
[----:B------:R-:W-:Y:S01]  /*10240*/  FADD.FTZ R27, R27, R7 ;  /* 0x000000071b1b7221 */ /* 0x000fe20000010000 */
[----:B---3--:R-:W-:-:S05]  /*10250*/  IMAD R15, R31, 0xe0, RZ ;  /* 0x000000e01f0f7824 */ /* 0x008fca00078e02ff */
[----:B------:R-:W-:-:S04]  /*10260*/  IADD3 R14, P0, R14, R15, RZ ;  /* 0x0000000f0e0e7210 */ /* 0x000fc80007f1e0ff */
[----:B------:R-:W-:Y:S02]  /*10270*/  LEA.HI.X.SX32 R15, R15, R18, 0x1, P0 ;  /* 0x000000120f0f7211 */ /* 0x000fe400000f0eff */
[----:B-1----:R-:W-:-:S04]  /*10280*/  LEA R4, P0, R14, UR6, 0x2 ;  /* 0x000000060e047c11 */ /* 0x002fc8000f8010ff */
[----:B------:R-:W-:Y:S01]  /*10290*/  LEA.HI.X R5, R14, UR7, R15, 0x2, P0 ;  /* 0x000000070e057c11 */ /* 0x000fe200080f140f */
[----:B----4-:R-:W-:Y:S01]  /*102a0*/  @P1 FMUL.FTZ R24, R24, R20 ;  /* 0x0000001418181220 */ /* 0x010fe20000410000 */
[----:B------:R-:W-:Y:S01]  /*102b0*/  @P1 FMUL.FTZ R25, R25, R21 ;  /* 0x0000001519191220 */ /* 0x000fe20000410000 */
[----:B------:R-:W-:Y:S01]  /*102c0*/  @P1 FMUL.FTZ R26, R26, R22 ;  /* 0x000000161a1a1220 */ /* 0x000fe20000410000 */
[----:B------:R-:W-:-:S05]  /*102d0*/  @P1 FMUL.FTZ R27, R27, R23 ;  /* 0x000000171b1b1220 */ /* 0x000fca0000410000 */
[----:B------:R3:W-:Y:S02]  /*102e0*/  STG.E.128 desc[UR36][R4.64], R24 ;  /* 0x0000001804007986 */ /* 0x0007e4000c101d24 */
.L_x_2611:
[C---:B--2--5:R-:W-:Y:S01]  /*102f0*/  FFMA.FTZ R8, R29.reuse, R24, R8 ;  /* 0x000000181d087223 */ /* 0x064fe20000010008 */
[C---:B------:R-:W-:Y:S01]  /*10300*/  FFMA.FTZ R9, R29.reuse, R25, R9 ;  /* 0x000000191d097223 */ /* 0x040fe20000010009 */
[C---:B------:R-:W-:Y:S01]  /*10310*/  FFMA.FTZ R10, R29.reuse, R26, R10 ;  /* 0x0000001a1d0a7223 */ /* 0x040fe2000001000a */
[----:B------:R-:W-:-:S07]  /*10320*/  FFMA.FTZ R11, R29, R27, R11 ;  /* 0x0000001b1d0b7223 */ /* 0x000fce000001000b */
.L_x_2610:
[----:B------:R-:W-:Y:S05]  /*10330*/  BSYNC B0 ;  /* 0x0000000000007941 */ /* 0x000fea0003800000 */
.L_x_2609:
[----:B0-----:R-:W-:Y:S01]  /*10340*/  VIADD R0, R19, 0x3f ;  /* 0x0000003f13007836 */ /* 0x001fe20000000000 */
[----:B------:R-:W-:Y:S04]  /*10350*/  BAR.SYNC.DEFER_BLOCKING 0x0 ;  /* 0x0000000000007b1d */ /* 0x000fe80000010000 */
[----:B------:R-:W-:Y:S02]  /*10360*/  ISETP.GT.U32.OR P0, PT, R0, 0x7e, P2 ;  /* 0x0000007e0000780c */ /* 0x000fe40001704470 */
[----:B------:R-:W-:Y:S11]  /*10370*/  @P2 BRA `(.L_x_2612) ;  /* 0x00000000003c2947 */ /* 0x000ff60003800000 */
[----:B------:R-:W2:Y:S01]  /*10380*/  LDL.LU R2, [R1+0x264] ;  /* 0x0002640001027983 */ /* 0x000ea20000300800 */
[----:B------:R-:W-:Y:S01]  /*10390*/  LOP3.LUT R0, R19, 0xffffffc0, RZ, 0xc0, !PT ;  /* 0xffffffc013007812 */ /* 0x000fe200078ec0ff */
[----:B------:R-:W-:Y:S01]  /*103a0*/  IMAD R13, R13, 0xe0, R3 ;  /* 0x000000e00d0d7824 */ /* 0x000fe200078e0203 */
[----:B------:R-:W-:Y:S05]  /*103b0*/  WARPSYNC.ALL ;  /* 0x0000000000007948 */ /* 0x000fea0003800000 */
[----:B------:R-:W-:Y:S02]  /*103c0*/  ISETP.NE.AND P1, PT, R0, 0x40, PT ;  /* 0x000000400000780c */ /* 0x000fe40003f25270 */
[----:B------:R-:W-:Y:S01]  /*103d0*/  ISETP.GT.AND P2, PT, R19, 0x3f, PT ;  /* 0x0000003f1300780c */ /* 0x000fe20003f44270 */
[----:B--2---:R-:W-:-:S10]  /*103e0*/  IMAD R13, R13, 0x4, R2 ;  /* 0x000000040d0d7824 */ /* 0x004fd400078e0202 */
[----:B------:R-:W-:Y:S01]  /*103f0*/  @!P1 STS.128 [R13+-0x380], R8 ;  /* 0xfffc80080d009388 */ /* 0x000fe20000000c00 */
[----:B------:R-:W-:Y:S06]  /*10400*/  BAR.SYNC.DEFER_BLOCKING 0x0 ;  /* 0x0000000000007b1d */ /* 0x000fec0000010000 */
[----:B-1-3--:R-:W0:Y:S02]  /*10410*/  @!P2 LDS.128 R4, [R13] ;  /* 0x000000000d04a984 */ /* 0x00ae240000000c00 */
[----:B0-----:R-:W-:Y:S01]  /*10420*/  @!P2 FADD.FTZ R8, R8, R4 ;  /* 0x000000040808a221 */ /* 0x001fe20000010000 */
[----:B------:R-:W-:Y:S01]  /*10430*/  @!P2 FADD.FTZ R9, R9, R5 ;  /* 0x000000050909a221 */ /* 0x000fe20000010000 */
[----:B------:R-:W-:Y:S01]  /*10440*/  @!P2 FADD.FTZ R10, R10, R6 ;  /* 0x000000060a0aa221 */ /* 0x000fe20000010000 */
[----:B------:R-:W-:Y:S01]  /*10450*/  @!P2 FADD.FTZ R11, R11, R7 ;  /* 0x000000070b0ba221 */ /* 0x000fe20000010000 */
[----:B------:R-:W-:Y:S06]  /*10460*/  BAR.SYNC.DEFER_BLOCKING 0x0 ;  /* 0x0000000000007b1d */ /* 0x000fec0000010000 */
.L_x_2612:
[----:B------:R-:W-:Y:S05]  /*10470*/  @P0 EXIT ;  /* 0x000000000000094d */ /* 0x000fea0003800000 */
[----:B------:R-:W0:Y:S02]  /*10480*/  LDC R0, c[0x0][0x308] ;  /* 0x0000c200ff007b82 */ /* 0x000e240000000800 */
[----:B0-----:R-:W-:-:S13]  /*10490*/  ISETP.NE.AND P0, PT, R0, 0x2, PT ;  /* 0x000000020000780c */ /* 0x001fda0003f05270 */
[----:B-1-3--:R-:W0:Y:S01]  /*104a0*/  @P0 LDC.64 R4, c[0x0][0x210] ;  /* 0x00008400ff040b82 */ /* 0x00ae220000000a00 */
        /* <DEDUP_REMOVED lines=32> */
.L_x_2551:
[----:B------:R-:W-:Y:S01]  /*106b0*/  BSSY B1, `(.L_x_2613) ;  /* 0x0000008000017945 */ /* 0x000fe20003800000 */
[----:B------:R-:W-:Y:S01]  /*106c0*/  MOV R13, R9 ;  /* 0x00000009000d7202 */ /* 0x000fe20000000f00 */
[----:B------:R-:W-:Y:S02]  /*106d0*/  IMAD.MOV.U32 R12, RZ, RZ, 0x1 ;  /* 0x00000001ff0c7424 */ /* 0x000fe400078e00ff */
[----:B------:R-:W-:Y:S02]  /*106e0*/  IMAD.MOV.U32 R11, RZ, RZ, 0x1f ;  /* 0x0000001fff0b7424 */ /* 0x000fe400078e00ff */
[----:B------:R-:W-:-:S07]  /*106f0*/  IMAD.MOV.U32 R15, RZ, RZ, -0x1 ;  /* 0xffffffffff0f7424 */ /* 0x000fce00078e00ff */
[----:B-----5:R-:W-:Y:S05]  /*10700*/  WARPSYNC.COLLECTIVE R15, `(.L_x_2614) ;  /* 0x000000000f087348 */ /* 0x020fea0003c00000 */
[----:B------:R0:W1:Y:S02]  /*10710*/  SHFL.BFLY P6, R14, R13, R12, R11 ;  /* 0x0c00000c0d0e7389 */ /* 0x00006400000c000b */
[----:B01---5:R-:W-:Y:S01]  /*10720*/  ENDCOLLECTIVE ;  /* 0x000000000000791b */ /* 0x023fe20003800000 */
.L_x_2614:
[----:B------:R-:W-:Y:S05]  /*10730*/  BSYNC B1 ;  /* 0x0000000000017941 */ /* 0x000fea0003800000 */
.L_x_2613:
[----:B------:R-:W-:Y:S05]  /*10740*/  BRA `(.L_x_2615) ;  /* 0xffffffcc004c7947 */ /* 0x000fea000383ffff */
.L_x_2555:
[----:B------:R-:W3:Y:S01]  /*10750*/  LDL R9, [R1] ;  /* 0x0000000001097983 */ /* 0x000ee20000100800 */
[----:B------:R-:W-:Y:S01]  /*10760*/  BSSY B0, `(.L_x_2616) ;  /* 0x0000008000007945 */ /* 0x000fe20003800000 */
[----:B--2---:R-:W-:Y:S02]  /*10770*/  IMAD.MOV.U32 R12, RZ, RZ, 0x10 ;  /* 0x00000010ff0c7424 */ /* 0x004fe400078e00ff */
[----:B------:R-:W-:Y:S02]  /*10780*/  IMAD.MOV.U32 R11, RZ, RZ, 0x1f ;  /* 0x0000001fff0b7424 */ /* 0x000fe400078e00ff */
[----:B------:R-:W-:Y:S01]  /*10790*/  IMAD.MOV.U32 R15, RZ, RZ, -0x1 ;  /* 0xffffffffff0f7424 */ /* 0x000fe200078e00ff */
[----:B---3--:R-:W-:-:S07]  /*107a0*/  MOV R13, R9 ;  /* 0x00000009000d7202 */ /* 0x008fce0000000f00 */
[----:B0-----:R-:W-:Y:S05]  /*107b0*/  WARPSYNC.COLLECTIVE R15, `(.L_x_2617) ;  /* 0x000000000f087348 */ /* 0x001fea0003c00000 */
[----:B------:R1:W2:Y:S02]  /*107c0*/  SHFL.BFLY P6, R14, R13, R12, R11 ;  /* 0x0c00000c0d0e7389 */ /* 0x0002a400000c000b */
[----:B012---:R-:W-:Y:S01]  /*107d0*/  ENDCOLLECTIVE ;  /* 0x000000000000791b */ /* 0x007fe20003800000 */
.L_x_2617:
[----:B------:R-:W-:Y:S05]  /*107e0*/  BSYNC B0 ;  /* 0x0000000000007941 */ /* 0x000fea0003800000 */
.L_x_2616:
[----:B------:R-:W-:Y:S01]  /*107f0*/  HFMA2.MMA R12, -RZ, RZ, 0, 4.76837158203125e-07 ;  /* 0x00000008ff0c7435 */ /* 0x000fe200000001ff */
[----:B------:R-:W-:Y:S01]  /*10800*/  FMNMX.FTZ R13, R14, R9, !PT ;  /* 0x000000090e0d7209 */ /* 0x000fe20007810000 */
[----:B------:R-:W-:Y:S02]  /*10810*/  IMAD.MOV.U32 R11, RZ, RZ, 0x1f ;  /* 0x0000001fff0b7424 */ /* 0x000fe400078e00ff */
[----:B------:R-:W-:-:S07]  /*10820*/  IMAD.MOV.U32 R15, RZ, RZ, -0x1 ;  /* 0xffffffffff0f7424 */ /* 0x000fce00078e00ff */
[----:B------:R-:W-:Y:S05]  /*10830*/  WARPSYNC.COLLECTIVE R15, `(.L_x_2618) ;  /* 0x000000000f087348 */ /* 0x000fea0003c00000 */
[----:B------:R0:W1:Y:S02]  /*10840*/  SHFL.BFLY P6, R14, R13, R12, R11 ;  /* 0x0c00000c0d0e7389 */ /* 0x00006400000c000b */
[----:B01----:R-:W-:Y:S01]  /*10850*/  ENDCOLLECTIVE ;  /* 0x000000000000791b */ /* 0x003fe20003800000 */
.L_x_2618:
[----:B------:R-:W-:Y:S02]  /*10860*/  MOV R12, 0x4 ;  /* 0x00000004000c7802 */ /* 0x000fe40000000f00 */
[----:B------:R-:W-:-:S05]  /*10870*/  FMNMX.FTZ R3, R13, R14, !PT ;  /* 0x0000000e0d037209 */ /* 0x000fca0007810000 */
[----:B------:R-:W-:-:S07]  /*10880*/  IMAD.MOV.U32 R13, RZ, RZ, R3 ;  /* 0x000000ffff0d7224 */ /* 0x000fce00078e0003 */
[----:B------:R-:W-:Y:S05]  /*10890*/  WARPSYNC.COLLECTIVE R15, `(.L_x_2619) ;  /* 0x000000000f087348 */ /* 0x000fea0003c00000 */
[----:B------:R0:W1:Y:S02]  /*108a0*/  SHFL.BFLY P6, R14, R13, R12, R11 ;  /* 0x0c00000c0d0e7389 */ /* 0x00006400000c000b */
[----:B01----:R-:W-:Y:S01]  /*108b0*/  ENDCOLLECTIVE ;  /* 0x000000000000791b */ /* 0x003fe20003800000 */
.L_x_2619:
[----:B------:R-:W-:Y:S01]  /*108c0*/  IMAD.MOV.U32 R12, RZ, RZ, 0x2 ;  /* 0x00000002ff0c7424 */ /* 0x000fe200078e00ff */
[----:B------:R-:W-:-:S05]  /*108d0*/  FMNMX.FTZ R4, R3, R14, !PT ;  /* 0x0000000e03047209 */ /* 0x000fca0007810000 */
[----:B------:R-:W-:-:S07]  /*108e0*/  IMAD.MOV.U32 R13, RZ, RZ, R4 ;  /* 0x000000ffff0d7224 */ /* 0x000fce00078e0004 */
[----:B------:R-:W-:Y:S05]  /*108f0*/  WARPSYNC.COLLECTIVE R15, `(.L_x_2620) ;  /* 0x000000000f087348 */ /* 0x000fea0003c00000 */
[----:B------:R0:W1:Y:S02]  /*10900*/  SHFL.BFLY P6, R14, R13, R12, R11 ;  /* 0x0c00000c0d0e7389 */ /* 0x00006400000c000b */
[----:B01----:R-:W-:Y:S01]  /*10910*/  ENDCOLLECTIVE ;  /* 0x000000000000791b */ /* 0x003fe20003800000 */
.L_x_2620:
[----:B------:R-:W-:Y:S05]  /*10920*/  BRA `(.L_x_2621) ;  /* 0xffffffcc00b47947 */ /* 0x000fea000383ffff */
.L_x_2622:
        /* <DEDUP_REMOVED lines=13> */
.L_x_4248:


//--------------------- .text._ZN4mmha33masked_multihead_attention_kernelIfLi224ELi256ELi4ELi64ELi64ELb1ELb0EEEv26Multihead_attention_paramsIT_XT5_EE --------------------------
	.section	.text._ZN4mmha33masked_multihead_attention_kernelIfLi224ELi256ELi4ELi64ELi64ELb1ELb0EEEv26Multihead_attention_paramsIT_XT5_EE,"ax",@progbits
	.align	128
        .global         _ZN4mmha33masked_multihead_attention_kernelIfLi224ELi256ELi4ELi64ELi64ELb1ELb0EEEv26Multihead_attention_paramsIT_XT5_EE
        .type           _ZN4mmha33masked_multihead_attention_kernelIfLi224ELi256ELi4ELi64ELi64ELb1ELb0EEEv26Multihead_attention_paramsIT_XT5_EE,@function
        .size           _ZN4mmha33masked_multihead_attention_kernelIfLi224ELi256ELi4ELi64ELi64ELb1ELb0EEEv26Multihead_attention_paramsIT_XT5_EE,(.L_x_4249 - _ZN4mmha33masked_multihead_attention_kernelIfLi224ELi256ELi4ELi64ELi64ELb1ELb0EEEv26Multihead_attention_paramsIT_XT5_EE)
        .other          _ZN4mmha33masked_multihead_attention_kernelIfLi224ELi256ELi4ELi64ELi64ELb1ELb0EEEv26Multihead_attention_paramsIT_XT5_EE,@"STO_CUDA_ENTRY STV_DEFAULT"
_ZN4mmha33masked_multihead_attention_kernelIfLi224ELi256ELi4ELi64ELi64ELb1ELb0EEEv26Multihead_attention_paramsIT_XT5_EE:
.text._ZN4mmha33masked_multihead_attention_kernelIfLi224ELi256ELi4ELi64ELi64ELb1ELb0EEEv26Multihead_attention_paramsIT_XT5_EE:
        /* <DEDUP_REMOVED lines=12> */
.L_x_2623:
        /* <DEDUP_REMOVED lines=15> */
[----:B------:R-:W-:Y:S01]  /*01b0*/  BSSY B0, `(.L_x_2624) ;  /* 0x0000040000007945 */ /* 0x000fe20003800000 */
[----:B------:R-:W-:Y:S02]  /*01c0*/  CS2R R38, SRZ ;  /* 0x0000000000267805 */ /* 0x000fe4000001ff00 */
[----:B------:R-:W-:Y:S01]  /*01d0*/  CS2R R36, SRZ ;  /* 0x0000000000247805 */ /* 0x000fe2000001ff00 */
[----:B------:R-:W-:-:S07]  /*01e0*/  IMAD.SHL.U32 R14, R23, 0x4, RZ ;  /* 0x00000004170e7824 */ /* 0x000fce00078e00ff */
        /* <DEDUP_REMOVED lines=9> */
[----:B------:R-:W1:Y:S02]  /*0280*/  LDC.64 R4, c[0x0][0x328] ;  /* 0x0000ca00ff047b82 */ /* 0x000e640000000a00 */
[----:B------:R-:W-:-:S04]  /*0290*/  IMAD.MOV R0, RZ, RZ, -R16 ;  /* 0x000000ffff007224 */ /* 0x000fc800078e0a10 */
[C---:B------:R-:W-:Y:S02]  /*02a0*/  IMAD R0, R3.reuse, R0, R6 ;  /* 0x0000000003007224 */ /* 0x040fe400078e0206 */
[----:B------:R-:W2:Y:S03]  /*02b0*/  @P3 LDC.64 R6, c[0x0][0x2f0] ;  /* 0x0000bc00ff063b82 */ /* 0x000ea60000000a00 */
[----:B------:R-:W-:-:S13]  /*02c0*/  ISETP.GT.U32.AND P1, PT, R3, R0, PT ;  /* 0x000000000300720c */ /* 0x000fda0003f24070 */
[----:B------:R-:W-:Y:S02]  /*02d0*/  @!P1 IMAD.IADD R0, R0, 0x1, -R3 ;  /* 0x0000000100009824 */ /* 0x000fe400078e0a03 */
[----:B------:R-:W-:Y:S01]  /*02e0*/  @!P1 VIADD R16, R16, 0x1 ;  /* 0x0000000110109836 */ /* 0x000fe20000000000 */
[----:B------:R-:W-:Y:S01]  /*02f0*/  ISETP.NE.AND P1, PT, R59, RZ, PT ;  /* 0x000000ff3b00720c */ /* 0x000fe20003f25270 */
[----:B-1----:R-:W-:Y:S01]  /*0300*/  IMAD.WIDE R4, R2, 0x4, R4 ;  /* 0x0000000402047825 */ /* 0x002fe200078e0204 */
[----:B------:R-:W-:Y:S02]  /*0310*/  ISETP.GE.U32.AND P0, PT, R0, R3, PT ;  /* 0x000000030000720c */ /* 0x000fe40003f06070 */
[C---:B------:R-:W-:Y:S01]  /*0320*/  LOP3.LUT R0, R2.reuse, R59, RZ, 0x3c, !PT ;  /* 0x0000003b02007212 */ /* 0x040fe200078e3cff */
[----:B0-----:R-:W-:Y:S01]  /*0330*/  IMAD R22, R2, UR4, R19 ;  /* 0x0000000402167c24 */ /* 0x001fe2000f8e0213 */
[----:B------:R0:W5:Y:S02]  /*0340*/  LDG.E R18, desc[UR36][R4.64] ;  /* 0x0000002404127981 */ /* 0x000164000c1e1900 */
[----:B------:R-:W-:-:S02]  /*0350*/  ISETP.GE.AND P2, PT, R0, RZ, PT ;  /* 0x000000ff0000720c */ /* 0x000fc40003f46270 */
[----:B------:R-:W1:Y:S05]  /*0360*/  LDC R0, c[0x0][0x278] ;  /* 0x00009e00ff007b82 */ /* 0x000e6a0000000800 */
[----:B------:R-:W-:-:S06]  /*0370*/  @P0 VIADD R16, R16, 0x1 ;  /* 0x0000000110100836 */ /* 0x000fcc0000000000 */
[----:B------:R-:W-:Y:S01]  /*0380*/  @!P2 IMAD.MOV R16, RZ, RZ, -R16 ;  /* 0x000000ffff10a224 */ /* 0x000fe200078e0a10 */
[----:B------:R-:W-:-:S05]  /*0390*/  @!P1 LOP3.LUT R16, RZ, R59, RZ, 0x33, !PT ;  /* 0x0000003bff109212 */ /* 0x000fca00078e33ff */
[----:B--2---:R-:W-:-:S05]  /*03a0*/  @P3 IMAD.WIDE R6, R16, 0x4, R6 ;  /* 0x0000000410063825 */ /* 0x004fca00078e0206 */
[----:B------:R2:W5:Y:S01]  /*03b0*/  @P3 LDG.E R17, desc[UR36][R6.64] ;  /* 0x0000002406113981 */ /* 0x000562000c1e1900 */
[----:B------:R-:W-:Y:S01]  /*03c0*/  ISETP.GT.AND P0, PT, R23, 0x37, PT ;  /* 0x000000371700780c */ /* 0x000fe20003f04270 */
[----:B------:R-:W-:Y:S01]  /*03d0*/  IMAD R3, R19, 0xe0, RZ ;  /* 0x000000e013037824 */ /* 0x000fe200078e02ff */
[----:B-1----:R-:W-:Y:S01]  /*03e0*/  ISETP.NE.AND P1, PT, R0, RZ, PT ;  /* 0x000000ff0000720c */ /* 0x002fe20003f25270 */
[----:B------:R-:W-:Y:S02]  /*03f0*/  IMAD R58, R22, 0xe0, RZ ;  /* 0x000000e0163a7824 */ /* 0x000fe400078e02ff */
[----:B0-----:R-:W-:-:S05]  /*0400*/  IMAD R5, R2, R0, R3 ;  /* 0x0000000002057224 */ /* 0x001fca00078e0203 */
[----:B------:R-:W-:-:S03]  /*0410*/  SEL R5, R58, R5, !P1 ;  /* 0x000000053a057207 */ /* 0x000fc60004800000 */
[----:B--2-4-:R-:W-:Y:S05]  /*0420*/  @P0 BRA `(.L_x_2625) ;  /* 0x0000000000600947 */ /* 0x014fea0003800000 */
        /* <DEDUP_REMOVED lines=24> */
.L_x_2625:
[----:B------:R-:W-:Y:S05]  /*05b0*/  BSYNC B0 ;  /* 0x0000000000007941 */ /* 0x000fea0003800000 */
.L_x_2624:
[----:B------:R-:W0:Y:S01]  /*05c0*/  LDC R20, c[0x0][0x284] ;  /* 0x0000a100ff147b82 */ /* 0x000e220000000800 */
[----:B------:R-:W-:Y:S01]  /*05d0*/  ISETP.LT.AND P2, PT, R23, 0x40, P3 ;  /* 0x000000401700780c */ /* 0x000fe20001f41270 */
[----:B-----5:R-:W-:Y:S01]  /*05e0*/  VIADD R24, R18, 0xffffffff ;  /* 0xffffffff12187836 */ /* 0x020fe20000000000 */
[----:B------:R-:W-:Y:S01]  /*05f0*/  ISETP.NE.U32.AND P3, PT, R12, RZ, PT ;  /* 0x000000ff0c00720c */ /* 0x000fe20003f65070 */
[----:B------:R-:W-:Y:S01]  /*0600*/  IMAD.IADD R40, R58, 0x1, R14 ;  /* 0x000000013a287824 */ /* 0x000fe200078e020e */
[----:B------:R-:W-:Y:S01]  /*0610*/  SHF.R.S32.HI R0, RZ, 0x1f, R2 ;  /* 0x0000001fff007819 */ /* 0x000fe20000011402 */
[----:B------:R-:W-:Y:S01]  /*0620*/  @!P0 IMAD.SHL.U32 R11, R24, 0x4, RZ ;  /* 0x00000004180b8824 */ /* 0x000fe200078e00ff */
[----:B------:R-:W-:Y:S01]  /*0630*/  ISETP.NE.AND.EX P3, PT, R13, RZ, PT, P3 ;  /* 0x000000ff0d00720c */ /* 0x000fe20003f65330 */
[----:B------:R-:W1:Y:S01]  /*0640*/  @!P0 LDC.64 R4, c[0x0][0x248] ;  /* 0x00009200ff048b82 */ /* 0x000e620000000a00 */
[----:B------:R-:W-:Y:S01]  /*0650*/  ULDC.64 UR6, c[0x0][0x220] ;  /* 0x0000880000067ab9 */ /* 0x000fe20000000a00 */
[----:B------:R-:W-:Y:S01]  /*0660*/  IMAD.MOV.U32 R25, RZ, RZ, RZ ;  /* 0x000000ffff197224 */ /* 0x000fe200078e00ff */
[----:B------:R-:W-:-:S02]  /*0670*/  ISETP.EQ.U32.AND P1, PT, RZ, UR6, PT ;  /* 0x00000006ff007c0c */ /* 0x000fc4000bf22070 */
[----:B------:R-:W-:Y:S02]  /*0680*/  CS2R R28, SRZ ;  /* 0x00000000001c7805 */ /* 0x000fe4000001ff00 */
[----:B------:R-:W-:Y:S01]  /*0690*/  CS2R R30, SRZ ;  /* 0x00000000001e7805 */ /* 0x000fe2000001ff00 */
[----:B------:R-:W-:Y:S01]  /*06a0*/  IMAD.IADD R3, R3, 0x1, R14 ;  /* 0x0000000103037824 */ /* 0x000fe200078e020e */
[----:B------:R-:W-:Y:S01]  /*06b0*/  ISETP.EQ.OR.EX P1, PT, RZ, UR7, P0, P1 ;  /* 0x00000007ff007c0c */ /* 0x000fe20008722710 */
[----:B------:R-:W2:Y:S01]  /*06c0*/  @P2 LDC.64 R8, c[0x0][0x2e0] ;  /* 0x0000b800ff082b82 */ /* 0x000ea20000000a00 */
[----:B------:R-:W-:Y:S02]  /*06d0*/  CS2R R44, SRZ ;  /* 0x00000000002c7805 */ /* 0x000fe4000001ff00 */
[----:B------:R-:W-:Y:S02]  /*06e0*/  CS2R R46, SRZ ;  /* 0x00000000002e7805 */ /* 0x000fe4000001ff00 */
[----:B------:R-:W-:Y:S01]  /*06f0*/  @P3 LEA R10, P4, R2, R12, 0x2 ;  /* 0x0000000c020a3211 */ /* 0x000fe200078810ff */
[-C--:B0-----:R-:W-:Y:S01]  /*0700*/  @!P0 IMAD R11, R40, R20.reuse, R11 ;  /* 0x00000014280b8224 */ /* 0x081fe200078e020b */
[----:B------:R-:W-:-:S05]  /*0710*/  IABS R15, R20 ;  /* 0x00000014000f7213 */ /* 0x000fca0000000000 */
        /* <DEDUP_REMOVED lines=21> */
[----:B------:R-:W-:-:S04]  /*0870*/  IMAD.HI.U32 R13, R13, R26, RZ ;  /* 0x0000001a0d0d7227 */ /* 0x000fc800078e00ff */
[----:B------:R-:W-:-:S04]  /*0880*/  IMAD.MOV R13, RZ, RZ, -R13 ;  /* 0x000000ffff0d7224 */ /* 0x000fc800078e0a0d */
[----:B------:R-:W-:-:S05]  /*0890*/  IMAD R26, R15, R13, R26 ;  /* 0x0000000d0f1a7224 */ /* 0x000fca00078e021a */
[----:B------:R-:W-:Y:S02]  /*08a0*/  ISETP.GT.U32.AND P1, PT, R15, R26, PT ;  /* 0x0000001a0f00720c */ /* 0x000fe40003f24070 */
[----:B------:R-:W-:Y:S02]  /*08b0*/  ISETP.NE.AND P5, PT, R42, RZ, PT ;  /* 0x000000ff2a00720c */ /* 0x000fe40003fa5270 */
[----:B------:R-:W-:-:S09]  /*08c0*/  ISETP.GE.AND P4, PT, R24, RZ, PT ;  /* 0x000000ff1800720c */ /* 0x000fd20003f86270 */
[----:B------:R-:W-:-:S05]  /*08d0*/  @!P1 IMAD.IADD R26, R26, 0x1, -R15 ;  /* 0x000000011a1a9824 */ /* 0x000fca00078e0a0f */
[----:B------:R-:W-:Y:S02]  /*08e0*/  ISETP.GT.U32.AND P3, PT, R15, R26, PT ;  /* 0x0000001a0f00720c */ /* 0x000fe40003f64070 */
[----:B------:R-:W-:Y:S01]  /*08f0*/  ISETP.NE.AND P1, PT, R20, RZ, PT ;  /* 0x000000ff1400720c */ /* 0x000fe20003f25270 */
[----:B------:R-:W-:Y:S01]  /*0900*/  IMAD R0, R16, UR4, RZ ;  /* 0x0000000410007c24 */ /* 0x000fe2000f8e02ff */
[----:B------:R-:W-:Y:S02]  /*0910*/  CS2R R34, SRZ ;  /* 0x0000000000227805 */ /* 0x000fe4000001ff00 */
[----:B------:R-:W-:Y:S01]  /*0920*/  CS2R R32, SRZ ;  /* 0x0000000000207805 */ /* 0x000fe2000001ff00 */
[----:B------:R-:W-:Y:S01]  /*0930*/  IMAD R59, R0, R59, R19 ;  /* 0x0000003b003b7224 */ /* 0x000fe200078e0213 */
[----:B------:R-:W-:-:S05]  /*0940*/  P2R R0, PR, RZ, 0x20 ;  /* 0x00000020ff007803 */ /* 0x000fca0000000000 */
        /* <DEDUP_REMOVED lines=14> */
.L_x_2627:
[----:B------:R-:W-:Y:S05]  /*0a30*/  BSYNC B0 ;  /* 0x0000000000007941 */ /* 0x000fea0003800000 */
.L_x_2626:
[----:B------:R-:W-:Y:S01]  /*0a40*/  ISETP.NE.AND P1, PT, R42, RZ, PT ;  /* 0x000000ff2a00720c */ /* 0x000fe20003f25270 */
[----:B------:R-:W-:Y:S01]  /*0a50*/  ULDC.U8 UR4, c[0x0][0x294] ;  /* 0x0000a50000047ab9 */ /* 0x000fe20000000000 */
[----:B------:R-:W-:Y:S01]  /*0a60*/  ISETP.GT.AND P3, PT, R7, RZ, PT ;  /* 0x000000ff0700720c */ /* 0x000fe20003f64270 */
[----:B-----5:R-:W-:Y:S01]  /*0a70*/  @!P5 FADD.FTZ R28, R28, R32 ;  /* 0x000000201c1cd221 */ /* 0x020fe20000010000 */
[----:B------:R-:W-:Y:S01]  /*0a80*/  P2R R0, PR, RZ, 0x2 ;  /* 0x00000002ff007803 */ /* 0x000fe20000000000 */
[----:B------:R-:W-:Y:S01]  /*0a90*/  @!P5 FADD.FTZ R29, R29, R33 ;  /* 0x000000211d1dd221 */ /* 0x000fe20000010000 */
[----:B------:R-:W-:Y:S01]  /*0aa0*/  ISETP.NE.AND P1, PT, RZ, UR4, PT ;  /* 0x00000004ff007c0c */ /* 0x000fe2000bf25270 */
[----:B------:R-:W-:Y:S01]  /*0ab0*/  @!P5 FADD.FTZ R30, R30, R34 ;  /* 0x000000221e1ed221 */ /* 0x000fe20000010000 */
[----:B------:R-:W-:Y:S01]  /*0ac0*/  @!P5 FADD.FTZ R31, R31, R35 ;  /* 0x000000231f1fd221 */ /* 0x000fe20000010000 */
[----:B------:R-:W-:Y:S01]  /*0ad0*/  FADD.FTZ R36, R44, R36 ;  /* 0x000000242c247221 */ /* 0x000fe20000010000 */
[----:B------:R-:W-:Y:S01]  /*0ae0*/  FADD.FTZ R37, R45, R37 ;  /* 0x000000252d257221 */ /* 0x000fe20000010000 */
[----:B------:R-:W-:Y:S01]  /*0af0*/  FADD.FTZ R38, R46, R38 ;  /* 0x000000262e267221 */ /* 0x000fe20000010000 */
[----:B------:R-:W-:Y:S01]  /*0b00*/  FADD.FTZ R39, R47, R39 ;  /* 0x000000272f277221 */ /* 0x000fe20000010000 */
[----:B------:R-:W-:Y:S01]  /*0b10*/  ISETP.GE.AND P0, PT, R23, 0x40, PT ;  /* 0x000000401700780c */ /* 0x000fe20003f06270 */
[----:B------:R-:W-:Y:S01]  /*0b20*/  @P2 FMUL.FTZ R28, R28, R48 ;  /* 0x000000301c1c2220 */ /* 0x000fe20000410000 */
[----:B------:R-:W-:Y:S01]  /*0b30*/  @P2 FMUL.FTZ R29, R29, R49 ;  /* 0x000000311d1d2220 */ /* 0x000fe20000410000 */
[----:B------:R-:W-:Y:S01]  /*0b40*/  @P2 FMUL.FTZ R30, R30, R50 ;  /* 0x000000321e1e2220 */ /* 0x000fe20000410000 */
[----:B------:R-:W-:-:S02]  /*0b50*/  @P2 FMUL.FTZ R31, R31, R51 ;  /* 0x000000331f1f2220 */ /* 0x000fc40000410000 */
[----:B------:R-:W-:Y:S07]  /*0b60*/  @!P1 BRA P3, `(.L_x_2628) ;  /* 0x0000000c00009947 */ /* 0x000fee0001800000 */
        /* <DEDUP_REMOVED lines=30> */
[----:B------:R-:W-:-:S03]  /*0d50*/  P2R R45, PR, RZ, 0x2 ;  /* 0x00000002ff2d7803 */ /* 0x000fc60000000000 */
[----:B------:R-:W-:Y:S01]  /*0d60*/  @!P2 IMAD.MOV R44, RZ, RZ, -R44 ;  /* 0x000000ffff2ca224 */ /* 0x000fe200078e0a2c */
        /* <DEDUP_REMOVED lines=11> */
[----:B------:R-:W-:Y:S02]  /*0e20*/  IMAD.U32 R10, RZ, RZ, UR6 ;  /* 0x00000006ff0a7e24 */ /* 0x000fe4000f8e00ff */
[----:B------:R-:W-:Y:S02]  /*0e30*/  IMAD.U32 R6, RZ, RZ, UR4 ;  /* 0x00000004ff067e24 */ /* 0x000fe4000f8e00ff */
[----:B------:R-:W-:-:S02]  /*0e40*/  IMAD.U32 R7, RZ, RZ, UR5 ;  /* 0x00000005ff077e24 */ /* 0x000fc4000f8e00ff */
[----:B------:R-:W-:Y:S02]  /*0e50*/  IMAD.U32 R11, RZ, RZ, UR7 ;  /* 0x00000007ff0b7e24 */ /* 0x000fe4000f8e00ff */
[----:B------:R-:W-:Y:S02]  /*0e60*/  IMAD.MOV.U32 R8, RZ, RZ, 0x53f ;  /* 0x0000053fff087424 */ /* 0x000fe400078e00ff */
[----:B------:R-:W-:Y:S02]  /*0e70*/  IMAD.MOV.U32 R12, RZ, RZ, 0x1 ;  /* 0x00000001ff0c7424 */ /* 0x000fe400078e00ff */
[----:B0-----:R-:W-:-:S07]  /*0e80*/  IMAD.MOV.U32 R13, RZ, RZ, RZ ;  /* 0x000000ffff0d7224 */ /* 0x001fce00078e00ff */
[----:B------:R-:W-:-:S07]  /*0e90*/  LEPC R20, `(.L_x_2630) ;  /* 0x000000001014794e */ /* 0x000fce0000000000 */
[----:B-1----:R-:W-:Y:S05]  /*0ea0*/  CALL.ABS.NOINC R14 ;  /* 0x000000000e007343 */ /* 0x002fea0003c00000 */
.L_x_2630:
[----:B------:R-:W0:Y:S01]  /*0eb0*/  S2R R4, SR_CgaCtaId ;  /* 0x0000000000047919 */ /* 0x000e220000008800 */
[----:B------:R-:W1:Y:S01]  /*0ec0*/  LDC R6, c[0x0][0x290] ;  /* 0x0000a400ff067b82 */ /* 0x000e620000000800 */
[----:B------:R-:W-:Y:S02]  /*0ed0*/  MOV R0, 0x400 ;  /* 0x0000040000007802 */ /* 0x000fe40000000f00 */
[----:B------:R-:W-:-:S03]  /*0ee0*/  ISETP.NE.AND P6, PT, R45, RZ, PT ;  /* 0x000000ff2d00720c */ /* 0x000fc60003fc5270 */
[----:B------:R-:W-:Y:S02]  /*0ef0*/  VIADD R3, R0, 0x810 ;  /* 0x0000081000037836 */ /* 0x000fe40000000000 */
        /* <DEDUP_REMOVED lines=8> */
.L_x_2631:
        /* <DEDUP_REMOVED lines=13> */
[----:B------:R-:W-:Y:S02]  /*1050*/  BSSY B1, `(.L_x_2634) ;  /* 0x0000063000017945 */ /* 0x000fe40003800000 */
[----:B------:R-:W-:Y:S01]  /*1060*/  IMAD R20, R41, 0x4, R15 ;  /* 0x0000000429147824 */ /* 0x000fe200078e020f */
        /* <DEDUP_REMOVED lines=40> */
.L_x_2635:
[----:B------:R-:W-:Y:S01]  /*12f0*/  IMAD R21, R6, 0x4, R15 ;  /* 0x0000000406157824 */ /* 0x000fe200078e020f */
[----:B------:R-:W-:Y:S01]  /*1300*/  LEA.HI R0, R0, R0, RZ, 0x1 ;  /* 0x0000000000007211 */ /* 0x000fe200078f08ff */
[----:B------:R-:W-:Y:S01]  /*1310*/  IMAD R44, R6, 0x4, R20 ;  /* 0x00000004062c7824 */ /* 0x000fe200078e0214 */
[----:B------:R-:W-:Y:S02]  /*1320*/  BSSY B2, `(.L_x_2637) ;  /* 0x0000031000027945 */ /* 0x000fe40003800000 */
[----:B------:R0:W0:Y:S01]  /*1330*/  LDS R28, [R21] ;  /* 0x00000000151c7984 */ /* 0x0000220000000800 */
[----:B------:R-:W-:-:S03]  /*1340*/  IMAD.SHL.U32 R0, R0, 0x2, RZ ;  /* 0x0000000200007824 */ /* 0x000fc600078e00ff */
[----:B------:R0:W0:Y:S02]  /*1350*/  LDS R30, [R21+0x4] ;  /* 0x00000400151e7984 */ /* 0x0000240000000800 */
[----:B------:R-:W-:Y:S02]  /*1360*/  LOP3.LUT R5, R0, 0xfffffffc, RZ, 0xc0, !PT ;  /* 0xfffffffc00057812 */ /* 0x000fe400078ec0ff */
        /* <DEDUP_REMOVED lines=44> */
.L_x_2638:
[----:B------:R-:W-:Y:S05]  /*1630*/  BSYNC B2 ;  /* 0x0000000000027941 */ /* 0x000fea0003800000 */
.L_x_2637:
[----:B0-----:R0:W-:Y:S04]  /*1640*/  STS [R21], R28 ;  /* 0x0000001c15007388 */ /* 0x0011e80000000800 */
[----:B------:R0:W-:Y:S04]  /*1650*/  STS [R21+0x4], R30 ;  /* 0x0000041e15007388 */ /* 0x0001e80000000800 */
[----:B------:R0:W-:Y:S04]  /*1660*/  STS [R44], R29 ;  /* 0x0000001d2c007388 */ /* 0x0001e80000000800 */
[----:B------:R0:W-:Y:S02]  /*1670*/  STS [R44+0x4], R31 ;  /* 0x0000041f2c007388 */ /* 0x0001e40000000800 */
.L_x_2636:
[----:B------:R-:W-:Y:S05]  /*1680*/  BSYNC B1 ;  /* 0x0000000000017941 */ /* 0x000fea0003800000 */
.L_x_2634:
[----:B-1----:R1:W-:Y:S04]  /*1690*/  STS [R15], R36 ;  /* 0x000000240f007388 */ /* 0x0023e80000000800 */
[----:B--2---:R1:W-:Y:S04]  /*16a0*/  STS [R15+0x4], R38 ;  /* 0x000004260f007388 */ /* 0x0043e80000000800 */
[----:B---3--:R1:W-:Y:S04]  /*16b0*/  STS [R20], R37 ;  /* 0x0000002514007388 */ /* 0x0083e80000000800 */
[----:B----4-:R1:W-:Y:S02]  /*16c0*/  STS [R20+0x4], R39 ;  /* 0x0000042714007388 */ /* 0x0103e40000000800 */
.L_x_2633:
[----:B------:R-:W-:Y:S05]  /*16d0*/  BSYNC B0 ;  /* 0x0000000000007941 */ /* 0x000fea0003800000 */
.L_x_2632:
[----:B------:R-:W-:Y:S06]  /*16e0*/  BAR.SYNC.DEFER_BLOCKING 0x0 ;  /* 0x0000000000007b1d */ /* 0x000fec0000010000 */
[----:B------:R-:W-:Y:S04]  /*16f0*/  BSSY B0, `(.L_x_2639) ;  /* 0x0000005000007945 */ /* 0x000fe80003800000 */
[----:B------:R-:W-:Y:S05]  /*1700*/  @!P6 BRA `(.L_x_2640) ;  /* 0x00000000000ce947 */ /* 0x000fea0003800000 */
[----:B------:R-:W-:Y:S01]  /*1710*/  ISETP.NE.AND P0, PT, R42, RZ, PT ;  /* 0x000000ff2a00720c */ /* 0x000fe20003f05270 */
[----:B01----:R2:W3:-:S12]  /*1720*/  LDS.128 R36, [R13] ;  /* 0x000000000d247984 */ /* 0x0034d80000000c00 */
[----:B------:R2:W4:Y:S02]  /*1730*/  @!P0 LDS.128 R28, [R14] ;  /* 0x000000000e1c8984 */ /* 0x0005240000000c00 */
.L_x_2640:
[----:B------:R-:W-:Y:S05]  /*1740*/  BSYNC B0 ;  /* 0x0000000000007941 */ /* 0x000fea0003800000 */
.L_x_2639:
[----:B------:R-:W-:Y:S06]  /*1750*/  BAR.SYNC.DEFER_BLOCKING 0x0 ;  /* 0x0000000000007b1d */ /* 0x000fec0000010000 */
[----:B------:R-:W-:Y:S05]  /*1760*/  BRA `(.L_x_2629) ;  /* 0x0000000400307947 */ /* 0x000fea0003800000 */
.L_x_2628:
        /* <DEDUP_REMOVED lines=35> */
.L_x_2641:
        /* <DEDUP_REMOVED lines=40> */
.L_x_2642:
[----:B------:R-:W-:Y:S05]  /*1c20*/  BSYNC B0 ;  /* 0x0000000000007941 */ /* 0x000fea0003800000 */
.L_x_2629:
[----:B------:R-:W-:Y:S01]  /*1c30*/  ISETP.GT.AND P0, PT, R23, 0x3f, PT ;  /* 0x0000003f1700780c */ /* 0x000fe20003f04270 */
[----:B------:R-:W-:Y:S01]  /*1c40*/  BSSY B0, `(.L_x_2643) ;  /* 0x000001a000007945 */ /* 0x000fe20003800000 */
[----:B------:R-:W-:-:S11]  /*1c50*/  IMAD.MOV.U32 R0, RZ, RZ, RZ ;  /* 0x000000ffff007224 */ /* 0x000fd600078e00ff */
[----:B------:R-:W-:Y:S05]  /*1c60*/  @P0 BRA `(.L_x_2644) ;  /* 0x00000000005c0947 */ /* 0x000fea0003800000 */
[----:B------:R-:W5:Y:S01]  /*1c70*/  LDC R0, c[0x0][0x29c] ;  /* 0x0000a700ff007b82 */ /* 0x000f620000000800 */
[----:B------:R-:W0:Y:S01]  /*1c80*/  S2R R6, SR_CgaCtaId ;  /* 0x0000000000067919 */ /* 0x000e220000008800 */
[----:B------:R-:W-:Y:S02]  /*1c90*/  MOV R3, 0x400 ;  /* 0x0000040000037802 */ /* 0x000fe40000000f00 */
[----:B-----5:R-:W-:-:S03]  /*1ca0*/  ISETP.NE.AND P1, PT, R0, RZ, PT ;  /* 0x000000ff0000720c */ /* 0x020fc60003f25270 */
[----:B------:R-:W-:Y:S01]  /*1cb0*/  VIADD R0, R3, 0x10 ;  /* 0x0000001003007836 */ /* 0x000fe20000000000 */
[----:B------:R-:W-:-:S04]  /*1cc0*/  ISETP.GT.OR P0, PT, R23, 0x37, P1 ;  /* 0x000000371700780c */ /* 0x000fc80000f04670 */
[----:B0-----:R-:W-:-:S05]  /*1cd0*/  LEA R0, R6, R0, 0x18 ;  /* 0x0000000006007211 */ /* 0x001fca00078ec0ff */
[----:B------:R-:W-:-:S04]  /*1ce0*/  @!P1 VIADD R3, R3, 0x410 ;  /* 0x0000041003039836 */ /* 0x000fc80000000000 */
[----:B------:R-:W0:Y:S01]  /*1cf0*/  @!P0 LDC R8, c[0x0][0x284] ;  /* 0x0000a100ff088b82 */ /* 0x000e220000000800 */
[----:B------:R-:W-:Y:S01]  /*1d00*/  @!P0 IMAD.SHL.U32 R7, R26, 0x4, RZ ;  /* 0x000000041a078824 */ /* 0x000fe200078e00ff */
[----:B------:R-:W-:Y:S01]  /*1d10*/  @!P1 LEA R6, R6, R3, 0x18 ;  /* 0x0000000306069211 */ /* 0x000fe200078ec0ff */
[C---:B------:R-:W-:Y:S02]  /*1d20*/  IMAD R3, R23.reuse, 0x10, R0 ;  /* 0x0000001017037824 */ /* 0x040fe400078e0200 */
[----:B---34-:R-:W-:Y:S02]  /*1d30*/  FMUL.FTZ R0, R36, R28 ;  /* 0x0000001c24007220 */ /* 0x018fe40000410000 */
[----:B------:R-:W-:Y:S01]  /*1d40*/  @!P1 IMAD R6, R23, 0x10, R6 ;  /* 0x0000001017069824 */ /* 0x000fe200078e0206 */
[----:B------:R-:W3:Y:S01]  /*1d50*/  @!P0 LDC.64 R4, c[0x0][0x248] ;  /* 0x00009200ff048b82 */ /* 0x000ee20000000a00 */
[----:B------:R4:W-:Y:S04]  /*1d60*/  STS.128 [R3], R36 ;  /* 0x0000002403007388 */ /* 0x0009e80000000c00 */
[----:B------:R4:W-:Y:S01]  /*1d70*/  @!P1 STS.128 [R6], R32 ;  /* 0x0000002006009388 */ /* 0x0009e20000000c00 */
[----:B0-----:R-:W-:-:S04]  /*1d80*/  @!P0 IMAD R7, R40, R8, R7 ;  /* 0x0000000828078224 */ /* 0x001fc800078e0207 */
[----:B---3--:R-:W-:-:S04]  /*1d90*/  @!P0 IMAD.WIDE R4, R7, 0x4, R4 ;  /* 0x0000000407048825 */ /* 0x008fc800078e0204 */
[----:B------:R-:W-:Y:S01]  /*1da0*/  FFMA.FTZ R7, R37, R29, R0 ;  /* 0x0000001d25077223 */ /* 0x000fe20000010000 */
[----:B------:R4:W-:Y:S03]  /*1db0*/  @!P0 STG.E.128 desc[UR36][R4.64], R28 ;  /* 0x0000001c04008986 */ /* 0x0009e6000c101d24 */
[----:B------:R-:W-:-:S04]  /*1dc0*/  FFMA.FTZ R0, R38, R30, R7 ;  /* 0x0000001e26007223 */ /* 0x000fc80000010007 */
[----:B------:R-:W-:-:S07]  /*1dd0*/  FFMA.FTZ R0, R39, R31, R0 ;  /* 0x0000001f27007223 */ /* 0x000fce0000010000 */
.L_x_2644:
[----:B------:R-:W-:Y:S05]  /*1de0*/  BSYNC B0 ;  /* 0x0000000000007941 */ /* 0x000fea0003800000 */
.L_x_2643:
[----:B----4-:R-:W4:Y:S01]  /*1df0*/  SHFL.BFLY PT, R3, R0, 0x10, 0x1f ;  /* 0x0e001f0000037f89 */ /* 0x010f2200000e0000 */
        /* <DEDUP_REMOVED lines=9> */
[----:B----4-:R-:W-:Y:S01]  /*1e90*/  FADD.FTZ R3, R3, R0 ;  /* 0x0000000003037221 */ /* 0x010fe20000010000 */
[----:B------:R-:W-:Y:S01]  /*1ea0*/  @!P0 SHF.R.U32.HI R0, RZ, 0x3, R23 ;  /* 0x00000003ff008819 */ /* 0x000fe20000011617 */
[----:B-----5:R-:W-:-:S03]  /*1eb0*/  @!UP0 ULEA UR6, UR5, UR4, 0x18 ;  /* 0x0000000405068291 */ /* 0x020fc6000f8ec03f */
[----:B------:R-:W4:Y:S01]  /*1ec0*/  SHFL.BFLY PT, R4, R3, 0x8, 0x1f ;  /* 0x0d001f0003047f89 */ /* 0x000f2200000e0000 */
[----:B------:R-:W-:Y:S01]  /*1ed0*/  @!P0 LOP3.LUT R0, R0, 0x1ffffffc, RZ, 0xc0, !PT ;  /* 0x1ffffffc00008812 */ /* 0x000fe200078ec0ff */
[----:B----4-:R-:W-:Y:S01]  /*1ee0*/  FADD.FTZ R4, R3, R4 ;  /* 0x0000000403047221 */ /* 0x010fe20000010000 */
[----:B------:R-:W-:-:S04]  /*1ef0*/  @!P1 MOV R3, 0x400 ;  /* 0x0000040000039802 */ /* 0x000fc80000000f00 */
[----:B------:R-:W4:Y:S01]  /*1f00*/  SHFL.BFLY PT, R5, R4, 0x4, 0x1f ;  /* 0x0c801f0004057f89 */ /* 0x000f2200000e0000 */
[----:B0-----:R-:W-:-:S05]  /*1f10*/  @!P1 LEA R3, R10, R3, 0x18 ;  /* 0x000000030a039211 */ /* 0x001fca00078ec0ff */
[----:B------:R-:W-:Y:S02]  /*1f20*/  @!P1 IMAD R8, R8, 0x4, R3 ;  /* 0x0000000408089824 */ /* 0x000fe400078e0203 */
[----:B------:R-:W-:Y:S02]  /*1f30*/  IMAD.U32 R3, RZ, RZ, UR7 ;  /* 0x00000007ff037e24 */ /* 0x000fe4000f8e00ff */
[----:B----4-:R-:W-:-:S05]  /*1f40*/  FADD.FTZ R5, R4, R5 ;  /* 0x0000000504057221 */ /* 0x010fca0000010000 */
        /* <DEDUP_REMOVED lines=13> */
[----:B0-----:R-:W-:-:S06]  /*2020*/  FADD.FTZ R4, R4, R7 ;  /* 0x0000000704047221 */ /* 0x001fcc0000010000 */
[----:B------:R-:W0:Y:S01]  /*2030*/  SHFL.IDX PT, R4, R4, RZ, 0x1f ;  /* 0x00001fff04047589 */ /* 0x000e2200000e0000 */
[----:B------:R-:W-:Y:S05]  /*2040*/  @P0 BRA `(.L_x_2646) ;  /* 0x0000000000400947 */ /* 0x000fea0003800000 */
[----:B------:R-:W-:Y:S01]  /*2050*/  ULDC.64 UR8, c[0x0][0x2c8] ;  /* 0x0000b20000087ab9 */ /* 0x000fe20000000a00 */
[----:B------:R-:W-:Y:S01]  /*2060*/  ULDC UR7, c[0x0][0x2a0] ;  /* 0x0000a80000077ab9 */ /* 0x000fe20000000800 */
[----:B------:R-:W-:Y:S01]  /*2070*/  ISETP.NE.U32.AND P0, PT, RZ, UR8, PT ;  /* 0x00000008ff007c0c */ /* 0x000fe2000bf05070 */
[----:B0-----:R-:W-:Y:S01]  /*2080*/  FMUL.FTZ R220, R4, UR7 ;  /* 0x0000000704dc7c20 */ /* 0x001fe20008410000 */
[----:B------:R-:W-:Y:S02]  /*2090*/  LEA R9, R0, UR6, 0x2 ;  /* 0x0000000600097c11 */ /* 0x000fe4000f8e10ff */
[----:B------:R-:W-:-:S13]  /*20a0*/  ISETP.NE.AND.EX P0, PT, RZ, UR9, PT, P0 ;  /* 0x00000009ff007c0c */ /* 0x000fda000bf05300 */
[----:B------:R-:W-:Y:S05]  /*20b0*/  @!P0 BRA `(.L_x_2647) ;  /* 0x0000000000208947 */ /* 0x000fea0003800000 */
[----:B------:R-:W0:Y:S01]  /*20c0*/  LDC.64 R6, c[0x0][0x2c8] ;  /* 0x0000b200ff067b82 */ /* 0x000e220000000a00 */
[----:B------:R-:W-:Y:S01]  /*20d0*/  IMAD.IADD R4, R24, 0x1, -R25 ;  /* 0x0000000118047824 */ /* 0x000fe200078e0a19 */
[----:B------:R-:W-:-:S03]  /*20e0*/  ULDC UR7, c[0x0][0x2d0] ;  /* 0x0000b40000077ab9 */ /* 0x000fc60000000800 */
[----:B------:R-:W-:-:S04]  /*20f0*/  IMAD R11, R19, UR7, R4 ;  /* 0x00000007130b7c24 */ /* 0x000fc8000f8e0204 */
[----:B------:R-:W-:-:S04]  /*2100*/  IMAD R11, R11, UR7, R4 ;  /* 0x000000070b0b7c24 */ /* 0x000fc8000f8e0204 */
[----:B0-----:R-:W-:-:S06]  /*2110*/  IMAD.WIDE R6, R11, 0x4, R6 ;  /* 0x000000040b067825 */ /* 0x001fcc00078e0206 */
[----:B------:R-:W4:Y:S02]  /*2120*/  LDG.E R7, desc[UR36][R6.64] ;  /* 0x0000002406077981 */ /* 0x000f24000c1e1900 */
[----:B----4-:R-:W-:-:S07]  /*2130*/  FADD.FTZ R220, R220, R7 ;  /* 0x00000007dcdc7221 */ /* 0x010fce0000010000 */
.L_x_2647:
[----:B------:R4:W-:Y:S02]  /*2140*/  STS [R9], R220 ;  /* 0x000000dc09007388 */ /* 0x0009e40000000800 */
.L_x_2646:
[----:B------:R-:W-:Y:S05]  /*2150*/  BSYNC B0 ;  /* 0x0000000000007941 */ /* 0x000fea0003800000 */
.L_x_2645:
        /* <DEDUP_REMOVED lines=8> */
[----:B------:R-:W-:-:S02]  /*21e0*/  LOP3.LUT R6, R4, 0xfffffffc, RZ, 0xc0, !PT ;  /* 0xfffffffc04067812 */ /* 0x000fc400078ec0ff */
[----:B------:R-:W-:Y:S02]  /*21f0*/  LEA.HI R7, R7, R0, RZ, 0x3 ;  /* 0x0000000007077211 */ /* 0x000fe400078f18ff */
[----:B--2---:R-:W-:Y:S01]  /*2200*/  LEA.HI.SX32 R13, R4, R5, 0x1e ;  /* 0x00000005040d7211 */ /* 0x004fe200078ff2ff */
[----:B------:R-:W-:Y:S01]  /*2210*/  IMAD.IADD R12, R23, 0x1, -R6 ;  /* 0x00000001170c7824 */ /* 0x000fe200078e0a06 */
[----:B------:R-:W-:-:S04]  /*2220*/  LOP3.LUT R0, R7, 0xfffffff8, RZ, 0xc0, !PT ;  /* 0xfffffff807007812 */ /* 0x000fc800078ec0ff */
[----:B------:R-:W-:Y:S01]  /*2230*/  LEA R6, R12, UR7, 0x2 ;  /* 0x000000070c067c11 */ /* 0x000fe2000f8e10ff */
[----:B------:R-:W-:Y:S01]  /*2240*/  ULDC UR7, c[0x0][0x29c] ;  /* 0x0000a70000077ab9 */ /* 0x000fe20000000800 */
[----:B------:R-:W-:Y:S01]  /*2250*/  IMAD.IADD R0, R0, 0x1, R5 ;  /* 0x0000000100007824 */ /* 0x000fe200078e0205 */
[----:B------:R-:W-:Y:S02]  /*2260*/  UISETP.NE.AND UP0, UPT, UR7, URZ, UPT ;  /* 0x0000003f0700728c */ /* 0x000fe4000bf05270 */
[----:B------:R0:W2:Y:S01]  /*2270*/  LDS R221, [R6] ;  /* 0x0000000006dd7984 */ /* 0x0000a20000000800 */
[----:B------:R-:W-:Y:S01]  /*2280*/  ULDC UR7, c[0x0][0x29c] ;  /* 0x0000a70000077ab9 */ /* 0x000fe20000000800 */
[----:B------:R-:W-:Y:S02]  /*2290*/  ISETP.GE.AND P0, PT, R13, R0, PT ;  /* 0x000000000d00720c */ /* 0x000fe40003f06270 */
[----:B------:R0:W0:Y:S01]  /*22a0*/  LDS R218, [R6+0x10] ;  /* 0x0000100006da7984 */ /* 0x0000220000000800 */
        /* <DEDUP_REMOVED lines=63> */
[----:B--2---:R-:W-:Y:S05]  /*26a0*/  @P1 BRA `(.L_x_2648) ;  /* 0x00000004000c1947 */ /* 0x004fea0003800000 */
        /* <DEDUP_REMOVED lines=34> */
[----:B----4-:R4:W0:Y:S04]  /*28d0*/  LDS R9, [R11+0x1f0] ;  /* 0x0001f0000b097984 */ /* 0x0108280000000800 */
[----:B------:R4:W0:Y:S04]  /*28e0*/  LDS R10, [R11+0x200] ;  /* 0x000200000b0a7984 */ /* 0x0008280000000800 */
[----:B-1----:R4:W1:Y:S04]  /*28f0*/  LDS R20, [R11+0x210] ;  /* 0x000210000b147984 */ /* 0x0028680000000800 */
        /* <DEDUP_REMOVED lines=29> */
[----:B-123--:R4:W0:Y:S02]  /*2ad0*/  LDS R56, [R11+0x3f0] ;  /* 0x0003f0000b387984 */ /* 0x00e8240000000800 */
.L_x_2648:
[----:B------:R-:W-:Y:S01]  /*2ae0*/  ULDC UR5, c[0x0][0x2a0] ;  /* 0x0000a80000057ab9 */ /* 0x000fe20000000800 */
[----:B------:R-:W-:Y:S01]  /*2af0*/  ULDC.64 UR10, c[0x0][0x248] ;  /* 0x00009200000a7ab9 */ /* 0x000fe20000000a00 */
[----:B------:R-:W-:Y:S01]  /*2b00*/  ULDC.64 UR8, c[0x0][0x2b0] ;  /* 0x0000ac0000087ab9 */ /* 0x000fe20000000a00 */
[----:B------:R-:W-:Y:S01]  /*2b10*/  ULDC.64 UR12, c[0x0][0x2c8] ;  /* 0x0000b200000c7ab9 */ /* 0x000fe20000000a00 */
[----:B------:R-:W-:Y:S04]  /*2b20*/  BSSY B0, `(.L_x_2649) ;  /* 0x00007a0000007945 */ /* 0x000fe80003800000 */
[----:B------:R-:W-:Y:S05]  /*2b30*/  @P0 BRA `(.L_x_2650) ;  /* 0x0000007800780947 */ /* 0x000fea0003800000 */
[-C--:B------:R-:W-:Y:S01]  /*2b40*/  IABS R57, R3.reuse ;  /* 0x0000000300397213 */ /* 0x080fe20000000000 */
[----:B------:R-:W2:Y:S01]  /*2b50*/  LDC.64 R222, c[0x0][0x2e0] ;  /* 0x0000b800ffde7b82 */ /* 0x000ea20000000a00 */
[----:B------:R-:W-:Y:S01]  /*2b60*/  ULDC UR4, c[0x0][0x288] ;  /* 0x0000a20000047ab9 */ /* 0x000fe20000000800 */
[----:B------:R-:W-:Y:S01]  /*2b70*/  IMAD R59, R59, 0xe0, RZ ;  /* 0x000000e03b3b7824 */ /* 0x000fe200078e02ff */
[----:B0---4-:R-:W0:Y:S01]  /*2b80*/  I2F.RP R11, R57 ;  /* 0x00000039000b7306 */ /* 0x011e220000209400 */
[----:B------:R-:W-:Y:S01]  /*2b90*/  IMAD R225, R17, UR4, R19 ;  /* 0x0000000411e17c24 */ /* 0x000fe2000f8e0213 */
[----:B------:R-:W-:Y:S01]  /*2ba0*/  ULDC UR4, c[0x0][0x298] ;  /* 0x0000a60000047ab9 */ /* 0x000fe20000000800 */
[--C-:B------:R-:W-:Y:S02]  /*2bb0*/  IMAD R58, R58, R3, R12.reuse ;  /* 0x000000033a3a7224 */ /* 0x100fe400078e020c */
[----:B------:R-:W4:Y:S01]  /*2bc0*/  LDC R64, c[0x0][0x2c0] ;  /* 0x0000b000ff407b82 */ /* 0x000f220000000800 */
[----:B------:R-:W-:-:S02]  /*2bd0*/  IMAD R225, R225, 0xe0, R12 ;  /* 0x000000e0e1e17824 */ /* 0x000fc400078e020c */
[----:B------:R-:W-:Y:S01]  /*2be0*/  IMAD R59, R59, R3, R12 ;  /* 0x000000033b3b7224 */ /* 0x000fe200078e020c */
[----:B------:R-:W-:Y:S01]  /*2bf0*/  SHF.R.S32.HI R63, RZ, 0x1f, R58 ;  /* 0x0000001fff3f7819 */ /* 0x000fe2000001143a */
[----:B------:R-:W-:-:S03]  /*2c00*/  IMAD R62, R3, 0xe0, RZ ;  /* 0x000000e0033e7824 */ /* 0x000fc600078e02ff */
[----:B------:R-:W-:Y:S01]  /*2c10*/  SHF.R.S32.HI R65, RZ, 0x1f, R59 ;  /* 0x0000001fff417819 */ /* 0x000fe2000001143b */
[----:B0-----:R-:W0:Y:S01]  /*2c20*/  MUFU.RCP R11, R11 ;  /* 0x0000000b000b7308 */ /* 0x001e220000001000 */
[----:B----4-:R-:W-:Y:S02]  /*2c30*/  VIADD R64, R64, UR4 ;  /* 0x0000000440407c36 */ /* 0x010fe40008000000 */
[----:B0-----:R-:W-:Y:S02]  /*2c40*/  VIADD R60, R11, 0xffffffe ;  /* 0x0ffffffe0b3c7836 */ /* 0x001fe40000000000 */
[----:B------:R-:W-:-:S03]  /*2c50*/  VIADD R11, R225, 0x4 ;  /* 0x00000004e10b7836 */ /* 0x000fc60000000000 */
[----:B------:R0:W4:Y:S01]  /*2c60*/  F2I.FTZ.U32.TRUNC.NTZ R61, R60 ;  /* 0x0000003c003d7305 */ /* 0x000122000021f000 */
[----:B--2---:R-:W-:-:S04]  /*2c70*/  IMAD.WIDE R224, R225, 0x4, R222 ;  /* 0x00000004e1e07825 */ /* 0x004fc800078e02de */
[----:B------:R-:W-:-:S04]  /*2c80*/  IMAD.WIDE R222, R11, 0x4, R222 ;  /* 0x000000040bde7825 */ /* 0x000fc800078e02de */
[----:B0-----:R-:W-:Y:S02]  /*2c90*/  IMAD.MOV.U32 R60, RZ, RZ, RZ ;  /* 0x000000ffff3c7224 */ /* 0x001fe400078e00ff */
[----:B----4-:R-:W-:-:S04]  /*2ca0*/  IMAD.MOV R14, RZ, RZ, -R61 ;  /* 0x000000ffff0e7224 */ /* 0x010fc800078e0a3d */
[----:B-1----:R-:W-:-:S04]  /*2cb0*/  IMAD R15, R14, R57, RZ ;  /* 0x000000390e0f7224 */ /* 0x002fc800078e02ff */
[----:B------:R-:W-:-:S04]  /*2cc0*/  IMAD.HI.U32 R60, R61, R15, R60 ;  /* 0x0000000f3d3c7227 */ /* 0x000fc800078e003c */
[----:B------:R-:W-:-:S07]  /*2cd0*/  IMAD.MOV.U32 R61, RZ, RZ, R13 ;  /* 0x000000ffff3d7224 */ /* 0x000fce00078e000d */
.L_x_2910:
[----:B------:R-:W-:Y:S01]  /*2ce0*/  ISETP.NE.U32.AND P0, PT, RZ, UR8, PT ;  /* 0x00000008ff007c0c */ /* 0x000fe2000bf05070 */
[----:B------:R-:W-:-:S03]  /*2cf0*/  IMAD.U32 R3, RZ, RZ, UR14 ;  /* 0x0000000eff037e24 */ /* 0x000fc6000f8e00ff */
[----:B------:R-:W-:-:S13]  /*2d00*/  ISETP.NE.AND.EX P0, PT, RZ, UR9, PT, P0 ;  /* 0x00000009ff007c0c */ /* 0x000fda000bf05300 */
[----:B------:R-:W-:Y:S01]  /*2d10*/  @P0 IMAD R12, R2, R3, RZ ;  /* 0x00000003020c0224 */ /* 0x000fe200078e02ff */
[----:B-1----:R-:W-:-:S04]  /*2d20*/  @P0 SHF.R.S32.HI R11, RZ, 0x1f, R61 ;  /* 0x0000001fff0b0819 */ /* 0x002fc8000001143d */
[--C-:B------:R-:W-:Y:S02]  /*2d30*/  @P0 SHF.R.S32.HI R14, RZ, 0x1f, R12.reuse ;  /* 0x0000001fff0e0819 */ /* 0x100fe4000001140c */
[----:B------:R-:W-:-:S04]  /*2d40*/  @P0 IADD3 R12, P2, P3, R61, UR8, R12 ;  /* 0x000000083d0c0c10 */ /* 0x000fc8000fb5e00c */
[----:B0-----:R-:W-:-:S06]  /*2d50*/  @P0 IADD3.X R13, R11, UR9, R14, P2, P3 ;  /* 0x000000090b0d0c10 */ /* 0x001fcc00097e640e */
        /* <DEDUP_REMOVED lines=13> */
[----:B------:R-:W-:-:S03]  /*2e30*/  ISETP.GE.AND P2, PT, R61, R24, PT ;  /* 0x000000183d00720c */ /* 0x000fc60003f46270 */
[----:B0-----:R-:W-:-:S04]  /*2e40*/  IMAD.MOV.U32 R12, RZ, RZ, R14 ;  /* 0x000000ffff0c7224 */ /* 0x001fc800078e000e */
[----:B------:R-:W-:Y:S01]  /*2e50*/  @!P3 IMAD.MOV R12, RZ, RZ, -R12 ;  /* 0x000000ffff0cb224 */ /* 0x000fe200078e0a0c */
[----:B------:R-:W-:Y:S02]  /*2e60*/  @!P4 LOP3.LUT R12, RZ, R3, RZ, 0x33, !PT ;  /* 0x00000003ff0cc212 */ /* 0x000fe400078e33ff */
[----:B--2---:R-:W-:-:S03]  /*2e70*/  ISETP.NE.AND P0, PT, R13, RZ, P0 ;  /* 0x000000ff0d00720c */ /* 0x004fc60000705270 */
[----:B------:R-:W-:Y:S10]  /*2e80*/  @P2 BRA `(.L_x_2652) ;  /* 0x0000000000602947 */ /* 0x000ff40003800000 */
        /* <DEDUP_REMOVED lines=10> */
.L_x_2654:
[----:B------:R-:W-:Y:S05]  /*2f30*/  BSYNC B2 ;  /* 0x0000000000027941 */ /* 0x000fea0003800000 */
.L_x_2653:
[----:B------:R-:W-:-:S06]  /*2f40*/  UISETP.NE.AND UP0, UPT, UR7, URZ, UPT ;  /* 0x0000003f0700728c */ /* 0x000fcc000bf05270 */
[----:B------:R-:W-:-:S13]  /*2f50*/  PLOP3.LUT P1, PT, PT, PT, UP0, 0x80, 0x0 ;  /* 0x000000000000781c */ /* 0x000fda0003f2f008 */
[----:B------:R-:W-:Y:S05]  /*2f60*/  @P1 BRA `(.L_x_2652) ;  /* 0x0000000000281947 */ /* 0x000fea0003800000 */
[----:B------:R-:W-:Y:S01]  /*2f70*/  LOP3.LUT P5, RZ, R27, 0x8, RZ, 0xc0, !PT ;  /* 0x000000081bff7812 */ /* 0x000fe200078ac0ff */
[----:B0-----:R-:W0:-:S12]  /*2f80*/  @!P3 LDC.64 R14, c[0x0][0x248] ;  /* 0x00009200ff0ebb82 */ /* 0x001e180000000a00 */
        /* <DEDUP_REMOVED lines=8> */
.L_x_2652:
[----:B------:R-:W-:Y:S05]  /*3010*/  BSYNC B1 ;  /* 0x0000000000017941 */ /* 0x000fea0003800000 */
.L_x_2651:
[----:B------:R-:W-:Y:S04]  /*3020*/  BSSY B1, `(.L_x_2655) ;  /* 0x000001e000017945 */ /* 0x000fe80003800000 */
[----:B------:R-:W-:Y:S05]  /*3030*/  @P2 BRA `(.L_x_2656) ;  /* 0x0000000000702947 */ /* 0x000fea0003800000 */
[----:B------:R-:W-:Y:S01]  /*3040*/  IMAD.IADD R11, R12, 0x1, R3 ;  /* 0x000000010c0b7824 */ /* 0x000fe200078e0203 */
[----:B------:R-:W-:Y:S01]  /*3050*/  BSSY B2, `(.L_x_2657) ;  /* 0x000000a000027945 */ /* 0x000fe20003800000 */
[----:B------:R-:W-:Y:S02]  /*3060*/  IMAD.MOV.U32 R67, RZ, RZ, RZ ;  /* 0x000000ffff437224 */ /* 0x000fe400078e00ff */
[----:B------:R-:W-:-:S05]  /*3070*/  IMAD.SHL.U32 R228, R11, 0x4, RZ ;  /* 0x000000040be47824 */ /* 0x000fca00078e00ff */
[----:B------:R-:W-:-:S13]  /*3080*/  ISETP.GE.AND P3, PT, R228, R62, PT ;  /* 0x0000003ee400720c */ /* 0x000fda0003f66270 */
[----:B------:R-:W-:Y:S05]  /*3090*/  @P3 BRA `(.L_x_2658) ;  /* 0x0000000000143947 */ /* 0x000fea0003800000 */
[----:B------:R-:W-:-:S04]  /*30a0*/  IADD3 R11, P1, R59, R228, RZ ;  /* 0x000000e43b0b7210 */ /* 0x000fc80007f3e0ff */
[----:B------:R-:W-:Y:S02]  /*30b0*/  LEA.HI.X.SX32 R226, R228, R65, 0x1, P1 ;  /* 0x00000041e4e27211 */ /* 0x000fe400008f0eff */
[----:B01----:R-:W-:-:S04]  /*30c0*/  LEA R14, P1, R11, UR10, 0x2 ;  /* 0x0000000a0b0e7c11 */ /* 0x003fc8000f8210ff */
[----:B------:R-:W-:-:S05]  /*30d0*/  LEA.HI.X R15, R11, UR11, R226, 0x2, P1 ;  /* 0x0000000b0b0f7c11 */ /* 0x000fca00088f14e2 */
[----:B------:R2:W5:Y:S04]  /*30e0*/  LDG.E R67, desc[UR36][R14.64] ;  /* 0x000000240e437981 */ /* 0x000568000c1e1900 */
.L_x_2658:
[----:B------:R-:W-:Y:S05]  /*30f0*/  BSYNC B2 ;  /* 0x0000000000027941 */ /* 0x000fea0003800000 */
.L_x_2657:
[----:B------:R-:W-:-:S06]  /*3100*/  UISETP.NE.AND UP0, UPT, UR7, URZ, UPT ;  /* 0x0000003f0700728c */ /* 0x000fcc000bf05270 */
[----:B------:R-:W-:-:S13]  /*3110*/  PLOP3.LUT P1, PT, PT, PT, UP0, 0x80, 0x0 ;  /* 0x000000000000781c */ /* 0x000fda0003f2f008 */
[----:B------:R-:W-:Y:S05]  /*3120*/  @P1 BRA `(.L_x_2656) ;  /* 0x0000000000341947 */ /* 0x000fea0003800000 */
[----:B------:R-:W-:Y:S01]  /*3130*/  LOP3.LUT P5, RZ, R27, 0x8, RZ, 0xc0, !PT ;  /* 0x000000081bff7812 */ /* 0x000fe200078ac0ff */
[----:B012---:R-:W0:-:S12]  /*3140*/  @!P3 LDC.64 R14, c[0x0][0x248] ;  /* 0x00009200ff0ebb82 */ /* 0x007e180000000a00 */
[----:B------:R-:W2:Y:S01]  /*3150*/  @P5 LDG.E R226, desc[UR36][R222.64] ;  /* 0x00000024dee25981 */ /* 0x000ea2000c1e1900 */
[----:B------:R-:W-:Y:S01]  /*3160*/  @!P3 IADD3 R13, P4, R58, R228, RZ ;  /* 0x000000e43a0db210 */ /* 0x000fe20007f9e0ff */
[----:B-----5:R-:W-:-:S03]  /*3170*/  FADD.FTZ R67, R152, R67 ;  /* 0x0000004398437221 */ /* 0x020fc60000010000 */
[----:B------:R-:W-:Y:S01]  /*3180*/  @!P3 LEA.HI.X.SX32 R228, R228, R63, 0x1, P4 ;  /* 0x0000003fe4e4b211 */ /* 0x000fe200020f0eff */
[----:B------:R-:W-:Y:S01]  /*3190*/  IMAD.MOV.U32 R11, RZ, RZ, R67 ;  /* 0x000000ffff0b7224 */ /* 0x000fe200078e0043 */
[----:B0-----:R-:W-:-:S04]  /*31a0*/  @!P3 LEA R14, P4, R13, R14, 0x2 ;  /* 0x0000000e0d0eb211 */ /* 0x001fc800078810ff */
[----:B------:R-:W-:Y:S01]  /*31b0*/  @!P3 LEA.HI.X R15, R13, R15, R228, 0x2, P4 ;  /* 0x0000000f0d0fb211 */ /* 0x000fe200020f14e4 */
[----:B--2---:R-:W-:-:S04]  /*31c0*/  @P5 FMUL.FTZ R11, R67, R226 ;  /* 0x000000e2430b5220 */ /* 0x004fc80000410000 */
[--C-:B------:R-:W-:Y:S01]  /*31d0*/  IMAD.MOV.U32 R67, RZ, RZ, R11.reuse ;  /* 0x000000ffff437224 */ /* 0x100fe200078e000b */
[----:B------:R4:W-:Y:S01]  /*31e0*/  @!P3 STG.E desc[UR36][R14.64], R11 ;  /* 0x0000000b0e00b986 */ /* 0x0009e2000c101924 */
[----:B------:R-:W-:-:S07]  /*31f0*/  @!P3 IMAD.MOV.U32 R67, RZ, RZ, R11 ;  /* 0x000000ffff43b224 */ /* 0x000fce00078e000b */
.L_x_2656:
[----:B------:R-:W-:Y:S05]  /*3200*/  BSYNC B1 ;  /* 0x0000000000017941 */ /* 0x000fea0003800000 */
.L_x_2655:
[----:B------:R-:W-:Y:S04]  /*3210*/  BSSY B1, `(.L_x_2659) ;  /* 0x000001b000017945 */ /* 0x000fe80003800000 */
[----:B------:R-:W-:Y:S05]  /*3220*/  @P2 BRA `(.L_x_2660) ;  /* 0x0000000000642947 */ /* 0x000fea0003800000 */
[----:B----4-:R-:W-:Y:S01]  /*3230*/  IMAD R11, R3, 0x2, R12 ;  /* 0x00000002030b7824 */ /* 0x010fe200078e020c */
        /* <DEDUP_REMOVED lines=10> */
.L_x_2662:
[----:B------:R-:W-:Y:S05]  /*32e0*/  BSYNC B2 ;  /* 0x0000000000027941 */ /* 0x000fea0003800000 */
.L_x_2661:
[----:B------:R-:W-:-:S06]  /*32f0*/  UISETP.NE.AND UP0, UPT, UR7, URZ, UPT ;  /* 0x0000003f0700728c */ /* 0x000fcc000bf05270 */
[----:B------:R-:W-:-:S13]  /*3300*/  PLOP3.LUT P1, PT, PT, PT, UP0, 0x80, 0x0 ;  /* 0x000000000000781c */ /* 0x000fda0003f2f008 */
[----:B------:R-:W-:Y:S05]  /*3310*/  @P1 BRA `(.L_x_2660) ;  /* 0x0000000000281947 */ /* 0x000fea0003800000 */
[----:B------:R-:W-:Y:S01]  /*3320*/  LOP3.LUT P5, RZ, R27, 0x8, RZ, 0xc0, !PT ;  /* 0x000000081bff7812 */ /* 0x000fe200078ac0ff */
[----:B012-4-:R-:W0:-:S12]  /*3330*/  @!P3 LDC.64 R14, c[0x0][0x248] ;  /* 0x00009200ff0ebb82 */ /* 0x017e180000000a00 */
        /* <DEDUP_REMOVED lines=8> */
.L_x_2660:
[----:B------:R-:W-:Y:S05]  /*33c0*/  BSYNC B1 ;  /* 0x0000000000017941 */ /* 0x000fea0003800000 */
.L_x_2659:
        /* <DEDUP_REMOVED lines=13> */
.L_x_2666:
[----:B------:R-:W-:Y:S05]  /*34a0*/  BSYNC B2 ;  /* 0x0000000000027941 */ /* 0x000fea0003800000 */
.L_x_2665:
        /* <DEDUP_REMOVED lines=13> */
.L_x_2664:
[----:B------:R-:W-:Y:S05]  /*3580*/  BSYNC B1 ;  /* 0x0000000000017941 */ /* 0x000fea0003800000 */
.L_x_2663:
        /* <DEDUP_REMOVED lines=13> */
.L_x_2670:
[----:B------:R-:W-:Y:S05]  /*3660*/  BSYNC B2 ;  /* 0x0000000000027941 */ /* 0x000fea0003800000 */
.L_x_2669:
        /* <DEDUP_REMOVED lines=13> */
.L_x_2668:
[----:B------:R-:W-:Y:S05]  /*3740*/  BSYNC B1 ;  /* 0x0000000000017941 */ /* 0x000fea0003800000 */
.L_x_2667:
        /* <DEDUP_REMOVED lines=13> */
.L_x_2674:
[----:B------:R-:W-:Y:S05]  /*3820*/  BSYNC B2 ;  /* 0x0000000000027941 */ /* 0x000fea0003800000 */
.L_x_2673:
        /* <DEDUP_REMOVED lines=13> */
.L_x_2672:
[----:B------:R-:W-:Y:S05]  /*3900*/  BSYNC B1 ;  /* 0x0000000000017941 */ /* 0x000fea0003800000 */
.L_x_2671:
        /* <DEDUP_REMOVED lines=13> */
.L_x_2678:
[----:B------:R-:W-:Y:S05]  /*39e0*/  BSYNC B2 ;  /* 0x0000000000027941 */ /* 0x000fea0003800000 */
.L_x_2677:
        /* <DEDUP_REMOVED lines=13> */
.L_x_2676:
[----:B------:R-:W-:Y:S05]  /*3ac0*/  BSYNC B1 ;  /* 0x0000000000017941 */ /* 0x000fea0003800000 */
.L_x_2675:
        /* <DEDUP_REMOVED lines=13> */
.L_x_2682:
[----:B------:R-:W-:Y:S05]  /*3ba0*/  BSYNC B2 ;  /* 0x0000000000027941 */ /* 0x000fea0003800000 */
.L_x_2681:
        /* <DEDUP_REMOVED lines=13> */
.L_x_2680:
[----:B------:R-:W-:Y:S05]  /*3c80*/  BSYNC B1 ;  /* 0x0000000000017941 */ /* 0x000fea0003800000 */
.L_x_2679:
        /* <DEDUP_REMOVED lines=13> */
.L_x_2686:
[----:B------:R-:W-:Y:S05]  /*3d60*/  BSYNC B2 ;  /* 0x0000000000027941 */ /* 0x000fea0003800000 */
.L_x_2685:
        /* <DEDUP_REMOVED lines=13> */
.L_x_2684:
[----:B------:R-:W-:Y:S05]  /*3e40*/  BSYNC B1 ;  /* 0x0000000000017941 */ /* 0x000fea0003800000 */
.L_x_2683:
        /* <DEDUP_REMOVED lines=13> */
.L_x_2690:
[----:B------:R-:W-:Y:S05]  /*3f20*/  BSYNC B2 ;  /* 0x0000000000027941 */ /* 0x000fea0003800000 */
.L_x_2689:
        /* <DEDUP_REMOVED lines=13> */
.L_x_2688:
[----:B------:R-:W-:Y:S05]  /*4000*/  BSYNC B1 ;  /* 0x0000000000017941 */ /* 0x000fea0003800000 */
.L_x_2687:
        /* <DEDUP_REMOVED lines=13> */
.L_x_2694:
[----:B------:R-:W-:Y:S05]  /*40e0*/  BSYNC B2 ;  /* 0x0000000000027941 */ /* 0x000fea0003800000 */
.L_x_2693:
        /* <DEDUP_REMOVED lines=13> */
.L_x_2692:
[----:B------:R-:W-:Y:S05]  /*41c0*/  BSYNC B1 ;  /* 0x0000000000017941 */ /* 0x000fea0003800000 */
.L_x_2691:
        /* <DEDUP_REMOVED lines=13> */
.L_x_2698:
[----:B------:R-:W-:Y:S05]  /*42a0*/  BSYNC B2 ;  /* 0x0000000000027941 */ /* 0x000fea0003800000 */
.L_x_2697:
        /* <DEDUP_REMOVED lines=13> */
.L_x_2696:
[----:B------:R-:W-:Y:S05]  /*4380*/  BSYNC B1 ;  /* 0x0000000000017941 */ /* 0x000fea0003800000 */
.L_x_2695:
        /* <DEDUP_REMOVED lines=13> */
.L_x_2702:
[----:B------:R-:W-:Y:S05]  /*4460*/  BSYNC B2 ;  /* 0x0000000000027941 */ /* 0x000fea0003800000 */
.L_x_2701:
        /* <DEDUP_REMOVED lines=13> */
.L_x_2700:
[----:B------:R-:W-:Y:S05]  /*4540*/  BSYNC B1 ;  /* 0x0000000000017941 */ /* 0x000fea0003800000 */
.L_x_2699:
        /* <DEDUP_REMOVED lines=13> */
.L_x_2706:
[----:B------:R-:W-:Y:S05]  /*4620*/  BSYNC B2 ;  /* 0x0000000000027941 */ /* 0x000fea0003800000 */
.L_x_2705:
        /* <DEDUP_REMOVED lines=13> */
.L_x_2704:
[----:B------:R-:W-:Y:S05]  /*4700*/  BSYNC B1 ;  /* 0x0000000000017941 */ /* 0x000fea0003800000 */
.L_x_2703:
        /* <DEDUP_REMOVED lines=13> */
.L_x_2710:
[----:B------:R-:W-:Y:S05]  /*47e0*/  BSYNC B2 ;  /* 0x0000000000027941 */ /* 0x000fea0003800000 */
.L_x_2709:
        /* <DEDUP_REMOVED lines=13> */
.L_x_2708:
[----:B------:R-:W-:Y:S05]  /*48c0*/  BSYNC B1 ;  /* 0x0000000000017941 */ /* 0x000fea0003800000 */
.L_x_2707:
        /* <DEDUP_REMOVED lines=13> */
.L_x_2714:
[----:B------:R-:W-:Y:S05]  /*49a0*/  BSYNC B2 ;  /* 0x0000000000027941 */ /* 0x000fea0003800000 */
.L_x_2713:
        /* <DEDUP_REMOVED lines=13> */
.L_x_2712:
[----:B------:R-:W-:Y:S05]  /*4a80*/  BSYNC B1 ;  /* 0x0000000000017941 */ /* 0x000fea0003800000 */
.L_x_2711:
        /* <DEDUP_REMOVED lines=13> */
.L_x_2718:
[----:B------:R-:W-:Y:S05]  /*4b60*/  BSYNC B2 ;  /* 0x0000000000027941 */ /* 0x000fea0003800000 */
.L_x_2717:
        /* <DEDUP_REMOVED lines=13> */
.L_x_2716:
[----:B------:R-:W-:Y:S05]  /*4c40*/  BSYNC B1 ;  /* 0x0000000000017941 */ /* 0x000fea0003800000 */
.L_x_2715:
        /* <DEDUP_REMOVED lines=13> */
.L_x_2722:
[----:B------:R-:W-:Y:S05]  /*4d20*/  BSYNC B2 ;  /* 0x0000000000027941 */ /* 0x000fea0003800000 */
.L_x_2721:
        /* <DEDUP_REMOVED lines=13> */
.L_x_2720:
[----:B------:R-:W-:Y:S05]  /*4e00*/  BSYNC B1 ;  /* 0x0000000000017941 */ /* 0x000fea0003800000 */
.L_x_2719:
        /* <DEDUP_REMOVED lines=13> */
.L_x_2726:
[----:B------:R-:W-:Y:S05]  /*4ee0*/  BSYNC B2 ;  /* 0x0000000000027941 */ /* 0x000fea0003800000 */
.L_x_2725:
        /* <DEDUP_REMOVED lines=13> */
.L_x_2724:
[----:B------:R-:W-:Y:S05]  /*4fc0*/  BSYNC B1 ;  /* 0x0000000000017941 */ /* 0x000fea0003800000 */
.L_x_2723:
        /* <DEDUP_REMOVED lines=13> */
.L_x_2730:
[----:B------:R-:W-:Y:S05]  /*50a0*/  BSYNC B2 ;  /* 0x0000000000027941 */ /* 0x000fea0003800000 */
.L_x_2729:
        /* <DEDUP_REMOVED lines=13> */
.L_x_2728:
[----:B------:R-:W-:Y:S05]  /*5180*/  BSYNC B1 ;  /* 0x0000000000017941 */ /* 0x000fea0003800000 */
.L_x_2727:
        /* <DEDUP_REMOVED lines=13> */
.L_x_2734:
[----:B------:R-:W-:Y:S05]  /*5260*/  BSYNC B2 ;  /* 0x0000000000027941 */ /* 0x000fea0003800000 */
.L_x_2733:
        /* <DEDUP_REMOVED lines=13> */
.L_x_2732:
[----:B------:R-:W-:Y:S05]  /*5340*/  BSYNC B1 ;  /* 0x0000000000017941 */ /* 0x000fea0003800000 */
.L_x_2731:
        /* <DEDUP_REMOVED lines=13> */
.L_x_2738:
[----:B------:R-:W-:Y:S05]  /*5420*/  BSYNC B2 ;  /* 0x0000000000027941 */ /* 0x000fea0003800000 */
.L_x_2737:
        /* <DEDUP_REMOVED lines=13> */
.L_x_2736:
[----:B------:R-:W-:Y:S05]  /*5500*/  BSYNC B1 ;  /* 0x0000000000017941 */ /* 0x000fea0003800000 */
.L_x_2735:
        /* <DEDUP_REMOVED lines=13> */
.L_x_2742:
[----:B------:R-:W-:Y:S05]  /*55e0*/  BSYNC B2 ;  /* 0x0000000000027941 */ /* 0x000fea0003800000 */
.L_x_2741:
        /* <DEDUP_REMOVED lines=13> */
.L_x_2740:
[----:B------:R-:W-:Y:S05]  /*56c0*/  BSYNC B1 ;  /* 0x0000000000017941 */ /* 0x000fea0003800000 */
.L_x_2739:
        /* <DEDUP_REMOVED lines=13> */
.L_x_2746:
[----:B------:R-:W-:Y:S05]  /*57a0*/  BSYNC B2 ;  /* 0x0000000000027941 */ /* 0x000fea0003800000 */
.L_x_2745:
        /* <DEDUP_REMOVED lines=13> */
.L_x_2744:
[----:B------:R-:W-:Y:S05]  /*5880*/  BSYNC B1 ;  /* 0x0000000000017941 */ /* 0x000fea0003800000 */
.L_x_2743:
        /* <DEDUP_REMOVED lines=13> */
.L_x_2750:
[----:B------:R-:W-:Y:S05]  /*5960*/  BSYNC B2 ;  /* 0x0000000000027941 */ /* 0x000fea0003800000 */
.L_x_2749:
        /* <DEDUP_REMOVED lines=13> */
.L_x_2748:
[----:B------:R-:W-:Y:S05]  /*5a40*/  BSYNC B1 ;  /* 0x0000000000017941 */ /* 0x000fea0003800000 */
.L_x_2747:
        /* <DEDUP_REMOVED lines=13> */
.L_x_2754:
[----:B------:R-:W-:Y:S05]  /*5b20*/  BSYNC B2 ;  /* 0x0000000000027941 */ /* 0x000fea0003800000 */
.L_x_2753:
        /* <DEDUP_REMOVED lines=13> */
.L_x_2752:
[----:B------:R-:W-:Y:S05]  /*5c00*/  BSYNC B1 ;  /* 0x0000000000017941 */ /* 0x000fea0003800000 */
.L_x_2751:
        /* <DEDUP_REMOVED lines=13> */
.L_x_2758:
[----:B------:R-:W-:Y:S05]  /*5ce0*/  BSYNC B2 ;  /* 0x0000000000027941 */ /* 0x000fea0003800000 */
.L_x_2757:
        /* <DEDUP_REMOVED lines=13> */
.L_x_2756:
[----:B------:R-:W-:Y:S05]  /*5dc0*/  BSYNC B1 ;  /* 0x0000000000017941 */ /* 0x000fea0003800000 */
.L_x_2755:
        /* <DEDUP_REMOVED lines=13> */
.L_x_2762:
[----:B------:R-:W-:Y:S05]  /*5ea0*/  BSYNC B2 ;  /* 0x0000000000027941 */ /* 0x000fea0003800000 */
.L_x_2761:
        /* <DEDUP_REMOVED lines=13> */
.L_x_2760:
[----:B------:R-:W-:Y:S05]  /*5f80*/  BSYNC B1 ;  /* 0x0000000000017941 */ /* 0x000fea0003800000 */
.L_x_2759:
        /* <DEDUP_REMOVED lines=13> */
.L_x_2766:
[----:B------:R-:W-:Y:S05]  /*6060*/  BSYNC B2 ;  /* 0x0000000000027941 */ /* 0x000fea0003800000 */
.L_x_2765:
        /* <DEDUP_REMOVED lines=13> */
.L_x_2764:
[----:B------:R-:W-:Y:S05]  /*6140*/  BSYNC B1 ;  /* 0x0000000000017941 */ /* 0x000fea0003800000 */
.L_x_2763:
        /* <DEDUP_REMOVED lines=13> */
.L_x_2770:
[----:B------:R-:W-:Y:S05]  /*6220*/  BSYNC B2 ;  /* 0x0000000000027941 */ /* 0x000fea0003800000 */
.L_x_2769:
        /* <DEDUP_REMOVED lines=13> */
.L_x_2768:
[----:B------:R-:W-:Y:S05]  /*6300*/  BSYNC B1 ;  /* 0x0000000000017941 */ /* 0x000fea0003800000 */
.L_x_2767:
        /* <DEDUP_REMOVED lines=13> */
.L_x_2774:
[----:B------:R-:W-:Y:S05]  /*63e0*/  BSYNC B2 ;  /* 0x0000000000027941 */ /* 0x000fea0003800000 */
.L_x_2773:
        /* <DEDUP_REMOVED lines=13> */
.L_x_2772:
[----:B------:R-:W-:Y:S05]  /*64c0*/  BSYNC B1 ;  /* 0x0000000000017941 */ /* 0x000fea0003800000 */
.L_x_2771:
        /* <DEDUP_REMOVED lines=13> */
.L_x_2778:
[----:B------:R-:W-:Y:S05]  /*65a0*/  BSYNC B2 ;  /* 0x0000000000027941 */ /* 0x000fea0003800000 */
.L_x_2777:
        /* <DEDUP_REMOVED lines=13> */
.L_x_2776:
[----:B------:R-:W-:Y:S05]  /*6680*/  BSYNC B1 ;  /* 0x0000000000017941 */ /* 0x000fea0003800000 */
.L_x_2775:
        /* <DEDUP_REMOVED lines=13> */
.L_x_2782:
[----:B------:R-:W-:Y:S05]  /*6760*/  BSYNC B2 ;  /* 0x0000000000027941 */ /* 0x000fea0003800000 */
.L_x_2781:
        /* <DEDUP_REMOVED lines=13> */
.L_x_2780:
[----:B------:R-:W-:Y:S05]  /*6840*/  BSYNC B1 ;  /* 0x0000000000017941 */ /* 0x000fea0003800000 */
.L_x_2779:
        /* <DEDUP_REMOVED lines=13> */
.L_x_2786:
[----:B------:R-:W-:Y:S05]  /*6920*/  BSYNC B2 ;  /* 0x0000000000027941 */ /* 0x000fea0003800000 */
.L_x_2785:
        /* <DEDUP_REMOVED lines=13> */
.L_x_2784:
[----:B------:R-:W-:Y:S05]  /*6a00*/  BSYNC B1 ;  /* 0x0000000000017941 */ /* 0x000fea0003800000 */
.L_x_2783:
        /* <DEDUP_REMOVED lines=13> */
.L_x_2790:
[----:B------:R-:W-:Y:S05]  /*6ae0*/  BSYNC B2 ;  /* 0x0000000000027941 */ /* 0x000fea0003800000 */
.L_x_2789:
        /* <DEDUP_REMOVED lines=13> */
.L_x_2788:
[----:B------:R-:W-:Y:S05]  /*6bc0*/  BSYNC B1 ;  /* 0x0000000000017941 */ /* 0x000fea0003800000 */
.L_x_2787:
        /* <DEDUP_REMOVED lines=13> */
.L_x_2794:
[----:B------:R-:W-:Y:S05]  /*6ca0*/  BSYNC B2 ;  /* 0x0000000000027941 */ /* 0x000fea0003800000 */
.L_x_2793:
        /* <DEDUP_REMOVED lines=13> */
.L_x_2792:
[----:B------:R-:W-:Y:S05]  /*6d80*/  BSYNC B1 ;  /* 0x0000000000017941 */ /* 0x000fea0003800000 */
.L_x_2791:
        /* <DEDUP_REMOVED lines=13> */
.L_x_2798:
[----:B------:R-:W-:Y:S05]  /*6e60*/  BSYNC B2 ;  /* 0x0000000000027941 */ /* 0x000fea0003800000 */
.L_x_2797:
        /* <DEDUP_REMOVED lines=13> */
.L_x_2796:
[----:B------:R-:W-:Y:S05]  /*6f40*/  BSYNC B1 ;  /* 0x0000000000017941 */ /* 0x000fea0003800000 */
.L_x_2795:
        /* <DEDUP_REMOVED lines=13> */
.L_x_2802:
[----:B------:R-:W-:Y:S05]  /*7020*/  BSYNC B2 ;  /* 0x0000000000027941 */ /* 0x000fea0003800000 */
.L_x_2801:
        /* <DEDUP_REMOVED lines=13> */
.L_x_2800:
[----:B------:R-:W-:Y:S05]  /*7100*/  BSYNC B1 ;  /* 0x0000000000017941 */ /* 0x000fea0003800000 */
.L_x_2799:
        /* <DEDUP_REMOVED lines=13> */
.L_x_2806:
[----:B------:R-:W-:Y:S05]  /*71e0*/  BSYNC B2 ;  /* 0x0000000000027941 */ /* 0x000fea0003800000 */
.L_x_2805:
        /* <DEDUP_REMOVED lines=13> */
.L_x_2804:
[----:B------:R-:W-:Y:S05]  /*72c0*/  BSYNC B1 ;  /* 0x0000000000017941 */ /* 0x000fea0003800000 */
.L_x_2803:
        /* <DEDUP_REMOVED lines=13> */
.L_x_2810:
[----:B------:R-:W-:Y:S05]  /*73a0*/  BSYNC B2 ;  /* 0x0000000000027941 */ /* 0x000fea0003800000 */
.L_x_2809:
        /* <DEDUP_REMOVED lines=13> */
.L_x_2808:
[----:B------:R-:W-:Y:S05]  /*7480*/  BSYNC B1 ;  /* 0x0000000000017941 */ /* 0x000fea0003800000 */
.L_x_2807:
        /* <DEDUP_REMOVED lines=13> */
.L_x_2814:
[----:B------:R-:W-:Y:S05]  /*7560*/  BSYNC B2 ;  /* 0x0000000000027941 */ /* 0x000fea0003800000 */
.L_x_2813:
        /* <DEDUP_REMOVED lines=13> */
.L_x_2812:
[----:B------:R-:W-:Y:S05]  /*7640*/  BSYNC B1 ;  /* 0x0000000000017941 */ /* 0x000fea0003800000 */
.L_x_2811:
        /* <DEDUP_REMOVED lines=13> */
.L_x_2818:
[----:B------:R-:W-:Y:S05]  /*7720*/  BSYNC B2 ;  /* 0x0000000000027941 */ /* 0x000fea0003800000 */
.L_x_2817:
        /* <DEDUP_REMOVED lines=13> */
.L_x_2816:
[----:B------:R-:W-:Y:S05]  /*7800*/  BSYNC B1 ;  /* 0x0000000000017941 */ /* 0x000fea0003800000 */
.L_x_2815:
        /* <DEDUP_REMOVED lines=13> */
.L_x_2822:
[----:B------:R-:W-:Y:S05]  /*78e0*/  BSYNC B2 ;  /* 0x0000000000027941 */ /* 0x000fea0003800000 */
.L_x_2821:
        /* <DEDUP_REMOVED lines=13> */
.L_x_2820:
[----:B------:R-:W-:Y:S05]  /*79c0*/  BSYNC B1 ;  /* 0x0000000000017941 */ /* 0x000fea0003800000 */
.L_x_2819:
        /* <DEDUP_REMOVED lines=13> */
.L_x_2826:
[----:B------:R-:W-:Y:S05]  /*7aa0*/  BSYNC B2 ;  /* 0x0000000000027941 */ /* 0x000fea0003800000 */
.L_x_2825:
[----:B------:R-:W-:-:S06]  /*7ab0*/  UISETP.NE.AND UP0, UPT, UR7, URZ, UPT ;  /* 0x0000003f0700728c */ /* 0x000fcc000bf05270 */
[----:B------:R-:W-:-:S13]  /*7ac0*/  PLOP3.LUT P1, PT, PT, PT, UP0, 0x80, 0x0 ;  /* 0x000000000000781c */ /* 0x000fda0003f2f008 */
[----:B------:R-:W-:Y:S05]  /*7ad0*/  @P1 BRA `(.L_x_2824) ;  /* 0x0000000000281947 */ /* 0x000fea0003800000 */
[----:B------:R-:W-:Y:S01]  /*7ae0*/  LOP3.LUT P5, RZ, R27, 0x8, RZ, 0xc0, !PT ;  /* 0x000000081bff7812 */ /* 0x000fe200078ac0ff */
[----:B012-4-:R-:W0:-:S12]  /*7af0*/  @!P3 LDC.64 R14, c[0x0][0x248] ;  /* 0x00009200ff0ebb82 */ /* 0x017e180000000a00 */
[----:B------:R-:W2:Y:S01]  /*7b00*/  @P5 LDG.E R226, desc[UR36][R222.64+0x2a0] ;  /* 0x0002a024dee25981 */ /* 0x000ea2000c1e1900 */
[----:B------:R-:W-:Y:S01]  /*7b10*/  @!P3 IADD3 R11, P4, R58, R228, RZ ;  /* 0x000000e43a0bb210 */ /* 0x000fe20007f9e0ff */
[----:B---3-5:R-:W-:-:S03]  /*7b20*/  FADD.FTZ R111, R36, R111 ;  /* 0x0000006f246f7221 */ /* 0x028fc60000010000 */
[----:B------:R-:W-:Y:S02]  /*7b30*/  @!P3 LEA.HI.X.SX32 R228, R228, R63, 0x1, P4 ;  /* 0x0000003fe4e4b211 */ /* 0x000fe400020f0eff */
[----:B0-----:R-:W-:-:S04]  /*7b40*/  @!P3 LEA R14, P4, R11, R14, 0x2 ;  /* 0x0000000e0b0eb211 */ /* 0x001fc800078810ff */
[----:B------:R-:W-:Y:S01]  /*7b50*/  @!P3 LEA.HI.X R15, R11, R15, R228, 0x2, P4 ;  /* 0x0000000f0b0fb211 */ /* 0x000fe200020f14e4 */
[----:B--2---:R-:W-:-:S05]  /*7b60*/  @P5 FMUL.FTZ R111, R111, R226 ;  /* 0x000000e26f6f5220 */ /* 0x004fca0000410000 */
[----:B------:R0:W-:Y:S03]  /*7b70*/  @!P3 STG.E desc[UR36][R14.64], R111 ;  /* 0x0000006f0e00b986 */ /* 0x0001e6000c101924 */
.L_x_2824:
[----:B------:R-:W-:Y:S05]  /*7b80*/  BSYNC B1 ;  /* 0x0000000000017941 */ /* 0x000fea0003800000 */
.L_x_2823:
        /* <DEDUP_REMOVED lines=13> */
.L_x_2830:
[----:B------:R-:W-:Y:S05]  /*7c60*/  BSYNC B2 ;  /* 0x0000000000027941 */ /* 0x000fea0003800000 */
.L_x_2829:
        /* <DEDUP_REMOVED lines=13> */
.L_x_2828:
[----:B------:R-:W-:Y:S05]  /*7d40*/  BSYNC B1 ;  /* 0x0000000000017941 */ /* 0x000fea0003800000 */
.L_x_2827:
        /* <DEDUP_REMOVED lines=13> */
.L_x_2834:
[----:B------:R-:W-:Y:S05]  /*7e20*/  BSYNC B2 ;  /* 0x0000000000027941 */ /* 0x000fea0003800000 */
.L_x_2833:
        /* <DEDUP_REMOVED lines=13> */
.L_x_2832:
[----:B------:R-:W-:Y:S05]  /*7f00*/  BSYNC B1 ;  /* 0x0000000000017941 */ /* 0x000fea0003800000 */
.L_x_2831:
        /* <DEDUP_REMOVED lines=13> */
.L_x_2838:
[----:B------:R-:W-:Y:S05]  /*7fe0*/  BSYNC B2 ;  /* 0x0000000000027941 */ /* 0x000fea0003800000 */
.L_x_2837:
        /* <DEDUP_REMOVED lines=13> */
.L_x_2836:
[----:B------:R-:W-:Y:S05]  /*80c0*/  BSYNC B1 ;  /* 0x0000000000017941 */ /* 0x000fea0003800000 */
.L_x_2835:
        /* <DEDUP_REMOVED lines=13> */
.L_x_2842:
[----:B------:R-:W-:Y:S05]  /*81a0*/  BSYNC B2 ;  /* 0x0000000000027941 */ /* 0x000fea0003800000 */
.L_x_2841:
        /* <DEDUP_REMOVED lines=13> */
.L_x_2840:
[----:B------:R-:W-:Y:S05]  /*8280*/  BSYNC B1 ;  /* 0x0000000000017941 */ /* 0x000fea0003800000 */
.L_x_2839:
        /* <DEDUP_REMOVED lines=13> */
.L_x_2846:
[----:B------:R-:W-:Y:S05]  /*8360*/  BSYNC B2 ;  /* 0x0000000000027941 */ /* 0x000fea0003800000 */
.L_x_2845:
        /* <DEDUP_REMOVED lines=13> */
.L_x_2844:
[----:B------:R-:W-:Y:S05]  /*8440*/  BSYNC B1 ;  /* 0x0000000000017941 */ /* 0x000fea0003800000 */
.L_x_2843:
        /* <DEDUP_REMOVED lines=13> */
.L_x_2850:
[----:B------:R-:W-:Y:S05]  /*8520*/  BSYNC B2 ;  /* 0x0000000000027941 */ /* 0x000fea0003800000 */
.L_x_2849:
        /* <DEDUP_REMOVED lines=13> */
.L_x_2848:
[----:B------:R-:W-:Y:S05]  /*8600*/  BSYNC B1 ;  /* 0x0000000000017941 */ /* 0x000fea0003800000 */
.L_x_2847:
        /* <DEDUP_REMOVED lines=13> */
.L_x_2854:
[----:B------:R-:W-:Y:S05]  /*86e0*/  BSYNC B2 ;  /* 0x0000000000027941 */ /* 0x000fea0003800000 */
.L_x_2853:
        /* <DEDUP_REMOVED lines=13> */
.L_x_2852:
[----:B------:R-:W-:Y:S05]  /*87c0*/  BSYNC B1 ;  /* 0x0000000000017941 */ /* 0x000fea0003800000 */
.L_x_2851:
        /* <DEDUP_REMOVED lines=13> */
.L_x_2858:
[----:B------:R-:W-:Y:S05]  /*88a0*/  BSYNC B2 ;  /* 0x0000000000027941 */ /* 0x000fea0003800000 */
.L_x_2857:
        /* <DEDUP_REMOVED lines=13> */
.L_x_2856:
[----:B------:R-:W-:Y:S05]  /*8980*/  BSYNC B1 ;  /* 0x0000000000017941 */ /* 0x000fea0003800000 */
.L_x_2855:
        /* <DEDUP_REMOVED lines=13> */
.L_x_2862:
[----:B------:R-:W-:Y:S05]  /*8a60*/  BSYNC B2 ;  /* 0x0000000000027941 */ /* 0x000fea0003800000 */
.L_x_2861:
        /* <DEDUP_REMOVED lines=13> */
.L_x_2860:
[----:B------:R-:W-:Y:S05]  /*8b40*/  BSYNC B1 ;  /* 0x0000000000017941 */ /* 0x000fea0003800000 */
.L_x_2859:
        /* <DEDUP_REMOVED lines=13> */
.L_x_2866:
[----:B------:R-:W-:Y:S05]  /*8c20*/  BSYNC B2 ;  /* 0x0000000000027941 */ /* 0x000fea0003800000 */
.L_x_2865:
        /* <DEDUP_REMOVED lines=13> */
.L_x_2864:
[----:B------:R-:W-:Y:S05]  /*8d00*/  BSYNC B1 ;  /* 0x0000000000017941 */ /* 0x000fea0003800000 */
.L_x_2863:
        /* <DEDUP_REMOVED lines=13> */
.L_x_2870:
[----:B------:R-:W-:Y:S05]  /*8de0*/  BSYNC B2 ;  /* 0x0000000000027941 */ /* 0x000fea0003800000 */
.L_x_2869:
        /* <DEDUP_REMOVED lines=13> */
.L_x_2868:
[----:B------:R-:W-:Y:S05]  /*8ec0*/  BSYNC B1 ;  /* 0x0000000000017941 */ /* 0x000fea0003800000 */
.L_x_2867:
        /* <DEDUP_REMOVED lines=13> */
.L_x_2874:
[----:B------:R-:W-:Y:S05]  /*8fa0*/  BSYNC B2 ;  /* 0x0000000000027941 */ /* 0x000fea0003800000 */
.L_x_2873:
        /* <DEDUP_REMOVED lines=13> */
.L_x_2872:
[----:B------:R-:W-:Y:S05]  /*9080*/  BSYNC B1 ;  /* 0x0000000000017941 */ /* 0x000fea0003800000 */
.L_x_2871:
        /* <DEDUP_REMOVED lines=13> */
.L_x_2878:
[----:B------:R-:W-:Y:S05]  /*9160*/  BSYNC B2 ;  /* 0x0000000000027941 */ /* 0x000fea0003800000 */
.L_x_2877:
        /* <DEDUP_REMOVED lines=13> */
.L_x_2876:
[----:B------:R-:W-:Y:S05]  /*9240*/  BSYNC B1 ;  /* 0x0000000000017941 */ /* 0x000fea0003800000 */
.L_x_2875:
        /* <DEDUP_REMOVED lines=13> */
.L_x_2882:
[----:B------:R-:W-:Y:S05]  /*9320*/  BSYNC B2 ;  /* 0x0000000000027941 */ /* 0x000fea0003800000 */
.L_x_2881:
        /* <DEDUP_REMOVED lines=13> */
.L_x_2880:
[----:B------:R-:W-:Y:S05]  /*9400*/  BSYNC B1 ;  /* 0x0000000000017941 */ /* 0x000fea0003800000 */
.L_x_2879:
        /* <DEDUP_REMOVED lines=13> */
.L_x_2886:
[----:B------:R-:W-:Y:S05]  /*94e0*/  BSYNC B2 ;  /* 0x0000000000027941 */ /* 0x000fea0003800000 */
.L_x_2885:
        /* <DEDUP_REMOVED lines=13> */
.L_x_2884:
[----:B------:R-:W-:Y:S05]  /*95c0*/  BSYNC B1 ;  /* 0x0000000000017941 */ /* 0x000fea0003800000 */
.L_x_2883:
        /* <DEDUP_REMOVED lines=13> */
.L_x_2890:
[----:B------:R-:W-:Y:S05]  /*96a0*/  BSYNC B2 ;  /* 0x0000000000027941 */ /* 0x000fea0003800000 */
.L_x_2889:
        /* <DEDUP_REMOVED lines=13> */
.L_x_2888:
[----:B------:R-:W-:Y:S05]  /*9780*/  BSYNC B1 ;  /* 0x0000000000017941 */ /* 0x000fea0003800000 */
.L_x_2887:
        /* <DEDUP_REMOVED lines=13> */
.L_x_2894:
[----:B------:R-:W-:Y:S05]  /*9860*/  BSYNC B2 ;  /* 0x0000000000027941 */ /* 0x000fea0003800000 */
.L_x_2893:
        /* <DEDUP_REMOVED lines=13> */
.L_x_2892:
[----:B------:R-:W-:Y:S05]  /*9940*/  BSYNC B1 ;  /* 0x0000000000017941 */ /* 0x000fea0003800000 */
.L_x_2891:
        /* <DEDUP_REMOVED lines=13> */
.L_x_2898:
[----:B------:R-:W-:Y:S05]  /*9a20*/  BSYNC B2 ;  /* 0x0000000000027941 */ /* 0x000fea0003800000 */
.L_x_2897:
        /* <DEDUP_REMOVED lines=13> */
.L_x_2896:
[----:B------:R-:W-:Y:S05]  /*9b00*/  BSYNC B1 ;  /* 0x0000000000017941 */ /* 0x000fea0003800000 */
.L_x_2895:
        /* <DEDUP_REMOVED lines=13> */
.L_x_2902:
[----:B------:R-:W-:Y:S05]  /*9be0*/  BSYNC B2 ;  /* 0x0000000000027941 */ /* 0x000fea0003800000 */
.L_x_2901:
        /* <DEDUP_REMOVED lines=13> */
.L_x_2900:
[----:B------:R-:W-:Y:S05]  /*9cc0*/  BSYNC B1 ;  /* 0x0000000000017941 */ /* 0x000fea0003800000 */
.L_x_2899:
        /* <DEDUP_REMOVED lines=8> */
[----:B----4-:R-:W-:-:S04]  /*9d50*/  IADD3 R11, P1, R59, R226, RZ ;  /* 0x000000e23b0b7210 */ /* 0x010fc80007f3e0ff */
[----:B012---:R-:W-:Y:S02]  /*9d60*/  LEA.HI.X.SX32 R14, R226, R65, 0x1, P1 ;  /* 0x00000041e20e7211 */ /* 0x007fe400008f0eff */
[----:B------:R-:W-:-:S04]  /*9d70*/  LEA R12, P1, R11, UR10, 0x2 ;  /* 0x0000000a0b0c7c11 */ /* 0x000fc8000f8210ff */
[----:B------:R-:W-:-:S05]  /*9d80*/  LEA.HI.X R13, R11, UR11, R14, 0x2, P1 ;  /* 0x0000000b0b0d7c11 */ /* 0x000fca00088f140e */
[----:B------:R0:W5:Y:S04]  /*9d90*/  LDG.E R129, desc[UR36][R12.64] ;  /* 0x000000240c817981 */ /* 0x000168000c1e1900 */
.L_x_2906:
[----:B------:R-:W-:Y:S05]  /*9da0*/  BSYNC B2 ;  /* 0x0000000000027941 */ /* 0x000fea0003800000 */
.L_x_2905:
        /* <DEDUP_REMOVED lines=13> */
.L_x_2904:
[----:B------:R-:W-:Y:S05]  /*9e80*/  BSYNC B1 ;  /* 0x0000000000017941 */ /* 0x000fea0003800000 */
.L_x_2903:
[----:B0----5:R-:W-:Y:S01]  /*9e90*/  FMUL.FTZ R12, R218, R67 ;  /* 0x00000043da0c7220 */ /* 0x021fe20000410000 */
[----:B------:R-:W-:Y:S01]  /*9ea0*/  UMOV UR4, 0xffffffff ;  /* 0xffffffff00047882 */ /* 0x000fe20000000000 */
[----:B------:R-:W-:Y:S02]  /*9eb0*/  LOP3.LUT P2, RZ, R23, 0x3, RZ, 0xc0, !PT ;  /* 0x0000000317ff7812 */ /* 0x000fe4000784c0ff */
[----:B------:R-:W-:-:S04]  /*9ec0*/  FFMA.FTZ R12, R221, R66, R12 ;  /* 0x00000042dd0c7223 */ /* 0x000fc8000001000c */
[----:B----4-:R-:W-:-:S04]  /*9ed0*/  FFMA.FTZ R11, R219, R68, R12 ;  /* 0x00000044db0b7223 */ /* 0x010fc8000001000c */
        /* <DEDUP_REMOVED lines=62> */
[----:B-12---:R-:W0:Y:S02]  /*a2c0*/  SHFL.BFLY PT, R14, R13, 0x2, 0x1f ;  /* 0x0c401f000d0e7f89 */ /* 0x006e2400000e0000 */
[----:B0-----:R-:W-:-:S05]  /*a2d0*/  FADD.FTZ R13, R13, R14 ;  /* 0x0000000e0d0d7221 */ /* 0x001fca0000010000 */
[----:B------:R0:W1:Y:S02]  /*a2e0*/  SHFL.BFLY PT, R14, R13, 0x1, 0x1f ;  /* 0x0c201f000d0e7f89 */ /* 0x00006400000e0000 */
.L_x_2972:
        /* <DEDUP_REMOVED lines=19> */
[----:B------:R-:W4:Y:S01]  /*a420*/  @P2 LDG.E R14, desc[UR36][R14.64] ;  /* 0x000000240e0e2981 */ /* 0x000f22000c1e1900 */
[C---:B------:R-:W-:Y:S02]  /*a430*/  @P2 ISETP.GE.AND P4, PT, R61.reuse, R64, PT ;  /* 0x000000403d00220c */ /* 0x040fe40003f86270 */
[----:B------:R-:W-:Y:S02]  /*a440*/  @P2 IADD3 R227, R61, 0x1, -R18 ;  /* 0x000000013de32810 */ /* 0x000fe40007ffe812 */
[----:B------:R-:W-:-:S05]  /*a450*/  @P2 SEL R226, R25, RZ, !P4 ;  /* 0x000000ff19e22207 */ /* 0x000fca0006000000 */
[----:B------:R-:W-:Y:S02]  /*a460*/  @P2 IMAD.IADD R226, R226, 0x1, R227 ;  /* 0x00000001e2e22824 */ /* 0x000fe400078e02e3 */
[----:B------:R-:W-:-:S03]  /*a470*/  IMAD.IADD R227, R61, 0x1, -R5 ;  /* 0x000000013de37824 */ /* 0x000fc600078e0a05 */
[----:B------:R-:W-:Y:S02]  /*a480*/  @P2 I2FP.F32.S32 R226, R226 ;  /* 0x000000e200e22245 */ /* 0x000fe40000201400 */
[----:B------:R-:W-:Y:S01]  /*a490*/  LEA R228, R227, UR6, 0x2 ;  /* 0x00000006e3e47c11 */ /* 0x000fe2000f8e10ff */
[----:B--2---:R-:W-:-:S04]  /*a4a0*/  @P3 FADD.FTZ R11, R11, R12 ;  /* 0x0000000c0b0b3221 */ /* 0x004fc80000010000 */
[----:B----4-:R-:W-:-:S05]  /*a4b0*/  @P2 FFMA.FTZ R11, R226, R14, R11 ;  /* 0x0000000ee20b2223 */ /* 0x010fca000001000b */
[----:B------:R1:W-:Y:S01]  /*a4c0*/  STS [R228], R11 ;  /* 0x0000000be4007388 */ /* 0x0003e20000000800 */
[----:B------:R-:W-:-:S07]  /*a4d0*/  @!P0 FMNMX.FTZ R220, R220, R11, !PT ;  /* 0x0000000bdcdc8209 */ /* 0x000fce0007810000 */
.L_x_2909:
[----:B------:R-:W-:Y:S05]  /*a4e0*/  BSYNC B1 ;  /* 0x0000000000017941 */ /* 0x000fea0003800000 */
.L_x_2908:
[----:B------:R-:W-:-:S05]  /*a4f0*/  VIADD R61, R61, 0x10 ;  /* 0x000000103d3d7836 */ /* 0x000fca0000000000 */
[----:B------:R-:W-:-:S13]  /*a500*/  ISETP.GE.AND P0, PT, R61, R0, PT ;  /* 0x000000003d00720c */ /* 0x000fda0003f06270 */
[----:B------:R-:W-:Y:S05]  /*a510*/  @!P0 BRA `(.L_x_2910) ;  /* 0xffffff8400f08947 */ /* 0x000fea000383ffff */
.L_x_2650:
[----:B------:R-:W-:Y:S05]  /*a520*/  BSYNC B0 ;  /* 0x0000000000007941 */ /* 0x000fea0003800000 */
.L_x_2649:
        /* <DEDUP_REMOVED lines=8> */
.L_x_2977:
[----:B------:R-:W-:Y:S01]  /*a5b0*/  LEA.HI R4, R4, R23, RZ, 0x5 ;  /* 0x0000001704047211 */ /* 0x000fe200078f28ff */
[----:B------:R-:W-:Y:S05]  /*a5c0*/  WARPSYNC.ALL ;  /* 0x0000000000007948 */ /* 0x000fea0003800000 */
[----:B------:R-:W-:-:S05]  /*a5d0*/  LOP3.LUT R6, R4, 0xffffffe0, RZ, 0xc0, !PT ;  /* 0xffffffe004067812 */ /* 0x000fca00078ec0ff */
[----:B------:R-:W-:-:S05]  /*a5e0*/  IMAD.IADD R6, R23, 0x1, -R6 ;  /* 0x0000000117067824 */ /* 0x000fca00078e0a06 */
[----:B------:R-:W-:-:S13]  /*a5f0*/  ISETP.NE.AND P0, PT, R6, RZ, PT ;  /* 0x000000ff0600720c */ /* 0x000fda0003f05270 */
[----:B------:R-:W4:Y:S01]  /*a600*/  @!P0 S2R R8, SR_CgaCtaId ;  /* 0x0000000000088919 */ /* 0x000f220000008800 */
[----:B------:R-:W-:Y:S02]  /*a610*/  @!P0 MOV R7, 0x400 ;  /* 0x0000040000078802 */ /* 0x000fe40000000f00 */
[----:B------:R-:W-:Y:S02]  /*a620*/  @!P0 SHF.R.S32.HI R4, RZ, 0x5, R4 ;  /* 0x00000005ff048819 */ /* 0x000fe40000011404 */
[----:B----4-:R-:W-:Y:S02]  /*a630*/  @!P0 LEA R9, R8, R7, 0x18 ;  /* 0x0000000708098211 */ /* 0x010fe400078ec0ff */
[----:B--2---:R-:W-:-:S03]  /*a640*/  FMNMX.FTZ R7, R0, R14, !PT ;  /* 0x0000000e00077209 */ /* 0x004fc60007810000 */
[----:B------:R-:W-:-:S05]  /*a650*/  @!P0 IMAD R4, R4, 0x4, R9 ;  /* 0x0000000404048824 */ /* 0x000fca00078e0209 */
[----:B------:R2:W-:Y:S01]  /*a660*/  @!P0 STS [R4], R7 ;  /* 0x0000000704008388 */ /* 0x0005e20000000800 */
[----:B------:R-:W-:Y:S01]  /*a670*/  BAR.SYNC.DEFER_BLOCKING 0x0 ;  /* 0x0000000000007b1d */ /* 0x000fe20000010000 */
[----:B------:R-:W-:Y:S01]  /*a680*/  ISETP.GT.AND P0, PT, R6, 0x1, PT ;  /* 0x000000010600780c */ /* 0x000fe20003f04270 */
[----:B-1----:R-:W-:Y:S02]  /*a690*/  IMAD.IADD R11, R23, 0x1, R5 ;  /* 0x00000001170b7824 */ /* 0x002fe400078e0205 */
[----:B--2---:R-:W-:Y:S02]  /*a6a0*/  IMAD.MOV.U32 R4, RZ, RZ, RZ ;  /* 0x000000ffff047224 */ /* 0x004fe400078e00ff */
        /* <DEDUP_REMOVED lines=14> */
[----:B------:R-:W-:Y:S02]  /*a790*/  IMAD.MOV.U32 R9, RZ, RZ, R11 ;  /* 0x000000ffff097224 */ /* 0x000fe400078e000b */
        /* <DEDUP_REMOVED lines=9> */
[----:B------:R-:W-:Y:S01]  /*a830*/  ISETP.NE.U32.AND P0, PT, RZ, UR4, PT ;  /* 0x00000004ff007c0c */ /* 0x000fe2000bf05070 */
[--C-:B------:R-:W-:Y:S01]  /*a840*/  IMAD.MOV.U32 R9, RZ, RZ, R11.reuse ;  /* 0x000000ffff097224 */ /* 0x100fe200078e000b */
[----:B0-----:R-:W-:Y:S02]  /*a850*/  SHF.R.S32.HI R7, RZ, 0x1f, R10 ;  /* 0x0000001fff077819 */ /* 0x001fe4000001140a */
[----:B------:R-:W-:Y:S02]  /*a860*/  IADD3 R10, P3, P4, R10, UR4, R11 ;  /* 0x000000040a0a7c10 */ /* 0x000fe4000fc7e00b */
[----:B------:R-:W-:-:S02]  /*a870*/  ISETP.NE.AND.EX P0, PT, RZ, UR5, PT, P0 ;  /* 0x00000005ff007c0c */ /* 0x000fc4000bf05300 */
[----:B------:R-:W-:Y:S01]  /*a880*/  IADD3.X R7, R7, UR5, R4, P3, P4 ;  /* 0x0000000507077c10 */ /* 0x000fe20009fe8404 */
[----:B------:R-:W-:Y:S01]  /*a890*/  IMAD.MOV.U32 R4, RZ, RZ, RZ ;  /* 0x000000ffff047224 */ /* 0x000fe200078e00ff */
[----:B------:R-:W-:-:S09]  /*a8a0*/  LEA R8, R23, UR6, 0x2 ;  /* 0x0000000617087c11 */ /* 0x000fd2000f8e10ff */
.L_x_2919:
[----:B------:R-:W-:Y:S04]  /*a8b0*/  BSSY B2, `(.L_x_2916) ;  /* 0x000000b000027945 */ /* 0x000fe80003800000 */
[----:B0-----:R-:W-:Y:S05]  /*a8c0*/  @!P0 BRA `(.L_x_2917) ;  /* 0x0000000000148947 */ /* 0x001fea0003800000 */
[----:B------:R-:W-:-:S06]  /*a8d0*/  IMAD.MOV.U32 R6, RZ, RZ, R10 ;  /* 0x000000ffff067224 */ /* 0x000fcc00078e000a */
[----:B------:R-:W2:Y:S01]  /*a8e0*/  LDG.E.U8 R6, desc[UR36][R6.64] ;  /* 0x0000002406067981 */ /* 0x000ea2000c1e1100 */
[----:B------:R-:W-:Y:S01]  /*a8f0*/  IMAD.MOV.U32 R13, RZ, RZ, RZ ;  /* 0x000000ffff0d7224 */ /* 0x000fe200078e00ff */
[----:B--2---:R-:W-:-:S13]  /*a900*/  ISETP.NE.AND P3, PT, R6, RZ, PT ;  /* 0x000000ff0600720c */ /* 0x004fda0003f65270 */
[----:B------:R-:W-:Y:S05]  /*a910*/  @P3 BRA `(.L_x_2918) ;  /* 0x0000000000103947 */ /* 0x000fea0003800000 */
.L_x_2917:
[----:B------:R-:W1:Y:S02]  /*a920*/  LDS R6, [R8] ;  /* 0x0000000008067984 */ /* 0x000e640000000800 */
[----:B-1----:R-:W-:-:S04]  /*a930*/  FADD.FTZ R6, -R12, R6 ;  /* 0x000000060c067221 */ /* 0x002fc80000010100 */
[----:B------:R-:W-:-:S04]  /*a940*/  FMUL.FTZ R6, R6, 1.4426950216293334961 ;  /* 0x3fb8aa3b06067820 */ /* 0x000fc80000410000 */
[----:B------:R0:W2:Y:S03]  /*a950*/  MUFU.EX2 R13, R6 ;  /* 0x00000006000d7308 */ /* 0x0000a60000000800 */
.L_x_2918:
[----:B------:R-:W-:Y:S05]  /*a960*/  BSYNC B2 ;  /* 0x0000000000027941 */ /* 0x000fea0003800000 */
.L_x_2916:
[----:B------:R-:W-:Y:S01]  /*a970*/  VIADD R3, R3, 0xffffffff ;  /* 0xffffffff03037836 */ /* 0x000fe20000000000 */
[----:B------:R-:W-:Y:S01]  /*a980*/  IADD3 R10, P4, R10, 0x40, RZ ;  /* 0x000000400a0a7810 */ /* 0x000fe20007f9e0ff */
[----:B--2---:R2:W-:Y:S01]  /*a990*/  STS [R8], R13 ;  /* 0x0000000d08007388 */ /* 0x0045e20000000800 */
[----:B------:R-:W-:Y:S01]  /*a9a0*/  FADD.FTZ R4, R13, R4 ;  /* 0x000000040d047221 */ /* 0x000fe20000010000 */
[----:B------:R-:W-:Y:S01]  /*a9b0*/  VIADD R9, R9, 0x40 ;  /* 0x0000004009097836 */ /* 0x000fe20000000000 */
[----:B------:R-:W-:Y:S01]  /*a9c0*/  ISETP.NE.AND P3, PT, R3, RZ, PT ;  /* 0x000000ff0300720c */ /* 0x000fe20003f65270 */
[----:B------:R-:W-:Y:S02]  /*a9d0*/  IMAD.X R7, RZ, RZ, R7, P4 ;  /* 0x000000ffff077224 */ /* 0x000fe400020e0607 */
[----:B--2---:R-:W-:-:S10]  /*a9e0*/  VIADD R8, R8, 0x100 ;  /* 0x0000010008087836 */ /* 0x004fd40000000000 */
[----:B------:R-:W-:Y:S05]  /*a9f0*/  @P3 BRA `(.L_x_2919) ;  /* 0xfffffffc00ac3947 */ /* 0x000fea000383ffff */
.L_x_2915:
[----:B------:R-:W-:Y:S05]  /*aa00*/  BSYNC B1 ;  /* 0x0000000000017941 */ /* 0x000fea0003800000 */
.L_x_2914:
        /* <DEDUP_REMOVED lines=14> */
.L_x_2932:
[----:B------:R-:W-:Y:S04]  /*aaf0*/  BSSY B1, `(.L_x_2920) ;  /* 0x000000a000017945 */ /* 0x000fe80003800000 */
[----:B------:R-:W-:Y:S05]  /*ab00*/  @!P0 BRA `(.L_x_2921) ;  /* 0x0000000000108947 */ /* 0x000fea0003800000 */
[----:B------:R-:W2:Y:S02]  /*ab10*/  LDG.E.U8 R3, desc[UR36][R6.64] ;  /* 0x0000002406037981 */ /* 0x000ea4000c1e1100 */
[----:B--2---:R-:W-:-:S13]  /*ab20*/  ISETP.NE.AND P3, PT, R3, RZ, PT ;  /* 0x000000ff0300720c */ /* 0x004fda0003f65270 */
[----:B------:R-:W-:Y:S01]  /*ab30*/  @P3 IMAD.MOV.U32 R3, RZ, RZ, RZ ;  /* 0x000000ffff033224 */ /* 0x000fe200078e00ff */
[----:B------:R-:W-:Y:S06]  /*ab40*/  @P3 BRA `(.L_x_2922) ;  /* 0x0000000000103947 */ /* 0x000fec0003800000 */
.L_x_2921:
[----:B------:R-:W1:Y:S02]  /*ab50*/  LDS R3, [R0+-0x200] ;  /* 0xfffe000000037984 */ /* 0x000e640000000800 */
[----:B-1----:R-:W-:-:S04]  /*ab60*/  FADD.FTZ R3, -R12, R3 ;  /* 0x000000030c037221 */ /* 0x002fc80000010100 */
[----:B------:R-:W-:-:S06]  /*ab70*/  FMUL.FTZ R3, R3, 1.4426950216293334961 ;  /* 0x3fb8aa3b03037820 */ /* 0x000fcc0000410000 */
[----:B------:R-:W0:Y:S02]  /*ab80*/  MUFU.EX2 R3, R3 ;  /* 0x0000000300037308 */ /* 0x000e240000000800 */
.L_x_2922:
[----:B------:R-:W-:Y:S05]  /*ab90*/  BSYNC B1 ;  /* 0x0000000000017941 */ /* 0x000fea0003800000 */
.L_x_2920:
[----:B0-----:R0:W-:Y:S01]  /*aba0*/  STS [R0+-0x200], R3 ;  /* 0xfffe000300007388 */ /* 0x0011e20000000800 */
[----:B------:R-:W-:Y:S01]  /*abb0*/  BSSY B1, `(.L_x_2923) ;  /* 0x000000b000017945 */ /* 0x000fe20003800000 */
[----:B------:R-:W-:-:S03]  /*abc0*/  FADD.FTZ R4, R3, R4 ;  /* 0x0000000403047221 */ /* 0x000fc60000010000 */
[----:B------:R-:W-:Y:S05]  /*abd0*/  @!P0 BRA `(.L_x_2924) ;  /* 0x0000000000108947 */ /* 0x000fea0003800000 */
[----:B0-----:R-:W2:Y:S02]  /*abe0*/  LDG.E.U8 R3, desc[UR36][R6.64+0x40] ;  /* 0x0000402406037981 */ /* 0x001ea4000c1e1100 */
[----:B--2---:R-:W-:-:S13]  /*abf0*/  ISETP.NE.AND P3, PT, R3, RZ, PT ;  /* 0x000000ff0300720c */ /* 0x004fda0003f65270 */
[----:B------:R-:W-:Y:S01]  /*ac00*/  @P3 IMAD.MOV.U32 R3, RZ, RZ, RZ ;  /* 0x000000ffff033224 */ /* 0x000fe200078e00ff */
[----:B------:R-:W-:Y:S06]  /*ac10*/  @P3 BRA `(.L_x_2925) ;  /* 0x0000000000103947 */ /* 0x000fec0003800000 */
.L_x_2924:
[----:B0-----:R-:W1:Y:S02]  /*ac20*/  LDS R3, [R0+-0x100] ;  /* 0xffff000000037984 */ /* 0x001e640000000800 */
[----:B-1----:R-:W-:-:S04]  /*ac30*/  FADD.FTZ R3, -R12, R3 ;  /* 0x000000030c037221 */ /* 0x002fc80000010100 */
[----:B------:R-:W-:-:S06]  /*ac40*/  FMUL.FTZ R3, R3, 1.4426950216293334961 ;  /* 0x3fb8aa3b03037820 */ /* 0x000fcc0000410000 */
[----:B------:R-:W0:Y:S02]  /*ac50*/  MUFU.EX2 R3, R3 ;  /* 0x0000000300037308 */ /* 0x000e240000000800 */
.L_x_2925:
[----:B------:R-:W-:Y:S05]  /*ac60*/  BSYNC B1 ;  /* 0x0000000000017941 */ /* 0x000fea0003800000 */
.L_x_2923:
        /* <DEDUP_REMOVED lines=8> */
.L_x_2927:
[----:B0-----:R-:W1:Y:S02]  /*acf0*/  LDS R3, [R0] ;  /* 0x0000000000037984 */ /* 0x001e640000000800 */
[----:B-1----:R-:W-:-:S04]  /*ad00*/  FADD.FTZ R3, -R12, R3 ;  /* 0x000000030c037221 */ /* 0x002fc80000010100 */
[----:B------:R-:W-:-:S06]  /*ad10*/  FMUL.FTZ R3, R3, 1.4426950216293334961 ;  /* 0x3fb8aa3b03037820 */ /* 0x000fcc0000410000 */
[----:B------:R-:W0:Y:S02]  /*ad20*/  MUFU.EX2 R3, R3 ;  /* 0x0000000300037308 */ /* 0x000e240000000800 */
.L_x_2928:
[----:B------:R-:W-:Y:S05]  /*ad30*/  BSYNC B1 ;  /* 0x0000000000017941 */ /* 0x000fea0003800000 */
.L_x_2926:
        /* <DEDUP_REMOVED lines=8> */
.L_x_2930:
[----:B0-----:R-:W1:Y:S02]  /*adc0*/  LDS R3, [R0+0x100] ;  /* 0x0001000000037984 */ /* 0x001e640000000800 */
[----:B-1----:R-:W-:-:S04]  /*add0*/  FADD.FTZ R3, -R12, R3 ;  /* 0x000000030c037221 */ /* 0x002fc80000010100 */
[----:B------:R-:W-:-:S06]  /*ade0*/  FMUL.FTZ R3, R3, 1.4426950216293334961 ;  /* 0x3fb8aa3b03037820 */ /* 0x000fcc0000410000 */
[----:B------:R-:W0:Y:S02]  /*adf0*/  MUFU.EX2 R3, R3 ;  /* 0x0000000300037308 */ /* 0x000e240000000800 */
.L_x_2931:
[----:B------:R-:W-:Y:S05]  /*ae00*/  BSYNC B1 ;  /* 0x0000000000017941 */ /* 0x000fea0003800000 */
.L_x_2929:
[----:B------:R-:W-:Y:S01]  /*ae10*/  VIADD R9, R9, 0x100 ;  /* 0x0000010009097836 */ /* 0x000fe20000000000 */
[----:B------:R-:W-:Y:S01]  /*ae20*/  IADD3 R6, P4, R6, 0x100, RZ ;  /* 0x0000010006067810 */ /* 0x000fe20007f9e0ff */
[----:B0-----:R0:W-:Y:S01]  /*ae30*/  STS [R0+0x100], R3 ;  /* 0x0001000300007388 */ /* 0x0011e20000000800 */
[----:B------:R-:W-:Y:S02]  /*ae40*/  FADD.FTZ R4, R4, R3 ;  /* 0x0000000304047221 */ /* 0x000fe40000010000 */
[----:B------:R-:W-:Y:S01]  /*ae50*/  ISETP.GE.AND P3, PT, R9, R18, PT ;  /* 0x000000120900720c */ /* 0x000fe20003f66270 */
[----:B------:R-:W-:Y:S02]  /*ae60*/  IMAD.X R7, RZ, RZ, R7, P4 ;  /* 0x000000ffff077224 */ /* 0x000fe400020e0607 */
[----:B0-----:R-:W-:-:S10]  /*ae70*/  VIADD R0, R0, 0x400 ;  /* 0x0000040000007836 */ /* 0x001fd40000000000 */
[----:B------:R-:W-:Y:S05]  /*ae80*/  @!P3 BRA `(.L_x_2932) ;  /* 0xfffffffc0018b947 */ /* 0x000fea000383ffff */
.L_x_2913:
[----:B------:R-:W-:Y:S05]  /*ae90*/  BSYNC B0 ;  /* 0x0000000000007941 */ /* 0x000fea0003800000 */
.L_x_2912:
        /* <DEDUP_REMOVED lines=21> */
[----:B------:R-:W-:-:S04]  /*aff0*/  @!P3 IMAD.SHL.U32 R7, R23, 0x4, RZ ;  /* 0x000000041707b824 */ /* 0x000fc800078e00ff */
        /* <DEDUP_REMOVED lines=15> */
[----:B------:R-:W4:Y:S08]  /*b0f0*/  LDC R3, c[0x0][0x318] ;  /* 0x0000c600ff037b82 */ /* 0x000f300000000800 */
[----:B------:R-:W4:Y:S08]  /*b100*/  LDC R0, c[0x0][0x29c] ;  /* 0x0000a700ff007b82 */ /* 0x000f300000000800 */
[----:B------:R-:W5:Y:S01]  /*b110*/  LDC R7, c[0x0][0x284] ;  /* 0x0000a100ff077b82 */ /* 0x000f620000000800 */
[----:B----4-:R-:W-:-:S04]  /*b120*/  IMAD R22, R22, R3, R0 ;  /* 0x0000000316167224 */ /* 0x010fc800078e0200 */
[----:B-----5:R-:W-:-:S05]  /*b130*/  IMAD R6, R22, R7, RZ ;  /* 0x0000000716067224 */ /* 0x020fca00078e02ff */
[----:B------:R-:W-:-:S07]  /*b140*/  SHF.R.S32.HI R7, RZ, 0x1f, R6 ;  /* 0x0000001fff077819 */ /* 0x000fce0000011406 */
.L_x_2933:
        /* <DEDUP_REMOVED lines=11> */
[----:B------:R-:W-:Y:S01]  /*b200*/  IMAD.MOV.U32 R0, RZ, RZ, R3 ;  /* 0x000000ffff007224 */ /* 0x000fe200078e0003 */
[----:B------:R-:W-:Y:S02]  /*b210*/  LEA R3, R23, UR6, 0x2 ;  /* 0x0000000617037c11 */ /* 0x000fe4000f8e10ff */
[----:B------:R-:W-:Y:S02]  /*b220*/  LEA R10, P4, R13, UR8, 0x2 ;  /* 0x000000080d0a7c11 */ /* 0x000fe4000f8810ff */
[----:B------:R-:W-:-:S04]  /*b230*/  LEA.HI.X.SX32 R4, R11, R7, 0x1, P3 ;  /* 0x000000070b047211 */ /* 0x000fc800018f0eff */
[----:B------:R-:W-:-:S07]  /*b240*/  LEA.HI.X R13, R13, UR9, R4, 0x2, P4 ;  /* 0x000000090d0d7c11 */ /* 0x000fce000a0f1404 */
.L_x_2938:
[----:B------:R-:W2:Y:S01]  /*b250*/  LDS R4, [R3] ;  /* 0x0000000003047984 */ /* 0x000ea20000000800 */
[----:B0-----:R-:W-:Y:S01]  /*b260*/  @P0 IMAD.MOV.U32 R8, RZ, RZ, R10 ;  /* 0x000000ffff080224 */ /* 0x001fe200078e000a */
[----:B------:R-:W-:Y:S01]  /*b270*/  IADD3 R10, P3, R10, 0x100, RZ ;  /* 0x000001000a0a7810 */ /* 0x000fe20007f7e0ff */
[--C-:B------:R-:W-:Y:S02]  /*b280*/  @P0 IMAD.MOV.U32 R9, RZ, RZ, R13.reuse ;  /* 0x000000ffff090224 */ /* 0x100fe400078e000d */
[----:B------:R-:W-:Y:S02]  /*b290*/  VIADD R0, R0, 0xffffffff ;  /* 0xffffffff00007836 */ /* 0x000fe40000000000 */
[----:B------:R-:W-:Y:S02]  /*b2a0*/  VIADD R11, R11, 0x40 ;  /* 0x000000400b0b7836 */ /* 0x000fe40000000000 */
[----:B------:R-:W-:Y:S01]  /*b2b0*/  IMAD.X R13, RZ, RZ, R13, P3 ;  /* 0x000000ffff0d7224 */ /* 0x000fe200018e060d */
[----:B------:R-:W-:Y:S01]  /*b2c0*/  ISETP.NE.AND P4, PT, R0, RZ, PT ;  /* 0x000000ff0000720c */ /* 0x000fe20003f85270 */
[----:B--2---:R-:W-:-:S05]  /*b2d0*/  FMUL.FTZ R4, R4, R15 ;  /* 0x0000000f04047220 */ /* 0x004fca0000410000 */
[----:B------:R-:W-:Y:S04]  /*b2e0*/  @P0 STG.E desc[UR36][R8.64], R4 ;  /* 0x0000000408000986 */ /* 0x000fe8000c101924 */
[----:B------:R0:W-:Y:S02]  /*b2f0*/  STS [R3], R4 ;  /* 0x0000000403007388 */ /* 0x0001e40000000800 */
[----:B0-----:R-:W-:Y:S01]  /*b300*/  VIADD R3, R3, 0x100 ;  /* 0x0000010003037836 */ /* 0x001fe20000000000 */
[----:B------:R-:W-:Y:S06]  /*b310*/  @P4 BRA `(.L_x_2938) ;  /* 0xfffffffc00cc4947 */ /* 0x000fec000383ffff */
.L_x_2937:
[----:B------:R-:W-:Y:S05]  /*b320*/  BSYNC B1 ;  /* 0x0000000000017941 */ /* 0x000fea0003800000 */
.L_x_2936:
[----:B------:R-:W-:Y:S05]  /*b330*/  @!P2 BRA `(.L_x_2935) ;  /* 0x000000000088a947 */ /* 0x000fea0003800000 */
[----:B------:R-:W-:Y:S01]  /*b340*/  IADD3 R10, P0, R11, R6, RZ ;  /* 0x000000060b0a7210 */ /* 0x000fe20007f1e0ff */
[----:B------:R-:W-:Y:S01]  /*b350*/  IMAD.SHL.U32 R0, R5, 0x4, RZ ;  /* 0x0000000405007824 */ /* 0x000fe200078e00ff */
[----:B------:R-:W-:Y:S01]  /*b360*/  ULDC.64 UR8, c[0x0][0x310] ;  /* 0x0000c40000087ab9 */ /* 0x000fe20000000a00 */
[----:B------:R-:W-:Y:S02]  /*b370*/  ISETP.NE.AND P3, PT, RZ, UR4, PT ;  /* 0x00000004ff007c0c */ /* 0x000fe4000bf65270 */
[----:B------:R-:W-:Y:S01]  /*b380*/  LEA R9, P2, R10, UR8, 0x2 ;  /* 0x000000080a097c11 */ /* 0x000fe2000f8410ff */
[C---:B------:R-:W-:Y:S01]  /*b390*/  IMAD R0, R11.reuse, 0x4, -R0 ;  /* 0x000000040b007824 */ /* 0x040fe200078e0a00 */
[----:B------:R-:W-:-:S03]  /*b3a0*/  LEA.HI.X.SX32 R7, R11, R7, 0x1, P0 ;  /* 0x000000070b077211 */ /* 0x000fc600000f0eff */
[----:B------:R-:W-:Y:S01]  /*b3b0*/  VIADD R0, R0, UR6 ;  /* 0x0000000600007c36 */ /* 0x000fe20008000000 */
[----:B------:R-:W-:-:S07]  /*b3c0*/  LEA.HI.X R10, R10, UR9, R7, 0x2, P2 ;  /* 0x000000090a0a7c11 */ /* 0x000fce00090f1407 */
.L_x_2939:
[----:B------:R-:W2:Y:S01]  /*b3d0*/  LDS R6, [R0+0x300] ;  /* 0x0003000000067984 */ /* 0x000ea20000000800 */
[----:B------:R-:W-:Y:S02]  /*b3e0*/  IMAD.MOV.U32 R7, RZ, RZ, R10 ;  /* 0x000000ffff077224 */ /* 0x000fe400078e000a */
[----:B------:R-:W-:Y:S01]  /*b3f0*/  VIADD R11, R11, 0x100 ;  /* 0x000001000b0b7836 */ /* 0x000fe20000000000 */
[----:B------:R-:W4:Y:S04]  /*b400*/  LDS R3, [R0] ;  /* 0x0000000000037984 */ /* 0x000f280000000800 */
[----:B------:R-:W5:Y:S01]  /*b410*/  LDS R4, [R0+0x100] ;  /* 0x0001000000047984 */ /* 0x000f620000000800 */
[----:B------:R-:W-:-:S03]  /*b420*/  ISETP.GE.AND P0, PT, R11, R18, PT ;  /* 0x000000120b00720c */ /* 0x000fc60003f06270 */
[----:B0-----:R-:W0:Y:S01]  /*b430*/  LDS R8, [R0+0x200] ;  /* 0x0002000000087984 */ /* 0x001e220000000800 */
[-C--:B--2---:R-:W-:Y:S01]  /*b440*/  FMUL.FTZ R25, R6, R15.reuse ;  /* 0x0000000f06197220 */ /* 0x084fe20000410000 */
[----:B------:R-:W-:Y:S02]  /*b450*/  IMAD.MOV.U32 R6, RZ, RZ, R9 ;  /* 0x000000ffff067224 */ /* 0x000fe400078e0009 */
[-C--:B----4-:R-:W-:Y:S01]  /*b460*/  FMUL.FTZ R13, R3, R15.reuse ;  /* 0x0000000f030d7220 */ /* 0x090fe20000410000 */
[----:B------:R-:W-:Y:S02]  /*b470*/  VIADD R3, R0, 0x400 ;  /* 0x0000040000037836 */ /* 0x000fe40000000000 */
[----:B------:R-:W-:Y:S01]  /*b480*/  @P3 STG.E desc[UR36][R6.64+0x300], R25 ;  /* 0x0003001906003986 */ /* 0x000fe2000c101924 */
[----:B------:R-:W-:Y:S01]  /*b490*/  IADD3 R9, P2, R6, 0x400, RZ ;  /* 0x0000040006097810 */ /* 0x000fe20007f5e0ff */
[-C--:B-----5:R-:W-:Y:S02]  /*b4a0*/  FMUL.FTZ R19, R4, R15.reuse ;  /* 0x0000000f04137220 */ /* 0x0a0fe40000410000 */
[----:B------:R-:W-:Y:S01]  /*b4b0*/  @P3 STG.E desc[UR36][R6.64], R13 ;  /* 0x0000000d06003986 */ /* 0x000fe2000c101924 */
[----:B0-----:R-:W-:Y:S01]  /*b4c0*/  FMUL.FTZ R21, R8, R15 ;  /* 0x0000000f08157220 */ /* 0x001fe20000410000 */
[----:B------:R-:W-:-:S02]  /*b4d0*/  IMAD.X R10, RZ, RZ, R7, P2 ;  /* 0x000000ffff0a7224 */ /* 0x000fc400010e0607 */
[----:B------:R-:W-:Y:S04]  /*b4e0*/  @P3 STG.E desc[UR36][R6.64+0x100], R19 ;  /* 0x0001001306003986 */ /* 0x000fe8000c101924 */
[----:B------:R-:W-:Y:S04]  /*b4f0*/  @P3 STG.E desc[UR36][R6.64+0x200], R21 ;  /* 0x0002001506003986 */ /* 0x000fe8000c101924 */
[----:B------:R-:W-:Y:S04]  /*b500*/  STS [R0+0x300], R25 ;  /* 0x0003001900007388 */ /* 0x000fe80000000800 */
[----:B------:R-:W-:Y:S04]  /*b510*/  STS [R0], R13 ;  /* 0x0000000d00007388 */ /* 0x000fe80000000800 */
[----:B------:R-:W-:Y:S04]  /*b520*/  STS [R0+0x100], R19 ;  /* 0x0001001300007388 */ /* 0x000fe80000000800 */
[----:B------:R0:W-:Y:S02]  /*b530*/  STS [R0+0x200], R21 ;  /* 0x0002001500007388 */ /* 0x0001e40000000800 */
[----:B0-----:R-:W-:Y:S01]  /*b540*/  IMAD.MOV.U32 R0, RZ, RZ, R3 ;  /* 0x000000ffff007224 */ /* 0x001fe200078e0003 */
[----:B------:R-:W-:Y:S06]  /*b550*/  @!P0 BRA `(.L_x_2939) ;  /* 0xfffffffc009c8947 */ /* 0x000fec000383ffff */
.L_x_2935:
[----:B------:R-:W-:Y:S05]  /*b560*/  BSYNC B0 ;  /* 0x0000000000007941 */ /* 0x000fea0003800000 */
.L_x_2934:
[----:B------:R-:W4:Y:S01]  /*b570*/  S2R R6, SR_CTAID.X ;  /* 0x0000000000067919 */ /* 0x000f220000002500 */
[----:B------:R-:W-:Y:S01]  /*b580*/  SHF.R.S32.HI R0, RZ, 0x1f, R23 ;  /* 0x0000001fff007819 */ /* 0x000fe20000011417 */
[----:B------:R-:W5:Y:S01]  /*b590*/  S2UR UR5, SR_CgaCtaId ;  /* 0x00000000000579c3 */ /* 0x000f620000008800 */
[----:B------:R-:W-:Y:S01]  /*b5a0*/  ULDC UR7, c[0x0][0x288] ;  /* 0x0000a20000077ab9 */ /* 0x000fe20000000800 */
[----:B------:R-:W-:Y:S01]  /*b5b0*/  UMOV UR4, 0x400 ;  /* 0x0000040000047882 */ /* 0x000fe20000000000 */
[----:B------:R-:W-:Y:S01]  /*b5c0*/  LEA.HI R0, R0, R23, RZ, 0x6 ;  /* 0x0000001700007211 */ /* 0x000fe200078f30ff */
[----:B------:R-:W-:Y:S01]  /*b5d0*/  ULDC.64 UR8, c[0x0][0x280] ;  /* 0x0000a00000087ab9 */ /* 0x000fe20000000a00 */
[----:B------:R-:W-:Y:S01]  /*b5e0*/  IMAD R7, R16, UR7, RZ ;  /* 0x0000000710077c24 */ /* 0x000fe2000f8e02ff */
[----:B------:R-:W-:Y:S01]  /*b5f0*/  UIADD3 UR4, UR4, 0x410, URZ ;  /* 0x0000041004047890 */ /* 0x000fe2000fffe03f */
[----:B------:R-:W-:Y:S01]  /*b600*/  LOP3.LUT R4, R0, 0xffffffc0, RZ, 0xc0, !PT ;  /* 0xffffffc000047812 */ /* 0x000fe200078ec0ff */
[----:B------:R-:W-:Y:S01]  /*b610*/  UIMAD UR10, UR9, 0xe0, URZ ;  /* 0x000000e0090a78a4 */ /* 0x000fe2000f8e023f */
[----:B------:R-:W-:Y:S01]  /*b620*/  BSSY B0, `(.L_x_2940) ;  /* 0x000001e000007945 */ /* 0x000fe20003800000 */
[----:B--2---:R-:W-:Y:S01]  /*b630*/  IMAD.MOV.U32 R15, RZ, RZ, RZ ;  /* 0x000000ffff0f7224 */ /* 0x004fe200078e00ff */
[----:B------:R-:W-:Y:S01]  /*b640*/  CS2R R10, SRZ ;  /* 0x00000000000a7805 */ /* 0x000fe2000001ff00 */
[C---:B------:R-:W-:Y:S01]  /*b650*/  IMAD.IADD R19, R23.reuse, 0x1, -R4 ;  /* 0x0000000117137824 */ /* 0x040fe200078e0a04 */
[----:B------:R-:W-:Y:S01]  /*b660*/  SHF.R.S32.HI R16, RZ, 0x6, R0 ;  /* 0x00000006ff107819 */ /* 0x000fe20000011400 */
[----:B------:R-:W-:-:S02]  /*b670*/  VIADD R23, R23, 0x3f ;  /* 0x0000003f17177836 */ /* 0x000fc40000000000 */
[C---:B------:R-:W-:Y:S01]  /*b680*/  IMAD.SHL.U32 R3, R19.reuse, 0x4, RZ ;  /* 0x0000000413037824 */ /* 0x040fe200078e00ff */
[----:B------:R-:W-:-:S04]  /*b690*/  ISETP.GT.OR P0, PT, R19, 0x37, P1 ;  /* 0x000000371300780c */ /* 0x000fc80000f04670 */
[----:B------:R-:W-:Y:S01]  /*b6a0*/  ISETP.GT.U32.OR P0, PT, R23, 0x7e, P0 ;  /* 0x0000007e1700780c */ /* 0x000fe20000704470 */
[----:B-----5:R-:W-:Y:S01]  /*b6b0*/  ULEA UR4, UR5, UR4, 0x18 ;  /* 0x0000000405047291 */ /* 0x020fe2000f8ec03f */
[----:B----4-:R-:W-:-:S05]  /*b6c0*/  IMAD R2, R2, UR7, R6 ;  /* 0x0000000702027c24 */ /* 0x010fca000f8e0206 */
[----:B------:R-:W-:Y:S01]  /*b6d0*/  LEA R22, R19, UR4, 0x4 ;  /* 0x0000000413167c11 */ /* 0x000fe2000f8e20ff */
[----:B0-----:R-:W-:Y:S02]  /*b6e0*/  IMAD R8, R7, UR8, R6 ;  /* 0x0000000807087c24 */ /* 0x001fe4000f8e0206 */
[--C-:B------:R-:W-:Y:S02]  /*b6f0*/  IMAD R4, R2, UR10, R3.reuse ;  /* 0x0000000a02047c24 */ /* 0x100fe4000f8e0203 */
[----:B------:R-:W-:Y:S01]  /*b700*/  IMAD R53, R8, UR10, R3 ;  /* 0x0000000a08357c24 */ /* 0x000fe2000f8e0203 */
[----:B------:R-:W-:Y:S02]  /*b710*/  CS2R R8, SRZ ;  /* 0x0000000000087805 */ /* 0x000fe4000001ff00 */
        /* <DEDUP_REMOVED lines=13> */
.L_x_2942:
[----:B-----5:R0:W-:Y:S02]  /*b7f0*/  STS.128 [R22], R8 ;  /* 0x0000000816007388 */ /* 0x0201e40000000c00 */
.L_x_2941:
[----:B------:R-:W-:Y:S05]  /*b800*/  BSYNC B0 ;  /* 0x0000000000007941 */ /* 0x000fea0003800000 */
.L_x_2940:
[----:B------:R-:W-:Y:S01]  /*b810*/  BAR.SYNC.DEFER_BLOCKING 0x0 ;  /* 0x0000000000007b1d */ /* 0x000fe20000010000 */
[----:B------:R-:W-:Y:S01]  /*b820*/  ISETP.GT.AND P0, PT, R19, 0x37, PT ;  /* 0x000000371300780c */ /* 0x000fe20003f04270 */
[----:B------:R-:W-:Y:S01]  /*b830*/  IMAD.MOV.U32 R14, RZ, RZ, RZ ;  /* 0x000000ffff0e7224 */ /* 0x000fe200078e00ff */
[----:B-1----:R-:W-:-:S03]  /*b840*/  CS2R R12, SRZ ;  /* 0x00000000000c7805 */ /* 0x002fc6000001ff00 */
[----:B------:R-:W-:Y:S08]  /*b850*/  BSSY B0, `(.L_x_2943) ;  /* 0x0000147000007945 */ /* 0x000ff00003800000 */
[----:B------:R-:W-:Y:S05]  /*b860*/  @P0 BRA `(.L_x_2944) ;  /* 0x0000001400140947 */ /* 0x000fea0003800000 */
[----:B------:R-:W-:Y:S01]  /*b870*/  IMAD.IADD R35, R16, 0x1, R5 ;  /* 0x0000000110237824 */ /* 0x000fe200078e0205 */
[----:B------:R-:W1:Y:S01]  /*b880*/  LDC.64 R44, c[0x0][0x250] ;  /* 0x00009400ff2c7b82 */ /* 0x000e620000000a00 */
[----:B------:R-:W-:Y:S01]  /*b890*/  VIMNMX R25, R24, UR9, PT ;  /* 0x0000000918197c48 */ /* 0x000fe2000bfe0100 */
[----:B------:R-:W-:Y:S01]  /*b8a0*/  BSSY B1, `(.L_x_2945) ;  /* 0x000007a000017945 */ /* 0x000fe20003800000 */
[----:B------:R-:W-:Y:S01]  /*b8b0*/  IMAD R29, R35, 0xe0, RZ ;  /* 0x000000e0231d7824 */ /* 0x000fe200078e02ff */
[----:B------:R-:W-:Y:S02]  /*b8c0*/  LEA R34, R16, UR6, 0x2 ;  /* 0x0000000610227c11 */ /* 0x000fe4000f8e10ff */
[----:B------:R-:W-:Y:S02]  /*b8d0*/  CS2R R14, SRZ ;  /* 0x00000000000e7805 */ /* 0x000fe4000001ff00 */
[----:B------:R-:W-:Y:S02]  /*b8e0*/  SHF.R.S32.HI R30, RZ, 0x1f, R29 ;  /* 0x0000001fff1e7819 */ /* 0x000fe4000001141d */
[----:B------:R-:W-:-:S05]  /*b8f0*/  IADD3 R0, P0, R4, R29, RZ ;  /* 0x0000001d04007210 */ /* 0x000fca0007f1e0ff */
[----:B------:R-:W-:Y:S01]  /*b900*/  IMAD.X R12, R7, 0x1, R30, P0 ;  /* 0x00000001070c7824 */ /* 0x000fe200000e061e */
[----:B------:R-:W-:Y:S02]  /*b910*/  ISETP.GE.AND P0, PT, R35, R25, PT ;  /* 0x000000192300720c */ /* 0x000fe40003f06270 */
[----:B-1----:R-:W-:-:S04]  /*b920*/  LEA R20, P2, R0, R44, 0x2 ;  /* 0x0000002c00147211 */ /* 0x002fc800078410ff */
[----:B------:R-:W-:Y:S02]  /*b930*/  LEA.HI.X R21, R0, R45, R12, 0x2, P2 ;  /* 0x0000002d00157211 */ /* 0x000fe400010f140c */
[----:B------:R-:W-:-:S05]  /*b940*/  CS2R R12, SRZ ;  /* 0x00000000000c7805 */ /* 0x000fca000001ff00 */
[----:B------:R-:W-:Y:S05]  /*b950*/  @P0 BRA `(.L_x_2946) ;  /* 0x0000000400b80947 */ /* 0x000fea0003800000 */
[----:B------:R-:W-:Y:S01]  /*b960*/  ULOP3.LUT UR4, URZ, UR9, URZ, 0x33, !UPT ;  /* 0x000000093f047292 */ /* 0x000fe2000f8e333f */
[----:B------:R-:W-:Y:S01]  /*b970*/  IMAD.MOV R28, RZ, RZ, -R18 ;  /* 0x000000ffff1c7224 */ /* 0x000fe200078e0a12 */
[----:B------:R-:W-:Y:S01]  /*b980*/  LOP3.LUT R0, RZ, R16, RZ, 0x33, !PT ;  /* 0x00000010ff007212 */ /* 0x000fe200078e33ff */
[----:B------:R-:W1:Y:S01]  /*b990*/  LDC.64 R12, c[0x0][0x2e8] ;  /* 0x0000ba00ff0c7b82 */ /* 0x000e620000000a00 */
[----:B------:R-:W-:Y:S01]  /*b9a0*/  IMAD R14, R17, UR7, R6 ;  /* 0x00000007110e7c24 */ /* 0x000fe2000f8e0206 */
[----:B------:R-:W-:Y:S01]  /*b9b0*/  BSSY B2, `(.L_x_2947) ;  /* 0x0000026000027945 */ /* 0x000fe20003800000 */
[----:B------:R-:W-:Y:S02]  /*b9c0*/  VIMNMX R28, R28, UR4, !PT ;  /* 0x000000041c1c7c48 */ /* 0x000fe4000ffe0100 */
[----:B------:R-:W-:Y:S01]  /*b9d0*/  IMAD R33, R14, 0xe0, R3 ;  /* 0x000000e00e217824 */ /* 0x000fe200078e0203 */
[----:B------:R-:W-:Y:S02]  /*b9e0*/  CS2R R14, SRZ ;  /* 0x00000000000e7805 */ /* 0x000fe4000001ff00 */
[----:B------:R-:W-:-:S04]  /*b9f0*/  IADD3 R0, -R28, R0, -R5 ;  /* 0x000000001c007210 */ /* 0x000fc80007ffe905 */
[----:B------:R-:W-:-:S04]  /*ba00*/  LOP3.LUT R0, R0, 0x1, RZ, 0xc0, !PT ;  /* 0x0000000100007812 */ /* 0x000fc800078ec0ff */
[----:B------:R-:W-:Y:S01]  /*ba10*/  ISETP.NE.U32.AND P0, PT, R0, 0x1, PT ;  /* 0x000000010000780c */ /* 0x000fe20003f05070 */
[----:B------:R-:W-:Y:S02]  /*ba20*/  IMAD.MOV.U32 R0, RZ, RZ, R35 ;  /* 0x000000ffff007224 */ /* 0x000fe400078e0023 */
[----:B-1----:R-:W-:Y:S01]  /*ba30*/  IMAD.WIDE R32, R33, 0x4, R12 ;  /* 0x0000000421207825 */ /* 0x002fe200078e020c */
[----:B------:R-:W-:-:S09]  /*ba40*/  CS2R R12, SRZ ;  /* 0x00000000000c7805 */ /* 0x000fd2000001ff00 */
[----:B------:R-:W-:Y:S05]  /*ba50*/  @P0 BRA `(.L_x_2948) ;  /* 0x00000000006c0947 */ /* 0x000fea0003800000 */
[----:B------:R-:W-:Y:S01]  /*ba60*/  IADD3 R29, P0, R53, R29, RZ ;  /* 0x0000001d351d7210 */ /* 0x000fe20007f1e0ff */
[----:B------:R1:W2:Y:S01]  /*ba70*/  LDS R0, [R34] ;  /* 0x0000000022007984 */ /* 0x0002a20000000800 */
[----:B------:R-:W-:-:S03]  /*ba80*/  ULDC UR4, c[0x0][0x29c] ;  /* 0x0000a70000047ab9 */ /* 0x000fc60000000800 */
[----:B------:R-:W-:Y:S01]  /*ba90*/  IMAD.X R30, R55, 0x1, R30, P0 ;  /* 0x00000001371e7824 */ /* 0x000fe200000e061e */
[----:B------:R-:W-:-:S04]  /*baa0*/  LEA R12, P0, R29, R44, 0x2 ;  /* 0x0000002c1d0c7211 */ /* 0x000fc800078010ff */
[----:B------:R-:W-:-:S06]  /*bab0*/  LEA.HI.X R13, R29, R45, R30, 0x2, P0 ;  /* 0x0000002d1d0d7211 */ /* 0x000fcc00000f141e */
[----:B------:R-:W5:Y:S01]  /*bac0*/  LDG.E.128 R12, desc[UR36][R12.64] ;  /* 0x000000240c0c7981 */ /* 0x000f62000c1e1d00 */
[----:B------:R-:W-:-:S06]  /*bad0*/  UISETP.NE.AND UP0, UPT, UR4, URZ, UPT ;  /* 0x0000003f0400728c */ /* 0x000fcc000bf05270 */
[----:B------:R-:W-:-:S13]  /*bae0*/  PLOP3.LUT P1, PT, PT, PT, UP0, 0x80, 0x0 ;  /* 0x000000000000781c */ /* 0x000fda0003f2f008 */
[----:B-1----:R-:W-:Y:S05]  /*baf0*/  @P1 BRA `(.L_x_2949) ;  /* 0x0000000000301947 */ /* 0x002fea0003800000 */
[----:B------:R-:W-:Y:S01]  /*bb00*/  LOP3.LUT P3, RZ, R27, 0x8, RZ, 0xc0, !PT ;  /* 0x000000081bff7812 */ /* 0x000fe2000786c0ff */
[----:B---3--:R-:W1:-:S12]  /*bb10*/  LDS.128 R36, [R22] ;  /* 0x0000000016247984 */ /* 0x008e580000000c00 */
        /* <DEDUP_REMOVED lines=10> */
.L_x_2949:
[C---:B-12--5:R-:W-:Y:S01]  /*bbc0*/  FFMA.FTZ R12, R0.reuse, R12, RZ ;  /* 0x0000000c000c7223 */ /* 0x066fe200000100ff */
[C---:B------:R-:W-:Y:S01]  /*bbd0*/  FFMA.FTZ R13, R0.reuse, R13, RZ ;  /* 0x0000000d000d7223 */ /* 0x040fe200000100ff */
[C---:B------:R-:W-:Y:S01]  /*bbe0*/  FFMA.FTZ R14, R0.reuse, R14, RZ ;  /* 0x0000000e000e7223 */ /* 0x040fe200000100ff */
[----:B------:R-:W-:Y:S01]  /*bbf0*/  FFMA.FTZ R15, R0, R15, RZ ;  /* 0x0000000f000f7223 */ /* 0x000fe200000100ff */
[----:B------:R-:W-:-:S07]  /*bc00*/  VIADD R0, R35, 0x1 ;  /* 0x0000000123007836 */ /* 0x000fce0000000000 */
.L_x_2948:
[----:B------:R-:W-:Y:S05]  /*bc10*/  BSYNC B2 ;  /* 0x0000000000027941 */ /* 0x000fea0003800000 */
.L_x_2947:
[----:B------:R-:W-:-:S04]  /*bc20*/  IADD3 R29, -R5, -0x2, -R16 ;  /* 0xfffffffe051d7810 */ /* 0x000fc80007ffe910 */
[----:B------:R-:W-:-:S13]  /*bc30*/  ISETP.NE.AND P0, PT, R29, R28, PT ;  /* 0x0000001c1d00720c */ /* 0x000fda0003f05270 */
[----:B------:R-:W-:Y:S05]  /*bc40*/  @!P0 BRA `(.L_x_2946) ;  /* 0x0000000000fc8947 */ /* 0x000fea0003800000 */
[C---:B------:R-:W-:Y:S01]  /*bc50*/  IMAD R29, R0.reuse, 0xe0, RZ ;  /* 0x000000e0001d7824 */ /* 0x040fe200078e02ff */
[----:B------:R-:W-:Y:S01]  /*bc60*/  LEA R28, R0, 0x4, 0x2 ;  /* 0x00000004001c7811 */ /* 0x000fe200078e10ff */
[----:B------:R-:W-:Y:S02]  /*bc70*/  ULDC UR4, c[0x0][0x29c] ;  /* 0x0000a70000047ab9 */ /* 0x000fe40000000800 */
[----:B------:R-:W-:Y:S01]  /*bc80*/  UISETP.NE.AND UP0, UPT, UR4, URZ, UPT ;  /* 0x0000003f0400728c */ /* 0x000fe2000bf05270 */
[----:B------:R-:W-:Y:S01]  /*bc90*/  SHF.R.S32.HI R30, RZ, 0x1f, R29 ;  /* 0x0000001fff1e7819 */ /* 0x000fe2000001141d */
[----:B------:R-:W-:Y:S01]  /*bca0*/  IMAD R28, R5, -0x4, R28 ;  /* 0xfffffffc051c7824 */ /* 0x000fe200078e021c */
[-C--:B---3--:R-:W-:Y:S02]  /*bcb0*/  IADD3 R36, P0, R4, R29.reuse, RZ ;  /* 0x0000001d04247210 */ /* 0x088fe40007f1e0ff */
[----:B------:R-:W-:Y:S02]  /*bcc0*/  IADD3 R31, P3, R53, R29, RZ ;  /* 0x0000001d351f7210 */ /* 0x000fe40007f7e0ff */
[-C--:B------:R-:W-:Y:S01]  /*bcd0*/  LEA R38, P2, R36, R44.reuse, 0x2 ;  /* 0x0000002c24267211 */ /* 0x080fe200078410ff */
[--C-:B------:R-:W-:Y:S01]  /*bce0*/  IMAD.X R29, R7, 0x1, R30.reuse, P0 ;  /* 0x00000001071d7824 */ /* 0x100fe200000e061e */
[----:B------:R-:W-:Y:S01]  /*bcf0*/  LEA R37, P4, R31, R44, 0x2 ;  /* 0x0000002c1f257211 */ /* 0x000fe200078810ff */
[----:B------:R-:W-:Y:S01]  /*bd00*/  IMAD.X R30, R55, 0x1, R30, P3 ;  /* 0x00000001371e7824 */ /* 0x000fe200018e061e */
[----:B------:R-:W-:-:S02]  /*bd10*/  PLOP3.LUT P1, PT, PT, PT, UP0, 0x80, 0x0 ;  /* 0x000000000000781c */ /* 0x000fc40003f2f008 */
[-C--:B------:R-:W-:Y:S01]  /*bd20*/  LEA.HI.X R29, R36, R45.reuse, R29, 0x2, P2 ;  /* 0x0000002d241d7211 */ /* 0x080fe200010f141d */
[----:B------:R-:W-:Y:S01]  /*bd30*/  VIADD R36, R28, UR6 ;  /* 0x000000061c247c36 */ /* 0x000fe20008000000 */
[----:B------:R-:W-:-:S09]  /*bd40*/  LEA.HI.X R31, R31, R45, R30, 0x2, P4 ;  /* 0x0000002d1f1f7211 */ /* 0x000fd200020f141e */
.L_x_2952:
[----:B------:R-:W-:Y:S01]  /*bd50*/  IMAD.MOV.U32 R30, RZ, RZ, R37 ;  /* 0x000000ffff1e7224 */ /* 0x000fe200078e0025 */
[----:B------:R-:W-:Y:S01]  /*bd60*/  LOP3.LUT P0, RZ, R27, 0x8, RZ, 0xc0, !PT ;  /* 0x000000081bff7812 */ /* 0x000fe2000780c0ff */
[----:B------:R-:W-:-:S03]  /*bd70*/  IMAD.MOV.U32 R28, RZ, RZ, R38 ;  /* 0x000000ffff1c7224 */ /* 0x000fc600078e0026 */
[----:B------:R1:W5:Y:S01]  /*bd80*/  LDG.E.128 R40, desc[UR36][R30.64] ;  /* 0x000000241e287981 */ /* 0x000362000c1e1d00 */
[----:B------:R-:W-:Y:S08]  /*bd90*/  @P1 BRA `(.L_x_2950) ;  /* 0x00000000002c1947 */ /* 0x000ff00003800000 */
        /* <DEDUP_REMOVED lines=11> */
.L_x_2950:
        /* <DEDUP_REMOVED lines=18> */
.L_x_2951:
[----:B------:R3:W4:Y:S01]  /*bf70*/  LDS R15, [R36] ;  /* 0x00000000240f7984 */ /* 0x0007220000000800 */
[----:B------:R-:W-:Y:S01]  /*bf80*/  IADD3 R38, P0, R28, 0x700, RZ ;  /* 0x000007001c267810 */ /* 0x000fe20007f1e0ff */
[----:B------:R-:W-:Y:S01]  /*bf90*/  VIADD R0, R0, 0x2 ;  /* 0x0000000200007836 */ /* 0x000fe20000000000 */
[----:B------:R-:W-:-:S03]  /*bfa0*/  IADD3 R37, P2, R30, 0x700, RZ ;  /* 0x000007001e257810 */ /* 0x000fc60007f5e0ff */
[----:B--2---:R-:W-:Y:S01]  /*bfb0*/  IMAD.X R29, RZ, RZ, R29, P0 ;  /* 0x000000ffff1d7224 */ /* 0x004fe200000e061d */
[----:B------:R-:W-:Y:S01]  /*bfc0*/  ISETP.GE.AND P0, PT, R0, R25, PT ;  /* 0x000000190000720c */ /* 0x000fe20003f06270 */
[----:B-1----:R-:W-:Y:S02]  /*bfd0*/  IMAD.X R31, RZ, RZ, R31, P2 ;  /* 0x000000ffff1f7224 */ /* 0x002fe400010e061f */
[----:B---3--:R-:W-:Y:S02]  /*bfe0*/  VIADD R36, R36, 0x8 ;  /* 0x0000000824247836 */ /* 0x008fe40000000000 */
[C---:B----4-:R-:W-:Y:S01]  /*bff0*/  FFMA.FTZ R12, R15.reuse, R44, R40 ;  /* 0x0000002c0f0c7223 */ /* 0x050fe20000010028 */
[C---:B------:R-:W-:Y:S01]  /*c000*/  FFMA.FTZ R13, R15.reuse, R45, R48 ;  /* 0x0000002d0f0d7223 */ /* 0x040fe20000010030 */
[C---:B------:R-:W-:Y:S01]  /*c010*/  FFMA.FTZ R14, R15.reuse, R46, R39 ;  /* 0x0000002e0f0e7223 */ /* 0x040fe20000010027 */
[----:B------:R-:W-:-:S05]  /*c020*/  FFMA.FTZ R15, R15, R47, R42 ;  /* 0x0000002f0f0f7223 */ /* 0x000fca000001002a */
[----:B------:R-:W-:Y:S05]  /*c030*/  @!P0 BRA `(.L_x_2952) ;  /* 0xfffffffc00448947 */ /* 0x000fea000383ffff */
.L_x_2946:
[----:B------:R-:W-:Y:S05]  /*c040*/  BSYNC B1 ;  /* 0x0000000000017941 */ /* 0x000fea0003800000 */
.L_x_2945:
[----:B------:R-:W-:-:S13]  /*c050*/  ISETP.GE.AND P0, PT, R35, R24, PT ;  /* 0x000000182300720c */ /* 0x000fda0003f06270 */
[----:B------:R-:W-:Y:S05]  /*c060*/  @P0 BRA `(.L_x_2944) ;  /* 0x0000000c00140947 */ /* 0x000fea0003800000 */
[----:B------:R-:W-:Y:S01]  /*c070*/  LOP3.LUT R0, RZ, R16, RZ, 0x33, !PT ;  /* 0x00000010ff007212 */ /* 0x000fe200078e33ff */
[----:B------:R-:W1:Y:S01]  /*c080*/  LDC.64 R28, c[0x0][0x2e8] ;  /* 0x0000ba00ff1c7b82 */ /* 0x000e620000000a00 */
[----:B------:R-:W-:Y:S01]  /*c090*/  ULDC UR4, c[0x0][0x288] ;  /* 0x0000a20000047ab9 */ /* 0x000fe20000000800 */
[----:B------:R-:W-:Y:S01]  /*c0a0*/  BSSY B1, `(.L_x_2953) ;  /* 0x0000041000017945 */ /* 0x000fe20003800000 */
[----:B------:R-:W-:Y:S01]  /*c0b0*/  IADD3 R0, -R5, R18, R0 ;  /* 0x0000001205007210 */ /* 0x000fe20007ffe100 */
[----:B------:R-:W-:Y:S01]  /*c0c0*/  IMAD R30, R17, UR4, R6 ;  /* 0x00000004111e7c24 */ /* 0x000fe2000f8e0206 */
[----:B------:R-:W-:Y:S02]  /*c0d0*/  IADD3 R16, -R16, -0x2, R18 ;  /* 0xfffffffe10107810 */ /* 0x000fe40007ffe112 */
[----:B------:R-:W-:Y:S01]  /*c0e0*/  LOP3.LUT R0, R0, 0x1, RZ, 0xc0, !PT ;  /* 0x0000000100007812 */ /* 0x000fe200078ec0ff */
[----:B------:R-:W-:-:S03]  /*c0f0*/  IMAD R31, R30, 0xe0, R3 ;  /* 0x000000e01e1f7824 */ /* 0x000fc600078e0203 */
[----:B------:R-:W-:Y:S01]  /*c100*/  ISETP.NE.U32.AND P0, PT, R0, 0x1, PT ;  /* 0x000000010000780c */ /* 0x000fe20003f05070 */
        /* <DEDUP_REMOVED lines=8> */
[----:B---3--:R-:W-:Y:S02]  /*c190*/  IABS R37, R35 ;  /* 0x0000002300257213 */ /* 0x008fe40000000000 */
[----:B------:R-:W1:Y:S01]  /*c1a0*/  I2F.RP R36, R33 ;  /* 0x0000002100247306 */ /* 0x000e620000209400 */
[----:B------:R-:W-:Y:S02]  /*c1b0*/  ISETP.GE.AND P1, PT, R35, RZ, PT ;  /* 0x000000ff2300720c */ /* 0x000fe40003f26270 */
[----:B------:R-:W-:-:S05]  /*c1c0*/  ISETP.NE.AND P2, PT, R32, RZ, PT ;  /* 0x000000ff2000720c */ /* 0x000fca0003f45270 */
[----:B-1----:R-:W1:Y:S02]  /*c1d0*/  MUFU.RCP R36, R36 ;  /* 0x0000002400247308 */ /* 0x002e640000001000 */
[----:B-1----:R-:W-:-:S06]  /*c1e0*/  VIADD R28, R36, 0xffffffe ;  /* 0x0ffffffe241c7836 */ /* 0x002fcc0000000000 */
[----:B------:R1:W2:Y:S02]  /*c1f0*/  F2I.FTZ.U32.TRUNC.NTZ R29, R28 ;  /* 0x0000001c001d7305 */ /* 0x0002a4000021f000 */
[----:B-1----:R-:W-:Y:S02]  /*c200*/  IMAD.MOV.U32 R28, RZ, RZ, RZ ;  /* 0x000000ffff1c7224 */ /* 0x002fe400078e00ff */
[----:B--2---:R-:W-:-:S04]  /*c210*/  IMAD.MOV R0, RZ, RZ, -R29 ;  /* 0x000000ffff007224 */ /* 0x004fc800078e0a1d */
[----:B------:R-:W-:-:S04]  /*c220*/  IMAD R25, R0, R33, RZ ;  /* 0x0000002100197224 */ /* 0x000fc800078e02ff */
        /* <DEDUP_REMOVED lines=8> */
[----:B------:R-:W-:-:S04]  /*c2b0*/  @!P0 IMAD.IADD R0, R0, 0x1, -R33 ;  /* 0x0000000100008824 */ /* 0x000fc800078e0a21 */
[----:B------:R-:W-:Y:S01]  /*c2c0*/  @!P1 IMAD.MOV R0, RZ, RZ, -R0 ;  /* 0x000000ffff009224 */ /* 0x000fe200078e0a00 */
[----:B------:R-:W-:-:S05]  /*c2d0*/  @!P2 LOP3.LUT R0, RZ, R32, RZ, 0x33, !PT ;  /* 0x00000020ff00a212 */ /* 0x000fca00078e33ff */
[----:B------:R-:W-:-:S05]  /*c2e0*/  IMAD R0, R0, 0xe0, RZ ;  /* 0x000000e000007824 */ /* 0x000fca00078e02ff */
[----:B------:R-:W-:-:S04]  /*c2f0*/  IADD3 R25, P0, R53, R0, RZ ;  /* 0x0000000035197210 */ /* 0x000fc80007f1e0ff */
[----:B------:R-:W-:Y:S02]  /*c300*/  LEA.HI.X.SX32 R0, R0, R55, 0x1, P0 ;  /* 0x0000003700007211 */ /* 0x000fe400000f0eff */
[----:B------:R-:W-:Y:S01]  /*c310*/  LEA R28, P0, R25, UR4, 0x2 ;  /* 0x00000004191c7c11 */ /* 0x000fe2000f8010ff */
[----:B------:R-:W-:-:S03]  /*c320*/  ULDC UR4, c[0x0][0x29c] ;  /* 0x0000a70000047ab9 */ /* 0x000fc60000000800 */
[----:B------:R-:W-:Y:S02]  /*c330*/  LEA.HI.X R29, R25, UR5, R0, 0x2, P0 ;  /* 0x00000005191d7c11 */ /* 0x000fe400080f1400 */
[----:B------:R1:W2:Y:S04]  /*c340*/  LDS R25, [R34] ;  /* 0x0000000022197984 */ /* 0x0002a80000000800 */
[----:B------:R1:W5:Y:S01]  /*c350*/  LDG.E.128 R36, desc[UR36][R28.64] ;  /* 0x000000241c247981 */ /* 0x000362000c1e1d00 */
[----:B------:R-:W-:-:S06]  /*c360*/  UISETP.NE.AND UP0, UPT, UR4, URZ, UPT ;  /* 0x0000003f0400728c */ /* 0x000fcc000bf05270 */
[----:B------:R-:W-:-:S13]  /*c370*/  PLOP3.LUT P1, PT, PT, PT, UP0, 0x80, 0x0 ;  /* 0x000000000000781c */ /* 0x000fda0003f2f008 */
        /* <DEDUP_REMOVED lines=13> */
.L_x_2957:
[C---:B--2--5:R-:W-:Y:S01]  /*c450*/  FFMA.FTZ R12, R25.reuse, R36, R12 ;  /* 0x00000024190c7223 */ /* 0x064fe2000001000c */
[C---:B------:R-:W-:Y:S01]  /*c460*/  FFMA.FTZ R13, R25.reuse, R37, R13 ;  /* 0x00000025190d7223 */ /* 0x040fe2000001000d */
[C---:B------:R-:W-:Y:S01]  /*c470*/  FFMA.FTZ R14, R25.reuse, R38, R14 ;  /* 0x00000026190e7223 */ /* 0x040fe2000001000e */
[----:B------:R-:W-:-:S07]  /*c480*/  FFMA.FTZ R15, R25, R39, R15 ;  /* 0x00000027190f7223 */ /* 0x000fce000001000f */
.L_x_2956:
[----:B------:R-:W-:Y:S05]  /*c490*/  BSYNC B2 ;  /* 0x0000000000027941 */ /* 0x000fea0003800000 */
.L_x_2955:
[----:B------:R-:W-:-:S07]  /*c4a0*/  VIADD R35, R35, 0x1 ;  /* 0x0000000123237836 */ /* 0x000fce0000000000 */
.L_x_2954:
[----:B------:R-:W-:Y:S05]  /*c4b0*/  BSYNC B1 ;  /* 0x0000000000017941 */ /* 0x000fea0003800000 */
.L_x_2953:
[----:B------:R-:W-:-:S13]  /*c4c0*/  ISETP.NE.AND P0, PT, R16, R5, PT ;  /* 0x000000051000720c */ /* 0x000fda0003f05270 */
[----:B------:R-:W-:Y:S05]  /*c4d0*/  @!P0 BRA `(.L_x_2944) ;  /* 0x0000000400f88947 */ /* 0x000fea0003800000 */
[----:B------:R-:W-:Y:S02]  /*c4e0*/  IMAD.SHL.U32 R0, R5, 0x4, RZ ;  /* 0x0000000405007824 */ /* 0x000fe400078e00ff */
[----:B------:R-:W-:Y:S02]  /*c4f0*/  IMAD.MOV.U32 R16, RZ, RZ, 0xe0 ;  /* 0x000000e0ff107424 */ /* 0x000fe400078e00ff */
[C---:B------:R-:W-:Y:S02]  /*c500*/  IMAD R0, R35.reuse, 0x4, -R0 ;  /* 0x0000000423007824 */ /* 0x040fe400078e0a00 */
[----:B------:R-:W-:Y:S02]  /*c510*/  IMAD.MOV.U32 R25, RZ, RZ, RZ ;  /* 0x000000ffff197224 */ /* 0x000fe400078e00ff */
[----:B------:R-:W-:Y:S02]  /*c520*/  IMAD R16, R35, R16, 0xe0 ;  /* 0x000000e023107424 */ /* 0x000fe400078e0210 */
[----:B------:R-:W-:-:S07]  /*c530*/  VIADD R32, R0, UR6 ;  /* 0x0000000600207c36 */ /* 0x000fce0008000000 */
.L_x_2964:
[----:B------:R-:W2:Y:S01]  /*c540*/  LDC R50, c[0x0][0x284] ;  /* 0x0000a100ff327b82 */ /* 0x000ea20000000800 */
[----:B------:R-:W-:Y:S01]  /*c550*/  VIADD R0, R16, 0xffffff20 ;  /* 0xffffff2010007836 */ /* 0x000fe20000000000 */
[----:B------:R-:W-:Y:S01]  /*c560*/  BSSY B1, `(.L_x_2958) ;  /* 0x000003a000017945 */ /* 0x000fe20003800000 */
[----:B------:R-:W-:-:S03]  /*c570*/  IMAD.IADD R34, R32, 0x1, R25 ;  /* 0x0000000120227824 */ /* 0x000fc600078e0219 */
[----:B-1----:R-:W-:Y:S02]  /*c580*/  IADD3 R20, P0, R4, R0, RZ ;  /* 0x0000000004147210 */ /* 0x002fe40007f1e0ff */
[----:B------:R-:W1:Y:S02]  /*c590*/  LDC.64 R48, c[0x0][0x250] ;  /* 0x00009400ff307b82 */ /* 0x000e640000000a00 */
[----:B------:R-:W-:Y:S02]  /*c5a0*/  LEA.HI.X.SX32 R0, R0, R7, 0x1, P0 ;  /* 0x0000000700007211 */ /* 0x000fe400000f0eff */
[----:B--2---:R-:W-:Y:S02]  /*c5b0*/  ISETP.GE.AND P0, PT, R35, R50, PT ;  /* 0x000000322300720c */ /* 0x004fe40003f06270 */
[----:B-1----:R-:W-:-:S04]  /*c5c0*/  LEA R28, P2, R20, R48, 0x2 ;  /* 0x00000030141c7211 */ /* 0x002fc800078410ff */
[----:B------:R-:W-:-:S07]  /*c5d0*/  LEA.HI.X R29, R20, R49, R0, 0x2, P2 ;  /* 0x00000031141d7211 */ /* 0x000fce00010f1400 */
[----:B------:R-:W-:Y:S05]  /*c5e0*/  @!P0 BRA `(.L_x_2959) ;  /* 0x0000000000c48947 */ /* 0x000fea0003800000 */
[----:B------:R-:W-:Y:S01]  /*c5f0*/  IABS R33, R50 ;  /* 0x0000003200217213 */ /* 0x000fe20000000000 */
[----:B------:R-:W-:Y:S01]  /*c600*/  IMAD.MOV.U32 R20, RZ, RZ, RZ ;  /* 0x000000ffff147224 */ /* 0x000fe200078e00ff */
[----:B------:R-:W-:Y:S01]  /*c610*/  ISETP.GE.AND P1, PT, R35, RZ, PT ;  /* 0x000000ff2300720c */ /* 0x000fe20003f26270 */
[----:B------:R-:W-:Y:S01]  /*c620*/  ULDC UR4, c[0x0][0x29c] ;  /* 0x0000a70000047ab9 */ /* 0x000fe20000000800 */
[----:B---3--:R-:W1:Y:S01]  /*c630*/  I2F.RP R36, R33 ;  /* 0x0000002100247306 */ /* 0x008e620000209400 */
[----:B------:R-:W-:-:S07]  /*c640*/  ISETP.NE.AND P2, PT, R50, RZ, PT ;  /* 0x000000ff3200720c */ /* 0x000fce0003f45270 */
[----:B-1----:R-:W1:Y:S02]  /*c650*/  MUFU.RCP R36, R36 ;  /* 0x0000002400247308 */ /* 0x002e640000001000 */
[----:B-1----:R-:W-:-:S06]  /*c660*/  VIADD R37, R36, 0xffffffe ;  /* 0x0ffffffe24257836 */ /* 0x002fcc0000000000 */
[----:B------:R-:W1:Y:S02]  /*c670*/  F2I.FTZ.U32.TRUNC.NTZ R21, R37 ;  /* 0x0000002500157305 */ /* 0x000e64000021f000 */
[----:B-1----:R-:W-:-:S04]  /*c680*/  IMAD.MOV R0, RZ, RZ, -R21 ;  /* 0x000000ffff007224 */ /* 0x002fc800078e0a15 */
        /* <DEDUP_REMOVED lines=10> */
[----:B------:R-:W-:Y:S02]  /*c730*/  @!P0 IMAD.IADD R0, R0, 0x1, -R33 ;  /* 0x0000000100008824 */ /* 0x000fe400078e0a21 */
[----:B------:R1:W2:Y:S02]  /*c740*/  LDS R33, [R34] ;  /* 0x0000000022217984 */ /* 0x0002a40000000800 */
        /* <DEDUP_REMOVED lines=8> */
[----:B------:R-:W-:-:S06]  /*c7d0*/  UISETP.NE.AND UP0, UPT, UR4, URZ, UPT ;  /* 0x0000003f0400728c */ /* 0x000fcc000bf05270 */
[----:B------:R-:W-:-:S13]  /*c7e0*/  PLOP3.LUT P1, PT, PT, PT, UP0, 0x80, 0x0 ;  /* 0x000000000000781c */ /* 0x000fda0003f2f008 */
        /* <DEDUP_REMOVED lines=13> */
.L_x_2960:
[C---:B-----5:R-:W-:Y:S01]  /*c8c0*/  FFMA.FTZ R12, R33.reuse, R36, R12 ;  /* 0x00000024210c7223 */ /* 0x060fe2000001000c */
[C---:B------:R-:W-:Y:S01]  /*c8d0*/  FFMA.FTZ R13, R33.reuse, R37, R13 ;  /* 0x00000025210d7223 */ /* 0x040fe2000001000d */
[C---:B------:R-:W-:Y:S01]  /*c8e0*/  FFMA.FTZ R14, R33.reuse, R38, R14 ;  /* 0x00000026210e7223 */ /* 0x040fe2000001000e */
[----:B------:R-:W-:-:S07]  /*c8f0*/  FFMA.FTZ R15, R33, R39, R15 ;  /* 0x00000027210f7223 */ /* 0x000fce000001000f */
.L_x_2959:
[----:B------:R-:W-:Y:S05]  /*c900*/  BSYNC B1 ;  /* 0x0000000000017941 */ /* 0x000fea0003800000 */
.L_x_2958:
[----:B------:R-:W-:Y:S01]  /*c910*/  VIADD R33, R35, 0x1 ;  /* 0x0000000123217836 */ /* 0x000fe20000000000 */
[----:B------:R-:W-:Y:S04]  /*c920*/  BSSY B1, `(.L_x_2961) ;  /* 0x0000034000017945 */ /* 0x000fe80003800000 */
[----:B------:R-:W-:-:S13]  /*c930*/  ISETP.GE.AND P0, PT, R33, R50, PT ;  /* 0x000000322100720c */ /* 0x000fda0003f06270 */
[----:B------:R-:W-:Y:S05]  /*c940*/  @!P0 BRA `(.L_x_2962) ;  /* 0x0000000000c48947 */ /* 0x000fea0003800000 */
[----:B-1-3--:R-:W-:Y:S01]  /*c950*/  IABS R37, R50 ;  /* 0x0000003200257213 */ /* 0x00afe20000000000 */
[----:B------:R-:W-:Y:S01]  /*c960*/  IMAD.MOV.U32 R20, RZ, RZ, RZ ;  /* 0x000000ffff147224 */ /* 0x000fe200078e00ff */
[----:B------:R-:W-:Y:S01]  /*c970*/  ISETP.GE.AND P1, PT, R33, RZ, PT ;  /* 0x000000ff2100720c */ /* 0x000fe20003f26270 */
[----:B------:R-:W-:Y:S01]  /*c980*/  ULDC UR4, c[0x0][0x29c] ;  /* 0x0000a70000047ab9 */ /* 0x000fe20000000800 */
[----:B------:R-:W1:Y:S01]  /*c990*/  I2F.RP R36, R37 ;  /* 0x0000002500247306 */ /* 0x000e620000209400 */
[----:B------:R-:W-:-:S07]  /*c9a0*/  ISETP.NE.AND P2, PT, R50, RZ, PT ;  /* 0x000000ff3200720c */ /* 0x000fce0003f45270 */
[----:B-1----:R-:W1:Y:S02]  /*c9b0*/  MUFU.RCP R36, R36 ;  /* 0x0000002400247308 */ /* 0x002e640000001000 */
[----:B-1----:R-:W-:-:S06]  /*c9c0*/  VIADD R38, R36, 0xffffffe ;  /* 0x0ffffffe24267836 */ /* 0x002fcc0000000000 */
[----:B------:R-:W1:Y:S02]  /*c9d0*/  F2I.FTZ.U32.TRUNC.NTZ R21, R38 ;  /* 0x0000002600157305 */ /* 0x000e64000021f000 */
[----:B-1----:R-:W-:-:S04]  /*c9e0*/  IMAD.MOV R0, RZ, RZ, -R21 ;  /* 0x000000ffff007224 */ /* 0x002fc800078e0a15 */
        /* <DEDUP_REMOVED lines=35> */
.L_x_2963:
[C---:B-----5:R-:W-:Y:S01]  /*cc20*/  FFMA.FTZ R12, R33.reuse, R36, R12 ;  /* 0x00000024210c7223 */ /* 0x060fe2000001000c */
[C---:B------:R-:W-:Y:S01]  /*cc30*/  FFMA.FTZ R13, R33.reuse, R37, R13 ;  /* 0x00000025210d7223 */ /* 0x040fe2000001000d */
[C---:B------:R-:W-:Y:S01]  /*cc40*/  FFMA.FTZ R14, R33.reuse, R38, R14 ;  /* 0x00000026210e7223 */ /* 0x040fe2000001000e */
[----:B------:R-:W-:-:S07]  /*cc50*/  FFMA.FTZ R15, R33, R39, R15 ;  /* 0x00000027210f7223 */ /* 0x000fce000001000f */
.L_x_2962:
[----:B------:R-:W-:Y:S05]  /*cc60*/  BSYNC B1 ;  /* 0x0000000000017941 */ /* 0x000fea0003800000 */
.L_x_2961:
[----:B------:R-:W-:Y:S02]  /*cc70*/  VIADD R35, R35, 0x2 ;  /* 0x0000000223237836 */ /* 0x000fe40000000000 */
[----:B------:R-:W-:Y:S02]  /*cc80*/  VIADD R25, R25, 0x8 ;  /* 0x0000000819197836 */ /* 0x000fe40000000000 */
[----:B------:R-:W-:Y:S01]  /*cc90*/  VIADD R16, R16, 0x1c0 ;  /* 0x000001c010107836 */ /* 0x000fe20000000000 */
[----:B------:R-:W-:-:S13]  /*cca0*/  ISETP.GE.AND P0, PT, R35, R24, PT ;  /* 0x000000182300720c */ /* 0x000fda0003f06270 */
[----:B------:R-:W-:Y:S05]  /*ccb0*/  @!P0 BRA `(.L_x_2964) ;  /* 0xfffffff800208947 */ /* 0x000fea000383ffff */
.L_x_2944:
[----:B------:R-:W-:Y:S05]  /*ccc0*/  BSYNC B0 ;  /* 0x0000000000007941 */ /* 0x000fea0003800000 */
.L_x_2943:
[----:B------:R-:W-:Y:S01]  /*ccd0*/  ISETP.GE.AND P0, PT, R19, 0x38, PT ;  /* 0x000000381300780c */ /* 0x000fe20003f06270 */
[----:B------:R-:W-:Y:S03]  /*cce0*/  BSSY B0, `(.L_x_2965) ;  /* 0x000002e000007945 */ /* 0x000fe60003800000 */
[----:B------:R-:W-:-:S13]  /*ccf0*/  ISETP.LT.U32.AND P0, PT, R23, 0x7f, !P0 ;  /* 0x0000007f1700780c */ /* 0x000fda0004701070 */
[----:B------:R-:W-:Y:S05]  /*cd00*/  @!P0 BRA `(.L_x_2966) ;  /* 0x0000000000ac8947 */ /* 0x000fea0003800000 */
[----:B-1----:R-:W1:Y:S01]  /*cd10*/  LDC.64 R28, c[0x0][0x250] ;  /* 0x00009400ff1c7b82 */ /* 0x002e620000000a00 */
[----:B------:R-:W-:-:S04]  /*cd20*/  IMAD.MOV.U32 R19, RZ, RZ, 0xe0 ;  /* 0x000000e0ff137424 */ /* 0x000fc800078e00ff */
[----:B------:R-:W-:-:S05]  /*cd30*/  IMAD R18, R18, R19, -0xe0 ;  /* 0xffffff2012127424 */ /* 0x000fca00078e0213 */
[----:B------:R-:W-:-:S04]  /*cd40*/  IADD3 R0, P2, R4, R18, RZ ;  /* 0x0000001204007210 */ /* 0x000fc80007f5e0ff */
[----:B------:R-:W-:Y:S02]  /*cd50*/  LEA.HI.X.SX32 R16, R18, R7, 0x1, P2 ;  /* 0x0000000712107211 */ /* 0x000fe400010f0eff */
[----:B-1----:R-:W-:-:S04]  /*cd60*/  LEA R18, P2, R0, R28, 0x2 ;  /* 0x0000001c00127211 */ /* 0x002fc800078410ff */
[----:B------:R-:W-:-:S05]  /*cd70*/  LEA.HI.X R19, R0, R29, R16, 0x2, P2 ;  /* 0x0000001d00137211 */ /* 0x000fca00010f1410 */
[----:B0-----:R0:W5:Y:S01]  /*cd80*/  LDG.E.128 R20, desc[UR36][R18.64] ;  /* 0x0000002412147981 */ /* 0x001162000c1e1d00 */
[----:B------:R-:W-:Y:S01]  /*cd90*/  MOV R0, 0x400 ;  /* 0x0000040000007802 */ /* 0x000fe20000000f00 */
[----:B------:R-:W-:Y:S01]  /*cda0*/  IMAD.IADD R5, R24, 0x1, -R5 ;  /* 0x0000000118057824 */ /* 0x000fe200078e0a05 */
[----:B------:R-:W-:Y:S01]  /*cdb0*/  BSSY B1, `(.L_x_2967) ;  /* 0x000001c000017945 */ /* 0x000fe20003800000 */
[----:B------:R-:W1:Y:S02]  /*cdc0*/  S2R R25, SR_CgaCtaId ;  /* 0x0000000000197919 */ /* 0x000e640000008800 */
[----:B------:R-:W-:-:S05]  /*cdd0*/  VIADD R0, R0, 0x810 ;  /* 0x0000081000007836 */ /* 0x000fca0000000000 */
[----:B-1----:R-:W-:-:S05]  /*cde0*/  LEA R0, R25, R0, 0x18 ;  /* 0x0000000019007211 */ /* 0x002fca00078ec0ff */
[----:B------:R-:W-:-:S05]  /*cdf0*/  IMAD R0, R5, 0x4, R0 ;  /* 0x0000000405007824 */ /* 0x000fca00078e0200 */
[----:B------:R0:W1:Y:S01]  /*ce00*/  LDS R25, [R0] ;  /* 0x0000000000197984 */ /* 0x0000620000000800 */
[----:B------:R-:W-:Y:S05]  /*ce10*/  @P1 BRA `(.L_x_2968) ;  /* 0x0000000000541947 */ /* 0x000fea0003800000 */
[----:B------:R-:W-:-:S13]  /*ce20*/  LOP3.LUT P3, RZ, R27, 0x8, RZ, 0xc0, !PT ;  /* 0x000000081bff7812 */ /* 0x000fda000786c0ff */
[----:B0-----:R-:W0:Y:S08]  /*ce30*/  @P3 LDC R0, c[0x0][0x288] ;  /* 0x0000a200ff003b82 */ /* 0x001e300000000800 */
[----:B------:R-:W2:Y:S01]  /*ce40*/  @P3 LDC.64 R18, c[0x0][0x2e8] ;  /* 0x0000ba00ff123b82 */ /* 0x000ea20000000a00 */
[----:B0-----:R-:W-:-:S04]  /*ce50*/  @P3 IMAD R0, R17, R0, R6 ;  /* 0x0000000011003224 */ /* 0x001fc800078e0206 */
[----:B------:R-:W-:-:S04]  /*ce60*/  @P3 IMAD R5, R0, 0xe0, R3 ;  /* 0x000000e000053824 */ /* 0x000fc800078e0203 */
[----:B--2---:R-:W-:-:S06]  /*ce70*/  @P3 IMAD.WIDE R18, R5, 0x4, R18 ;  /* 0x0000000405123825 */ /* 0x004fcc00078e0212 */
[----:B------:R-:W2:Y:S01]  /*ce80*/  @P3 LDG.E.128 R16, desc[UR36][R18.64] ;  /* 0x0000002412103981 */ /* 0x000ea2000c1e1d00 */
[----:B------:R-:W-:Y:S02]  /*ce90*/  IMAD R26, R26, 0xe0, RZ ;  /* 0x000000e01a1a7824 */ /* 0x000fe400078e02ff */
[----:B-----5:R-:W-:Y:S01]  /*cea0*/  FADD.FTZ R20, R20, R8 ;  /* 0x0000000814147221 */ /* 0x020fe20000010000 */
[----:B------:R-:W-:Y:S01]  /*ceb0*/  FADD.FTZ R21, R21, R9 ;  /* 0x0000000915157221 */ /* 0x000fe20000010000 */
[----:B------:R-:W-:Y:S01]  /*cec0*/  FADD.FTZ R22, R22, R10 ;  /* 0x0000000a16167221 */ /* 0x000fe20000010000 */
[----:B------:R-:W-:Y:S01]  /*ced0*/  FADD.FTZ R23, R23, R11 ;  /* 0x0000000b17177221 */ /* 0x000fe20000010000 */
[----:B------:R-:W-:-:S04]  /*cee0*/  IADD3 R0, P1, R4, R26, RZ ;  /* 0x0000001a04007210 */ /* 0x000fc80007f3e0ff */
[----:B------:R-:W-:Y:S02]  /*cef0*/  LEA.HI.X.SX32 R7, R26, R7, 0x1, P1 ;  /* 0x000000071a077211 */ /* 0x000fe400008f0eff */
[----:B------:R-:W-:-:S04]  /*cf00*/  LEA R4, P1, R0, R28, 0x2 ;  /* 0x0000001c00047211 */ /* 0x000fc800078210ff */
[----:B------:R-:W-:Y:S01]  /*cf10*/  LEA.HI.X R5, R0, R29, R7, 0x2, P1 ;  /* 0x0000001d00057211 */ /* 0x000fe200008f1407 */
[----:B--2---:R-:W-:Y:S01]  /*cf20*/  @P3 FMUL.FTZ R20, R20, R16 ;  /* 0x0000001014143220 */ /* 0x004fe20000410000 */
[----:B------:R-:W-:Y:S01]  /*cf30*/  @P3 FMUL.FTZ R21, R21, R17 ;  /* 0x0000001115153220 */ /* 0x000fe20000410000 */
[----:B------:R-:W-:Y:S01]  /*cf40*/  @P3 FMUL.FTZ R22, R22, R18 ;  /* 0x0000001216163220 */ /* 0x000fe20000410000 */
[----:B------:R-:W-:-:S05]  /*cf50*/  @P3 FMUL.FTZ R23, R23, R19 ;  /* 0x0000001317173220 */ /* 0x000fca0000410000 */
[----:B------:R2:W-:Y:S02]  /*cf60*/  STG.E.128 desc[UR36][R4.64], R20 ;  /* 0x0000001404007986 */ /* 0x0005e4000c101d24 */
.L_x_2968:
[----:B------:R-:W-:Y:S05]  /*cf70*/  BSYNC B1 ;  /* 0x0000000000017941 */ /* 0x000fea0003800000 */
.L_x_2967:
[C---:B-1---5:R-:W-:Y:S01]  /*cf80*/  FFMA.FTZ R12, R25.reuse, R20, R12 ;  /* 0x00000014190c7223 */ /* 0x062fe2000001000c */
[C---:B------:R-:W-:Y:S01]  /*cf90*/  FFMA.FTZ R13, R25.reuse, R21, R13 ;  /* 0x00000015190d7223 */ /* 0x040fe2000001000d */
[C---:B------:R-:W-:Y:S01]  /*cfa0*/  FFMA.FTZ R14, R25.reuse, R22, R14 ;  /* 0x00000016190e7223 */ /* 0x040fe2000001000e */
[----:B------:R-:W-:-:S07]  /*cfb0*/  FFMA.FTZ R15, R25, R23, R15 ;  /* 0x00000017190f7223 */ /* 0x000fce000001000f */
.L_x_2966:
[----:B------:R-:W-:Y:S05]  /*cfc0*/  BSYNC B0 ;  /* 0x0000000000007941 */ /* 0x000fea0003800000 */
.L_x_2965:
[----:B------:R-:W-:Y:S06]  /*cfd0*/  BAR.SYNC.DEFER_BLOCKING 0x0 ;  /* 0x0000000000007b1d */ /* 0x000fec0000010000 */
[----:B------:R-:W-:Y:S05]  /*cfe0*/  @!P0 EXIT ;  /* 0x000000000000894d */ /* 0x000fea0003800000 */
[----:B0-----:R-:W0:Y:S02]  /*cff0*/  LDC R0, c[0x0][0x308] ;  /* 0x0000c200ff007b82 */ /* 0x001e240000000800 */
        /* <DEDUP_REMOVED lines=9> */
[----:B0-----:R-:W2:Y:S03]  /*d090*/  LDG.E R4, desc[UR36][R4.64] ;  /* 0x0000002404047981 */ /* 0x001ea6000c1e1900 */
[----:B------:R-:W-:-:S04]  /*d0a0*/  IADD3 R2, P0, R3, UR4, RZ ;  /* 0x0000000403027c10 */ /* 0x000fc8000ff1e0ff */
[----:B------:R-:W-:Y:S01]  /*d0b0*/  LEA.HI.X.SX32 R3, R3, UR5, 0x1, P0 ;  /* 0x0000000503037c11 */ /* 0x000fe200080f0eff */
        /* <DEDUP_REMOVED lines=16> */
[----:B--2---:R-:W-:-:S02]  /*d1c0*/  PRMT R4, R15, 0x8880, RZ ;  /* 0x000088800f047816 */ /* 0x004fc400000000ff */
[----:B------:R-:W-:Y:S02]  /*d1d0*/  PRMT R5, R0, 0x7054, R5 ;  /* 0x0000705400057816 */ /* 0x000fe40000000005 */
[----:B------:R-:W-:-:S04]  /*d1e0*/  PRMT R4, R4, 0x7710, RZ ;  /* 0x0000771004047816 */ /* 0x000fc800000000ff */
[----:B------:R-:W-:-:S05]  /*d1f0*/  PRMT R5, R4, 0x654, R5 ;  /* 0x0000065404057816 */ /* 0x000fca0000000005 */
[----:B------:R-:W-:Y:S01]  /*d200*/  STG.E desc[UR36][R2.64], R5 ;  /* 0x0000000502007986 */ /* 0x000fe2000c101924 */
[----:B------:R-:W-:Y:S05]  /*d210*/  EXIT ;  /* 0x000000000000794d */ /* 0x000fea0003800000 */
.L_x_2907:
[----:B------:R-:W-:Y:S01]  /*d220*/  BSSY B1, `(.L_x_2969) ;  /* 0x0000007000017945 */ /* 0x000fe20003800000 */
[----:B------:R-:W-:Y:S02]  /*d230*/  IMAD.MOV.U32 R12, RZ, RZ, 0x2 ;  /* 0x00000002ff0c7424 */ /* 0x000fe400078e00ff */
[----:B------:R-:W-:Y:S02]  /*d240*/  IMAD.MOV.U32 R11, RZ, RZ, 0x1f ;  /* 0x0000001fff0b7424 */ /* 0x000fe400078e00ff */
[----:B-12---:R-:W-:-:S07]  /*d250*/  IMAD.MOV.U32 R15, RZ, RZ, -0x1 ;  /* 0xffffffffff0f7424 */ /* 0x006fce00078e00ff */
[----:B---3--:R-:W-:Y:S05]  /*d260*/  WARPSYNC.COLLECTIVE R15, `(.L_x_2970) ;  /* 0x000000000f087348 */ /* 0x008fea0003c00000 */
[----:B------:R0:W1:Y:S02]  /*d270*/  SHFL.BFLY P6, R14, R13, R12, R11 ;  /* 0x0c00000c0d0e7389 */ /* 0x00006400000c000b */
[----:B01-3--:R-:W-:Y:S01]  /*d280*/  ENDCOLLECTIVE ;  /* 0x000000000000791b */ /* 0x00bfe20003800000 */
.L_x_2970:
[----:B------:R-:W-:Y:S05]  /*d290*/  BSYNC B1 ;  /* 0x0000000000017941 */ /* 0x000fea0003800000 */
.L_x_2969:
[----:B------:R-:W-:Y:S01]  /*d2a0*/  FADD.FTZ R13, R13, R14 ;  /* 0x0000000e0d0d7221 */ /* 0x000fe20000010000 */
[----:B------:R-:W-:Y:S02]  /*d2b0*/  IMAD.MOV.U32 R12, RZ, RZ, 0x1 ;  /* 0x00000001ff0c7424 */ /* 0x000fe400078e00ff */
[----:B------:R-:W-:Y:S02]  /*d2c0*/  IMAD.MOV.U32 R11, RZ, RZ, 0x1f ;  /* 0x0000001fff0b7424 */ /* 0x000fe400078e00ff */
[----:B------:R-:W-:-:S07]  /*d2d0*/  IMAD.MOV.U32 R15, RZ, RZ, -0x1 ;  /* 0xffffffffff0f7424 */ /* 0x000fce00078e00ff */
[----:B------:R-:W-:Y:S05]  /*d2e0*/  WARPSYNC.COLLECTIVE R15, `(.L_x_2971) ;  /* 0x000000000f087348 */ /* 0x000fea0003c00000 */
[----:B------:R0:W1:Y:S02]  /*d2f0*/  SHFL.BFLY P6, R14, R13, R12, R11 ;  /* 0x0c00000c0d0e7389 */ /* 0x00006400000c000b */
[----:B01----:R-:W-:Y:S01]  /*d300*/  ENDCOLLECTIVE ;  /* 0x000000000000791b */ /* 0x003fe20003800000 */
.L_x_2971:
[----:B------:R-:W-:Y:S05]  /*d310*/  BRA `(.L_x_2972) ;  /* 0xffffffcc00f47947 */ /* 0x000fea000383ffff */
.L_x_2911:
[----:B------:R-:W-:Y:S01]  /*d320*/  BSSY B0, `(.L_x_2973) ;  /* 0x0000008000007945 */ /* 0x000fe20003800000 */
[----:B0-----:R-:W-:Y:S02]  /*d330*/  IMAD.MOV.U32 R13, RZ, RZ, R220 ;  /* 0x000000ffff0d7224 */ /* 0x001fe400078e00dc */
[----:B------:R-:W-:Y:S02]  /*d340*/  IMAD.MOV.U32 R12, RZ, RZ, 0x10 ;  /* 0x00000010ff0c7424 */ /* 0x000fe400078e00ff */
[----:B-1--4-:R-:W-:Y:S02]  /*d350*/  IMAD.MOV.U32 R11, RZ, RZ, 0x1f ;  /* 0x0000001fff0b7424 */ /* 0x012fe400078e00ff */
[----:B------:R-:W-:-:S07]  /*d360*/  IMAD.MOV.U32 R15, RZ, RZ, -0x1 ;  /* 0xffffffffff0f7424 */ /* 0x000fce00078e00ff */
[----:B---3--:R-:W-:Y:S05]  /*d370*/  WARPSYNC.COLLECTIVE R15, `(.L_x_2974) ;  /* 0x000000000f087348 */ /* 0x008fea0003c00000 */
[----:B------:R0:W1:Y:S02]  /*d380*/  SHFL.BFLY P6, R14, R13, R12, R11 ;  /* 0x0c00000c0d0e7389 */ /* 0x00006400000c000b */
[----:B01-3--:R-:W-:Y:S01]  /*d390*/  ENDCOLLECTIVE ;  /* 0x000000000000791b */ /* 0x00bfe20003800000 */
.L_x_2974:
[----:B------:R-:W-:Y:S05]  /*d3a0*/  BSYNC B0 ;  /* 0x0000000000007941 */ /* 0x000fea0003800000 */
.L_x_2973:
[----:B------:R-:W-:Y:S01]  /*d3b0*/  FMNMX.FTZ R13, R14, R220, !PT ;  /* 0x000000dc0e0d7209 */ /* 0x000fe20007810000 */
[----:B------:R-:W-:Y:S02]  /*d3c0*/  IMAD.MOV.U32 R12, RZ, RZ, 0x8 ;  /* 0x00000008ff0c7424 */ /* 0x000fe400078e00ff */
[----:B------:R-:W-:Y:S02]  /*d3d0*/  IMAD.MOV.U32 R11, RZ, RZ, 0x1f ;  /* 0x0000001fff0b7424 */ /* 0x000fe400078e00ff */
[----:B------:R-:W-:-:S07]  /*d3e0*/  IMAD.MOV.U32 R15, RZ, RZ, -0x1 ;  /* 0xffffffffff0f7424 */ /* 0x000fce00078e00ff */
[----:B------:R-:W-:Y:S05]  /*d3f0*/  WARPSYNC.COLLECTIVE R15, `(.L_x_2975) ;  /* 0x000000000f087348 */ /* 0x000fea0003c00000 */
[----:B------:R0:W1:Y:S02]  /*d400*/  SHFL.BFLY P6, R14, R13, R12, R11 ;  /* 0x0c00000c0d0e7389 */ /* 0x00006400000c000b */
[----:B01----:R-:W-:Y:S01]  /*d410*/  ENDCOLLECTIVE ;  /* 0x000000000000791b */ /* 0x003fe20003800000 */
.L_x_2975:
[----:B------:R-:W-:Y:S01]  /*d420*/  IMAD.MOV.U32 R12, RZ, RZ, 0x4 ;  /* 0x00000004ff0c7424 */ /* 0x000fe200078e00ff */
[----:B------:R-:W-:-:S05]  /*d430*/  FMNMX.FTZ R0, R13, R14, !PT ;  /* 0x0000000e0d007209 */ /* 0x000fca0007810000 */
[----:B------:R-:W-:-:S07]  /*d440*/  IMAD.MOV.U32 R13, RZ, RZ, R0 ;  /* 0x000000ffff0d7224 */ /* 0x000fce00078e0000 */
[----:B------:R-:W-:Y:S05]  /*d450*/  WARPSYNC.COLLECTIVE R15, `(.L_x_2976) ;  /* 0x000000000f087348 */ /* 0x000fea0003c00000 */
[----:B------:R0:W1:Y:S02]  /*d460*/  SHFL.BFLY P6, R14, R13, R12, R11 ;  /* 0x0c00000c0d0e7389 */ /* 0x00006400000c000b */
[----:B01----:R-:W-:Y:S01]  /*d470*/  ENDCOLLECTIVE ;  /* 0x000000000000791b */ /* 0x003fe20003800000 */
.L_x_2976:
[----:B------:R-:W-:Y:S05]  /*d480*/  BRA `(.L_x_2977) ;  /* 0xffffffd000487947 */ /* 0x000fea000383ffff */
.L_x_2978:
        /* <DEDUP_REMOVED lines=15> */
.L_x_4249:


//--------------------- .text._ZN4mmha33masked_multihead_attention_kernelItLi224ELi256ELi1ELi32ELi256ELb0ELb1EEEv26Multihead_attention_paramsIT_XT5_EE --------------------------
	.section	.text._ZN4mmha33masked_multihead_attention_kernelItLi224ELi256ELi1ELi32ELi256ELb0ELb1EEEv26Multihead_attention_paramsIT_XT5_EE,"ax",@progbits
	.align	128
        .global         _ZN4mmha33masked_multihead_attention_kernelItLi224ELi256ELi1ELi32ELi256ELb0ELb1EEEv26Multihead_attention_paramsIT_XT5_EE
        .type           _ZN4mmha33masked_multihead_attention_kernelItLi224ELi256ELi1ELi32ELi256ELb0ELb1EEEv26Multihead_attention_paramsIT_XT5_EE,@function
        .size           _ZN4mmha33masked_multihead_attention_kernelItLi224ELi256ELi1ELi32ELi256ELb0ELb1EEEv26Multihead_attention_paramsIT_XT5_EE,(.L_x_4250 - _ZN4mmha33masked_multihead_attention_kernelItLi224ELi256ELi1ELi32ELi256ELb0ELb1EEEv26Multihead_attention_paramsIT_XT5_EE)
        .other          _ZN4mmha33masked_multihead_attention_kernelItLi224ELi256ELi1ELi32ELi256ELb0ELb1EEEv26Multihead_attention_paramsIT_XT5_EE,@"STO_CUDA_ENTRY STV_DEFAULT"
_ZN4mmha33masked_multihead_attention_kernelItLi224ELi256ELi1ELi32ELi256ELb0ELb1EEEv26Multihead_attention_paramsIT_XT5_EE:
.text._ZN4mmha33masked_multihead_attention_kernelItLi224ELi256ELi1ELi32ELi256ELb0ELb1EEEv26Multihead_attention_paramsIT_XT5_EE:
[----:B------:R-:W0:Y:S01]  /*0000*/  LDC R1, c[0x0][0x28] ;  /* 0x00000a00ff017b82 */ /* 0x000e220000000800 */
[----:B------:R-:W-:Y:S01]  /*0010*/  ULDC.64 UR4, c[0x0][0x320] ;  /* 0x0000c80000047ab9 */ /* 0x000fe20000000a00 */
[----:B------:R-:W-:Y:S01]  /*0020*/  ULDC.64 UR36, c[0x0][0x208] ;  /* 0x0000820000247ab9 */ /* 0x000fe20000000a00 */
[----:B------:R-:W-:-:S05]  /*0030*/  ISETP.NE.U32.AND P0, PT, RZ, UR4, PT ;  /* 0x00000004ff007c0c */ /* 0x000fca000bf05070 */
[----:B------:R-:W1:Y:S01]  /*0040*/  S2UR UR45, SR_CTAID.Y ;  /* 0x00000000002d79c3 */ /* 0x000e620000002600 */
[----:B0-----:R-:W-:Y:S02]  /*0050*/  IADD3 R1, R1, -0x40, RZ ;  /* 0xffffffc001017810 */ /* 0x001fe40007ffe0ff */
[----:B------:R-:W-:-:S13]  /*0060*/  ISETP.NE.AND.EX P0, PT, RZ, UR5, PT, P0 ;  /* 0x00000005ff007c0c */ /* 0x000fda000bf05300 */
[----:B-1----:R-:W-:Y:S05]  /*0070*/  @!P0 BRA `(.L_x_2979) ;  /* 0x00000000001c8947 */ /* 0x002fea0003800000 */
[----:B------:R-:W-:-:S04]  /*0080*/  UIADD3 UR4, UP0, UR45, UR4, URZ ;  /* 0x000000042d047290 */ /* 0x000fc8000ff1e03f */
[----:B------:R-:W-:Y:S02]  /*0090*/  ULEA.HI.X.SX32 UR5, UR45, UR5, 0x1, UP0 ;  /* 0x000000052d057291 */ /* 0x000fe400080f0e3f */
[----:B------:R-:W-:-:S04]  /*00a0*/  IMAD.U32 R2, RZ, RZ, UR4 ;  /* 0x00000004ff027e24 */ /* 0x000fc8000f8e00ff */
[----:B------:R-:W-:-:S05]  /*00b0*/  MOV R3, UR5 ;  /* 0x0000000500037c02 */ /* 0x000fca0008000f00 */
[----:B------:R-:W2:Y:S02]  /*00c0*/  LDG.E.U8 R2, desc[UR36][R2.64] ;  /* 0x0000002402027981 */ /* 0x000ea4000c1e1100 */
[----:B--2---:R-:W-:-:S13]  /*00d0*/  ISETP.NE.AND P0, PT, R2, 0x1, PT ;  /* 0x000000010200780c */ /* 0x004fda0003f05270 */
[----:B------:R-:W-:Y:S05]  /*00e0*/  @!P0 EXIT ;  /* 0x000000000000894d */ /* 0x000fea0003800000 */
.L_x_2979:
[----:B------:R-:W-:Y:S01]  /*00f0*/  ULDC UR10, c[0x0][0x280] ;  /* 0x0000a000000a7ab9 */ /* 0x000fe20000000800 */
[----:B------:R-:W-:Y:S01]  /*0100*/  ULDC.64 UR4, c[0x0][0x330] ;  /* 0x0000cc0000047ab9 */ /* 0x000fe20000000a00 */
[----:B------:R-:W-:Y:S01]  /*0110*/  IMAD.U32 R0, RZ, RZ, UR10 ;  /* 0x0000000aff007e24 */ /* 0x000fe2000f8e00ff */
[----:B------:R-:W-:-:S04]  /*0120*/  UISETP.NE.U32.AND UP0, UPT, UR4, URZ, UPT ;  /* 0x0000003f0400728c */ /* 0x000fc8000bf05070 */
[----:B------:R-:W-:Y:S01]  /*0130*/  IABS R0, R0 ;  /* 0x0000000000007213 */ /* 0x000fe20000000000 */
[----:B------:R-:W-:-:S03]  /*0140*/  UISETP.NE.AND.EX UP0, UPT, UR5, URZ, UPT, UP0 ;  /* 0x0000003f0500728c */ /* 0x000fc6000bf05300 */
[----:B------:R-:W-:-:S03]  /*0150*/  R2UR UR8, R0 ;  /* 0x00000000000872ca */ /* 0x000fc600000e0000 */
[----:B------:R-:W-:-:S05]  /*0160*/  PLOP3.LUT P0, PT, PT, PT, UP0, 0x80, 0x0 ;  /* 0x000000000000781c */ /* 0x000fca0003f0f008 */
[----:B------:R-:W-:Y:S02]  /*0170*/  @UP0 ULDC.64 UR6, c[0x0][0x330] ;  /* 0x0000cc0000060ab9 */ /* 0x000fe40000000a00 */
[----:B------:R-:W-:-:S03]  /*0180*/  @UP0 UIMAD.WIDE UR6, UR45, 0x4, UR6 ;  /* 0x000000042d0608a5 */ /* 0x000fc6000f8e0206 */
[----:B------:R-:W0:Y:S03]  /*0190*/  I2F.RP R0, UR8 ;  /* 0x0000000800007d06 */ /* 0x000e260008209400 */
[----:B------:R-:W-:Y:S01]  /*01a0*/  IMAD.U32 R2, RZ, RZ, UR6 ;  /* 0x00000006ff027e24 */ /* 0x000fe2000f8e00ff */
[----:B------:R-:W-:-:S05]  /*01b0*/  MOV R3, UR7 ;  /* 0x0000000700037c02 */ /* 0x000fca0008000f00 */
[----:B------:R1:W2:Y:S01]  /*01c0*/  @P0 LDG.E R5, desc[UR36][R2.64] ;  /* 0x0000002402050981 */ /* 0x0002a2000c1e1900 */
[----:B0-----:R-:W0:Y:S02]  /*01d0*/  MUFU.RCP R0, R0 ;  /* 0x0000000000007308 */ /* 0x001e240000001000 */
[----:B0-----:R-:W-:Y:S02]  /*01e0*/  IADD3 R4, R0, 0xffffffe, RZ ;  /* 0x0ffffffe00047810 */ /* 0x001fe40007ffe0ff */
[----:B------:R-:W-:-:S04]  /*01f0*/  IABS R0, UR45 ;  /* 0x0000002d00007c13 */ /* 0x000fc80008000000 */
[----:B------:R-:W0:Y:S01]  /*0200*/  F2I.FTZ.U32.TRUNC.NTZ R4, R4 ;  /* 0x0000000400047305 */ /* 0x000e22000021f000 */
[----:B------:R-:W-:Y:S02]  /*0210*/  R2UR UR7, R0 ;  /* 0x00000000000772ca */ /* 0x000fe400000e0000 */
[----:B0-----:R-:W-:Y:S01]  /*0220*/  R2UR UR5, R4 ;  /* 0x00000000040572ca */ /* 0x001fe200000e0000 */
[----:B------:R-:W-:-:S12]  /*0230*/  UMOV UR4, URZ ;  /* 0x0000003f00047c82 */ /* 0x000fd80008000000 */
[----:B------:R-:W-:-:S04]  /*0240*/  UIADD3 UR6, URZ, -UR5, URZ ;  /* 0x800000053f067290 */ /* 0x000fc8000fffe03f */
[----:B------:R-:W-:-:S04]  /*0250*/  UIMAD UR6, UR6, UR8, URZ ;  /* 0x00000008060672a4 */ /* 0x000fc8000f8e023f */
[----:B------:R-:W-:-:S04]  /*0260*/  UIMAD.WIDE.U32 UR4, UR5, UR6, UR4 ;  /* 0x00000006050472a5 */ /* 0x000fc8000f8e0004 */
[----:B------:R-:W-:-:S04]  /*0270*/  UIMAD.WIDE.U32 UR4, UR5, UR7, URZ ;  /* 0x00000007050472a5 */ /* 0x000fc8000f8e003f */
[----:B------:R-:W-:-:S04]  /*0280*/  UIADD3 UR4, -UR5, URZ, URZ ;  /* 0x0000003f05047290 */ /* 0x000fc8000fffe13f */
[----:B------:R-:W-:-:S03]  /*0290*/  UIMAD UR4, UR8, UR4, UR7 ;  /* 0x00000004080472a4 */ /* 0x000fc6000f8e0207 */
[----:B------:R-:W-:Y:S01]  /*02a0*/  ULDC UR7, c[0x0][0x284] ;  /* 0x0000a10000077ab9 */ /* 0x000fe20000000800 */
[----:B------:R-:W-:-:S11]  /*02b0*/  UISETP.GT.U32.AND UP3, UPT, UR8, UR4, UPT ;  /* 0x000000040800728c */ /* 0x000fd6000bf64070 */
[----:B------:R-:W-:-:S04]  /*02c0*/  @!UP3 UIADD3 UR4, UR4, -UR8, URZ ;  /* 0x800000080404b290 */ /* 0x000fc8000fffe03f */
[----:B------:R-:W-:Y:S02]  /*02d0*/  UISETP.GE.U32.AND UP2, UPT, UR4, UR8, UPT ;  /* 0x000000080400728c */ /* 0x000fe4000bf46070 */
[----:B------:R-:W-:Y:S02]  /*02e0*/  ULOP3.LUT UR4, UR45, UR10, URZ, 0x3c, !UPT ;  /* 0x0000000a2d047292 */ /* 0x000fe4000f8e3c3f */
[----:B------:R-:W-:Y:S01]  /*02f0*/  @!UP3 UIADD3 UR5, UR5, 0x1, URZ ;  /* 0x000000010505b890 */ /* 0x000fe2000fffe03f */
[----:B------:R-:W-:Y:S01]  /*0300*/  ULDC.64 UR8, c[0x0][0x2f0] ;  /* 0x0000bc0000087ab9 */ /* 0x000fe20000000a00 */
[----:B------:R-:W-:Y:S02]  /*0310*/  UISETP.GE.AND UP3, UPT, UR4, URZ, UPT ;  /* 0x0000003f0400728c */ /* 0x000fe4000bf66270 */
[----:B------:R-:W-:-:S03]  /*0320*/  UISETP.NE.U32.AND UP1, UPT, UR8, URZ, UPT ;  /* 0x0000003f0800728c */ /* 0x000fc6000bf25070 */
[----:B------:R-:W-:Y:S02]  /*0330*/  @UP2 UIADD3 UR5, UR5, 0x1, URZ ;  /* 0x0000000105052890 */ /* 0x000fe4000fffe03f */
[----:B------:R-:W-:Y:S02]  /*0340*/  UISETP.NE.AND UP2, UPT, UR10, URZ, UPT ;  /* 0x0000003f0a00728c */ /* 0x000fe4000bf45270 */
[----:B------:R-:W-:-:S03]  /*0350*/  UISETP.NE.AND.EX UP1, UPT, UR9, URZ, UPT, UP1 ;  /* 0x0000003f0900728c */ /* 0x000fc6000bf25310 */
[----:B------:R-:W-:Y:S02]  /*0360*/  UMOV UR44, UR5 ;  /* 0x00000005002c7c82 */ /* 0x000fe40008000000 */
[----:B------:R-:W-:Y:S01]  /*0370*/  @!UP3 UIADD3 UR44, -UR44, URZ, URZ ;  /* 0x0000003f2c2cb290 */ /* 0x000fe2000fffe13f */
[----:B------:R-:W-:-:S03]  /*0380*/  PLOP3.LUT P1, PT, PT, PT, UP1, 0x80, 0x0 ;  /* 0x000000000000781c */ /* 0x000fc60003f2f018 */
[----:B------:R-:W-:Y:S02]  /*0390*/  @!UP2 ULOP3.LUT UR44, URZ, UR10, URZ, 0x33, !UPT ;  /* 0x0000000a3f2ca292 */ /* 0x000fe4000f8e333f */
[----:B------:R-:W-:Y:S02]  /*03a0*/  @UP1 ULDC.64 UR4, c[0x0][0x2f0] ;  /* 0x0000bc0000041ab9 */ /* 0x000fe40000000a00 */
[----:B------:R-:W-:-:S06]  /*03b0*/  @UP1 UIMAD.WIDE UR4, UR44, 0x4, UR4 ;  /* 0x000000042c0418a5 */ /* 0x000fcc000f8e0204 */
[----:B-1----:R-:W-:Y:S01]  /*03c0*/  IMAD.U32 R2, RZ, RZ, UR4 ;  /* 0x00000004ff027e24 */ /* 0x002fe2000f8e00ff */
[----:B------:R-:W-:Y:S01]  /*03d0*/  MOV R3, UR5 ;  /* 0x0000000500037c02 */ /* 0x000fe20008000f00 */
[----:B------:R-:W-:Y:S01]  /*03e0*/  IMAD.U32 R0, RZ, RZ, UR7 ;  /* 0x00000007ff007e24 */ /* 0x000fe2000f8e00ff */
[----:B------:R-:W-:-:S03]  /*03f0*/  @UP0 ULDC UR4, c[0x0][0x2c0] ;  /* 0x0000b00000040ab9 */ /* 0x000fc60000000800 */
[----:B------:R0:W3:Y:S01]  /*0400*/  @P1 LDG.E R2, desc[UR36][R2.64] ;  /* 0x0000002402021981 */ /* 0x0000e2000c1e1900 */
[----:B------:R-:W-:-:S04]  /*0410*/  IABS R0, R0 ;  /* 0x0000000000007213 */ /* 0x000fc80000000000 */
[----:B------:R-:W-:-:S13]  /*0420*/  R2UR UR10, R0 ;  /* 0x00000000000a72ca */ /* 0x000fda00000e0000 */
[----:B------:R-:W1:Y:S08]  /*0430*/  I2F.RP R0, UR10 ;  /* 0x0000000a00007d06 */ /* 0x000e700008209400 */
[----:B-1----:R-:W1:Y:S02]  /*0440*/  MUFU.RCP R0, R0 ;  /* 0x0000000000007308 */ /* 0x002e640000001000 */
[----:B-1----:R-:W-:Y:S01]  /*0450*/  IADD3 R4, R0, 0xffffffe, RZ ;  /* 0x0ffffffe00047810 */ /* 0x002fe20007ffe0ff */
[----:B------:R-:W1:Y:S01]  /*0460*/  S2R R22, SR_TID.X ;  /* 0x0000000000167919 */ /* 0x000e620000002100 */
[----:B------:R-:W4:Y:S04]  /*0470*/  S2UR UR46, SR_CTAID.X ;  /* 0x00000000002e79c3 */ /* 0x000f280000002500 */
[----:B------:R-:W5:Y:S04]  /*0480*/  F2I.FTZ.U32.TRUNC.NTZ R4, R4 ;  /* 0x0000000400047305 */ /* 0x000f68000021f000 */
[----:B------:R-:W3:Y:S01]  /*0490*/  LDC R0, c[0x0][0x308] ;  /* 0x0000c200ff007b82 */ /* 0x000ee20000000800 */
[----:B-----5:R-:W-:-:S13]  /*04a0*/  R2UR UR5, R4 ;  /* 0x00000000040572ca */ /* 0x020fda00000e0000 */
[----:B------:R-:W-:-:S04]  /*04b0*/  UIADD3 UR6, URZ, -UR5, URZ ;  /* 0x800000053f067290 */ /* 0x000fc8000fffe03f */
[----:B------:R-:W-:Y:S01]  /*04c0*/  UIMAD UR6, UR6, UR10, URZ ;  /* 0x0000000a060672a4 */ /* 0x000fe2000f8e023f */
[----:B--2---:R-:W-:-:S13]  /*04d0*/  @P0 R2UR UR40, R5 ;  /* 0x00000000052802ca */ /* 0x004fda00000e0000 */
[----:B------:R-:W-:-:S07]  /*04e0*/  @UP0 UIADD3 UR40, UR40, UR4, URZ ;  /* 0x0000000428280290 */ /* 0x000fce000fffe03f */
[----:B------:R-:W-:Y:S02]  /*04f0*/  @!UP0 ULDC UR40, c[0x0][0x29c] ;  /* 0x0000a70000288ab9 */ /* 0x000fe40000000800 */
[----:B0-----:R-:W-:-:S04]  /*0500*/  IABS R3, UR40 ;  /* 0x0000002800037c13 */ /* 0x001fc80008000000 */
[----:B------:R-:W-:Y:S01]  /*0510*/  R2UR UR41, R3 ;  /* 0x00000000032972ca */ /* 0x000fe200000e0000 */
[----:B------:R-:W-:Y:S02]  /*0520*/  UMOV UR4, URZ ;  /* 0x0000003f00047c82 */ /* 0x000fe40008000000 */
[----:B------:R-:W-:-:S03]  /*0530*/  UIMAD.WIDE.U32 UR4, UR5, UR6, UR4 ;  /* 0x00000006050472a5 */ /* 0x000fc6000f8e0004 */
[----:B------:R-:W-:-:S07]  /*0540*/  ULDC UR6, c[0x0][0x288] ;  /* 0x0000a20000067ab9 */ /* 0x000fce0000000800 */
[----:B------:R-:W-:-:S04]  /*0550*/  UIMAD.WIDE.U32 UR4, UR5, UR41, URZ ;  /* 0x00000029050472a5 */ /* 0x000fc8000f8e003f */
[----:B------:R-:W-:Y:S02]  /*0560*/  UIADD3 UR5, -UR5, URZ, URZ ;  /* 0x0000003f05057290 */ /* 0x000fe4000fffe13f */
[----:B----4-:R-:W-:Y:S02]  /*0570*/  UIMAD UR43, UR45, UR6, UR46 ;  /* 0x000000062d2b72a4 */ /* 0x010fe4000f8e022e */
[----:B------:R-:W-:Y:S01]  /*0580*/  UIMAD UR41, UR10, UR5, UR41 ;  /* 0x000000050a2972a4 */ /* 0x000fe2000f8e0229 */
[----:B-1----:R-:W-:Y:S01]  /*0590*/  ISETP.GE.AND P0, PT, R22, 0x1c, PT ;  /* 0x0000001c1600780c */ /* 0x002fe20003f06270 */
[----:B------:R-:W-:Y:S02]  /*05a0*/  ULDC UR4, c[0x0][0x278] ;  /* 0x00009e0000047ab9 */ /* 0x000fe40000000800 */
[----:B------:R-:W-:Y:S02]  /*05b0*/  UISETP.GT.U32.AND UP0, UPT, UR10, UR41, UPT ;  /* 0x000000290a00728c */ /* 0x000fe4000bf04070 */
[----:B------:R-:W-:-:S09]  /*05c0*/  UIMAD UR5, UR46, 0xe0, URZ ;  /* 0x000000e02e0578a4 */ /* 0x000fd2000f8e023f */
[----:B------:R-:W-:-:S04]  /*05d0*/  @!UP0 UIADD3 UR41, UR41, -UR10, URZ ;  /* 0x8000000a29298290 */ /* 0x000fc8000fffe03f */
[----:B------:R-:W-:Y:S02]  /*05e0*/  UISETP.GT.U32.AND UP2, UPT, UR10, UR41, UPT ;  /* 0x000000290a00728c */ /* 0x000fe4000bf44070 */
[----:B------:R-:W-:Y:S02]  /*05f0*/  UISETP.GE.AND UP1, UPT, UR40, URZ, UPT ;  /* 0x0000003f2800728c */ /* 0x000fe4000bf26270 */
[----:B------:R-:W-:Y:S02]  /*0600*/  UISETP.NE.AND UP0, UPT, UR7, URZ, UPT ;  /* 0x0000003f0700728c */ /* 0x000fe4000bf05270 */
[----:B------:R-:W-:Y:S02]  /*0610*/  UISETP.NE.AND UP3, UPT, UR4, URZ, UPT ;  /* 0x0000003f0400728c */ /* 0x000fe4000bf65270 */
[----:B------:R-:W-:Y:S02]  /*0620*/  UIMAD UR43, UR43, 0xe0, URZ ;  /* 0x000000e02b2b78a4 */ /* 0x000fe4000f8e023f */
[----:B------:R-:W-:-:S02]  /*0630*/  UIMAD UR4, UR45, UR4, UR5 ;  /* 0x000000042d0472a4 */ /* 0x000fc4000f8e0205 */
[----:B------:R-:W-:Y:S01]  /*0640*/  UIADD3 UR42, UR40, 0x1, -UR7 ;  /* 0x00000001282a7890 */ /* 0x000fe2000fffe807 */
[----:B------:R-:W-:Y:S01]  /*0650*/  IMAD.SHL.U32 R23, R22, 0x8, RZ ;  /* 0x0000000816177824 */ /* 0x000fe200078e00ff */
[----:B------:R-:W-:Y:S02]  /*0660*/  USEL UR4, UR43, UR4, !UP3 ;  /* 0x000000042b047287 */ /* 0x000fe4000d800000 */
[----:B------:R-:W-:Y:S02]  /*0670*/  @!UP2 UIADD3 UR41, UR41, -UR10, URZ ;  /* 0x8000000a2929a290 */ /* 0x000fe4000fffe03f */
[----:B------:R-:W-:Y:S01]  /*0680*/  UISETP.LT.AND UP2, UPT, URZ, UR42, UPT ;  /* 0x0000002a3f00728c */ /* 0x000fe2000bf41270 */
[C---:B------:R-:W-:Y:S01]  /*0690*/  IADD3 R9, R23.reuse, UR5, RZ ;  /* 0x0000000517097c10 */ /* 0x040fe2000fffe0ff */
[----:B------:R-:W-:Y:S01]  /*06a0*/  UMOV UR38, URZ ;  /* 0x0000003f00267c82 */ /* 0x000fe20008000000 */
[----:B------:R-:W-:Y:S01]  /*06b0*/  @!UP1 UIADD3 UR41, -UR41, URZ, URZ ;  /* 0x0000003f29299290 */ /* 0x000fe2000fffe13f */
[----:B------:R-:W-:Y:S01]  /*06c0*/  VIADD R7, R23, UR4 ;  /* 0x0000000417077c36 */ /* 0x000fe20008000000 */
[----:B------:R-:W-:Y:S01]  /*06d0*/  USEL UR42, URZ, UR42, !UP2 ;  /* 0x0000002a3f2a7287 */ /* 0x000fe2000d000000 */
[----:B------:R-:W-:Y:S01]  /*06e0*/  BSSY B0, `(.L_x_2980) ;  /* 0x0000031000007945 */ /* 0x000fe20003800000 */
[----:B------:R-:W-:-:S02]  /*06f0*/  @!UP0 ULOP3.LUT UR41, URZ, UR7, URZ, 0x33, !UPT ;  /* 0x000000073f298292 */ /* 0x000fc4000f8e333f */
[----:B------:R-:W-:Y:S01]  /*0700*/  UIMAD UR44, UR44, UR6, URZ ;  /* 0x000000062c2c72a4 */ /* 0x000fe2000f8e023f */
[----:B------:R-:W-:Y:S02]  /*0710*/  @P0 CS2R R18, SRZ ;  /* 0x0000000000120805 */ /* 0x000fe4000001ff00 */
[----:B------:R-:W-:Y:S02]  /*0720*/  @P0 CS2R R16, SRZ ;  /* 0x0000000000100805 */ /* 0x000fe4000001ff00 */
[----:B---3--:R-:W-:Y:S02]  /*0730*/  @P1 R2UR UR38, R2 ;  /* 0x00000000022612ca */ /* 0x008fe400000e0000 */
[----:B------:R-:W-:Y:S01]  /*0740*/  ISETP.NE.AND P1, PT, R0, 0x2, PT ;  /* 0x000000020000780c */ /* 0x000fe20003f25270 */
[----:B------:R-:W-:-:S12]  /*0750*/  @P0 BRA `(.L_x_2981) ;  /* 0x0000000000a40947 */ /* 0x000fd80003800000 */
[----:B------:R-:W0:Y:S02]  /*0760*/  LDC R0, c[0x0][0x308] ;  /* 0x0000c200ff007b82 */ /* 0x000e240000000800 */
[----:B0-----:R-:W-:-:S13]  /*0770*/  ISETP.NE.AND P0, PT, R0, 0x2, PT ;  /* 0x000000020000780c */ /* 0x001fda0003f05270 */
[----:B------:R-:W0:Y:S02]  /*0780*/  @P0 LDC.64 R2, c[0x0][0x218] ;  /* 0x00008600ff020b82 */ /* 0x000e240000000a00 */
[----:B0-----:R-:W-:-:S05]  /*0790*/  @P0 IMAD.WIDE R2, R7, 0x2, R2 ;  /* 0x0000000207020825 */ /* 0x001fca00078e0202 */
[----:B------:R0:W5:Y:S01]  /*07a0*/  @P0 LDG.E.128 R16, desc[UR36][R2.64] ;  /* 0x0000002402100981 */ /* 0x000162000c1e1d00 */
[----:B------:R-:W-:Y:S05]  /*07b0*/  @P0 BRA `(.L_x_2981) ;  /* 0x00000000008c0947 */ /* 0x000fea0003800000 */
[----:B------:R-:W-:Y:S02]  /*07c0*/  ULDC.64 UR4, c[0x0][0x218] ;  /* 0x0000860000047ab9 */ /* 0x000fe40000000a00 */
[----:B------:R-:W-:-:S04]  /*07d0*/  IADD3 R4, P0, R7, UR4, RZ ;  /* 0x0000000407047c10 */ /* 0x000fc8000ff1e0ff */
[----:B------:R-:W-:Y:S01]  /*07e0*/  LEA.HI.X.SX32 R5, R7, UR5, 0x1, P0 ;  /* 0x0000000507057c11 */ /* 0x000fe200080f0eff */
[----:B0-----:R-:W0:Y:S04]  /*07f0*/  LDC.64 R2, c[0x0][0x2f8] ;  /* 0x0000be00ff027b82 */ /* 0x001e280000000a00 */
[----:B------:R-:W2:Y:S04]  /*0800*/  LDG.E.64 R14, desc[UR36][R4.64] ;  /* 0x00000024040e7981 */ /* 0x000ea8000c1e1b00 */
[----:B0-----:R0:W3:Y:S01]  /*0810*/  LDG.E R13, desc[UR36][R2.64] ;  /* 0x00000024020d7981 */ /* 0x0010e2000c1e1900 */
[C---:B--2---:R-:W-:Y:S01]  /*0820*/  SHF.R.U64 R12, R14.reuse, 0x10, R15 ;  /* 0x000000100e0c7819 */ /* 0x044fe2000000120f */
[----:B------:R-:W3:Y:S01]  /*0830*/  I2F.S8 R6, R14 ;  /* 0x0000000e00067306 */ /* 0x000ee20000001400 */
[----:B------:R-:W-:-:S02]  /*0840*/  PRMT R0, R14, 0x9910, RZ ;  /* 0x000099100e007816 */ /* 0x000fc400000000ff */
[----:B0-----:R-:W-:Y:S02]  /*0850*/  PRMT R3, R15, 0x9910, RZ ;  /* 0x000099100f037816 */ /* 0x001fe400000000ff */
[----:B------:R-:W-:Y:S02]  /*0860*/  PRMT R2, R12, 0x9910, RZ ;  /* 0x000099100c027816 */ /* 0x000fe400000000ff */
[--C-:B------:R-:W-:Y:S01]  /*0870*/  SHF.R.S32.HI R11, RZ, 0x18, R15.reuse ;  /* 0x00000018ff0b7819 */ /* 0x100fe2000001140f */
[----:B------:R-:W0:Y:S01]  /*0880*/  I2F.S8 R8, R15 ;  /* 0x0000000f00087306 */ /* 0x000e220000001400 */
[----:B------:R-:W-:Y:S02]  /*0890*/  SHF.R.U32.HI R10, RZ, 0x10, R15 ;  /* 0x00000010ff0a7819 */ /* 0x000fe4000001160f */
[----:B------:R-:W-:Y:S02]  /*08a0*/  SHF.R.S32.HI R0, RZ, 0x8, R0 ;  /* 0x00000008ff007819 */ /* 0x000fe40000011400 */
[----:B------:R-:W-:-:S02]  /*08b0*/  SHF.R.S32.HI R3, RZ, 0x8, R3 ;  /* 0x00000008ff037819 */ /* 0x000fc40000011403 */
[----:B------:R-:W-:Y:S01]  /*08c0*/  SHF.R.S32.HI R2, RZ, 0x8, R2 ;  /* 0x00000008ff027819 */ /* 0x000fe20000011402 */
[----:B------:R-:W1:Y:S01]  /*08d0*/  I2F.S16 R11, R11 ;  /* 0x0000000b000b7306 */ /* 0x000e620000101400 */
[-C--:B---3--:R-:W-:Y:S01]  /*08e0*/  FMUL.FTZ R6, R6, R13.reuse ;  /* 0x0000000d06067220 */ /* 0x088fe20000410000 */
[----:B0-----:R-:W-:-:S06]  /*08f0*/  FMUL.FTZ R8, R8, R13 ;  /* 0x0000000d08087220 */ /* 0x001fcc0000410000 */
[----:B------:R-:W0:Y:S01]  /*0900*/  I2F.S8 R10, R10 ;  /* 0x0000000a000a7306 */ /* 0x000e220000001400 */
[----:B-1----:R-:W-:-:S07]  /*0910*/  FMUL.FTZ R15, R11, R13 ;  /* 0x0000000d0b0f7220 */ /* 0x002fce0000410000 */
[----:B------:R-:W1:Y:S01]  /*0920*/  I2F.S8 R4, R12 ;  /* 0x0000000c00047306 */ /* 0x000e620000001400 */
[----:B0-----:R-:W-:-:S07]  /*0930*/  FMUL.FTZ R10, R10, R13 ;  /* 0x0000000d0a0a7220 */ /* 0x001fce0000410000 */
[----:B------:R-:W0:Y:S01]  /*0940*/  I2F.S16 R0, R0 ;  /* 0x0000000000007306 */ /* 0x000e220000101400 */
[----:B-----5:R-:W-:Y:S01]  /*0950*/  F2FP.F16.F32.PACK_AB R19, R15, R10 ;  /* 0x0000000a0f13723e */ /* 0x020fe200000000ff */
[----:B-1----:R-:W-:-:S06]  /*0960*/  FMUL.FTZ R4, R4, R13 ;  /* 0x0000000d04047220 */ /* 0x002fcc0000410000 */
[----:B------:R-:W1:Y:S01]  /*0970*/  I2F.S16 R3, R3 ;  /* 0x0000000300037306 */ /* 0x000e620000101400 */
[----:B0-----:R-:W-:-:S07]  /*0980*/  FMUL.FTZ R5, R0, R13 ;  /* 0x0000000d00057220 */ /* 0x001fce0000410000 */
[----:B------:R-:W0:Y:S01]  /*0990*/  I2F.S16 R2, R2 ;  /* 0x0000000200027306 */ /* 0x000e220000101400 */
[----:B------:R-:W-:Y:S01]  /*09a0*/  F2FP.F16.F32.PACK_AB R16, R5, R6 ;  /* 0x000000060510723e */ /* 0x000fe200000000ff */
[----:B-1----:R-:W-:-:S05]  /*09b0*/  FMUL.FTZ R11, R3, R13 ;  /* 0x0000000d030b7220 */ /* 0x002fca0000410000 */
[----:B------:R-:W-:Y:S01]  /*09c0*/  F2FP.F16.F32.PACK_AB R18, R11, R8 ;  /* 0x000000080b12723e */ /* 0x000fe200000000ff */
[----:B0-----:R-:W-:-:S05]  /*09d0*/  FMUL.FTZ R13, R2, R13 ;  /* 0x0000000d020d7220 */ /* 0x001fca0000410000 */
[----:B------:R-:W-:-:S07]  /*09e0*/  F2FP.F16.F32.PACK_AB R17, R13, R4 ;  /* 0x000000040d11723e */ /* 0x000fce00000000ff */
.L_x_2981:
[----:B------:R-:W-:Y:S05]  /*09f0*/  BSYNC B0 ;  /* 0x0000000000007941 */ /* 0x000fea0003800000 */
.L_x_2980:
[----:B------:R-:W-:Y:S04]  /*0a00*/  BSSY B0, `(.L_x_2982) ;  /* 0x000002d000007945 */ /* 0x000fe80003800000 */
[----:B------:R-:W-:Y:S05]  /*0a10*/  @!P1 BRA `(.L_x_2983) ;  /* 0x0000000000209947 */ /* 0x000fea0003800000 */
[----:B------:R-:W-:Y:S02]  /*0a20*/  ISETP.GT.AND P0, PT, R22, 0x1b, PT ;  /* 0x0000001b1600780c */ /* 0x000fe40003f04270 */
[----:B------:R-:W-:Y:S02]  /*0a30*/  CS2R R24, SRZ ;  /* 0x0000000000187805 */ /* 0x000fe4000001ff00 */
[----:B------:R-:W-:-:S09]  /*0a40*/  CS2R R26, SRZ ;  /* 0x00000000001a7805 */ /* 0x000fd2000001ff00 */
[----:B------:R-:W-:Y:S05]  /*0a50*/  @P0 BRA `(.L_x_2984) ;  /* 0x00000000009c0947 */ /* 0x000fea0003800000 */
[----:B0-----:R-:W0:Y:S02]  /*0a60*/  LDC.64 R2, c[0x0][0x228] ;  /* 0x00008a00ff027b82 */ /* 0x001e240000000a00 */
[----:B0-----:R-:W-:-:S05]  /*0a70*/  IMAD.WIDE R2, R7, 0x2, R2 ;  /* 0x0000000207027825 */ /* 0x001fca00078e0202 */
[----:B------:R1:W5:Y:S01]  /*0a80*/  LDG.E.128 R24, desc[UR36][R2.64] ;  /* 0x0000002402187981 */ /* 0x000362000c1e1d00 */
[----:B------:R-:W-:Y:S05]  /*0a90*/  BRA `(.L_x_2984) ;  /* 0x00000000008c7947 */ /* 0x000fea0003800000 */
.L_x_2983:
[----:B------:R-:W-:Y:S02]  /*0aa0*/  ULDC.64 UR4, c[0x0][0x228] ;  /* 0x00008a0000047ab9 */ /* 0x000fe40000000a00 */
[----:B0-----:R-:W-:-:S04]  /*0ab0*/  IADD3 R2, P0, R7, UR4, RZ ;  /* 0x0000000407027c10 */ /* 0x001fc8000ff1e0ff */
[----:B------:R-:W-:Y:S01]  /*0ac0*/  LEA.HI.X.SX32 R3, R7, UR5, 0x1, P0 ;  /* 0x0000000507037c11 */ /* 0x000fe200080f0eff */
[----:B------:R-:W0:Y:S04]  /*0ad0*/  LDC.64 R4, c[0x0][0x2f8] ;  /* 0x0000be00ff047b82 */ /* 0x000e280000000a00 */
[----:B------:R-:W2:Y:S04]  /*0ae0*/  LDG.E.64 R12, desc[UR36][R2.64] ;  /* 0x00000024020c7981 */ /* 0x000ea8000c1e1b00 */
[----:B0-----:R0:W3:Y:S01]  /*0af0*/  LDG.E R5, desc[UR36][R4.64+0x4] ;  /* 0x0000042404057981 */ /* 0x0010e2000c1e1900 */
[C---:B--2---:R-:W-:Y:S01]  /*0b00*/  SHF.R.U64 R11, R12.reuse, 0x10, R13 ;  /* 0x000000100c0b7819 */ /* 0x044fe2000000120d */
[----:B------:R-:W3:Y:S01]  /*0b10*/  I2F.S8 R7, R13 ;  /* 0x0000000d00077306 */ /* 0x000ee20000001400 */
[----:B------:R-:W-:-:S02]  /*0b20*/  PRMT R0, R12, 0x9910, RZ ;  /* 0x000099100c007816 */ /* 0x000fc400000000ff */
[----:B0-----:R-:W-:Y:S02]  /*0b30*/  PRMT R4, R13, 0x9910, RZ ;  /* 0x000099100d047816 */ /* 0x001fe400000000ff */
[----:B------:R-:W-:Y:S02]  /*0b40*/  PRMT R2, R11, 0x9910, RZ ;  /* 0x000099100b027816 */ /* 0x000fe400000000ff */
[--C-:B------:R-:W-:Y:S01]  /*0b50*/  SHF.R.U32.HI R8, RZ, 0x10, R13.reuse ;  /* 0x00000010ff087819 */ /* 0x100fe2000001160d */
[----:B------:R3:W0:Y:S01]  /*0b60*/  I2F.S8 R3, R11 ;  /* 0x0000000b00037306 */ /* 0x0006220000001400 */
[----:B------:R-:W-:Y:S02]  /*0b70*/  SHF.R.S32.HI R0, RZ, 0x8, R0 ;  /* 0x00000008ff007819 */ /* 0x000fe40000011400 */
[----:B------:R-:W-:Y:S02]  /*0b80*/  SHF.R.S32.HI R10, RZ, 0x18, R13 ;  /* 0x00000018ff0a7819 */ /* 0x000fe4000001140d */
[----:B------:R-:W-:-:S02]  /*0b90*/  SHF.R.S32.HI R4, RZ, 0x8, R4 ;  /* 0x00000008ff047819 */ /* 0x000fc40000011404 */
[----:B------:R-:W-:Y:S01]  /*0ba0*/  SHF.R.S32.HI R2, RZ, 0x8, R2 ;  /* 0x00000008ff027819 */ /* 0x000fe20000011402 */
[----:B------:R-:W-:Y:S01]  /*0bb0*/  I2F.S8 R8, R8 ;  /* 0x0000000800087306 */ /* 0x000fe20000001400 */
[-C--:B---3--:R-:W-:Y:S01]  /*0bc0*/  FMUL.FTZ R11, R7, R5.reuse ;  /* 0x00000005070b7220 */ /* 0x088fe20000410000 */
[----:B0-----:R-:W-:-:S06]  /*0bd0*/  FMUL.FTZ R7, R3, R5 ;  /* 0x0000000503077220 */ /* 0x001fcc0000410000 */
[----:B------:R-:W0:Y:S08]  /*0be0*/  I2F.S16 R0, R0 ;  /* 0x0000000000007306 */ /* 0x000e300000101400 */
[----:B------:R1:W2:Y:S01]  /*0bf0*/  I2F.S8 R6, R12 ;  /* 0x0000000c00067306 */ /* 0x0002a20000001400 */
[----:B0-----:R-:W-:-:S07]  /*0c00*/  FMUL.FTZ R3, R0, R5 ;  /* 0x0000000500037220 */ /* 0x001fce0000410000 */
[----:B------:R-:W0:Y:S01]  /*0c10*/  I2F.S16 R10, R10 ;  /* 0x0000000a000a7306 */ /* 0x000e220000101400 */
[-C--:B-1----:R-:W-:Y:S01]  /*0c20*/  FMUL.FTZ R12, R8, R5.reuse ;  /* 0x00000005080c7220 */ /* 0x082fe20000410000 */
[----:B--2---:R-:W-:-:S06]  /*0c30*/  FMUL.FTZ R6, R6, R5 ;  /* 0x0000000506067220 */ /* 0x004fcc0000410000 */
[----:B------:R-:W1:Y:S01]  /*0c40*/  I2F.S16 R4, R4 ;  /* 0x0000000400047306 */ /* 0x000e620000101400 */
[----:B------:R-:W-:Y:S01]  /*0c50*/  F2FP.F16.F32.PACK_AB R24, R3, R6 ;  /* 0x000000060318723e */ /* 0x000fe200000000ff */
[----:B0-----:R-:W-:-:S06]  /*0c60*/  FMUL.FTZ R13, R10, R5 ;  /* 0x000000050a0d7220 */ /* 0x001fcc0000410000 */
[----:B------:R-:W0:Y:S01]  /*0c70*/  I2F.S16 R2, R2 ;  /* 0x0000000200027306 */ /* 0x000e220000101400 */
[----:B------:R-:W-:Y:S01]  /*0c80*/  F2FP.F16.F32.PACK_AB R27, R13, R12 ;  /* 0x0000000c0d1b723e */ /* 0x000fe200000000ff */
[----:B-1----:R-:W-:-:S05]  /*0c90*/  FMUL.FTZ R8, R4, R5 ;  /* 0x0000000504087220 */ /* 0x002fca0000410000 */
[----:B------:R-:W-:Y:S01]  /*0ca0*/  F2FP.F16.F32.PACK_AB R26, R8, R11 ;  /* 0x0000000b081a723e */ /* 0x000fe200000000ff */
[----:B0-----:R-:W-:-:S05]  /*0cb0*/  FMUL.FTZ R0, R2, R5 ;  /* 0x0000000502007220 */ /* 0x001fca0000410000 */
[----:B------:R-:W-:-:S07]  /*0cc0*/  F2FP.F16.F32.PACK_AB R25, R0, R7 ;  /* 0x000000070019723e */ /* 0x000fce00000000ff */
.L_x_2984:
[----:B------:R-:W-:Y:S05]  /*0cd0*/  BSYNC B0 ;  /* 0x0000000000007941 */ /* 0x000fea0003800000 */
.L_x_2982:
[----:B------:R-:W-:Y:S01]  /*0ce0*/  ULDC.64 UR4, c[0x0][0x220] ;  /* 0x0000880000047ab9 */ /* 0x000fe20000000a00 */
[----:B------:R-:W-:Y:S01]  /*0cf0*/  ULDC.64 UR10, c[0x0][0x230] ;  /* 0x00008c00000a7ab9 */ /* 0x000fe20000000a00 */
[C---:B------:R-:W-:Y:S02]  /*0d00*/  ISETP.GT.AND P1, PT, R22.reuse, 0x1b, PT ;  /* 0x0000001b1600780c */ /* 0x040fe40003f24270 */
[----:B------:R-:W-:Y:S02]  /*0d10*/  ISETP.GT.AND P3, PT, R22, 0x1f, PT ;  /* 0x0000001f1600780c */ /* 0x000fe40003f64270 */
[----:B------:R-:W-:Y:S02]  /*0d20*/  CS2R R12, SRZ ;  /* 0x00000000000c7805 */ /* 0x000fe4000001ff00 */
[----:B------:R-:W-:Y:S02]  /*0d30*/  ISETP.EQ.U32.AND P0, PT, RZ, UR4, PT ;  /* 0x00000004ff007c0c */ /* 0x000fe4000bf02070 */
[----:B------:R-:W-:-:S02]  /*0d40*/  CS2R R14, SRZ ;  /* 0x00000000000e7805 */ /* 0x000fc4000001ff00 */
[----:B------:R-:W-:Y:S02]  /*0d50*/  ISETP.EQ.U32.AND P2, PT, RZ, UR10, PT ;  /* 0x0000000aff007c0c */ /* 0x000fe4000bf42070 */
[----:B------:R-:W-:Y:S02]  /*0d60*/  CS2R R28, SRZ ;  /* 0x00000000001c7805 */ /* 0x000fe4000001ff00 */
[----:B------:R-:W-:Y:S01]  /*0d70*/  ISETP.EQ.OR.EX P0, PT, RZ, UR5, P1, P0 ;  /* 0x00000005ff007c0c */ /* 0x000fe20008f02700 */
[----:B------:R-:W-:Y:S01]  /*0d80*/  ULDC.64 UR4, c[0x0][0x2a8] ;  /* 0x0000aa0000047ab9 */ /* 0x000fe20000000a00 */
[----:B------:R-:W-:Y:S01]  /*0d90*/  ISETP.EQ.OR.EX P2, PT, RZ, UR11, P1, P2 ;  /* 0x0000000bff007c0c */ /* 0x000fe20008f42720 */
[----:B------:R-:W-:Y:S01]  /*0da0*/  UISETP.NE.U32.AND UP0, UPT, UR4, URZ, UPT ;  /* 0x0000003f0400728c */ /* 0x000fe2000bf05070 */
[----:B------:R-:W-:Y:S02]  /*0db0*/  ISETP.EQ.U32.AND P1, PT, RZ, UR8, PT ;  /* 0x00000008ff007c0c */ /* 0x000fe4000bf22070 */
[----:B------:R-:W-:Y:S01]  /*0dc0*/  CS2R R30, SRZ ;  /* 0x00000000001e7805 */ /* 0x000fe2000001ff00 */
[----:B------:R-:W2:Y:S01]  /*0dd0*/  LDC R10, c[0x0][0x290] ;  /* 0x0000a400ff0a7b82 */ /* 0x000ea20000000800 */
[----:B------:R-:W-:Y:S01]  /*0de0*/  UISETP.NE.AND.EX UP0, UPT, UR5, URZ, UPT, UP0 ;  /* 0x0000003f0500728c */ /* 0x000fe2000bf05300 */
[----:B------:R-:W-:-:S05]  /*0df0*/  ISETP.EQ.OR.EX P1, PT, RZ, UR9, P3, P1 ;  /* 0x00000009ff007c0c */ /* 0x000fca0009f22710 */
[----:B------:R-:W-:Y:S01]  /*0e00*/  PLOP3.LUT P3, PT, PT, PT, UP0, 0x80, 0x0 ;  /* 0x000000000000781c */ /* 0x000fe20003f6f008 */
[----:B01----:R-:W0:Y:S04]  /*0e10*/  @!P0 LDC.64 R2, c[0x0][0x220] ;  /* 0x00008800ff028b82 */ /* 0x003e280000000a00 */
[----:B------:R-:W-:Y:S02]  /*0e20*/  @UP0 ULDC.64 UR4, c[0x0][0x2a8] ;  /* 0x0000aa0000040ab9 */ /* 0x000fe40000000a00 */
[----:B------:R-:W-:Y:S02]  /*0e30*/  @UP0 UIMAD.WIDE UR4, UR45, 0x4, UR4 ;  /* 0x000000042d0408a5 */ /* 0x000fe4000f8e0204 */
[----:B------:R-:W1:Y:S01]  /*0e40*/  @!P2 LDC.64 R4, c[0x0][0x230] ;  /* 0x00008c00ff04ab82 */ /* 0x000e620000000a00 */
[----:B------:R-:W-:-:S07]  /*0e50*/  VOTEU.ALL UP1, P1 ;  /* 0x00000000003f7886 */ /* 0x000fce0000820000 */
[----:B------:R-:W3:Y:S01]  /*0e60*/  @!P1 LDC.64 R6, c[0x0][0x2e0] ;  /* 0x0000b800ff069b82 */ /* 0x000ee20000000a00 */
[----:B------:R-:W-:Y:S01]  /*0e70*/  @!UP1 UIMAD UR6, UR38, UR6, UR46 ;  /* 0x00000006260692a4 */ /* 0x000fe2000f8e022e */
[----:B------:R-:W-:Y:S01]  /*0e80*/  MOV R8, UR4 ;  /* 0x0000000400087c02 */ /* 0x000fe20008000f00 */
[----:B------:R-:W-:Y:S01]  /*0e90*/  UMOV UR39, URZ ;  /* 0x0000003f00277c82 */ /* 0x000fe20008000000 */
[----:B------:R-:W-:Y:S01]  /*0ea0*/  ULDC.U8 UR4, c[0x0][0x294] ;  /* 0x0000a50000047ab9 */ /* 0x000fe20000000000 */
[----:B0-----:R-:W-:Y:S02]  /*0eb0*/  @!P0 IMAD.WIDE R2, R9, 0x2, R2 ;  /* 0x0000000209028825 */ /* 0x001fe400078e0202 */
[----:B------:R-:W-:-:S03]  /*0ec0*/  MOV R0, UR6 ;  /* 0x0000000600007c02 */ /* 0x000fc60008000f00 */
[----:B------:R-:W4:Y:S01]  /*0ed0*/  @!P0 LDG.E.128 R28, desc[UR36][R2.64] ;  /* 0x00000024021c8981 */ /* 0x000f22000c1e1d00 */
[----:B-1----:R-:W-:-:S04]  /*0ee0*/  @!P2 IMAD.WIDE R4, R9, 0x2, R4 ;  /* 0x000000020904a825 */ /* 0x002fc800078e0204 */
[----:B------:R-:W-:Y:S01]  /*0ef0*/  IMAD.U32 R9, RZ, RZ, UR5 ;  /* 0x00000005ff097e24 */ /* 0x000fe2000f8e00ff */
[----:B------:R-:W4:Y:S04]  /*0f00*/  @!P2 LDG.E.128 R12, desc[UR36][R4.64] ;  /* 0x00000024040ca981 */ /* 0x000f28000c1e1d00 */
[----:B------:R-:W2:Y:S01]  /*0f10*/  @P3 LDG.E R8, desc[UR36][R8.64] ;  /* 0x0000002408083981 */ /* 0x000ea2000c1e1900 */
[----:B------:R-:W-:-:S04]  /*0f20*/  @!P1 IMAD R11, R0, 0xe0, R23 ;  /* 0x000000e0000b9824 */ /* 0x000fc800078e0217 */
[----:B---3--:R-:W-:-:S05]  /*0f30*/  @!P1 IMAD.WIDE R6, R11, 0x2, R6 ;  /* 0x000000020b069825 */ /* 0x008fca00078e0206 */
[----:B------:R-:W3:Y:S01]  /*0f40*/  @!P1 LDG.E.128 R32, desc[UR36][R6.64] ;  /* 0x0000002406209981 */ /* 0x000ee2000c1e1d00 */
[----:B------:R-:W-:Y:S02]  /*0f50*/  ISETP.NE.AND P2, PT, RZ, UR4, PT ;  /* 0x00000004ff007c0c */ /* 0x000fe4000bf45270 */
[----:B------:R-:W-:Y:S02]  /*0f60*/  ISETP.GE.AND P0, PT, R22, 0x20, PT ;  /* 0x000000201600780c */ /* 0x000fe40003f06270 */
[----:B--2---:R-:W-:Y:S02]  /*0f70*/  @P3 R2UR UR39, R8 ;  /* 0x00000000082732ca */ /* 0x004fe400000e0000 */
[----:B------:R-:W-:Y:S01]  /*0f80*/  ISETP.GT.AND P3, PT, R10, RZ, PT ;  /* 0x000000ff0a00720c */ /* 0x000fe20003f64270 */
[----:B----45:R-:W-:Y:S02]  /*0f90*/  HFMA2.MMA R24, R24, 1, 1, R12 ;  /* 0x3c003c0018187835 */ /* 0x030fe4000000000c */
[----:B------:R-:W-:Y:S01]  /*0fa0*/  HFMA2.MMA R26, R26, 1, 1, R14 ;  /* 0x3c003c001a1a7835 */ /* 0x000fe2000000000e */
[----:B------:R-:W-:-:S02]  /*0fb0*/  HADD2 R25, R25, R13 ;  /* 0x0000000d19197230 */ /* 0x000fc40000000000 */
[----:B------:R-:W-:Y:S01]  /*0fc0*/  HADD2 R27, R27, R15 ;  /* 0x0000000f1b1b7230 */ /* 0x000fe20000000000 */
[----:B------:R-:W-:Y:S02]  /*0fd0*/  HFMA2.MMA R16, R16, 1, 1, R28 ;  /* 0x3c003c0010107835 */ /* 0x000fe4000000001c */
[----:B------:R-:W-:Y:S02]  /*0fe0*/  HFMA2.MMA R18, R18, 1, 1, R30 ;  /* 0x3c003c0012127835 */ /* 0x000fe4000000001e */
[----:B---3--:R-:W-:Y:S02]  /*0ff0*/  @!P1 HFMA2.MMA R25, R25, R33, -RZ ;  /* 0x0000002119199235 */ /* 0x008fe400001000ff */
[----:B------:R-:W-:Y:S01]  /*1000*/  @!P1 HFMA2.MMA R27, R27, R35, -RZ ;  /* 0x000000231b1b9235 */ /* 0x000fe200001000ff */
[----:B------:R-:W-:Y:S02]  /*1010*/  HADD2 R17, R17, R29 ;  /* 0x0000001d11117230 */ /* 0x000fe40000000000 */
[----:B------:R-:W-:-:S02]  /*1020*/  HADD2 R19, R19, R31 ;  /* 0x0000001f13137230 */ /* 0x000fc40000000000 */
[----:B------:R-:W-:Y:S02]  /*1030*/  @!P1 HMUL2 R24, R24, R32 ;  /* 0x0000002018189232 */ /* 0x000fe40000000000 */
[----:B------:R-:W-:Y:S01]  /*1040*/  @!P1 HMUL2 R26, R26, R34 ;  /* 0x000000221a1a9232 */ /* 0x000fe20000000000 */
[----:B------:R-:W-:Y:S06]  /*1050*/  @!P2 BRA P3, `(.L_x_2985) ;  /* 0x0000000c00bca947 */ /* 0x000fec0001800000 */
        /* <DEDUP_REMOVED lines=52> */
.L_x_2987:
[----:B------:R-:W0:Y:S01]  /*13a0*/  S2R R3, SR_CgaCtaId ;  /* 0x0000000000037919 */ /* 0x000e220000008800 */
[----:B------:R-:W1:Y:S01]  /*13b0*/  LDC R6, c[0x0][0x290] ;  /* 0x0000a400ff067b82 */ /* 0x000e620000000800 */
[----:B------:R-:W-:Y:S01]  /*13c0*/  MOV R0, 0x400 ;  /* 0x0000040000007802 */ /* 0x000fe20000000f00 */
[----:B------:R-:W-:Y:S05]  /*13d0*/  WARPSYNC.ALL ;  /* 0x0000000000007948 */ /* 0x000fea0003800000 */
[----:B------:R-:W-:Y:S01]  /*13e0*/  VIADD R2, R0, 0x240 ;  /* 0x0000024000027836 */ /* 0x000fe20000000000 */
[----:B------:R-:W-:Y:S01]  /*13f0*/  ISETP.NE.AND P6, PT, R31, RZ, PT ;  /* 0x000000ff1f00720c */ /* 0x000fe20003fc5270 */
[----:B------:R-:W-:-:S03]  /*1400*/  IMAD R0, R28, R29, R30 ;  /* 0x0000001d1c007224 */ /* 0x000fc600078e021e */
[----:B0-----:R-:W-:-:S04]  /*1410*/  LEA R3, R3, R2, 0x18 ;  /* 0x0000000203037211 */ /* 0x001fc800078ec0ff */
[----:B------:R-:W-:-:S04]  /*1420*/  LEA R32, R0, R3, 0x1 ;  /* 0x0000000300207211 */ /* 0x000fc800078e08ff */
[----:B-1----:R-:W-:Y:S01]  /*1430*/  LEA R34, R6, R32, 0x1 ;  /* 0x0000002006227211 */ /* 0x002fe200078e08ff */
[----:B------:R0:W-:Y:S04]  /*1440*/  @P6 STS.128 [R32], R16 ;  /* 0x0000001020006388 */ /* 0x0001e80000000c00 */
[----:B------:R0:W-:Y:S01]  /*1450*/  @P6 STS.128 [R34], R24 ;  /* 0x0000001822006388 */ /* 0x0001e20000000c00 */
        /* <DEDUP_REMOVED lines=11> */
[----:B------:R-:W-:Y:S01]  /*1510*/  SHF.R.S32.HI R0, RZ, 0x1f, R5 ;  /* 0x0000001fff007819 */ /* 0x000fe20000011405 */
[----:B------:R-:W-:Y:S03]  /*1520*/  BSSY B1, `(.L_x_2990) ;  /* 0x000007d000017945 */ /* 0x000fe60003800000 */
[-C--:B------:R-:W-:Y:S01]  /*1530*/  LEA R37, R28, R35.reuse, 0x1 ;  /* 0x000000231c257211 */ /* 0x080fe200078e08ff */
[----:B------:R-:W1:Y:S01]  /*1540*/  LDS.64 R8, [R35] ;  /* 0x0000000023087984 */ /* 0x000e620000000a00 */
[----:B------:R-:W-:Y:S02]  /*1550*/  LEA R39, R6, R35, 0x1 ;  /* 0x0000002306277211 */ /* 0x000fe400078e08ff */
[----:B------:R-:W-:Y:S01]  /*1560*/  LEA.HI R0, R0, R5, RZ, 0x2 ;  /* 0x0000000500007211 */ /* 0x000fe200078f10ff */
[----:B0-----:R-:W0:Y:S01]  /*1570*/  LDS.64 R18, [R37] ;  /* 0x0000000025127984 */ /* 0x001e220000000a00 */
[----:B------:R-:W-:-:S02]  /*1580*/  IMAD R41, R6, 0x2, R37 ;  /* 0x0000000206297824 */ /* 0x000fc400078e0225 */
[----:B------:R-:W-:Y:S01]  /*1590*/  SHF.L.U32 R0, R0, 0x1, RZ ;  /* 0x0000000100007819 */ /* 0x000fe200000006ff */
[----:B------:R-:W2:Y:S03]  /*15a0*/  LDS.64 R10, [R39] ;  /* 0x00000000270a7984 */ /* 0x000ea60000000a00 */
[----:B------:R-:W-:Y:S01]  /*15b0*/  LOP3.LUT R5, R0, 0xfffffff8, RZ, 0xc0, !PT ;  /* 0xfffffff800057812 */ /* 0x000fe200078ec0ff */
[----:B------:R-:W3:Y:S03]  /*15c0*/  LDS.64 R12, [R41] ;  /* 0x00000000290c7984 */ /* 0x000ee60000000a00 */
[----:B------:R-:W-:Y:S02]  /*15d0*/  ISETP.GE.AND P0, PT, R5, R6, PT ;  /* 0x000000060500720c */ /* 0x000fe40003f06270 */
[----:B-1----:R-:W-:-:S02]  /*15e0*/  SHF.R.U64 R2, R8, 0x10, R9 ;  /* 0x0000001008027819 */ /* 0x002fc40000001209 */
[----:B------:R-:W-:Y:S02]  /*15f0*/  SHF.R.U32.HI R4, RZ, 0x10, R9 ;  /* 0x00000010ff047819 */ /* 0x000fe40000011609 */
[--C-:B0-----:R-:W-:Y:S02]  /*1600*/  SHF.R.U64 R17, R18, 0x10, R19.reuse ;  /* 0x0000001012117819 */ /* 0x101fe40000001213 */
[----:B------:R-:W-:Y:S02]  /*1610*/  PRMT R16, R8, 0x5410, R18 ;  /* 0x0000541008107816 */ /* 0x000fe40000000012 */
[----:B------:R-:W-:Y:S02]  /*1620*/  PRMT R18, R9, 0x5410, R19 ;  /* 0x0000541009127816 */ /* 0x000fe40000000013 */
[----:B------:R-:W-:Y:S02]  /*1630*/  PRMT R17, R2, 0x5410, R17 ;  /* 0x0000541002117816 */ /* 0x000fe40000000011 */
[----:B------:R-:W-:-:S02]  /*1640*/  SHF.R.U32.HI R19, RZ, 0x10, R19 ;  /* 0x00000010ff137819 */ /* 0x000fc40000011613 */
[--C-:B--2---:R-:W-:Y:S02]  /*1650*/  SHF.R.U64 R2, R10, 0x10, R11.reuse ;  /* 0x000000100a027819 */ /* 0x104fe4000000120b */
[----:B------:R-:W-:Y:S02]  /*1660*/  SHF.R.U32.HI R0, RZ, 0x10, R11 ;  /* 0x00000010ff007819 */ /* 0x000fe4000001160b */
[--C-:B---3--:R-:W-:Y:S02]  /*1670*/  SHF.R.U64 R25, R12, 0x10, R13.reuse ;  /* 0x000000100c197819 */ /* 0x108fe4000000120d */
[----:B------:R-:W-:Y:S02]  /*1680*/  SHF.R.U32.HI R27, RZ, 0x10, R13 ;  /* 0x00000010ff1b7819 */ /* 0x000fe4000001160d */
[----:B------:R-:W-:Y:S02]  /*1690*/  PRMT R19, R4, 0x5410, R19 ;  /* 0x0000541004137816 */ /* 0x000fe40000000013 */
        /* <DEDUP_REMOVED lines=9> */
[----:B------:R0:W1:Y:S01]  /*1730*/  MUFU.RCP R7, R0 ;  /* 0x0000000000077308 */ /* 0x0000620000001000 */
[----:B------:R-:W-:Y:S01]  /*1740*/  IADD3 R3, R5, 0x2, RZ ;  /* 0x0000000205037810 */ /* 0x000fe20007ffe0ff */
[----:B------:R-:W-:Y:S01]  /*1750*/  UIADD3 UR4, -UR39, UR4, URZ ;  /* 0x0000000427047290 */ /* 0x000fe2000fffe13f */
[----:B------:R-:W-:Y:S01]  /*1760*/  I2FP.F32.S32 R4, R4 ;  /* 0x0000000400047245 */ /* 0x000fe20000201400 */
[--C-:B------:R-:W-:Y:S01]  /*1770*/  HADD2.F32 R15, -RZ, R18.reuse.H1_H1 ;  /* 0x30000012ff0f7230 */ /* 0x100fe20000004100 */
[----:B------:R-:W-:Y:S01]  /*1780*/  I2FP.F32.S32 R3, R3 ;  /* 0x0000000300037245 */ /* 0x000fe20000201400 */
[----:B------:R-:W-:-:S02]  /*1790*/  HADD2.F32 R13, -RZ, R18.H0_H0 ;  /* 0x20000012ff0d7230 */ /* 0x000fc40000004100 */
[----:B------:R-:W-:Y:S01]  /*17a0*/  HADD2.F32 R31, -RZ, R19.H1_H1 ;  /* 0x30000013ff1f7230 */ /* 0x000fe20000004100 */
[----:B0-----:R-:W-:Y:S01]  /*17b0*/  IADD3 R0, R5, 0x6, RZ ;  /* 0x0000000605007810 */ /* 0x001fe20007ffe0ff */
[--C-:B------:R-:W-:Y:S02]  /*17c0*/  HADD2.F32 R21, -RZ, R26.reuse.H1_H1 ;  /* 0x3000001aff157230 */ /* 0x100fe40000004100 */
[----:B------:R-:W-:Y:S01]  /*17d0*/  HADD2.F32 R33, -RZ, R27.H1_H1 ;  /* 0x3000001bff217230 */ /* 0x000fe20000004100 */
[----:B------:R-:W-:Y:S01]  /*17e0*/  I2FP.F32.S32 R0, R0 ;  /* 0x0000000000007245 */ /* 0x000fe20000201400 */
[----:B------:R-:W-:Y:S02]  /*17f0*/  HADD2.F32 R29, -RZ, R19.H0_H0 ;  /* 0x20000013ff1d7230 */ /* 0x000fe40000004100 */
[----:B------:R-:W-:Y:S02]  /*1800*/  HADD2.F32 R27, -RZ, R27.H0_H0 ;  /* 0x2000001bff1b7230 */ /* 0x000fe40000004100 */
[-C--:B-1----:R-:W-:Y:S01]  /*1810*/  FMUL.FTZ R2, R2, R7.reuse ;  /* 0x0000000702027220 */ /* 0x082fe20000410000 */
[-C--:B------:R-:W-:Y:S01]  /*1820*/  FMUL.FTZ R3, R3, R7.reuse ;  /* 0x0000000703037220 */ /* 0x080fe20000410000 */
[----:B------:R-:W-:Y:S01]  /*1830*/  FMUL.FTZ R4, R4, R7 ;  /* 0x0000000704047220 */ /* 0x000fe20000410000 */
[----:B------:R-:W-:-:S02]  /*1840*/  HADD2.F32 R19, -RZ, R26.H0_H0 ;  /* 0x2000001aff137230 */ /* 0x000fc40000004100 */
[----:B------:R-:W-:Y:S01]  /*1850*/  FMUL.FTZ R2, R2, 13.28771209716796875 ;  /* 0x41549a7802027820 */ /* 0x000fe20000410000 */
[----:B------:R-:W-:Y:S01]  /*1860*/  FMUL.FTZ R3, R3, 13.28771209716796875 ;  /* 0x41549a7803037820 */ /* 0x000fe20000410000 */
[----:B------:R-:W-:Y:S01]  /*1870*/  FMUL.FTZ R5, R4, 13.28771209716796875 ;  /* 0x41549a7804057820 */ /* 0x000fe20000410000 */
[----:B------:R-:W-:Y:S01]  /*1880*/  FMUL.FTZ R4, R0, R7 ;  /* 0x0000000700047220 */ /* 0x000fe20000410000 */
[----:B------:R-:W0:Y:S01]  /*1890*/  MUFU.EX2 R9, -R2 ;  /* 0x8000000200097308 */ /* 0x000e220000000800 */
[----:B------:R-:W-:Y:S02]  /*18a0*/  I2FP.F32.S32 R0, UR4 ;  /* 0x0000000400007c45 */ /* 0x000fe40008201400 */
[----:B------:R-:W-:-:S05]  /*18b0*/  FMUL.FTZ R7, R4, 13.28771209716796875 ;  /* 0x41549a7804077820 */ /* 0x000fca0000410000 */
[----:B------:R-:W1:Y:S08]  /*18c0*/  MUFU.EX2 R3, -R3 ;  /* 0x8000000300037308 */ /* 0x000e700000000800 */
[----:B------:R-:W2:Y:S01]  /*18d0*/  MUFU.EX2 R5, -R5 ;  /* 0x8000000500057308 */ /* 0x000ea20000000800 */
[----:B0-----:R-:W-:Y:S01]  /*18e0*/  FMUL.FTZ R2, R0, R9 ;  /* 0x0000000900027220 */ /* 0x001fe20000410000 */
[----:B------:R-:W-:-:S02]  /*18f0*/  HADD2.F32 R9, -RZ, R17.H1_H1 ;  /* 0x30000011ff097230 */ /* 0x000fc40000004100 */
[----:B------:R-:W-:Y:S02]  /*1900*/  HADD2.F32 R17, -RZ, R17.H0_H0 ;  /* 0x20000011ff117230 */ /* 0x000fe40000004100 */
[----:B------:R-:W-:Y:S02]  /*1910*/  FMUL.RZ R11, R2, 0.15915493667125701904 ;  /* 0x3e22f983020b7820 */ /* 0x000fe4000040c000 */
[----:B------:R-:W0:Y:S01]  /*1920*/  MUFU.EX2 R7, -R7 ;  /* 0x8000000700077308 */ /* 0x000e220000000800 */
[----:B-1----:R-:W-:-:S04]  /*1930*/  FMUL.FTZ R4, R0, R3 ;  /* 0x0000000300047220 */ /* 0x002fc80000410000 */
[----:B------:R-:W-:Y:S01]  /*1940*/  FMUL.RZ R12, R4, 0.15915493667125701904 ;  /* 0x3e22f983040c7820 */ /* 0x000fe2000040c000 */
[--C-:B------:R-:W-:Y:S02]  /*1950*/  HADD2.F32 R4, -RZ, R16.reuse.H1_H1 ;  /* 0x30000010ff047230 */ /* 0x100fe40000004100 */
[----:B------:R-:W1:Y:S01]  /*1960*/  MUFU.SIN R3, R11 ;  /* 0x0000000b00037308 */ /* 0x000e620000000400 */
[----:B--2---:R-:W-:Y:S01]  /*1970*/  FMUL.FTZ R5, R0, R5 ;  /* 0x0000000500057220 */ /* 0x004fe20000410000 */
[----:B------:R-:W-:-:S03]  /*1980*/  HADD2.F32 R16, -RZ, R16.H0_H0 ;  /* 0x20000010ff107230 */ /* 0x000fc60000004100 */
[----:B------:R-:W-:-:S03]  /*1990*/  FMUL.RZ R20, R5, 0.15915493667125701904 ;  /* 0x3e22f98305147820 */ /* 0x000fc6000040c000 */
[----:B------:R2:W3:Y:S01]  /*19a0*/  MUFU.COS R2, R11 ;  /* 0x0000000b00027308 */ /* 0x0004e20000000000 */
[----:B0-----:R-:W-:Y:S01]  /*19b0*/  FMUL.FTZ R5, R0, R7 ;  /* 0x0000000700057220 */ /* 0x001fe20000410000 */
[--C-:B------:R-:W-:Y:S02]  /*19c0*/  HADD2.F32 R0, -RZ, R24.reuse.H1_H1 ;  /* 0x30000018ff007230 */ /* 0x100fe40000004100 */
[----:B------:R-:W-:Y:S02]  /*19d0*/  HADD2.F32 R24, -RZ, R24.H0_H0 ;  /* 0x20000018ff187230 */ /* 0x000fe40000004100 */
[----:B------:R-:W-:Y:S02]  /*19e0*/  FMUL.RZ R18, R5, 0.15915493667125701904 ;  /* 0x3e22f98305127820 */ /* 0x000fe4000040c000 */
[----:B------:R-:W0:Y:S01]  /*19f0*/  MUFU.SIN R8, R12 ;  /* 0x0000000c00087308 */ /* 0x000e220000000400 */
[C---:B-1----:R-:W-:Y:S01]  /*1a00*/  FMUL.FTZ R5, R3.reuse, R4 ;  /* 0x0000000403057220 */ /* 0x042fe20000410000 */
[----:B------:R-:W-:Y:S01]  /*1a10*/  FMUL.FTZ R7, R3, R0 ;  /* 0x0000000003077220 */ /* 0x000fe20000410000 */
[----:B--2---:R-:W-:-:S02]  /*1a20*/  HADD2.F32 R11, -RZ, R25.H1_H1 ;  /* 0x30000019ff0b7230 */ /* 0x004fc40000004100 */
[----:B------:R-:W-:-:S03]  /*1a30*/  HADD2.F32 R25, -RZ, R25.H0_H0 ;  /* 0x20000019ff197230 */ /* 0x000fc60000004100 */
[----:B------:R-:W1:Y:S01]  /*1a40*/  MUFU.COS R6, R12 ;  /* 0x0000000c00067308 */ /* 0x000e620000000000 */
[C---:B---3--:R-:W-:Y:S01]  /*1a50*/  FMUL.FTZ R4, R2.reuse, R4 ;  /* 0x0000000402047220 */ /* 0x048fe20000410000 */
[C---:B------:R-:W-:Y:S01]  /*1a60*/  FMUL.FTZ R0, R2.reuse, R0 ;  /* 0x0000000002007220 */ /* 0x040fe20000410000 */
[C---:B------:R-:W-:Y:S01]  /*1a70*/  FFMA.FTZ R5, R2.reuse, R16, -R5 ;  /* 0x0000001002057223 */ /* 0x040fe20000010805 */
[----:B------:R-:W-:Y:S01]  /*1a80*/  FFMA.FTZ R7, R2, R24, -R7 ;  /* 0x0000001802077223 */ /* 0x000fe20000010807 */
[C---:B------:R-:W-:Y:S01]  /*1a90*/  FFMA.FTZ R16, R3.reuse, R16, R4 ;  /* 0x0000001003107223 */ /* 0x040fe20000010004 */
[----:B------:R-:W-:Y:S02]  /*1aa0*/  FFMA.FTZ R24, R3, R24, R0 ;  /* 0x0000001803187223 */ /* 0x000fe40000010000 */
[----:B------:R-:W-:Y:S01]  /*1ab0*/  MUFU.COS R10, R20 ;  /* 0x00000014000a7308 */ /* 0x000fe20000000000 */
[C---:B0-----:R-:W-:Y:S01]  /*1ac0*/  FMUL.FTZ R3, R8.reuse, R9 ;  /* 0x0000000908037220 */ /* 0x041fe20000410000 */
[----:B------:R-:W-:Y:S01]  /*1ad0*/  FMUL.FTZ R2, R8, R11 ;  /* 0x0000000b08027220 */ /* 0x000fe20000410000 */
[----:B------:R-:W-:-:S02]  /*1ae0*/  F2FP.F16.F32.PACK_AB R16, R16, R5 ;  /* 0x000000051010723e */ /* 0x000fc400000000ff */
[----:B------:R-:W-:-:S03]  /*1af0*/  F2FP.F16.F32.PACK_AB R24, R24, R7 ;  /* 0x000000071818723e */ /* 0x000fc600000000ff */
[----:B------:R-:W0:Y:S01]  /*1b00*/  MUFU.SIN R12, R20 ;  /* 0x00000014000c7308 */ /* 0x000e220000000400 */
[C---:B-1----:R-:W-:Y:S01]  /*1b10*/  FMUL.FTZ R9, R6.reuse, R9 ;  /* 0x0000000906097220 */ /* 0x042fe20000410000 */
[C---:B------:R-:W-:Y:S01]  /*1b20*/  FMUL.FTZ R11, R6.reuse, R11 ;  /* 0x0000000b060b7220 */ /* 0x040fe20000410000 */
[C---:B------:R-:W-:Y:S01]  /*1b30*/  FFMA.FTZ R2, R6.reuse, R25, -R2 ;  /* 0x0000001906027223 */ /* 0x040fe20000010802 */
[-C--:B------:R-:W-:Y:S01]  /*1b40*/  FFMA.FTZ R3, R6, R17.reuse, -R3 ;  /* 0x0000001106037223 */ /* 0x080fe20000010803 */
[C---:B------:R-:W-:Y:S01]  /*1b50*/  FFMA.FTZ R0, R8.reuse, R17, R9 ;  /* 0x0000001108007223 */ /* 0x040fe20000010009 */
[----:B------:R-:W-:Y:S02]  /*1b60*/  FFMA.FTZ R25, R8, R25, R11 ;  /* 0x0000001908197223 */ /* 0x000fe4000001000b */
[----:B------:R-:W1:Y:S02]  /*1b70*/  MUFU.SIN R20, R18 ;  /* 0x0000001200147308 */ /* 0x000e640000000400 */
[----:B------:R-:W-:-:S02]  /*1b80*/  F2FP.F16.F32.PACK_AB R17, R0, R3 ;  /* 0x000000030011723e */ /* 0x000fc400000000ff */
[----:B------:R-:W-:-:S04]  /*1b90*/  F2FP.F16.F32.PACK_AB R25, R25, R2 ;  /* 0x000000021919723e */ /* 0x000fc800000000ff */
[----:B------:R2:W3:Y:S01]  /*1ba0*/  MUFU.COS R14, R18 ;  /* 0x00000012000e7308 */ /* 0x0004e20000000000 */
[C---:B0-----:R-:W-:Y:S01]  /*1bb0*/  FMUL.FTZ R9, R12.reuse, R15 ;  /* 0x0000000f0c097220 */ /* 0x041fe20000410000 */
[----:B------:R-:W-:Y:S01]  /*1bc0*/  FMUL.FTZ R4, R12, R21 ;  /* 0x000000150c047220 */ /* 0x000fe20000410000 */
[C---:B------:R-:W-:Y:S01]  /*1bd0*/  FMUL.FTZ R15, R10.reuse, R15 ;  /* 0x0000000f0a0f7220 */ /* 0x040fe20000410000 */
[C---:B------:R-:W-:Y:S01]  /*1be0*/  FMUL.FTZ R21, R10.reuse, R21 ;  /* 0x000000150a157220 */ /* 0x040fe20000410000 */
[C---:B------:R-:W-:Y:S01]  /*1bf0*/  FFMA.FTZ R9, R10.reuse, R13, -R9 ;  /* 0x0000000d0a097223 */ /* 0x040fe20000010809 */
[-C--:B------:R-:W-:Y:S02]  /*1c00*/  FFMA.FTZ R4, R10, R19.reuse, -R4 ;  /* 0x000000130a047223 */ /* 0x080fe40000010804 */
[----:B------:R-:W-:Y:S01]  /*1c10*/  FFMA.FTZ R21, R12, R19, R21 ;  /* 0x000000130c157223 */ /* 0x000fe20000010015 */
[C---:B-1----:R-:W-:Y:S01]  /*1c20*/  FMUL.FTZ R11, R20.reuse, R31 ;  /* 0x0000001f140b7220 */ /* 0x042fe20000410000 */
[----:B------:R-:W-:Y:S01]  /*1c30*/  FMUL.FTZ R8, R20, R33 ;  /* 0x0000002114087220 */ /* 0x000fe20000410000 */
[----:B--2---:R-:W-:-:S02]  /*1c40*/  FFMA.FTZ R18, R12, R13, R15 ;  /* 0x0000000d0c127223 */ /* 0x004fc4000001000f */
[----:B------:R-:W-:-:S03]  /*1c50*/  F2FP.F16.F32.PACK_AB R26, R21, R4 ;  /* 0x00000004151a723e */ /* 0x000fc600000000ff */
[----:B------:R-:W-:Y:S01]  /*1c60*/  F2FP.F16.F32.PACK_AB R18, R18, R9 ;  /* 0x000000091212723e */ /* 0x000fe200000000ff */
[C---:B---3--:R-:W-:Y:S01]  /*1c70*/  FMUL.FTZ R31, R14.reuse, R31 ;  /* 0x0000001f0e1f7220 */ /* 0x048fe20000410000 */
[C---:B------:R-:W-:Y:S01]  /*1c80*/  FMUL.FTZ R33, R14.reuse, R33 ;  /* 0x000000210e217220 */ /* 0x040fe20000410000 */
[C---:B------:R-:W-:Y:S01]  /*1c90*/  FFMA.FTZ R8, R14.reuse, R27, -R8 ;  /* 0x0000001b0e087223 */ /* 0x040fe20000010808 */
[-C--:B------:R-:W-:Y:S01]  /*1ca0*/  FFMA.FTZ R11, R14, R29.reuse, -R11 ;  /* 0x0000001d0e0b7223 */ /* 0x080fe2000001080b */
[C---:B------:R-:W-:Y:S01]  /*1cb0*/  FFMA.FTZ R6, R20.reuse, R29, R31 ;  /* 0x0000001d14067223 */ /* 0x040fe2000001001f */
[----:B------:R-:W-:-:S04]  /*1cc0*/  FFMA.FTZ R27, R20, R27, R33 ;  /* 0x0000001b141b7223 */ /* 0x000fc80000010021 */
[----:B------:R-:W-:Y:S02]  /*1cd0*/  F2FP.F16.F32.PACK_AB R19, R6, R11 ;  /* 0x0000000b0613723e */ /* 0x000fe400000000ff */
[----:B------:R-:W-:-:S07]  /*1ce0*/  F2FP.F16.F32.PACK_AB R27, R27, R8 ;  /* 0x000000081b1b723e */ /* 0x000fce00000000ff */
.L_x_2991:
[----:B------:R-:W-:Y:S05]  /*1cf0*/  BSYNC B1 ;  /* 0x0000000000017941 */ /* 0x000fea0003800000 */
.L_x_2990:
[----:B------:R-:W-:Y:S02]  /*1d00*/  LOP3.LUT R2, R25, 0xffff, RZ, 0xc0, !PT ;  /* 0x0000ffff19027812 */ /* 0x000fe400078ec0ff */
[----:B------:R-:W-:Y:S02]  /*1d10*/  LOP3.LUT R4, R17, 0xffff, RZ, 0xc0, !PT ;  /* 0x0000ffff11047812 */ /* 0x000fe400078ec0ff */
[----:B------:R-:W-:Y:S01]  /*1d20*/  PRMT R0, R27, 0x7732, RZ ;  /* 0x000077321b007816 */ /* 0x000fe200000000ff */
[----:B------:R-:W-:Y:S01]  /*1d30*/  IMAD.WIDE.U32 R2, R2, 0x10000, RZ ;  /* 0x0001000002027825 */ /* 0x000fe200078e00ff */
[----:B------:R-:W-:Y:S02]  /*1d40*/  PRMT R9, R26, 0x7732, RZ ;  /* 0x000077321a097816 */ /* 0x000fe400000000ff */
[----:B------:R-:W-:Y:S01]  /*1d50*/  PRMT R11, R18, 0x5410, R19 ;  /* 0x00005410120b7816 */ /* 0x000fe20000000013 */
[----:B------:R-:W-:Y:S01]  /*1d60*/  IMAD.WIDE.U32 R4, R4, 0x10000, RZ ;  /* 0x0001000004047825 */ /* 0x000fe200078e00ff */
[----:B------:R-:W-:-:S02]  /*1d70*/  LOP3.LUT R6, R2, 0xffff, R24, 0xf8, !PT ;  /* 0x0000ffff02067812 */ /* 0x000fc400078ef818 */
[----:B------:R-:W-:Y:S02]  /*1d80*/  PRMT R7, R26, 0x5410, R27 ;  /* 0x000054101a077816 */ /* 0x000fe4000000001b */
[----:B------:R-:W-:Y:S02]  /*1d90*/  PRMT R2, R25, 0x7732, RZ ;  /* 0x0000773219027816 */ /* 0x000fe400000000ff */
[----:B------:R-:W-:Y:S02]  /*1da0*/  PRMT R21, R9, 0x5410, R0 ;  /* 0x0000541009157816 */ /* 0x000fe40000000000 */
[----:B------:R-:W-:Y:S02]  /*1db0*/  LOP3.LUT R8, R4, 0xffff, R16, 0xf8, !PT ;  /* 0x0000ffff04087812 */ /* 0x000fe400078ef810 */
[----:B------:R-:W-:Y:S02]  /*1dc0*/  LOP3.LUT R9, R11, R5, RZ, 0xfc, !PT ;  /* 0x000000050b097212 */ /* 0x000fe400078efcff */
[----:B------:R-:W-:-:S02]  /*1dd0*/  PRMT R4, R17, 0x7732, RZ ;  /* 0x0000773211047816 */ /* 0x000fc400000000ff */
[----:B------:R-:W-:Y:S02]  /*1de0*/  PRMT R0, R19, 0x7732, RZ ;  /* 0x0000773213007816 */ /* 0x000fe400000000ff */
[----:B------:R-:W-:Y:S01]  /*1df0*/  PRMT R11, R18, 0x7732, RZ ;  /* 0x00007732120b7816 */ /* 0x000fe200000000ff */
[----:B------:R-:W-:Y:S01]  /*1e00*/  IMAD.WIDE.U32 R4, R4, 0x10000, RZ ;  /* 0x0001000004047825 */ /* 0x000fe200078e00ff */
[----:B------:R-:W-:Y:S02]  /*1e10*/  LOP3.LUT R7, R7, R3, RZ, 0xfc, !PT ;  /* 0x0000000307077212 */ /* 0x000fe400078efcff */
[----:B------:R-:W-:Y:S01]  /*1e20*/  PRMT R10, R16, 0x7732, RZ ;  /* 0x00007732100a7816 */ /* 0x000fe200000000ff */
[----:B------:R-:W-:Y:S01]  /*1e30*/  IMAD.WIDE.U32 R2, R2, 0x10000, RZ ;  /* 0x0001000002027825 */ /* 0x000fe200078e00ff */
[----:B------:R-:W-:Y:S01]  /*1e40*/  PRMT R13, R24, 0x7732, RZ ;  /* 0x00007732180d7816 */ /* 0x000fe200000000ff */
[----:B------:R1:W-:Y:S01]  /*1e50*/  STS.64 [R39], R6 ;  /* 0x0000000627007388 */ /* 0x0003e20000000a00 */
[----:B------:R-:W-:-:S02]  /*1e60*/  PRMT R15, R11, 0x5410, R0 ;  /* 0x000054100b0f7816 */ /* 0x000fc40000000000 */
[----:B------:R-:W-:Y:S02]  /*1e70*/  MOV R11, R10 ;  /* 0x0000000a000b7202 */ /* 0x000fe40000000f00 */
[----:B------:R-:W-:Y:S02]  /*1e80*/  LOP3.LUT R3, R21, R3, RZ, 0xfc, !PT ;  /* 0x0000000315037212 */ /* 0x000fe400078efcff */
[----:B------:R-:W-:Y:S02]  /*1e90*/  LOP3.LUT R2, R2, R13, RZ, 0xfc, !PT ;  /* 0x0000000d02027212 */ /* 0x000fe400078efcff */
[----:B------:R-:W-:Y:S02]  /*1ea0*/  LOP3.LUT R5, R15, R5, RZ, 0xfc, !PT ;  /* 0x000000050f057212 */ /* 0x000fe400078efcff */
[----:B------:R-:W-:Y:S01]  /*1eb0*/  LOP3.LUT R4, R4, R11, RZ, 0xfc, !PT ;  /* 0x0000000b04047212 */ /* 0x000fe200078efcff */
[----:B------:R1:W-:Y:S04]  /*1ec0*/  STS.64 [R41], R2 ;  /* 0x0000000229007388 */ /* 0x0003e80000000a00 */
[----:B------:R1:W-:Y:S04]  /*1ed0*/  STS.64 [R35], R8 ;  /* 0x0000000823007388 */ /* 0x0003e80000000a00 */
[----:B------:R1:W-:Y:S02]  /*1ee0*/  STS.64 [R37], R4 ;  /* 0x0000000425007388 */ /* 0x0003e40000000a00 */
.L_x_2989:
[----:B------:R-:W-:Y:S05]  /*1ef0*/  BSYNC B0 ;  /* 0x0000000000007941 */ /* 0x000fea0003800000 */
.L_x_2988:
[----:B------:R-:W-:Y:S06]  /*1f00*/  BAR.SYNC.DEFER_BLOCKING 0x0 ;  /* 0x0000000000007b1d */ /* 0x000fec0000010000 */
[----:B0-----:R0:W2:Y:S04]  /*1f10*/  @P6 LDS.128 R16, [R32] ;  /* 0x0000000020106984 */ /* 0x0010a80000000c00 */
[----:B------:R0:W3:Y:S01]  /*1f20*/  @P6 LDS.128 R24, [R34] ;  /* 0x0000000022186984 */ /* 0x0000e20000000c00 */
[----:B------:R-:W-:Y:S06]  /*1f30*/  BAR.SYNC.DEFER_BLOCKING 0x0 ;  /* 0x0000000000007b1d */ /* 0x000fec0000010000 */
[----:B------:R-:W-:Y:S05]  /*1f40*/  BRA `(.L_x_2986) ;  /* 0x0000000400907947 */ /* 0x000fea0003800000 */
.L_x_2985:
[----:B------:R-:W-:Y:S01]  /*1f50*/  ISETP.GE.AND P0, PT, R23, R10, PT ;  /* 0x0000000a1700720c */ /* 0x000fe20003f06270 */
[----:B------:R-:W-:-:S12]  /*1f60*/  BSSY B0, `(.L_x_2986) ;  /* 0x0000062000007945 */ /* 0x000fd80003800000 */
[----:B------:R-:W-:Y:S05]  /*1f70*/  @P0 BRA `(.L_x_2992) ;  /* 0x0000000400800947 */ /* 0x000fea0003800000 */
[----:B------:R-:W-:Y:S01]  /*1f80*/  I2FP.F32.S32 R10, R10 ;  /* 0x0000000a000a7245 */ /* 0x000fe20000201400 */
[C---:B------:R-:W-:Y:S01]  /*1f90*/  VIADD R2, R23.reuse, 0x2 ;  /* 0x0000000217027836 */ /* 0x040fe20000000000 */
[----:B------:R-:W-:Y:S01]  /*1fa0*/  I2FP.F32.S32 R0, R23 ;  /* 0x0000001700007245 */ /* 0x000fe20000201400 */
[----:B------:R-:W-:Y:S01]  /*1fb0*/  ULDC UR4, c[0x0][0x29c] ;  /* 0x0000a70000047ab9 */ /* 0x000fe20000000800 */
[----:B------:R-:W0:Y:S01]  /*1fc0*/  MUFU.RCP R7, R10 ;  /* 0x0000000a00077308 */ /* 0x000e220000001000 */
[C---:B------:R-:W-:Y:S01]  /*1fd0*/  IADD3 R3, R23.reuse, 0x4, RZ ;  /* 0x0000000417037810 */ /* 0x040fe20007ffe0ff */
[----:B------:R-:W-:Y:S01]  /*1fe0*/  UIADD3 UR4, -UR39, UR4, URZ ;  /* 0x0000000427047290 */ /* 0x000fe2000fffe13f */
[----:B------:R-:W-:Y:S01]  /*1ff0*/  I2FP.F32.S32 R2, R2 ;  /* 0x0000000200027245 */ /* 0x000fe20000201400 */
[----:B------:R-:W-:Y:S01]  /*2000*/  HADD2.F32 R13, -RZ, R17.H1_H1 ;  /* 0x30000011ff0d7230 */ /* 0x000fe20000004100 */
[----:B------:R-:W-:Y:S01]  /*2010*/  I2FP.F32.S32 R3, R3 ;  /* 0x0000000300037245 */ /* 0x000fe20000201400 */
[----:B------:R-:W-:Y:S01]  /*2020*/  HADD2.F32 R15, -RZ, R25.H1_H1 ;  /* 0x30000019ff0f7230 */ /* 0x000fe20000004100 */
[----:B------:R-:W-:Y:S01]  /*2030*/  IADD3 R4, R23, 0x6, RZ ;  /* 0x0000000617047810 */ /* 0x000fe20007ffe0ff */
[--C-:B------:R-:W-:Y:S01]  /*2040*/  HADD2.F32 R29, -RZ, R19.reuse.H1_H1 ;  /* 0x30000013ff1d7230 */ /* 0x100fe20000004100 */
[----:B------:R-:W-:Y:S01]  /*2050*/  I2FP.F32.S32 R12, UR4 ;  /* 0x00000004000c7c45 */ /* 0x000fe20008201400 */
[----:B------:R-:W-:Y:S01]  /*2060*/  HADD2.F32 R28, -RZ, R19.H0_H0 ;  /* 0x20000013ff1c7230 */ /* 0x000fe20000004100 */
[----:B------:R-:W-:Y:S01]  /*2070*/  I2FP.F32.S32 R4, R4 ;  /* 0x0000000400047245 */ /* 0x000fe20000201400 */
[----:B------:R-:W-:-:S02]  /*2080*/  HADD2.F32 R17, -RZ, R17.H0_H0 ;  /* 0x20000011ff117230 */ /* 0x000fc40000004100 */
[--C-:B------:R-:W-:Y:S02]  /*2090*/  HADD2.F32 R21, -RZ, R18.reuse.H1_H1 ;  /* 0x30000012ff157230 */ /* 0x100fe40000004100 */
[----:B------:R-:W-:Y:S02]  /*20a0*/  HADD2.F32 R20, -RZ, R18.H0_H0 ;  /* 0x20000012ff147230 */ /* 0x000fe40000004100 */
        /* <DEDUP_REMOVED lines=8> */
[----:B------:R-:W-:-:S02]  /*2130*/  HADD2.F32 R19, -RZ, R26.H1_H1 ;  /* 0x3000001aff137230 */ /* 0x000fc40000004100 */
[----:B------:R-:W0:Y:S01]  /*2140*/  MUFU.EX2 R0, -R0 ;  /* 0x8000000000007308 */ /* 0x000e220000000800 */
[----:B------:R-:W-:Y:S02]  /*2150*/  HADD2.F32 R18, -RZ, R25.H0_H0 ;  /* 0x20000019ff127230 */ /* 0x000fe40000004100 */
[----:B------:R-:W-:Y:S02]  /*2160*/  HADD2.F32 R26, -RZ, R26.H0_H0 ;  /* 0x2000001aff1a7230 */ /* 0x000fe40000004100 */
[--C-:B------:R-:W-:Y:S02]  /*2170*/  HADD2.F32 R25, -RZ, R27.reuse.H1_H1 ;  /* 0x3000001bff197230 */ /* 0x100fe40000004100 */
[----:B------:R-:W-:Y:S01]  /*2180*/  HADD2.F32 R30, -RZ, R27.H0_H0 ;  /* 0x2000001bff1e7230 */ /* 0x000fe20000004100 */
[----:B------:R-:W1:Y:S08]  /*2190*/  MUFU.EX2 R2, -R2 ;  /* 0x8000000200027308 */ /* 0x000e700000000800 */
[----:B------:R-:W2:Y:S01]  /*21a0*/  MUFU.EX2 R5, -R5 ;  /* 0x8000000500057308 */ /* 0x000ea20000000800 */
[----:B0-----:R-:W-:-:S04]  /*21b0*/  FMUL.FTZ R0, R12, R0 ;  /* 0x000000000c007220 */ /* 0x001fc80000410000 */
[----:B------:R-:W-:-:S03]  /*21c0*/  FMUL.RZ R9, R0, 0.15915493667125701904 ;  /* 0x3e22f98300097820 */ /* 0x000fc6000040c000 */
[----:B------:R-:W0:Y:S01]  /*21d0*/  MUFU.EX2 R7, -R7 ;  /* 0x8000000700077308 */ /* 0x000e220000000800 */
[----:B-1----:R-:W-:-:S04]  /*21e0*/  FMUL.FTZ R3, R12, R2 ;  /* 0x000000020c037220 */ /* 0x002fc80000410000 */
[----:B------:R-:W-:-:S03]  /*21f0*/  FMUL.RZ R10, R3, 0.15915493667125701904 ;  /* 0x3e22f983030a7820 */ /* 0x000fc6000040c000 */
[----:B------:R-:W1:Y:S01]  /*2200*/  MUFU.SIN R2, R9 ;  /* 0x0000000900027308 */ /* 0x000e620000000400 */
[C---:B--2---:R-:W-:Y:S01]  /*2210*/  FMUL.FTZ R3, R12.reuse, R5 ;  /* 0x000000050c037220 */ /* 0x044fe20000410000 */
[--C-:B------:R-:W-:Y:S02]  /*2220*/  HADD2.F32 R5, -RZ, R16.reuse.H1_H1 ;  /* 0x30000010ff057230 */ /* 0x100fe40000004100 */
[----:B------:R-:W-:Y:S02]  /*2230*/  HADD2.F32 R16, -RZ, R16.H0_H0 ;  /* 0x20000010ff107230 */ /* 0x000fe40000004100 */
[----:B------:R-:W-:Y:S02]  /*2240*/  FMUL.RZ R11, R3, 0.15915493667125701904 ;  /* 0x3e22f983030b7820 */ /* 0x000fe4000040c000 */
[----:B------:R2:W3:Y:S01]  /*2250*/  MUFU.COS R0, R9 ;  /* 0x0000000900007308 */ /* 0x0004e20000000000 */
[----:B0-----:R-:W-:-:S04]  /*2260*/  FMUL.FTZ R3, R12, R7 ;  /* 0x000000070c037220 */ /* 0x001fc80000410000 */
[----:B------:R-:W-:-:S03]  /*2270*/  FMUL.RZ R14, R3, 0.15915493667125701904 ;  /* 0x3e22f983030e7820 */ /* 0x000fc6000040c000 */
[----:B------:R-:W0:Y:S01]  /*2280*/  MUFU.COS R4, R10 ;  /* 0x0000000a00047308 */ /* 0x000e220000000000 */
[--C-:B--2---:R-:W-:Y:S02]  /*2290*/  HADD2.F32 R9, -RZ, R24.reuse.H1_H1 ;  /* 0x30000018ff097230 */ /* 0x104fe40000004100 */
[C---:B-1----:R-:W-:Y:S01]  /*22a0*/  FMUL.FTZ R3, R2.reuse, R5 ;  /* 0x0000000502037220 */ /* 0x042fe20000410000 */
[----:B------:R-:W-:Y:S02]  /*22b0*/  HADD2.F32 R24, -RZ, R24.H0_H0 ;  /* 0x20000018ff187230 */ /* 0x000fe40000004100 */
[----:B------:R-:W-:Y:S02]  /*22c0*/  FMUL.FTZ R7, R2, R9 ;  /* 0x0000000902077220 */ /* 0x000fe40000410000 */
[----:B------:R-:W1:Y:S01]  /*22d0*/  MUFU.SIN R6, R10 ;  /* 0x0000000a00067308 */ /* 0x000e620000000400 */
[C---:B---3--:R-:W-:Y:S01]  /*22e0*/  FMUL.FTZ R5, R0.reuse, R5 ;  /* 0x0000000500057220 */ /* 0x048fe20000410000 */
[C---:B------:R-:W-:Y:S01]  /*22f0*/  FMUL.FTZ R9, R0.reuse, R9 ;  /* 0x0000000900097220 */ /* 0x040fe20000410000 */
[C---:B------:R-:W-:Y:S01]  /*2300*/  FFMA.FTZ R3, R0.reuse, R16, -R3 ;  /* 0x0000001000037223 */ /* 0x040fe20000010803 */
[----:B------:R-:W-:Y:S01]  /*2310*/  FFMA.FTZ R7, R0, R24, -R7 ;  /* 0x0000001800077223 */ /* 0x000fe20000010807 */
[C---:B------:R-:W-:Y:S01]  /*2320*/  FFMA.FTZ R16, R2.reuse, R16, R5 ;  /* 0x0000001002107223 */ /* 0x040fe20000010005 */
[----:B------:R-:W-:-:S02]  /*2330*/  FFMA.FTZ R24, R2, R24, R9 ;  /* 0x0000001802187223 */ /* 0x000fc40000010009 */
[----:B------:R-:W2:Y:S01]  /*2340*/  MUFU.SIN R10, R11 ;  /* 0x0000000b000a7308 */ /* 0x000ea20000000400 */
[----:B0-----:R-:W-:Y:S01]  /*2350*/  FMUL.FTZ R9, R4, R13 ;  /* 0x0000000d04097220 */ /* 0x001fe20000410000 */
[----:B------:R-:W-:Y:S02]  /*2360*/  F2FP.F16.F32.PACK_AB R16, R16, R3 ;  /* 0x000000031010723e */ /* 0x000fe400000000ff */
[----:B------:R-:W-:-:S04]  /*2370*/  F2FP.F16.F32.PACK_AB R24, R24, R7 ;  /* 0x000000071818723e */ /* 0x000fc800000000ff */
[----:B------:R0:W3:Y:S01]  /*2380*/  MUFU.COS R8, R11 ;  /* 0x0000000b00087308 */ /* 0x0000e20000000000 */
[----:B-1----:R-:W-:Y:S01]  /*2390*/  FMUL.FTZ R5, R6, R13 ;  /* 0x0000000d06057220 */ /* 0x002fe20000410000 */
[----:B------:R-:W-:Y:S01]  /*23a0*/  FMUL.FTZ R13, R4, R15 ;  /* 0x0000000f040d7220 */ /* 0x000fe20000410000 */
[-C--:B------:R-:W-:Y:S02]  /*23b0*/  FFMA.FTZ R0, R6, R17.reuse, R9 ;  /* 0x0000001106007223 */ /* 0x080fe40000010009 */
[----:B------:R-:W-:-:S03]  /*23c0*/  FFMA.FTZ R5, R4, R17, -R5 ;  /* 0x0000001104057223 */ /* 0x000fc60000010805 */
[----:B------:R-:W1:Y:S01]  /*23d0*/  MUFU.COS R12, R14 ;  /* 0x0000000e000c7308 */ /* 0x000e620000000000 */
[----:B0-----:R-:W-:Y:S01]  /*23e0*/  FMUL.FTZ R11, R6, R15 ;  /* 0x0000000f060b7220 */ /* 0x001fe20000410000 */
[----:B--2---:R-:W-:Y:S01]  /*23f0*/  FMUL.FTZ R15, R10, R19 ;  /* 0x000000130a0f7220 */ /* 0x004fe20000410000 */
[-C--:B------:R-:W-:Y:S01]  /*2400*/  FFMA.FTZ R6, R6, R18.reuse, R13 ;  /* 0x0000001206067223 */ /* 0x080fe2000001000d */
[----:B------:R-:W-:Y:S01]  /*2410*/  FMUL.FTZ R9, R10, R21 ;  /* 0x000000150a097220 */ /* 0x000fe20000410000 */
[----:B------:R-:W-:-:S03]  /*2420*/  FFMA.FTZ R11, R4, R18, -R11 ;  /* 0x00000012040b7223 */ /* 0x000fc6000001080b */
[----:B------:R-:W0:Y:S01]  /*2430*/  MUFU.SIN R2, R14 ;  /* 0x0000000e00027308 */ /* 0x000e220000000400 */
[C---:B---3--:R-:W-:Y:S01]  /*2440*/  FMUL.FTZ R17, R8.reuse, R19 ;  /* 0x0000001308117220 */ /* 0x048fe20000410000 */
[C---:B------:R-:W-:Y:S01]  /*2450*/  FMUL.FTZ R13, R8.reuse, R21 ;  /* 0x00000015080d7220 */ /* 0x040fe20000410000 */
[C---:B------:R-:W-:Y:S01]  /*2460*/  FFMA.FTZ R15, R8.reuse, R26, -R15 ;  /* 0x0000001a080f7223 */ /* 0x040fe2000001080f */
[----:B------:R-:W-:Y:S01]  /*2470*/  FFMA.FTZ R9, R8, R20, -R9 ;  /* 0x0000001408097223 */ /* 0x000fe20000010809 */
[C---:B------:R-:W-:Y:S01]  /*2480*/  FFMA.FTZ R26, R10.reuse, R26, R17 ;  /* 0x0000001a0a1a7223 */ /* 0x040fe20000010011 */
[----:B------:R-:W-:Y:S01]  /*2490*/  FFMA.FTZ R18, R10, R20, R13 ;  /* 0x000000140a127223 */ /* 0x000fe2000001000d */
[C---:B-1----:R-:W-:Y:S01]  /*24a0*/  FMUL.FTZ R17, R12.reuse, R29 ;  /* 0x0000001d0c117220 */ /* 0x042fe20000410000 */
[----:B------:R-:W-:-:S03]  /*24b0*/  FMUL.FTZ R21, R12, R25 ;  /* 0x000000190c157220 */ /* 0x000fc60000410000 */
[----:B------:R-:W-:Y:S02]  /*24c0*/  F2FP.F16.F32.PACK_AB R18, R18, R9 ;  /* 0x000000091212723e */ /* 0x000fe400000000ff */
[----:B------:R-:W-:Y:S01]  /*24d0*/  F2FP.F16.F32.PACK_AB R26, R26, R15 ;  /* 0x0000000f1a1a723e */ /* 0x000fe200000000ff */
[C---:B0-----:R-:W-:Y:S01]  /*24e0*/  FMUL.FTZ R13, R2.reuse, R29 ;  /* 0x0000001d020d7220 */ /* 0x041fe20000410000 */
        /* <DEDUP_REMOVED lines=8> */
[----:B------:R-:W-:-:S07]  /*2570*/  F2FP.F16.F32.PACK_AB R27, R2, R27 ;  /* 0x0000001b021b723e */ /* 0x000fce00000000ff */
.L_x_2992:
[----:B------:R-:W-:Y:S05]  /*2580*/  BSYNC B0 ;  /* 0x0000000000007941 */ /* 0x000fea0003800000 */
.L_x_2986:
[----:B------:R-:W-:Y:S01]  /*2590*/  ISETP.GT.AND P0, PT, R22, 0x1f, PT ;  /* 0x0000001f1600780c */ /* 0x000fe20003f04270 */
[----:B------:R-:W-:Y:S01]  /*25a0*/  BSSY B0, `(.L_x_2993) ;  /* 0x0000025000007945 */ /* 0x000fe20003800000 */
[----:B-1----:R-:W-:-:S11]  /*25b0*/  IMAD.MOV.U32 R4, RZ, RZ, RZ ;  /* 0x000000ffff047224 */ /* 0x002fd600078e00ff */
[----:B------:R-:W-:Y:S05]  /*25c0*/  @P0 BRA `(.L_x_2994) ;  /* 0x0000000000880947 */ /* 0x000fea0003800000 */
[----:B------:R-:W-:Y:S01]  /*25d0*/  ISETP.GT.AND P0, PT, R22, 0x1b, PT ;  /* 0x0000001b1600780c */ /* 0x000fe20003f04270 */
[----:B------:R-:W1:Y:S01]  /*25e0*/  S2UR UR5, SR_CgaCtaId ;  /* 0x00000000000579c3 */ /* 0x000e620000008800 */
[----:B------:R-:W-:Y:S01]  /*25f0*/  UMOV UR4, 0x400 ;  /* 0x0000040000047882 */ /* 0x000fe20000000000 */
[----:B--23--:R-:W-:Y:S01]  /*2600*/  HMUL2 R8, R17, R25 ;  /* 0x0000001911087232 */ /* 0x00cfe20000000000 */
[----:B------:R-:W-:Y:S01]  /*2610*/  UIADD3 UR4, UR4, 0x40, URZ ;  /* 0x0000004004047890 */ /* 0x000fe2000fffe03f */
[----:B------:R-:W-:-:S04]  /*2620*/  IADD3 R23, R23, UR43, RZ ;  /* 0x0000002b17177c10 */ /* 0x000fc8000fffe0ff */
[----:B------:R-:W-:-:S04]  /*2630*/  HFMA2.MMA R9, R16, R24, R8 ;  /* 0x0000001810097235 */ /* 0x000fc80000000008 */
[----:B------:R-:W2:Y:S01]  /*2640*/  @!P0 LDC R0, c[0x0][0x284] ;  /* 0x0000a100ff008b82 */ /* 0x000ea20000000800 */
[----:B------:R-:W-:-:S05]  /*2650*/  VOTEU.ALL UP0, P0 ;  /* 0x00000000003f7886 */ /* 0x000fca0000000000 */
[----:B------:R-:W-:Y:S01]  /*2660*/  @!UP0 USHF.L.U32 UR6, UR41, 0x3, URZ ;  /* 0x0000000329068899 */ /* 0x000fe2000800063f */
[----:B------:R-:W-:Y:S01]  /*2670*/  HFMA2 R9, R18, R26, R9 ;  /* 0x0000001a12097231 */ /* 0x000fe20000000009 */
[----:B------:R-:W3:Y:S01]  /*2680*/  @!P0 LDC.64 R2, c[0x0][0x248] ;  /* 0x00009200ff028b82 */ /* 0x000ee20000000a00 */
[----:B-1----:R-:W-:-:S04]  /*2690*/  ULEA UR4, UR5, UR4, 0x18 ;  /* 0x0000000405047291 */ /* 0x002fc8000f8ec03f */
[----:B------:R-:W-:-:S10]  /*26a0*/  HFMA2.MMA R9, R19, R27, R9 ;  /* 0x0000001b13097235 */ /* 0x000fd40000000009 */
[--C-:B------:R-:W-:Y:S02]  /*26b0*/  HADD2.F32 R13, -RZ, R9.reuse.H0_H0 ;  /* 0x20000009ff0d7230 */ /* 0x100fe40000004100 */
[----:B--2---:R-:W-:Y:S01]  /*26c0*/  @!P0 IMAD R23, R23, R0, UR6 ;  /* 0x0000000617178e24 */ /* 0x004fe2000f8e0200 */
[----:B------:R-:W-:Y:S01]  /*26d0*/  LEA R0, R22, UR4, 0x4 ;  /* 0x0000000416007c11 */ /* 0x000fe2000f8e20ff */
[----:B------:R-:W-:Y:S01]  /*26e0*/  HADD2.F32 R4, -RZ, R9.H1_H1 ;  /* 0x30000009ff047230 */ /* 0x000fe20000004100 */
[----:B------:R-:W-:-:S03]  /*26f0*/  UMOV UR4, 0xffffffff ;  /* 0xffffffff00047882 */ /* 0x000fc60000000000 */
[----:B------:R1:W-:Y:S01]  /*2700*/  STS.128 [R0], R16 ;  /* 0x0000001000007388 */ /* 0x0003e20000000c00 */
[----:B---3--:R-:W-:-:S04]  /*2710*/  @!P0 IMAD.WIDE R2, R23, 0x2, R2 ;  /* 0x0000000217028825 */ /* 0x008fc800078e0202 */
[----:B------:R-:W-:Y:S01]  /*2720*/  FADD.FTZ R13, R13, R4 ;  /* 0x000000040d0d7221 */ /* 0x000fe20000010000 */
[----:B------:R1:W-:Y:S01]  /*2730*/  @!P0 STG.E.128 desc[UR36][R2.64], R24 ;  /* 0x0000001802008986 */ /* 0x0003e2000c101d24 */
[----:B------:R-:W-:Y:S05]  /*2740*/  BRA.DIV UR4, `(.L_x_2995) ;  /* 0x0000007604bc7947 */ /* 0x000fea000b800000 */
[----:B------:R-:W1:Y:S02]  /*2750*/  SHFL.BFLY PT, R14, R13, 0x10, 0x1f ;  /* 0x0e001f000d0e7f89 */ /* 0x000e6400000e0000 */
[----:B-1----:R-:W-:-:S05]  /*2760*/  FADD.FTZ R0, R13, R14 ;  /* 0x0000000e0d007221 */ /* 0x002fca0000010000 */
[----:B------:R-:W1:Y:S02]  /*2770*/  SHFL.BFLY PT, R14, R0, 0x8, 0x1f ;  /* 0x0d001f00000e7f89 */ /* 0x000e6400000e0000 */
[----:B-1----:R-:W-:-:S05]  /*2780*/  FADD.FTZ R2, R0, R14 ;  /* 0x0000000e00027221 */ /* 0x002fca0000010000 */
[----:B------:R-:W1:Y:S02]  /*2790*/  SHFL.BFLY PT, R14, R2, 0x4, 0x1f ;  /* 0x0c801f00020e7f89 */ /* 0x000e6400000e0000 */
[----:B-1----:R-:W-:-:S05]  /*27a0*/  FADD.FTZ R3, R2, R14 ;  /* 0x0000000e02037221 */ /* 0x002fca0000010000 */
[----:B------:R-:W1:Y:S02]  /*27b0*/  SHFL.BFLY PT, R14, R3, 0x2, 0x1f ;  /* 0x0c401f00030e7f89 */ /* 0x000e6400000e0000 */
[----:B-1----:R-:W-:-:S05]  /*27c0*/  FADD.FTZ R4, R3, R14 ;  /* 0x0000000e03047221 */ /* 0x002fca0000010000 */
[----:B------:R1:W2:Y:S02]  /*27d0*/  SHFL.BFLY PT, R14, R4, 0x1, 0x1f ;  /* 0x0c201f00040e7f89 */ /* 0x0002a400000e0000 */
.L_x_3113:
[----:B-12---:R-:W-:-:S07]  /*27e0*/  FADD.FTZ R4, R4, R14 ;  /* 0x0000000e04047221 */ /* 0x006fce0000010000 */
.L_x_2994:
[----:B------:R-:W-:Y:S05]  /*27f0*/  BSYNC B0 ;  /* 0x0000000000007941 */ /* 0x000fea0003800000 */
.L_x_2993:
[----:B------:R-:W-:-:S13]  /*2800*/  ISETP.NE.AND P0, PT, R22, RZ, PT ;  /* 0x000000ff1600720c */ /* 0x000fda0003f05270 */
[----:B------:R-:W-:-:S05]  /*2810*/  @P0 MOV R0, 0xff7fffff ;  /* 0xff7fffff00000802 */ /* 0x000fca0000000f00 */
[----:B------:R1:W-:Y:S01]  /*2820*/  @P0 STL [R1+0x30], R0 ;  /* 0x0000300001000387 */ /* 0x0003e20000100800 */
[----:B------:R-:W-:Y:S05]  /*2830*/  @P0 BRA `(.L_x_2996) ;  /* 0x0000000000640947 */ /* 0x000fea0003800000 */
[----:B------:R-:W-:Y:S01]  /*2840*/  ULDC.64 UR4, c[0x0][0x2c8] ;  /* 0x0000b20000047ab9 */ /* 0x000fe20000000a00 */
[----:B------:R-:W-:Y:S01]  /*2850*/  ULDC UR7, c[0x0][0x2a0] ;  /* 0x0000a80000077ab9 */ /* 0x000fe20000000800 */
[----:B------:R-:W-:-:S04]  /*2860*/  UISETP.NE.U32.AND UP0, UPT, UR4, URZ, UPT ;  /* 0x0000003f0400728c */ /* 0x000fc8000bf05070 */
[----:B------:R-:W-:-:S06]  /*2870*/  UISETP.NE.AND.EX UP0, UPT, UR5, URZ, UPT, UP0 ;  /* 0x0000003f0500728c */ /* 0x000fcc000bf05300 */
[----:B------:R-:W-:-:S05]  /*2880*/  PLOP3.LUT P0, PT, PT, PT, UP0, 0x80, 0x0 ;  /* 0x000000000000781c */ /* 0x000fca0003f0f008 */
[----:B------:R-:W-:Y:S01]  /*2890*/  @UP0 UIADD3 UR4, -UR39, UR40, URZ ;  /* 0x0000002827040290 */ /* 0x000fe2000fffe13f */
[----:B------:R-:W-:-:S03]  /*28a0*/  @UP0 ULDC UR6, c[0x0][0x2d0] ;  /* 0x0000b40000060ab9 */ /* 0x000fc60000000800 */
[----:B------:R-:W-:-:S04]  /*28b0*/  @UP0 UIMAD UR5, UR46, UR6, UR4 ;  /* 0x000000062e0502a4 */ /* 0x000fc8000f8e0204 */
[----:B------:R-:W-:-:S03]  /*28c0*/  @UP0 UIMAD UR6, UR5, UR6, UR4 ;  /* 0x00000006050602a4 */ /* 0x000fc6000f8e0204 */
[----:B------:R-:W-:Y:S02]  /*28d0*/  @UP0 ULDC.64 UR4, c[0x0][0x2c8] ;  /* 0x0000b20000040ab9 */ /* 0x000fe40000000a00 */
[----:B------:R-:W-:-:S06]  /*28e0*/  @UP0 UIMAD.WIDE UR4, UR6, 0x2, UR4 ;  /* 0x00000002060408a5 */ /* 0x000fcc000f8e0204 */
[----:B------:R-:W-:Y:S01]  /*28f0*/  IMAD.U32 R2, RZ, RZ, UR4 ;  /* 0x00000004ff027e24 */ /* 0x000fe2000f8e00ff */
[----:B------:R-:W-:-:S05]  /*2900*/  MOV R3, UR5 ;  /* 0x0000000500037c02 */ /* 0x000fca0008000f00 */
[----:B------:R-:W1:Y:S01]  /*2910*/  @P0 LDG.E.U16 R2, desc[UR36][R2.64] ;  /* 0x0000002402020981 */ /* 0x000e62000c1e1500 */
[----:B------:R-:W4:Y:S01]  /*2920*/  S2UR UR6, SR_CgaCtaId ;  /* 0x00000000000679c3 */ /* 0x000f220000008800 */
[----:B------:R-:W-:Y:S01]  /*2930*/  UMOV UR4, 0x400 ;  /* 0x0000040000047882 */ /* 0x000fe20000000000 */
[----:B------:R-:W-:Y:S01]  /*2940*/  FMUL.FTZ R4, R4, UR7 ;  /* 0x0000000704047c20 */ /* 0x000fe20008410000 */
[----:B------:R-:W-:Y:S02]  /*2950*/  UIADD3 UR5, UR4, 0x240, URZ ;  /* 0x0000024004057890 */ /* 0x000fe4000fffe03f */
[----:B------:R-:W-:Y:S02]  /*2960*/  UIADD3 UR4, -UR42, UR40, URZ ;  /* 0x000000282a047290 */ /* 0x000fe4000fffe13f */
[----:B----4-:R-:W-:-:S04]  /*2970*/  ULEA UR5, UR6, UR5, 0x18 ;  /* 0x0000000506057291 */ /* 0x010fc8000f8ec03f */
[----:B------:R-:W-:Y:S01]  /*2980*/  ULEA UR4, UR4, UR5, 0x2 ;  /* 0x0000000504047291 */ /* 0x000fe2000f8e103f */
[----:B-1----:R-:W-:-:S05]  /*2990*/  @P0 HADD2.F32 R0, -RZ, R2.H0_H0 ;  /* 0x20000002ff000230 */ /* 0x002fca0000004100 */
[----:B------:R-:W-:-:S05]  /*29a0*/  @P0 FADD.FTZ R4, R4, R0 ;  /* 0x0000000004040221 */ /* 0x000fca0000010000 */
[----:B------:R4:W-:Y:S04]  /*29b0*/  STL [R1+0x30], R4 ;  /* 0x0000300401007387 */ /* 0x0009e80000100800 */
[----:B------:R4:W-:Y:S02]  /*29c0*/  STS [UR4], R4 ;  /* 0x00000004ff007988 */ /* 0x0009e40008000804 */
.L_x_2996:
[----:B------:R-:W-:Y:S05]  /*29d0*/  WARPSYNC.ALL ;  /* 0x0000000000007948 */ /* 0x000fea0003800000 */
[----:B------:R-:W-:Y:S02]  /*29e0*/  UIADD3 UR4, UR40, 0x1f, -UR42 ;  /* 0x0000001f28047890 */ /* 0x000fe4000fffe82a */
[----:B-1----:R-:W-:Y:S01]  /*29f0*/  IADD3 R0, R22, UR42, RZ ;  /* 0x0000002a16007c10 */ /* 0x002fe2000fffe0ff */
[----:B------:R-:W-:Y:S01]  /*2a00*/  ULDC UR6, c[0x0][0x280] ;  /* 0x0000a00000067ab9 */ /* 0x000fe20000000800 */
[----:B------:R-:W-:Y:S01]  /*2a10*/  ULDC UR14, c[0x0][0x2a0] ;  /* 0x0000a800000e7ab9 */ /* 0x000fe20000000800 */
[----:B------:R-:W-:Y:S01]  /*2a20*/  USHF.R.S32.HI UR5, URZ, 0x1f, UR4 ;  /* 0x0000001f3f057899 */ /* 0x000fe20008011404 */
[----:B------:R-:W-:Y:S01]  /*2a30*/  BSSY B0, `(.L_x_2997) ;  /* 0x0000407000007945 */ /* 0x000fe20003800000 */
[----:B------:R-:W-:-:S02]  /*2a40*/  UIMAD UR6, UR44, UR6, UR46 ;  /* 0x000000062c0672a4 */ /* 0x000fc4000f8e022e */
[----:B------:R-:W-:Y:S02]  /*2a50*/  ULEA.HI UR5, UR5, UR4, URZ, 0x5 ;  /* 0x0000000405057291 */ /* 0x000fe4000f8f283f */
[----:B------:R-:W-:Y:S02]  /*2a60*/  UIMAD UR6, UR6, 0xe0, URZ ;  /* 0x000000e0060678a4 */ /* 0x000fe4000f8e023f */
[----:B------:R-:W-:Y:S01]  /*2a70*/  ULOP3.LUT UR5, UR5, 0xffffffe0, URZ, 0xc0, !UPT ;  /* 0xffffffe005057892 */ /* 0x000fe2000f8ec03f */
[----:B------:R-:W-:Y:S01]  /*2a80*/  ULDC.64 UR10, c[0x0][0x258] ;  /* 0x00009600000a7ab9 */ /* 0x000fe20000000a00 */
[----:B------:R-:W-:Y:S02]  /*2a90*/  ULDC.64 UR8, c[0x0][0x2b0] ;  /* 0x0000ac0000087ab9 */ /* 0x000fe40000000a00 */
[----:B------:R-:W-:Y:S01]  /*2aa0*/  UIADD3 UR7, UR42, UR5, URZ ;  /* 0x000000052a077290 */ /* 0x000fe2000fffe03f */
[----:B------:R-:W-:Y:S01]  /*2ab0*/  ULDC.64 UR16, c[0x0][0x2c8] ;  /* 0x0000b20000107ab9 */ /* 0x000fe20000000a00 */
[----:B------:R-:W-:Y:S01]  /*2ac0*/  ULDC.64 UR12, c[0x0][0x2d8] ;  /* 0x0000b600000c7ab9 */ /* 0x000fe20000000a00 */
[----:B------:R-:W-:Y:S03]  /*2ad0*/  BAR.SYNC.DEFER_BLOCKING 0x0 ;  /* 0x0000000000007b1d */ /* 0x000fe60000010000 */
[----:B------:R-:W-:-:S13]  /*2ae0*/  ISETP.GE.AND P0, PT, R0, UR7, PT ;  /* 0x0000000700007c0c */ /* 0x000fda000bf06270 */
[----:B------:R-:W-:Y:S05]  /*2af0*/  @P0 BRA `(.L_x_2998) ;  /* 0x0000003c00e80947 */ /* 0x000fea0003800000 */
[----:B------:R-:W1:Y:S01]  /*2b00*/  LDC R116, c[0x0][0x284] ;  /* 0x0000a100ff747b82 */ /* 0x000e620000000800 */
[----:B------:R-:W-:-:S07]  /*2b10*/  UMOV UR4, 0x400 ;  /* 0x0000040000047882 */ /* 0x000fce0000000000 */
[----:B------:R-:W5:Y:S08]  /*2b20*/  S2UR UR5, SR_CgaCtaId ;  /* 0x00000000000579c3 */ /* 0x000f700000008800 */
[----:B------:R-:W2:Y:S01]  /*2b30*/  LDC R117, c[0x0][0x2c0] ;  /* 0x0000b000ff757b82 */ /* 0x000ea20000000800 */
[----:B-1----:R-:W-:-:S05]  /*2b40*/  IABS R2, R116 ;  /* 0x0000007400027213 */ /* 0x002fca0000000000 */
[----:B------:R-:W-:Y:S01]  /*2b50*/  IMAD.MOV.U32 R118, RZ, RZ, R2 ;  /* 0x000000ffff767224 */ /* 0x000fe200078e0002 */
[----:B-----5:R-:W-:-:S03]  /*2b60*/  ULEA UR4, UR5, UR4, 0x18 ;  /* 0x0000000405047291 */ /* 0x020fc6000f8ec03f */
[----:B------:R-:W1:Y:S06]  /*2b70*/  I2F.RP R2, R118 ;  /* 0x0000007600027306 */ /* 0x000e6c0000209400 */
[----:B------:R-:W5:Y:S04]  /*2b80*/  LDS.128 R12, [UR4+0x40] ;  /* 0x00004004ff0c7984 */ /* 0x000f680008000c00 */
[----:B------:R-:W0:Y:S01]  /*2b90*/  LDS.128 R8, [UR4+0x50] ;  /* 0x00005004ff087984 */ /* 0x000e220008000c00 */
[----:B-1----:R-:W1:Y:S03]  /*2ba0*/  MUFU.RCP R2, R2 ;  /* 0x0000000200027308 */ /* 0x002e660000001000 */
[----:B----4-:R-:W4:Y:S04]  /*2bb0*/  LDS.128 R4, [UR4+0x60] ;  /* 0x00006004ff047984 */ /* 0x010f280008000c00 */
[----:B------:R-:W2:Y:S04]  /*2bc0*/  LDS.128 R248, [UR4+0x70] ;  /* 0x00007004fff87984 */ /* 0x000ea80008000c00 */
[----:B------:R-:W2:Y:S04]  /*2bd0*/  LDS.128 R112, [UR4+0x80] ;  /* 0x00008004ff707984 */ /* 0x000ea80008000c00 */
[----:B------:R-:W2:Y:S01]  /*2be0*/  LDS.128 R108, [UR4+0x90] ;  /* 0x00009004ff6c7984 */ /* 0x000ea20008000c00 */
[----:B-1----:R-:W-:-:S03]  /*2bf0*/  IADD3 R2, R2, 0xffffffe, RZ ;  /* 0x0ffffffe02027810 */ /* 0x002fc60007ffe0ff */
[----:B------:R-:W1:Y:S01]  /*2c00*/  LDS.128 R104, [UR4+0xa0] ;  /* 0x0000a004ff687984 */ /* 0x000e620008000c00 */
[----:B------:R3:W0:Y:S03]  /*2c10*/  F2I.FTZ.U32.TRUNC.NTZ R3, R2 ;  /* 0x0000000200037305 */ /* 0x000626000021f000 */
[----:B------:R-:W1:Y:S04]  /*2c20*/  LDS.128 R100, [UR4+0xb0] ;  /* 0x0000b004ff647984 */ /* 0x000e680008000c00 */
[----:B------:R-:W1:Y:S01]  /*2c30*/  LDS.128 R96, [UR4+0xc0] ;  /* 0x0000c004ff607984 */ /* 0x000e620008000c00 */
[----:B---3--:R-:W-:-:S03]  /*2c40*/  IMAD.MOV.U32 R2, RZ, RZ, RZ ;  /* 0x000000ffff027224 */ /* 0x008fc600078e00ff */
[----:B------:R-:W3:Y:S04]  /*2c50*/  LDS.128 R92, [UR4+0xd0] ;  /* 0x0000d004ff5c7984 */ /* 0x000ee80008000c00 */
[----:B-----5:R-:W-:Y:S01]  /*2c60*/  STL.64 [R1+0x20], R12 ;  /* 0x0000200c01007387 */ /* 0x020fe20000100a00 */
[----:B0-----:R-:W-:-:S03]  /*2c70*/  IADD3 R119, RZ, -R3, RZ ;  /* 0x80000003ff777210 */ /* 0x001fc60007ffe0ff */
[----:B------:R-:W-:Y:S02]  /*2c80*/  STL.64 [R1+0x28], R14 ;  /* 0x0000280e01007387 */ /* 0x000fe40000100a00 */
[----:B------:R-:W-:Y:S02]  /*2c90*/  IMAD R119, R119, R118, RZ ;  /* 0x0000007677777224 */ /* 0x000fe400078e02ff */
[----:B------:R-:W-:Y:S02]  /*2ca0*/  STL.64 [R1+0x10], R8 ;  /* 0x0000100801007387 */ /* 0x000fe40000100a00 */
[----:B------:R-:W-:Y:S02]  /*2cb0*/  IMAD.HI.U32 R2, R3, R119, R2 ;  /* 0x0000007703027227 */ /* 0x000fe400078e0002 */
[----:B------:R-:W-:Y:S04]  /*2cc0*/  STL.64 [R1+0x18], R10 ;  /* 0x0000180a01007387 */ /* 0x000fe80000100a00 */
[----:B----4-:R-:W-:Y:S04]  /*2cd0*/  STL.64 [R1], R4 ;  /* 0x0000000401007387 */ /* 0x010fe80000100a00 */
[----:B------:R-:W-:Y:S04]  /*2ce0*/  STL.64 [R1+0x8], R6 ;  /* 0x0000080601007387 */ /* 0x000fe80000100a00 */
[----:B------:R-:W0:Y:S04]  /*2cf0*/  LDS.128 R88, [UR4+0xe0] ;  /* 0x0000e004ff587984 */ /* 0x000e280008000c00 */
[----:B------:R-:W4:Y:S04]  /*2d00*/  LDS.128 R84, [UR4+0xf0] ;  /* 0x0000f004ff547984 */ /* 0x000f280008000c00 */
        /* <DEDUP_REMOVED lines=16> */
[----:B--2---:R-:W2:Y:S04]  /*2e10*/  LDS.128 R16, [UR4+0x200] ;  /* 0x00020004ff107984 */ /* 0x004ea80008000c00 */
[----:B------:R-:W0:Y:S04]  /*2e20*/  LDS.128 R12, [UR4+0x210] ;  /* 0x00021004ff0c7984 */ /* 0x000e280008000c00 */
[----:B------:R-:W0:Y:S04]  /*2e30*/  LDS.128 R8, [UR4+0x220] ;  /* 0x00022004ff087984 */ /* 0x000e280008000c00 */
[----:B------:R-:W0:Y:S01]  /*2e40*/  LDS.128 R4, [UR4+0x230] ;  /* 0x00023004ff047984 */ /* 0x000e220008000c00 */
[----:B------:R-:W-:-:S03]  /*2e50*/  ULDC UR4, c[0x0][0x298] ;  /* 0x0000a60000047ab9 */ /* 0x000fc60000000800 */
[----:B------:R5:W-:Y:S02]  /*2e60*/  STL [R1+0x34], R2 ;  /* 0x0000340201007387 */ /* 0x000be40000100800 */
[----:B-1-345:R-:W-:-:S07]  /*2e70*/  IADD3 R2, R117, UR4, RZ ;  /* 0x0000000475027c10 */ /* 0x03afce000fffe0ff */
.L_x_3065:
[----:B-1----:R-:W1:Y:S01]  /*2e80*/  LDC R252, c[0x0][0x284] ;  /* 0x0000a100fffc7b82 */ /* 0x002e620000000800 */
[----:B------:R-:W-:Y:S01]  /*2e90*/  ISETP.NE.U32.AND P0, PT, RZ, UR8, PT ;  /* 0x00000008ff007c0c */ /* 0x000fe2000bf05070 */
[----:B---34-:R-:W3:Y:S03]  /*2ea0*/  LDL R246, [R1+0x34] ;  /* 0x0000340001f67983 */ /* 0x018ee60000100800 */
[----:B------:R-:W-:-:S13]  /*2eb0*/  ISETP.NE.AND.EX P0, PT, RZ, UR9, PT, P0 ;  /* 0x00000009ff007c0c */ /* 0x000fda000bf05300 */
[----:B0-----:R-:W-:Y:S01]  /*2ec0*/  @P0 SHF.R.S32.HI R3, RZ, 0x1f, R0 ;  /* 0x0000001fff030819 */ /* 0x001fe20000011400 */
[----:B-1----:R-:W-:-:S05]  /*2ed0*/  IMAD R244, R252, UR45, RZ ;  /* 0x0000002dfcf47c24 */ /* 0x002fca000f8e02ff */
[--C-:B------:R-:W-:Y:S02]  /*2ee0*/  @P0 SHF.R.S32.HI R245, RZ, 0x1f, R244.reuse ;  /* 0x0000001ffff50819 */ /* 0x100fe400000114f4 */
[----:B------:R-:W-:-:S04]  /*2ef0*/  @P0 IADD3 R2, P1, P2, R0, UR8, R244 ;  /* 0x0000000800020c10 */ /* 0x000fc8000fa3e0f4 */
[----:B------:R-:W-:-:S05]  /*2f00*/  @P0 IADD3.X R3, R3, UR9, R245, P1, P2 ;  /* 0x0000000903030c10 */ /* 0x000fca0008fe44f5 */
[----:B------:R-:W4:Y:S01]  /*2f10*/  @P0 LDG.E.U8 R2, desc[UR36][R2.64] ;  /* 0x0000002402020981 */ /* 0x000f22000c1e1100 */
[----:B------:R-:W-:Y:S01]  /*2f20*/  IABS R245, R252 ;  /* 0x000000fc00f57213 */ /* 0x000fe20000000000 */
[----:B------:R-:W-:Y:S01]  /*2f30*/  BSSY B1, `(.L_x_2999) ;  /* 0x000002a000017945 */ /* 0x000fe20003800000 */
[----:B------:R-:W-:Y:S02]  /*2f40*/  ISETP.NE.AND P2, PT, R252, RZ, PT ;  /* 0x000000fffc00720c */ /* 0x000fe40003f45270 */
[----:B----4-:R-:W-:Y:S02]  /*2f50*/  ISETP.NE.AND P0, PT, R2, RZ, P0 ;  /* 0x000000ff0200720c */ /* 0x010fe40000705270 */
[----:B------:R-:W-:-:S05]  /*2f60*/  IABS R2, R0 ;  /* 0x0000000000027213 */ /* 0x000fca0000000000 */
[----:B---3--:R-:W-:Y:S02]  /*2f70*/  IMAD.HI.U32 R3, R246, R2, RZ ;  /* 0x00000002f6037227 */ /* 0x008fe400078e00ff */
[----:B------:R-:W1:Y:S03]  /*2f80*/  LDC R246, c[0x0][0x284] ;  /* 0x0000a100fff67b82 */ /* 0x000e660000000800 */
[----:B------:R-:W-:-:S05]  /*2f90*/  IADD3 R3, -R3, RZ, RZ ;  /* 0x000000ff03037210 */ /* 0x000fca0007ffe1ff */
[----:B------:R-:W-:Y:S01]  /*2fa0*/  IMAD R2, R245, R3, R2 ;  /* 0x00000003f5027224 */ /* 0x000fe200078e0202 */
[----:B-1----:R-:W-:-:S04]  /*2fb0*/  IABS R246, R246 ;  /* 0x000000f600f67213 */ /* 0x002fc80000000000 */
[----:B------:R-:W-:-:S13]  /*2fc0*/  ISETP.GT.U32.AND P1, PT, R246, R2, PT ;  /* 0x00000002f600720c */ /* 0x000fda0003f24070 */
[----:B------:R-:W-:-:S05]  /*2fd0*/  @!P1 IMAD.IADD R2, R2, 0x1, -R245 ;  /* 0x0000000102029824 */ /* 0x000fca00078e0af5 */
[----:B------:R-:W-:-:S13]  /*2fe0*/  ISETP.GT.U32.AND P1, PT, R246, R2, PT ;  /* 0x00000002f600720c */ /* 0x000fda0003f24070 */
[----:B------:R-:W-:Y:S02]  /*2ff0*/  @!P1 IADD3 R2, R2, -R245, RZ ;  /* 0x800000f502029210 */ /* 0x000fe40007ffe0ff */
[----:B------:R-:W-:-:S13]  /*3000*/  ISETP.GE.AND P1, PT, R0, RZ, PT ;  /* 0x000000ff0000720c */ /* 0x000fda0003f26270 */
[----:B------:R-:W-:Y:S02]  /*3010*/  @!P1 IADD3 R2, -R2, RZ, RZ ;  /* 0x000000ff02029210 */ /* 0x000fe40007ffe1ff */
[----:B------:R-:W-:-:S04]  /*3020*/  @!P2 LOP3.LUT R2, RZ, R252, RZ, 0x33, !PT ;  /* 0x000000fcff02a212 */ /* 0x000fc800078e33ff */
[----:B------:R-:W-:Y:S02]  /*3030*/  SHF.R.S32.HI R245, RZ, 0x1f, R2 ;  /* 0x0000001ffff57819 */ /* 0x000fe40000011402 */
[----:B------:R-:W-:-:S04]  /*3040*/  IADD3 R3, P1, R2, R244, RZ ;  /* 0x000000f402037210 */ /* 0x000fc80007f3e0ff */
[----:B------:R-:W-:Y:S02]  /*3050*/  LEA.HI.X.SX32 R245, R244, R245, 0x1, P1 ;  /* 0x000000f5f4f57211 */ /* 0x000fe400008f0eff */
[----:B------:R-:W-:-:S04]  /*3060*/  LEA R244, P1, R3, UR10, 0x2 ;  /* 0x0000000a03f47c11 */ /* 0x000fc8000f8210ff */
[----:B------:R-:W-:Y:S02]  /*3070*/  LEA.HI.X R245, R3, UR11, R245, 0x2, P1 ;  /* 0x0000000b03f57c11 */ /* 0x000fe400088f14f5 */
[----:B------:R-:W-:-:S13]  /*3080*/  ISETP.GE.AND P1, PT, R0, UR40, PT ;  /* 0x0000002800007c0c */ /* 0x000fda000bf26270 */
[----:B-----5:R-:W-:Y:S05]  /*3090*/  @P1 BRA `(.L_x_3000) ;  /* 0x00000000004c1947 */ /* 0x020fea0003800000 */
[----:B------:R-:W1:Y:S01]  /*30a0*/  LDC R246, c[0x0][0x284] ;  /* 0x0000a100fff67b82 */ /* 0x000e620000000800 */
[----:B------:R-:W-:Y:S02]  /*30b0*/  IMAD.SHL.U32 R3, R2, 0x8, RZ ;  /* 0x0000000802037824 */ /* 0x000fe400078e00ff */
[----:B-1----:R-:W-:-:S05]  /*30c0*/  IMAD R246, R246, 0xe0, RZ ;  /* 0x000000e0f6f67824 */ /* 0x002fca00078e02ff */
[----:B------:R-:W-:-:S13]  /*30d0*/  ISETP.GE.AND P2, PT, R3, R246, PT ;  /* 0x000000f60300720c */ /* 0x000fda0003f46270 */
[----:B------:R-:W3:Y:S01]  /*30e0*/  @!P2 LDG.E R118, desc[UR36][R244.64] ;  /* 0x00000024f476a981 */ /* 0x000ee2000c1e1900 */
[----:B------:R-:W3:Y:S02]  /*30f0*/  @!P2 LDC R116, c[0x0][0x288] ;  /* 0x0000a200ff74ab82 */ /* 0x000ee40000000800 */
[----:B---3--:R-:W-:-:S06]  /*3100*/  @!P2 IMAD R118, R118, R116, RZ ;  /* 0x000000747676a224 */ /* 0x008fcc00078e02ff */
[----:B------:R-:W1:Y:S01]  /*3110*/  @!P2 LDC.64 R116, c[0x0][0x248] ;  /* 0x00009200ff74ab82 */ /* 0x000e620000000a00 */
[----:B------:R-:W-:-:S04]  /*3120*/  @!P2 IMAD R118, R118, 0xe0, RZ ;  /* 0x000000e07676a824 */ /* 0x000fc800078e02ff */
[----:B------:R-:W-:Y:S02]  /*3130*/  @!P2 IMAD R118, R118, R252, R3 ;  /* 0x000000fc7676a224 */ /* 0x000fe400078e0203 */
[----:B------:R-:W-:-:S05]  /*3140*/  @!P2 IMAD R3, R252, UR6, RZ ;  /* 0x00000006fc03ac24 */ /* 0x000fca000f8e02ff */
[----:B------:R-:W-:Y:S02]  /*3150*/  @!P2 SHF.R.S32.HI R119, RZ, 0x1f, R3 ;  /* 0x0000001fff77a819 */ /* 0x000fe40000011403 */
[----:B------:R-:W-:-:S04]  /*3160*/  @!P2 IADD3 R3, P3, R118, R3, RZ ;  /* 0x000000037603a210 */ /* 0x000fc80007f7e0ff */
[----:B------:R-:W-:Y:S02]  /*3170*/  @!P2 LEA.HI.X.SX32 R118, R118, R119, 0x1, P3 ;  /* 0x000000777676a211 */ /* 0x000fe400018f0eff */
[----:B-1----:R-:W-:-:S04]  /*3180*/  @!P2 LEA R246, P3, R3, R116, 0x1 ;  /* 0x0000007403f6a211 */ /* 0x002fc800078608ff */
[----:B------:R-:W-:Y:S02]  /*3190*/  @!P2 LEA.HI.X R247, R3, R117, R118, 0x1, P3 ;  /* 0x0000007503f7a211 */ /* 0x000fe400018f0c76 */
[----:B------:R-:W-:Y:S02]  /*31a0*/  CS2R R118, SRZ ;  /* 0x0000000000767805 */ /* 0x000fe4000001ff00 */
[----:B------:R-:W-:-:S06]  /*31b0*/  CS2R R116, SRZ ;  /* 0x0000000000747805 */ /* 0x000fcc000001ff00 */
[----:B------:R1:W5:Y:S02]  /*31c0*/  @!P2 LDG.E.128 R116, desc[UR36][R246.64] ;  /* 0x00000024f674a981 */ /* 0x000364000c1e1d00 */
.L_x_3000:
[----:B------:R-:W-:Y:S05]  /*31d0*/  BSYNC B1 ;  /* 0x0000000000017941 */ /* 0x000fea0003800000 */
.L_x_2999:
[----:B------:R-:W-:Y:S01]  /*31e0*/  BSSY B1, `(.L_x_3001) ;  /* 0x0000016000017945 */ /* 0x000fe20003800000 */
[----:B------:R-:W-:-:S03]  /*31f0*/  IADD3 R3, R2, R252, RZ ;  /* 0x000000fc02037210 */ /* 0x000fc60007ffe0ff */
[----:B------:R-:W-:Y:S05]  /*3200*/  @P1 BRA `(.L_x_3002) ;  /* 0x00000000004c1947 */ /* 0x000fea0003800000 */
[----:B-1----:R-:W1:Y:S01]  /*3210*/  LDC R246, c[0x0][0x284] ;  /* 0x0000a100fff67b82 */ /* 0x002e620000000800 */
[----:B------:R-:W-:Y:S01]  /*3220*/  SHF.L.U32 R122, R3, 0x3, RZ ;  /* 0x00000003037a7819 */ /* 0x000fe200000006ff */
        /* <DEDUP_REMOVED lines=8> */
[----:B------:R-:W-:-:S03]  /*32b0*/  @!P2 IMAD R123, R252, UR6, RZ ;  /* 0x00000006fc7bac24 */ /* 0x000fc6000f8e02ff */
        /* <DEDUP_REMOVED lines=8> */
.L_x_3002:
[----:B------:R-:W-:Y:S05]  /*3340*/  BSYNC B1 ;  /* 0x0000000000017941 */ /* 0x000fea0003800000 */
.L_x_3001:
[----:B------:R-:W-:Y:S01]  /*3350*/  BSSY B1, `(.L_x_3003) ;  /* 0x0000016000017945 */ /* 0x000fe20003800000 */
[----:B------:R-:W-:-:S03]  /*3360*/  IMAD.IADD R3, R3, 0x1, R252 ;  /* 0x0000000103037824 */ /* 0x000fc600078e02fc */
[----:B------:R-:W-:Y:S05]  /*3370*/  @P1 BRA `(.L_x_3004) ;  /* 0x00000000004c1947 */ /* 0x000fea0003800000 */
[----:B-1-3--:R-:W1:Y:S01]  /*3380*/  LDC R246, c[0x0][0x284] ;  /* 0x0000a100fff67b82 */ /* 0x00ae620000000800 */
        /* <DEDUP_REMOVED lines=18> */
.L_x_3004:
[----:B------:R-:W-:Y:S05]  /*34b0*/  BSYNC B1 ;  /* 0x0000000000017941 */ /* 0x000fea0003800000 */
.L_x_3003:
[----:B------:R-:W-:Y:S04]  /*34c0*/  BSSY B1, `(.L_x_3005) ;  /* 0x0000016000017945 */ /* 0x000fe80003800000 */
[----:B------:R-:W-:Y:S05]  /*34d0*/  @P1 BRA `(.L_x_3006) ;  /* 0x0000000000501947 */ /* 0x000fea0003800000 */
[----:B-1-34-:R-:W1:Y:S01]  /*34e0*/  LDC R246, c[0x0][0x284] ;  /* 0x0000a100fff67b82 */ /* 0x01ae620000000800 */
[----:B------:R-:W-:-:S05]  /*34f0*/  IADD3 R3, R3, R252, RZ ;  /* 0x000000fc03037210 */ /* 0x000fca0007ffe0ff */
        /* <DEDUP_REMOVED lines=18> */
.L_x_3006:
[----:B------:R-:W-:Y:S05]  /*3620*/  BSYNC B1 ;  /* 0x0000000000017941 */ /* 0x000fea0003800000 */
.L_x_3005:
[----:B------:R-:W-:Y:S01]  /*3630*/  BSSY B1, `(.L_x_3007) ;  /* 0x0000016000017945 */ /* 0x000fe20003800000 */
[----:B------:R-:W-:-:S03]  /*3640*/  LEA R3, R252, R2, 0x2 ;  /* 0x00000002fc037211 */ /* 0x000fc600078e10ff */
[----:B------:R-:W-:Y:S05]  /*3650*/  @P1 BRA `(.L_x_3008) ;  /* 0x00000000004c1947 */ /* 0x000fea0003800000 */
[----:B-1-34-:R-:W1:Y:S01]  /*3660*/  LDC R246, c[0x0][0x284] ;  /* 0x0000a100fff67b82 */ /* 0x01ae620000000800 */
        /* <DEDUP_REMOVED lines=18> */
.L_x_3008:
[----:B------:R-:W-:Y:S05]  /*3790*/  BSYNC B1 ;  /* 0x0000000000017941 */ /* 0x000fea0003800000 */
.L_x_3007:
[----:B------:R-:W-:Y:S01]  /*37a0*/  BSSY B1, `(.L_x_3009) ;  /* 0x0000016000017945 */ /* 0x000fe20003800000 */
[----:B------:R-:W-:-:S03]  /*37b0*/  IMAD.IADD R3, R3, 0x1, R252 ;  /* 0x0000000103037824 */ /* 0x000fc600078e02fc */
        /* <DEDUP_REMOVED lines=20> */
.L_x_3010:
[----:B------:R-:W-:Y:S05]  /*3900*/  BSYNC B1 ;  /* 0x0000000000017941 */ /* 0x000fea0003800000 */
.L_x_3009:
        /* <DEDUP_REMOVED lines=22> */
.L_x_3012:
[----:B------:R-:W-:Y:S05]  /*3a70*/  BSYNC B1 ;  /* 0x0000000000017941 */ /* 0x000fea0003800000 */
.L_x_3011:
[----:B------:R-:W-:Y:S01]  /*3a80*/  BSSY B1, `(.L_x_3013) ;  /* 0x0000016000017945 */ /* 0x000fe20003800000 */
[----:B------:R-:W-:-:S03]  /*3a90*/  IMAD R3, R252, 0x7, R2 ;  /* 0x00000007fc037824 */ /* 0x000fc600078e0202 */
        /* <DEDUP_REMOVED lines=20> */
.L_x_3014:
[----:B------:R-:W-:Y:S05]  /*3be0*/  BSYNC B1 ;  /* 0x0000000000017941 */ /* 0x000fea0003800000 */
.L_x_3013:
[----:B------:R-:W-:Y:S01]  /*3bf0*/  BSSY B1, `(.L_x_3015) ;  /* 0x0000016000017945 */ /* 0x000fe20003800000 */
[----:B------:R-:W-:-:S03]  /*3c00*/  IADD3 R3, R3, R252, RZ ;  /* 0x000000fc03037210 */ /* 0x000fc60007ffe0ff */
[----:B------:R-:W-:Y:S05]  /*3c10*/  @P1 BRA `(.L_x_3016) ;  /* 0x00000000004c1947 */ /* 0x000fea0003800000 */
[----:B-1-34-:R-:W1:Y:S01]  /*3c20*/  LDC R246, c[0x0][0x284] ;  /* 0x0000a100fff67b82 */ /* 0x01ae620000000800 */
        /* <DEDUP_REMOVED lines=18> */
.L_x_3016:
[----:B------:R-:W-:Y:S05]  /*3d50*/  BSYNC B1 ;  /* 0x0000000000017941 */ /* 0x000fea0003800000 */
.L_x_3015:
[----:B------:R-:W-:Y:S04]  /*3d60*/  BSSY B1, `(.L_x_3017) ;  /* 0x0000016000017945 */ /* 0x000fe80003800000 */
[----:B------:R-:W-:Y:S05]  /*3d70*/  @P1 BRA `(.L_x_3018) ;  /* 0x0000000000501947 */ /* 0x000fea0003800000 */
[----:B-1-34-:R-:W1:Y:S01]  /*3d80*/  LDC R246, c[0x0][0x284] ;  /* 0x0000a100fff67b82 */ /* 0x01ae620000000800 */
[----:B------:R-:W-:-:S04]  /*3d90*/  IADD3 R3, R3, R252, RZ ;  /* 0x000000fc03037210 */ /* 0x000fc80007ffe0ff */
        /* <DEDUP_REMOVED lines=18> */
.L_x_3018:
[----:B------:R-:W-:Y:S05]  /*3ec0*/  BSYNC B1 ;  /* 0x0000000000017941 */ /* 0x000fea0003800000 */
.L_x_3017:
[----:B------:R-:W-:Y:S01]  /*3ed0*/  BSSY B1, `(.L_x_3019) ;  /* 0x0000016000017945 */ /* 0x000fe20003800000 */
[----:B------:R-:W-:-:S03]  /*3ee0*/  IMAD R3, R252, 0xa, R2 ;  /* 0x0000000afc037824 */ /* 0x000fc600078e0202 */
        /* <DEDUP_REMOVED lines=20> */
.L_x_3020:
[----:B------:R-:W-:Y:S05]  /*4030*/  BSYNC B1 ;  /* 0x0000000000017941 */ /* 0x000fea0003800000 */
.L_x_3019:
[----:B------:R-:W-:Y:S01]  /*4040*/  BSSY B1, `(.L_x_3021) ;  /* 0x0000016000017945 */ /* 0x000fe20003800000 */
[----:B------:R-:W-:-:S03]  /*4050*/  IADD3 R3, R3, R252, RZ ;  /* 0x000000fc03037210 */ /* 0x000fc60007ffe0ff */
        /* <DEDUP_REMOVED lines=20> */
.L_x_3022:
[----:B------:R-:W-:Y:S05]  /*41a0*/  BSYNC B1 ;  /* 0x0000000000017941 */ /* 0x000fea0003800000 */
.L_x_3021:
[----:B------:R-:W-:Y:S04]  /*41b0*/  BSSY B1, `(.L_x_3023) ;  /* 0x0000016000017945 */ /* 0x000fe80003800000 */
[----:B------:R-:W-:Y:S05]  /*41c0*/  @P1 BRA `(.L_x_3024) ;  /* 0x0000000000501947 */ /* 0x000fea0003800000 */
[----:B-1-34-:R-:W1:Y:S01]  /*41d0*/  LDC R246, c[0x0][0x284] ;  /* 0x0000a100fff67b82 */ /* 0x01ae620000000800 */
[----:B------:R-:W-:-:S05]  /*41e0*/  IMAD.IADD R3, R3, 0x1, R252 ;  /* 0x0000000103037824 */ /* 0x000fca00078e02fc */
        /* <DEDUP_REMOVED lines=18> */
.L_x_3024:
[----:B------:R-:W-:Y:S05]  /*4310*/  BSYNC B1 ;  /* 0x0000000000017941 */ /* 0x000fea0003800000 */
.L_x_3023:
        /* <DEDUP_REMOVED lines=22> */
.L_x_3026:
[----:B------:R-:W-:Y:S05]  /*4480*/  BSYNC B1 ;  /* 0x0000000000017941 */ /* 0x000fea0003800000 */
.L_x_3025:
        /* <DEDUP_REMOVED lines=22> */
.L_x_3028:
[----:B------:R-:W-:Y:S05]  /*45f0*/  BSYNC B1 ;  /* 0x0000000000017941 */ /* 0x000fea0003800000 */
.L_x_3027:
        /* <DEDUP_REMOVED lines=22> */
.L_x_3030:
[----:B------:R-:W-:Y:S05]  /*4760*/  BSYNC B1 ;  /* 0x0000000000017941 */ /* 0x000fea0003800000 */
.L_x_3029:
        /* <DEDUP_REMOVED lines=22> */
.L_x_3032:
[----:B------:R-:W-:Y:S05]  /*48d0*/  BSYNC B1 ;  /* 0x0000000000017941 */ /* 0x000fea0003800000 */
.L_x_3031:
        /* <DEDUP_REMOVED lines=22> */
.L_x_3034:
[----:B------:R-:W-:Y:S05]  /*4a40*/  BSYNC B1 ;  /* 0x0000000000017941 */ /* 0x000fea0003800000 */
.L_x_3033:
        /* <DEDUP_REMOVED lines=22> */
.L_x_3036:
[----:B------:R-:W-:Y:S05]  /*4bb0*/  BSYNC B1 ;  /* 0x0000000000017941 */ /* 0x000fea0003800000 */
.L_x_3035:
        /* <DEDUP_REMOVED lines=22> */
.L_x_3038:
[----:B------:R-:W-:Y:S05]  /*4d20*/  BSYNC B1 ;  /* 0x0000000000017941 */ /* 0x000fea0003800000 */
.L_x_3037:
        /* <DEDUP_REMOVED lines=22> */
.L_x_3040:
[----:B------:R-:W-:Y:S05]  /*4e90*/  BSYNC B1 ;  /* 0x0000000000017941 */ /* 0x000fea0003800000 */
.L_x_3039:
        /* <DEDUP_REMOVED lines=22> */
.L_x_3042:
[----:B------:R-:W-:Y:S05]  /*5000*/  BSYNC B1 ;  /* 0x0000000000017941 */ /* 0x000fea0003800000 */
.L_x_3041:
        /* <DEDUP_REMOVED lines=22> */
.L_x_3044:
[----:B------:R-:W-:Y:S05]  /*5170*/  BSYNC B1 ;  /* 0x0000000000017941 */ /* 0x000fea0003800000 */
.L_x_3043:
        /* <DEDUP_REMOVED lines=22> */
.L_x_3046:
[----:B------:R-:W-:Y:S05]  /*52e0*/  BSYNC B1 ;  /* 0x0000000000017941 */ /* 0x000fea0003800000 */
.L_x_3045:
        /* <DEDUP_REMOVED lines=22> */
.L_x_3048:
[----:B------:R-:W-:Y:S05]  /*5450*/  BSYNC B1 ;  /* 0x0000000000017941 */ /* 0x000fea0003800000 */
.L_x_3047:
        /* <DEDUP_REMOVED lines=22> */
.L_x_3050:
[----:B------:R-:W-:Y:S05]  /*55c0*/  BSYNC B1 ;  /* 0x0000000000017941 */ /* 0x000fea0003800000 */
.L_x_3049:
        /* <DEDUP_REMOVED lines=22> */
.L_x_3052:
[----:B------:R-:W-:Y:S05]  /*5730*/  BSYNC B1 ;  /* 0x0000000000017941 */ /* 0x000fea0003800000 */
.L_x_3051:
        /* <DEDUP_REMOVED lines=22> */
.L_x_3054:
[----:B------:R-:W-:Y:S05]  /*58a0*/  BSYNC B1 ;  /* 0x0000000000017941 */ /* 0x000fea0003800000 */
.L_x_3053:
        /* <DEDUP_REMOVED lines=22> */
.L_x_3056:
[----:B------:R-:W-:Y:S05]  /*5a10*/  BSYNC B1 ;  /* 0x0000000000017941 */ /* 0x000fea0003800000 */
.L_x_3055:
        /* <DEDUP_REMOVED lines=22> */
.L_x_3058:
[----:B------:R-:W-:Y:S05]  /*5b80*/  BSYNC B1 ;  /* 0x0000000000017941 */ /* 0x000fea0003800000 */
.L_x_3057:
        /* <DEDUP_REMOVED lines=22> */
.L_x_3060:
[----:B------:R-:W-:Y:S05]  /*5cf0*/  BSYNC B1 ;  /* 0x0000000000017941 */ /* 0x000fea0003800000 */
.L_x_3059:
[----:B------:R-:W-:Y:S04]  /*5d00*/  BSSY B1, `(.L_x_3061) ;  /* 0x0000016000017945 */ /* 0x000fe80003800000 */
[----:B------:R-:W-:Y:S05]  /*5d10*/  @P1 BRA `(.L_x_3062) ;  /* 0x0000000000501947 */ /* 0x000fea0003800000 */
[----:B------:R-:W0:Y:S01]  /*5d20*/  LDC R3, c[0x0][0x284] ;  /* 0x0000a100ff037b82 */ /* 0x000e220000000800 */
[----:B------:R-:W-:-:S04]  /*5d30*/  IMAD R2, R252, 0x1f, R2 ;  /* 0x0000001ffc027824 */ /* 0x000fc800078e0202 */
[----:B------:R-:W-:Y:S02]  /*5d40*/  IMAD.SHL.U32 R240, R2, 0x8, RZ ;  /* 0x0000000802f07824 */ /* 0x000fe400078e00ff */
[----:B0-----:R-:W-:-:S05]  /*5d50*/  IMAD R3, R3, 0xe0, RZ ;  /* 0x000000e003037824 */ /* 0x001fca00078e02ff */
[----:B------:R-:W-:-:S13]  /*5d60*/  ISETP.GE.AND P2, PT, R240, R3, PT ;  /* 0x00000003f000720c */ /* 0x000fda0003f46270 */
[----:B------:R-:W2:Y:S01]  /*5d70*/  @!P2 LDG.E R2, desc[UR36][R244.64] ;  /* 0x00000024f402a981 */ /* 0x000ea2000c1e1900 */
[----:B------:R-:W2:Y:S02]  /*5d80*/  @!P2 LDC R3, c[0x0][0x288] ;  /* 0x0000a200ff03ab82 */ /* 0x000ea40000000800 */
[----:B--2---:R-:W-:-:S06]  /*5d90*/  @!P2 IMAD R241, R2, R3, RZ ;  /* 0x0000000302f1a224 */ /* 0x004fcc00078e02ff */
[----:B------:R-:W0:Y:S01]  /*5da0*/  @!P2 LDC.64 R2, c[0x0][0x248] ;  /* 0x00009200ff02ab82 */ /* 0x000e220000000a00 */
[----:B------:R-:W-:-:S04]  /*5db0*/  @!P2 IMAD R241, R241, 0xe0, RZ ;  /* 0x000000e0f1f1a824 */ /* 0x000fc800078e02ff */
[----:B------:R-:W-:Y:S02]  /*5dc0*/  @!P2 IMAD R240, R241, R252, R240 ;  /* 0x000000fcf1f0a224 */ /* 0x000fe400078e02f0 */
[----:B------:R-:W-:-:S03]  /*5dd0*/  @!P2 IMAD R241, R252, UR6, RZ ;  /* 0x00000006fcf1ac24 */ /* 0x000fc6000f8e02ff */
[----:B------:R-:W-:Y:S02]  /*5de0*/  @!P2 SHF.R.S32.HI R242, RZ, 0x1f, R240 ;  /* 0x0000001ffff2a819 */ /* 0x000fe400000114f0 */
[----:B------:R-:W-:-:S04]  /*5df0*/  @!P2 IADD3 R240, P3, R241, R240, RZ ;  /* 0x000000f0f1f0a210 */ /* 0x000fc80007f7e0ff */
[----:B------:R-:W-:Y:S02]  /*5e00*/  @!P2 LEA.HI.X.SX32 R242, R241, R242, 0x1, P3 ;  /* 0x000000f2f1f2a211 */ /* 0x000fe400018f0eff */
[----:B0-----:R-:W-:-:S04]  /*5e10*/  @!P2 LEA R2, P3, R240, R2, 0x1 ;  /* 0x00000002f002a211 */ /* 0x001fc800078608ff */
[----:B------:R-:W-:Y:S02]  /*5e20*/  @!P2 LEA.HI.X R3, R240, R3, R242, 0x1, P3 ;  /* 0x00000003f003a211 */ /* 0x000fe400018f0cf2 */
[----:B------:R-:W-:Y:S02]  /*5e30*/  CS2R R242, SRZ ;  /* 0x0000000000f27805 */ /* 0x000fe4000001ff00 */
[----:B------:R-:W-:-:S06]  /*5e40*/  CS2R R240, SRZ ;  /* 0x0000000000f07805 */ /* 0x000fcc000001ff00 */
[----:B------:R0:W5:Y:S02]  /*5e50*/  @!P2 LDG.E.128 R240, desc[UR36][R2.64] ;  /* 0x0000002402f0a981 */ /* 0x000164000c1e1d00 */
.L_x_3062:
[----:B------:R-:W-:Y:S05]  /*5e60*/  BSYNC B1 ;  /* 0x0000000000017941 */ /* 0x000fea0003800000 */
.L_x_3061:
[----:B------:R-:W-:Y:S04]  /*5e70*/  BSSY B1, `(.L_x_3063) ;  /* 0x00000bf000017945 */ /* 0x000fe80003800000 */
[----:B------:R-:W-:Y:S05]  /*5e80*/  @P1 BRA `(.L_x_3064) ;  /* 0x0000000800f41947 */ /* 0x000fea0003800000 */
[----:B------:R0:W-:Y:S01]  /*5e90*/  STL [R1+0x38], R0 ;  /* 0x0000380001007387 */ /* 0x0001e20000100800 */
[----:B------:R-:W-:Y:S01]  /*5ea0*/  UISETP.NE.U32.AND UP0, UPT, UR16, URZ, UPT ;  /* 0x0000003f1000728c */ /* 0x000fe2000bf05070 */
[----:B------:R-:W-:Y:S02]  /*5eb0*/  ULDC UR15, c[0x0][0x298] ;  /* 0x0000a600000f7ab9 */ /* 0x000fe40000000800 */
[----:B------:R-:W2:Y:S04]  /*5ec0*/  LDL R252, [R1+0x24] ;  /* 0x0000240001fc7983 */ /* 0x000ea80000100800 */
[----:B-1-34-:R-:W3:Y:S04]  /*5ed0*/  LDL R247, [R1+0x10] ;  /* 0x0000100001f77983 */ /* 0x01aee80000100800 */
[----:B0-----:R-:W4:Y:S04]  /*5ee0*/  LDL R0, [R1+0x20] ;  /* 0x0000200001007983 */ /* 0x001f280000100800 */
[----:B------:R-:W3:Y:S04]  /*5ef0*/  LDL R246, [R1+0x14] ;  /* 0x0000140001f67983 */ /* 0x000ee80000100800 */
[----:B------:R-:W3:Y:S04]  /*5f00*/  LDL R245, [R1] ;  /* 0x0000000001f57983 */ /* 0x000ee80000100800 */
[----:B------:R-:W3:Y:S01]  /*5f10*/  LDL R244, [R1+0x4] ;  /* 0x0000040001f47983 */ /* 0x000ee20000100800 */
[----:B--2--5:R-:W-:Y:S01]  /*5f20*/  HFMA2.MMA R2, R252, R117, -RZ ;  /* 0x00000075fc027235 */ /* 0x024fe200001000ff */
[----:B----4-:R-:W-:-:S02]  /*5f30*/  HMUL2 R3, R0, R116 ;  /* 0x0000007400037232 */ /* 0x010fc40000000000 */
[----:B------:R-:W2:Y:S07]  /*5f40*/  LDL.LU R0, [R1+0x38] ;  /* 0x0000380001007983 */ /* 0x000eae0000300800 */
[----:B---3--:R-:W-:Y:S01]  /*5f50*/  HFMA2 R2, R246, R121, R2 ;  /* 0x00000079f6027231 */ /* 0x008fe20000000002 */
[----:B------:R-:W-:Y:S01]  /*5f60*/  HFMA2.MMA R3, R247, R120, R3 ;  /* 0x00000078f7037235 */ /* 0x000fe20000000003 */
[----:B------:R-:W3:Y:S07]  /*5f70*/  LDL R246, [R1+0x28] ;  /* 0x0000280001f67983 */ /* 0x000eee0000100800 */
[----:B------:R-:W-:-:S02]  /*5f80*/  HFMA2.MMA R3, R245, R124, R3 ;  /* 0x0000007cf5037235 */ /* 0x000fc40000000003 */
[----:B------:R-:W4:Y:S01]  /*5f90*/  LDL R245, [R1+0x18] ;  /* 0x0000180001f57983 */ /* 0x000f220000100800 */
[----:B------:R-:W-:-:S03]  /*5fa0*/  HFMA2 R2, R244, R125, R2 ;  /* 0x0000007df4027231 */ /* 0x000fc60000000002 */
[----:B------:R-:W2:Y:S02]  /*5fb0*/  LDL R244, [R1+0x8] ;  /* 0x0000080001f47983 */ /* 0x000ea40000100800 */
        /* <DEDUP_REMOVED lines=13> */
[----:B------:R-:W-:Y:S01]  /*6090*/  HFMA2.MMA R3, R64, R180, R3 ;  /* 0x000000b440037235 */ /* 0x000fe20000000003 */
[----:B------:R-:W-:-:S07]  /*60a0*/  HFMA2 R2, R249, R129, R2 ;  /* 0x00000081f9027231 */ /* 0x000fce0000000002 */
[----:B------:R-:W-:Y:S01]  /*60b0*/  HFMA2.MMA R3, R60, R184, R3 ;  /* 0x000000b83c037235 */ /* 0x000fe20000000003 */
[----:B------:R-:W-:-:S07]  /*60c0*/  HFMA2 R2, R113, R133, R2 ;  /* 0x0000008571027231 */ /* 0x000fce0000000002 */
        /* <DEDUP_REMOVED lines=40> */
[----:B------:R-:W-:-:S09]  /*6350*/  HFMA2 R2, R5, R241, R2 ;  /* 0x000000f105027231 */ /* 0x000fd20000000002 */
[----:B------:R-:W-:Y:S02]  /*6360*/  HADD2 R2, R3, R2 ;  /* 0x0000000203027230 */ /* 0x000fe40000000000 */
[----:B---3--:R-:W-:Y:S02]  /*6370*/  HMUL2 R3, R246, R118 ;  /* 0x00000076f6037232 */ /* 0x008fe40000000000 */
[----:B------:R-:W3:Y:S04]  /*6380*/  LDL R246, [R1+0x2c] ;  /* 0x00002c0001f67983 */ /* 0x000ee80000100800 */
[----:B----4-:R-:W-:Y:S02]  /*6390*/  HFMA2.MMA R3, R245, R122, R3 ;  /* 0x0000007af5037235 */ /* 0x010fe40000000003 */
[----:B------:R-:W4:Y:S08]  /*63a0*/  LDL R245, [R1+0x1c] ;  /* 0x00001c0001f57983 */ /* 0x000f300000100800 */
[----:B--2---:R-:W-:-:S02]  /*63b0*/  HFMA2 R3, R244, R126, R3 ;  /* 0x0000007ef4037231 */ /* 0x004fc40000000003 */
[----:B------:R-:W2:Y:S04]  /*63c0*/  LDL R244, [R1+0xc] ;  /* 0x00000c0001f47983 */ /* 0x000ea80000100800 */
        /* <DEDUP_REMOVED lines=29> */
[----:B------:R-:W-:Y:S02]  /*65a0*/  HADD2 R2, R2, R3 ;  /* 0x0000000302027230 */ /* 0x000fe40000000000 */
[----:B---3--:R-:W-:Y:S01]  /*65b0*/  HMUL2 R3, R246, R119 ;  /* 0x00000077f6037232 */ /* 0x008fe20000000000 */
[----:B------:R-:W-:Y:S01]  /*65c0*/  UISETP.NE.AND.EX UP0, UPT, UR17, URZ, UPT, UP0 ;  /* 0x0000003f1100728c */ /* 0x000fe2000bf05300 */
[----:B------:R-:W0:Y:S02]  /*65d0*/  LDC R246, c[0x0][0x2c0] ;  /* 0x0000b000fff67b82 */ /* 0x000e240000000800 */
[----:B----4-:R-:W-:-:S03]  /*65e0*/  HFMA2 R3, R245, R123, R3 ;  /* 0x0000007bf5037231 */ /* 0x010fc60000000003 */
[----:B------:R-:W-:Y:S01]  /*65f0*/  PLOP3.LUT P1, PT, PT, PT, UP0, 0x80, 0x0 ;  /* 0x000000000000781c */ /* 0x000fe20003f2f008 */
[----:B------:R-:W3:Y:S04]  /*6600*/  LDL R245, [R1+0x30] ;  /* 0x0000300001f57983 */ /* 0x000ee80000100800 */
[----:B------:R-:W-:Y:S01]  /*6610*/  @UP0 ULDC UR5, c[0x0][0x2d0] ;  /* 0x0000b40000050ab9 */ /* 0x000fe20000000800 */
[----:B--2---:R-:W-:-:S10]  /*6620*/  HFMA2.MMA R3, R244, R127, R3 ;  /* 0x0000007ff4037235 */ /* 0x004fd40000000003 */
        /* <DEDUP_REMOVED lines=28> */
[----:B------:R-:W-:-:S04]  /*67f0*/  HFMA2 R3, R7, R243, R3 ;  /* 0x000000f307037231 */ /* 0x000fc80000000003 */
[----:B------:R-:W-:Y:S01]  /*6800*/  HADD2 R2, R2, R3 ;  /* 0x0000000302027230 */ /* 0x000fe20000000000 */
[----:B------:R-:W-:-:S04]  /*6810*/  @UP0 UIMAD UR4, UR46, UR5, UR40 ;  /* 0x000000052e0402a4 */ /* 0x000fc8000f8e0228 */
[--C-:B------:R-:W-:Y:S02]  /*6820*/  HADD2.F32 R3, -RZ, R2.reuse.H0_H0 ;  /* 0x20000002ff037230 */ /* 0x100fe40000004100 */
[----:B------:R-:W-:-:S05]  /*6830*/  HADD2.F32 R2, -RZ, R2.H1_H1 ;  /* 0x30000002ff027230 */ /* 0x000fca0000004100 */
[----:B------:R-:W-:Y:S01]  /*6840*/  FADD.FTZ R244, R3, R2 ;  /* 0x0000000203f47221 */ /* 0x000fe20000010000 */
[----:B------:R-:W-:Y:S02]  /*6850*/  MOV R2, UR4 ;  /* 0x0000000400027c02 */ /* 0x000fe40008000f00 */
[----:B------:R-:W-:-:S03]  /*6860*/  MOV R3, 0x2 ;  /* 0x0000000200037802 */ /* 0x000fc60000000f00 */
[----:B------:R-:W-:Y:S01]  /*6870*/  @P1 IMAD R2, R2, UR5, R0 ;  /* 0x0000000502021c24 */ /* 0x000fe2000f8e0200 */
[----:B------:R-:W-:-:S03]  /*6880*/  @UP0 ULDC.64 UR4, c[0x0][0x2c8] ;  /* 0x0000b20000040ab9 */ /* 0x000fc60000000a00 */
[----:B------:R-:W-:-:S06]  /*6890*/  @P1 IMAD.WIDE R2, R2, R3, UR4 ;  /* 0x0000000402021e25 */ /* 0x000fcc000f8e0203 */
[----:B------:R1:W2:Y:S01]  /*68a0*/  @P1 LDG.E.U16 R2, desc[UR36][R2.64] ;  /* 0x0000002402021981 */ /* 0x0002a2000c1e1500 */
[----:B------:R-:W-:-:S04]  /*68b0*/  UISETP.NE.U32.AND UP0, UPT, UR12, URZ, UPT ;  /* 0x0000003f0c00728c */ /* 0x000fc8000bf05070 */
[----:B------:R-:W-:Y:S01]  /*68c0*/  UISETP.NE.AND.EX UP0, UPT, UR13, URZ, UPT, UP0 ;  /* 0x0000003f0d00728c */ /* 0x000fe2000bf05300 */
[----:B------:R-:W-:-:S05]  /*68d0*/  FMUL.FTZ R244, R244, UR14 ;  /* 0x0000000ef4f47c20 */ /* 0x000fca0008410000 */
[----:B------:R-:W-:-:S05]  /*68e0*/  PLOP3.LUT P2, PT, PT, PT, UP0, 0x80, 0x0 ;  /* 0x000000000000781c */ /* 0x000fca0003f4f008 */
[----:B------:R-:W-:Y:S02]  /*68f0*/  @UP0 ULDC.64 UR4, c[0x0][0x2d8] ;  /* 0x0000b60000040ab9 */ /* 0x000fe40000000a00 */
[----:B------:R-:W-:-:S06]  /*6900*/  @UP0 UIMAD.WIDE UR4, UR46, 0x2, UR4 ;  /* 0x000000022e0408a5 */ /* 0x000fcc000f8e0204 */
[----:B-1----:R-:W-:Y:S01]  /*6910*/  MOV R3, UR5 ;  /* 0x0000000500037c02 */ /* 0x002fe20008000f00 */
[----:B--2---:R-:W-:-:S05]  /*6920*/  @P1 HADD2.F32 R2, -RZ, R2.H0_H0 ;  /* 0x20000002ff021230 */ /* 0x004fca0000004100 */
[----:B------:R-:W-:Y:S01]  /*6930*/  @P1 FADD.FTZ R244, R244, R2 ;  /* 0x00000002f4f41221 */ /* 0x000fe20000010000 */
[----:B------:R-:W-:-:S06]  /*6940*/  MOV R2, UR4 ;  /* 0x0000000400027c02 */ /* 0x000fcc0008000f00 */
[----:B------:R1:W2:Y:S01]  /*6950*/  @P2 LDG.E.U16 R2, desc[UR36][R2.64] ;  /* 0x0000002402022981 */ /* 0x0002a2000c1e1500 */
[----:B------:R-:W4:Y:S01]  /*6960*/  S2UR UR5, SR_CgaCtaId ;  /* 0x00000000000579c3 */ /* 0x000f220000008800 */
[----:B0-----:R-:W-:-:S05]  /*6970*/  VIADD R246, R246, UR15 ;  /* 0x0000000ff6f67c36 */ /* 0x001fca0008000000 */
[----:B------:R-:W-:-:S04]  /*6980*/  @P2 ISETP.GE.AND P1, PT, R0, R246, PT ;  /* 0x000000f60000220c */ /* 0x000fc80003f26270 */
[----:B-1----:R-:W-:Y:S01]  /*6990*/  @P2 SEL R3, RZ, UR39, P1 ;  /* 0x00000027ff032c07 */ /* 0x002fe20008800000 */
[----:B------:R-:W-:-:S03]  /*69a0*/  UMOV UR4, 0x400 ;  /* 0x0000040000047882 */ /* 0x000fc60000000000 */
[----:B------:R-:W-:Y:S01]  /*69b0*/  @P2 IADD3 R3, R3, -UR40, R0 ;  /* 0x8000002803032c10 */ /* 0x000fe2000fffe000 */
[----:B------:R-:W-:-:S03]  /*69c0*/  UIADD3 UR4, UR4, 0x240, URZ ;  /* 0x0000024004047890 */ /* 0x000fc6000fffe03f */
[----:B------:R-:W-:Y:S01]  /*69d0*/  @P2 I2FP.F32.S32 R3, R3 ;  /* 0x0000000300032245 */ /* 0x000fe20000201400 */
[----:B----4-:R-:W-:Y:S01]  /*69e0*/  ULEA UR4, UR5, UR4, 0x18 ;  /* 0x0000000405047291 */ /* 0x010fe2000f8ec03f */
[----:B--2---:R-:W-:-:S05]  /*69f0*/  @P2 HADD2.F32 R2, -RZ, R2.H0_H0 ;  /* 0x20000002ff022230 */ /* 0x004fca0000004100 */
[----:B------:R-:W-:Y:S01]  /*6a00*/  @P2 FFMA.FTZ R244, R3, R2, R244 ;  /* 0x0000000203f42223 */ /* 0x000fe200000100f4 */
[----:B------:R-:W-:-:S04]  /*6a10*/  VIADD R2, R0, -UR42 ;  /* 0x8000002a00027c36 */ /* 0x000fc80008000000 */
[----:B---3--:R-:W-:Y:S02]  /*6a20*/  @!P0 FMNMX.FTZ R245, R245, R244, !PT ;  /* 0x000000f4f5f58209 */ /* 0x008fe40007810000 */
[----:B------:R-:W-:-:S03]  /*6a30*/  LEA R2, R2, UR4, 0x2 ;  /* 0x0000000402027c11 */ /* 0x000fc6000f8e10ff */
[----:B------:R0:W-:Y:S04]  /*6a40*/  @!P0 STL [R1+0x30], R245 ;  /* 0x000030f501008387 */ /* 0x0001e80000100800 */
[----:B------:R0:W-:Y:S02]  /*6a50*/  STS [R2], R244 ;  /* 0x000000f402007388 */ /* 0x0001e40000000800 */
.L_x_3064:
[----:B------:R-:W-:Y:S05]  /*6a60*/  BSYNC B1 ;  /* 0x0000000000017941 */ /* 0x000fea0003800000 */
.L_x_3063:
[----:B------:R-:W-:-:S04]  /*6a70*/  IADD3 R0, R0, 0x100, RZ ;  /* 0x0000010000007810 */ /* 0x000fc80007ffe0ff */
[----:B------:R-:W-:-:S13]  /*6a80*/  ISETP.GE.AND P0, PT, R0, UR7, PT ;  /* 0x0000000700007c0c */ /* 0x000fda000bf06270 */
[----:B------:R-:W-:Y:S05]  /*6a90*/  @!P0 BRA `(.L_x_3065) ;  /* 0xffffffc000f88947 */ /* 0x000fea000383ffff */
.L_x_2998:
[----:B------:R-:W-:Y:S05]  /*6aa0*/  BSYNC B0 ;  /* 0x0000000000007941 */ /* 0x000fea0003800000 */
.L_x_2997:
[----:B0-----:R-:W2:Y:S01]  /*6ab0*/  LDL.LU R2, [R1+0x30] ;  /* 0x0000300001027983 */ /* 0x001ea20000300800 */
[----:B------:R-:W-:Y:S01]  /*6ac0*/  ULDC UR7, c[0x0][0x284] ;  /* 0x0000a10000077ab9 */ /* 0x000fe20000000800 */
[----:B------:R-:W-:Y:S01]  /*6ad0*/  ULDC.64 UR8, c[0x0][0x2b0] ;  /* 0x0000ac0000087ab9 */ /* 0x000fe20000000a00 */
[----:B------:R-:W-:Y:S01]  /*6ae0*/  BSSY B0, `(.L_x_3066) ;  /* 0x000004b000007945 */ /* 0x000fe20003800000 */
[----:B------:R-:W4:Y:S02]  /*6af0*/  S2R R10, SR_TID.X ;  /* 0x00000000000a7919 */ /* 0x000f240000002100 */
[----:B----4-:R-:W-:-:S04]  /*6b00*/  SHF.R.S32.HI R4, RZ, 0x1f, R10 ;  /* 0x0000001fff047819 */ /* 0x010fc8000001140a */
[----:B------:R-:W-:-:S04]  /*6b10*/  LEA.HI R4, R4, R10, RZ, 0x5 ;  /* 0x0000000a04047211 */ /* 0x000fc800078f28ff */
[----:B------:R-:W-:-:S04]  /*6b20*/  LOP3.LUT R5, R4, 0xffffffe0, RZ, 0xc0, !PT ;  /* 0xffffffe004057812 */ /* 0x000fc800078ec0ff */
[----:B------:R-:W-:-:S04]  /*6b30*/  IADD3 R6, -R5, R10, RZ ;  /* 0x0000000a05067210 */ /* 0x000fc80007ffe1ff */
[C---:B------:R-:W-:Y:S02]  /*6b40*/  ISETP.NE.AND P0, PT, R6.reuse, RZ, PT ;  /* 0x000000ff0600720c */ /* 0x040fe40003f05270 */
[----:B------:R-:W-:-:S11]  /*6b50*/  ISETP.GT.AND P1, PT, R6, 0x7, PT ;  /* 0x000000070600780c */ /* 0x000fd60003f24270 */
[----:B------:R-:W0:Y:S02]  /*6b60*/  @!P0 S2R R9, SR_CgaCtaId ;  /* 0x0000000000098919 */ /* 0x000e240000008800 */
[----:B------:R-:W4:Y:S01]  /*6b70*/  @!P1 S2R R12, SR_CgaCtaId ;  /* 0x00000000000c9919 */ /* 0x000f220000008800 */
[----:B--2---:R-:W2:Y:S02]  /*6b80*/  SHFL.BFLY PT, R0, R2, 0x10, 0x1f ;  /* 0x0e001f0002007f89 */ /* 0x004ea400000e0000 */
[----:B--2---:R-:W-:-:S05]  /*6b90*/  FMNMX.FTZ R0, R0, R2, !PT ;  /* 0x0000000200007209 */ /* 0x004fca0007810000 */
[----:B------:R-:W2:Y:S02]  /*6ba0*/  SHFL.BFLY PT, R3, R0, 0x8, 0x1f ;  /* 0x0d001f0000037f89 */ /* 0x000ea400000e0000 */
[----:B--2---:R-:W-:Y:S02]  /*6bb0*/  FMNMX.FTZ R3, R0, R3, !PT ;  /* 0x0000000300037209 */ /* 0x004fe40007810000 */
[----:B------:R-:W-:-:S03]  /*6bc0*/  @!P0 MOV R0, 0x400 ;  /* 0x0000040000008802 */ /* 0x000fc60000000f00 */
[----:B------:R-:W2:Y:S01]  /*6bd0*/  SHFL.BFLY PT, R2, R3, 0x4, 0x1f ;  /* 0x0c801f0003027f89 */ /* 0x000ea200000e0000 */
[----:B0-----:R-:W-:Y:S02]  /*6be0*/  @!P0 LEA R9, R9, R0, 0x18 ;  /* 0x0000000009098211 */ /* 0x001fe400078ec0ff */
[----:B------:R-:W-:-:S05]  /*6bf0*/  @!P0 SHF.R.S32.HI R0, RZ, 0x5, R4 ;  /* 0x00000005ff008819 */ /* 0x000fca0000011404 */
[----:B------:R-:W-:Y:S01]  /*6c00*/  @!P0 IMAD R0, R0, 0x4, R9 ;  /* 0x0000000400008824 */ /* 0x000fe200078e0209 */
[----:B--2---:R-:W-:Y:S02]  /*6c10*/  FMNMX.FTZ R2, R3, R2, !PT ;  /* 0x0000000203027209 */ /* 0x004fe40007810000 */
[----:B------:R-:W-:-:S03]  /*6c20*/  @!P1 MOV R3, 0x400 ;  /* 0x0000040000039802 */ /* 0x000fc60000000f00 */
[----:B------:R-:W0:Y:S02]  /*6c30*/  SHFL.BFLY PT, R5, R2, 0x2, 0x1f ;  /* 0x0c401f0002057f89 */ /* 0x000e2400000e0000 */
[----:B0-----:R-:W-:Y:S02]  /*6c40*/  FMNMX.FTZ R7, R2, R5, !PT ;  /* 0x0000000502077209 */ /* 0x001fe40007810000 */
[----:B----4-:R-:W-:Y:S02]  /*6c50*/  @!P1 LEA R5, R12, R3, 0x18 ;  /* 0x000000030c059211 */ /* 0x010fe400078ec0ff */
[----:B------:R-:W-:Y:S01]  /*6c60*/  MOV R2, 0xff7fffff ;  /* 0xff7fffff00027802 */ /* 0x000fe20000000f00 */
[----:B------:R-:W0:Y:S01]  /*6c70*/  SHFL.BFLY PT, R8, R7, 0x1, 0x1f ;  /* 0x0c201f0007087f89 */ /* 0x000e2200000e0000 */
[----:B------:R-:W-:Y:S02]  /*6c80*/  @!P1 LEA R5, R6, R5, 0x2 ;  /* 0x0000000506059211 */ /* 0x000fe400078e10ff */
[----:B0-----:R-:W-:-:S05]  /*6c90*/  @!P0 FMNMX.FTZ R3, R7, R8, !PT ;  /* 0x0000000807038209 */ /* 0x001fca0007810000 */
[----:B------:R0:W-:Y:S01]  /*6ca0*/  @!P0 STS [R0], R3 ;  /* 0x0000000300008388 */ /* 0x0001e20000000800 */
[----:B------:R-:W-:Y:S01]  /*6cb0*/  BAR.SYNC.DEFER_BLOCKING 0x0 ;  /* 0x0000000000007b1d */ /* 0x000fe20000010000 */
[----:B0-----:R-:W-:-:S05]  /*6cc0*/  HFMA2.MMA R0, -RZ, RZ, 0, 0 ;  /* 0x00000000ff007435 */ /* 0x001fca00000001ff */
[----:B------:R0:W2:Y:S02]  /*6cd0*/  @!P1 LDS R2, [R5] ;  /* 0x0000000005029984 */ /* 0x0000a40000000800 */
[----:B0-----:R-:W-:-:S05]  /*6ce0*/  VIADD R5, R10, UR42 ;  /* 0x0000002a0a057c36 */ /* 0x001fca0008000000 */
[----:B------:R-:W-:Y:S01]  /*6cf0*/  ISETP.GT.AND P1, PT, R5, UR40, PT ;  /* 0x0000002805007c0c */ /* 0x000fe2000bf24270 */
[----:B--2---:R-:W0:Y:S02]  /*6d00*/  SHFL.BFLY PT, R7, R2, 0x4, 0x1f ;  /* 0x0c801f0002077f89 */ /* 0x004e2400000e0000 */
[----:B0-----:R-:W-:-:S05]  /*6d10*/  FMNMX.FTZ R7, R7, R2, !PT ;  /* 0x0000000207077209 */ /* 0x001fca0007810000 */
[----:B------:R-:W0:Y:S02]  /*6d20*/  SHFL.BFLY PT, R8, R7, 0x2, 0x1f ;  /* 0x0c401f0007087f89 */ /* 0x000e2400000e0000 */
[----:B0-----:R-:W-:-:S05]  /*6d30*/  FMNMX.FTZ R8, R7, R8, !PT ;  /* 0x0000000807087209 */ /* 0x001fca0007810000 */
[----:B------:R-:W0:Y:S02]  /*6d40*/  SHFL.BFLY PT, R9, R8, 0x1, 0x1f ;  /* 0x0c201f0008097f89 */ /* 0x000e2400000e0000 */
[----:B0-----:R-:W-:-:S06]  /*6d50*/  FMNMX.FTZ R9, R8, R9, !PT ;  /* 0x0000000908097209 */ /* 0x001fcc0007810000 */
[----:B------:R-:W0:Y:S01]  /*6d60*/  SHFL.IDX PT, R9, R9, RZ, 0x1f ;  /* 0x00001fff09097589 */ /* 0x000e2200000e0000 */
[----:B------:R-:W-:Y:S05]  /*6d70*/  @P1 BRA `(.L_x_3067) ;  /* 0x0000000000841947 */ /* 0x000fea0003800000 */
[----:B------:R-:W2:Y:S01]  /*6d80*/  S2R R3, SR_CgaCtaId ;  /* 0x0000000000037919 */ /* 0x000ea20000008800 */
[----:B------:R-:W-:Y:S01]  /*6d90*/  MOV R0, 0x400 ;  /* 0x0000040000007802 */ /* 0x000fe20000000f00 */
[----:B------:R-:W-:Y:S02]  /*6da0*/  ULDC.64 UR4, c[0x0][0x2b0] ;  /* 0x0000ac0000047ab9 */ /* 0x000fe40000000a00 */
[----:B------:R-:W-:Y:S02]  /*6db0*/  ISETP.NE.U32.AND P0, PT, RZ, UR4, PT ;  /* 0x00000004ff007c0c */ /* 0x000fe4000bf05070 */
[----:B------:R-:W-:Y:S02]  /*6dc0*/  IADD3 R0, R0, 0x240, RZ ;  /* 0x0000024000007810 */ /* 0x000fe40007ffe0ff */
[----:B------:R-:W-:Y:S02]  /*6dd0*/  ISETP.NE.AND.EX P0, PT, RZ, UR5, PT, P0 ;  /* 0x00000005ff007c0c */ /* 0x000fe4000bf05300 */
[----:B--2---:R-:W-:Y:S01]  /*6de0*/  LEA R11, R3, R0, 0x18 ;  /* 0x00000000030b7211 */ /* 0x004fe200078ec0ff */
[----:B------:R-:W-:-:S10]  /*6df0*/  IMAD.MOV.U32 R0, RZ, RZ, RZ ;  /* 0x000000ffff007224 */ /* 0x000fd400078e00ff */
.L_x_3071:
[----:B--2---:R-:W-:Y:S01]  /*6e00*/  IADD3 R2, R5, -UR42, RZ ;  /* 0x8000002a05027c10 */ /* 0x004fe2000fffe0ff */
[----:B------:R-:W-:Y:S03]  /*6e10*/  BSSY B1, `(.L_x_3068) ;  /* 0x0000012000017945 */ /* 0x000fe60003800000 */
[----:B------:R-:W-:Y:S01]  /*6e20*/  LEA R8, R2, R11, 0x2 ;  /* 0x0000000b02087211 */ /* 0x000fe200078e10ff */
[----:B------:R-:W-:Y:S06]  /*6e30*/  @!P0 BRA `(.L_x_3069) ;  /* 0x00000000002c8947 */ /* 0x000fec0003800000 */
[----:B------:R-:W-:Y:S01]  /*6e40*/  UIMAD UR4, UR45, UR7, URZ ;  /* 0x000000072d0472a4 */ /* 0x000fe2000f8e023f */
[----:B------:R-:W-:-:S03]  /*6e50*/  SHF.R.S32.HI R3, RZ, 0x1f, R5 ;  /* 0x0000001fff037819 */ /* 0x000fc60000011405 */
[----:B------:R-:W-:Y:S02]  /*6e60*/  USHF.R.S32.HI UR5, URZ, 0x1f, UR4 ;  /* 0x0000001f3f057899 */ /* 0x000fe40008011404 */
[----:B------:R-:W-:-:S04]  /*6e70*/  IMAD.U32 R2, RZ, RZ, UR4 ;  /* 0x00000004ff027e24 */ /* 0x000fc8000f8e00ff */
[----:B------:R-:W-:Y:S02]  /*6e80*/  MOV R10, UR5 ;  /* 0x00000005000a7c02 */ /* 0x000fe40008000f00 */
[----:B------:R-:W-:-:S04]  /*6e90*/  IADD3 R2, P2, P3, R5, UR8, R2 ;  /* 0x0000000805027c10 */ /* 0x000fc8000fb5e002 */
[----:B------:R-:W-:-:S05]  /*6ea0*/  IADD3.X R3, R3, UR9, R10, P2, P3 ;  /* 0x0000000903037c10 */ /* 0x000fca00097e640a */
[----:B------:R-:W2:Y:S02]  /*6eb0*/  LDG.E.U8 R2, desc[UR36][R2.64] ;  /* 0x0000002402027981 */ /* 0x000ea4000c1e1100 */
[----:B--2---:R-:W-:-:S13]  /*6ec0*/  ISETP.NE.AND P2, PT, R2, RZ, PT ;  /* 0x000000ff0200720c */ /* 0x004fda0003f45270 */
[----:B------:R-:W-:Y:S01]  /*6ed0*/  @P2 MOV R7, RZ ;  /* 0x000000ff00072202 */ /* 0x000fe20000000f00 */
[----:B------:R-:W-:Y:S06]  /*6ee0*/  @P2 BRA `(.L_x_3070) ;  /* 0x0000000000102947 */ /* 0x000fec0003800000 */
.L_x_3069:
[----:B------:R-:W0:Y:S02]  /*6ef0*/  LDS R2, [R8] ;  /* 0x0000000008027984 */ /* 0x000e240000000800 */
[----:B0-----:R-:W-:-:S04]  /*6f00*/  FADD.FTZ R2, -R9, R2 ;  /* 0x0000000209027221 */ /* 0x001fc80000010100 */
[----:B------:R-:W-:-:S04]  /*6f10*/  FMUL.FTZ R2, R2, 1.4426950216293334961 ;  /* 0x3fb8aa3b02027820 */ /* 0x000fc80000410000 */
[----:B------:R2:W4:Y:S03]  /*6f20*/  MUFU.EX2 R7, R2 ;  /* 0x0000000200077308 */ /* 0x0005260000000800 */
.L_x_3070:
[----:B------:R-:W-:Y:S05]  /*6f30*/  BSYNC B1 ;  /* 0x0000000000017941 */ /* 0x000fea0003800000 */
.L_x_3068:
[----:B----4-:R4:W-:Y:S01]  /*6f40*/  STS [R8], R7 ;  /* 0x0000000708007388 */ /* 0x0109e20000000800 */
[----:B------:R-:W-:Y:S02]  /*6f50*/  VIADD R5, R5, 0x100 ;  /* 0x0000010005057836 */ /* 0x000fe40000000000 */
[----:B------:R-:W-:-:S03]  /*6f60*/  FADD.FTZ R0, R7, R0 ;  /* 0x0000000007007221 */ /* 0x000fc60000010000 */
[----:B------:R-:W-:-:S13]  /*6f70*/  ISETP.GT.AND P2, PT, R5, UR40, PT ;  /* 0x0000002805007c0c */ /* 0x000fda000bf44270 */
[----:B----4-:R-:W-:Y:S05]  /*6f80*/  @!P2 BRA `(.L_x_3071) ;  /* 0xfffffffc009ca947 */ /* 0x010fea000383ffff */
.L_x_3067:
[----:B------:R-:W-:Y:S05]  /*6f90*/  BSYNC B0 ;  /* 0x0000000000007941 */ /* 0x000fea0003800000 */
.L_x_3066:
[----:B------:R-:W4:Y:S01]  /*6fa0*/  SHFL.BFLY PT, R3, R0, 0x10, 0x1f ;  /* 0x0e001f0000037f89 */ /* 0x000f2200000e0000 */
[----:B------:R-:W1:Y:S01]  /*6fb0*/  S2UR UR9, SR_CgaCtaId ;  /* 0x00000000000979c3 */ /* 0x000e620000008800 */
[----:B------:R-:W-:Y:S01]  /*6fc0*/  UMOV UR8, 0x400 ;  /* 0x0000040000087882 */ /* 0x000fe20000000000 */
[----:B------:R-:W-:Y:S01]  /*6fd0*/  ULDC UR10, c[0x0][0x29c] ;  /* 0x0000a700000a7ab9 */ /* 0x000fe20000000800 */
[----:B0-----:R-:W0:Y:S01]  /*6fe0*/  S2R R9, SR_TID.X ;  /* 0x0000000000097919 */ /* 0x001e220000002100 */
[----:B------:R-:W-:Y:S01]  /*6ff0*/  ULDC UR11, c[0x0][0x284] ;  /* 0x0000a100000b7ab9 */ /* 0x000fe20000000800 */
[----:B------:R-:W-:Y:S01]  /*7000*/  ULDC.U8 UR5, c[0x0][0x31c] ;  /* 0x0000c70000057ab9 */ /* 0x000fe20000000000 */
[----:B------:R-:W-:Y:S01]  /*7010*/  ULDC UR7, c[0x0][0x288] ;  /* 0x0000a20000077ab9 */ /* 0x000fe20000000800 */
[----:B------:R-:W-:Y:S01]  /*7020*/  ULDC.64 UR14, c[0x0][0x310] ;  /* 0x0000c400000e7ab9 */ /* 0x000fe20000000a00 */
[----:B------:R-:W-:Y:S01]  /*7030*/  UIMAD UR7, UR45, UR7, UR46 ;  /* 0x000000072d0772a4 */ /* 0x000fe2000f8e022e */
[----:B------:R-:W-:Y:S01]  /*7040*/  BSSY B0, `(.L_x_3072) ;  /* 0x0000046000007945 */ /* 0x000fe20003800000 */
[----:B----4-:R-:W-:-:S05]  /*7050*/  FADD.FTZ R3, R3, R0 ;  /* 0x0000000003037221 */ /* 0x010fca0000010000 */
[----:B--2---:R-:W2:Y:S01]  /*7060*/  SHFL.BFLY PT, R2, R3, 0x8, 0x1f ;  /* 0x0d001f0003027f89 */ /* 0x004ea200000e0000 */
[----:B0-----:R-:W-:-:S04]  /*7070*/  LOP3.LUT P0, R7, R9, 0x1f, RZ, 0xc0, !PT ;  /* 0x0000001f09077812 */ /* 0x001fc8000780c0ff */
[----:B------:R-:W-:-:S09]  /*7080*/  ISETP.GT.U32.AND P2, PT, R7, 0x7, PT ;  /* 0x000000070700780c */ /* 0x000fd20003f44070 */
[----:B------:R-:W-:Y:S01]  /*7090*/  VOTEU.ALL UP0, P0 ;  /* 0x00000000003f7886 */ /* 0x000fe20000000000 */
[----:B------:R-:W-:Y:S01]  /*70a0*/  @!P0 SHF.R.U32.HI R0, RZ, 0x3, R9 ;  /* 0x00000003ff008819 */ /* 0x000fe20000011609 */
[----:B--2---:R-:W-:Y:S02]  /*70b0*/  FADD.FTZ R2, R3, R2 ;  /* 0x0000000203027221 */ /* 0x004fe40000010000 */
[----:B------:R-:W0:Y:S01]  /*70c0*/  @!P2 S2R R11, SR_CgaCtaId ;  /* 0x00000000000ba919 */ /* 0x000e220000008800 */
[----:B-1----:R-:W-:Y:S01]  /*70d0*/  @!UP0 ULEA UR4, UR9, UR8, 0x18 ;  /* 0x0000000809048291 */ /* 0x002fe2000f8ec03f */
[----:B------:R-:W-:Y:S01]  /*70e0*/  @!P0 LOP3.LUT R0, R0, 0x1ffffffc, RZ, 0xc0, !PT ;  /* 0x1ffffffc00008812 */ /* 0x000fe200078ec0ff */
[----:B------:R-:W-:Y:S01]  /*70f0*/  UISETP.LT.AND UP0, UPT, UR11, UR10, UPT ;  /* 0x0000000a0b00728c */ /* 0x000fe2000bf01270 */
[----:B------:R-:W1:Y:S01]  /*7100*/  SHFL.BFLY PT, R5, R2, 0x4, 0x1f ;  /* 0x0c801f0002057f89 */ /* 0x000e6200000e0000 */
[----:B------:R-:W-:-:S04]  /*7110*/  UIADD3 UR8, UR8, 0x240, URZ ;  /* 0x0000024008087890 */ /* 0x000fc8000fffe03f */
[----:B------:R-:W-:Y:S01]  /*7120*/  ULEA UR8, UR9, UR8, 0x18 ;  /* 0x0000000809087291 */ /* 0x000fe2000f8ec03f */
[----:B-1----:R-:W-:Y:S01]  /*7130*/  FADD.FTZ R5, R2, R5 ;  /* 0x0000000502057221 */ /* 0x002fe20000010000 */
[----:B------:R-:W-:-:S04]  /*7140*/  @!P2 MOV R2, 0x400 ;  /* 0x000004000002a802 */ /* 0x000fc80000000f00 */
[----:B------:R-:W1:Y:S01]  /*7150*/  SHFL.BFLY PT, R8, R5, 0x2, 0x1f ;  /* 0x0c401f0005087f89 */ /* 0x000e6200000e0000 */
[----:B0-----:R-:W-:-:S04]  /*7160*/  @!P2 LEA R2, R11, R2, 0x18 ;  /* 0x000000020b02a211 */ /* 0x001fc800078ec0ff */
[----:B------:R-:W-:Y:S01]  /*7170*/  @!P2 LEA R7, R7, R2, 0x2 ;  /* 0x000000020707a211 */ /* 0x000fe200078e10ff */
[----:B-1----:R-:W-:-:S05]  /*7180*/  FADD.FTZ R8, R5, R8 ;  /* 0x0000000805087221 */ /* 0x002fca0000010000 */
[----:B------:R-:W0:Y:S02]  /*7190*/  SHFL.BFLY PT, R3, R8, 0x1, 0x1f ;  /* 0x0c201f0008037f89 */ /* 0x000e2400000e0000 */
[----:B0-----:R-:W-:-:S05]  /*71a0*/  FADD.FTZ R3, R8, R3 ;  /* 0x0000000308037221 */ /* 0x001fca0000010000 */
[----:B------:R-:W-:Y:S01]  /*71b0*/  @!P0 STS [R0+UR4+0x20], R3 ;  /* 0x0000200300008988 */ /* 0x000fe20008000804 */
[----:B------:R-:W-:Y:S02]  /*71c0*/  USEL UR4, UR11, UR10, UP0 ;  /* 0x0000000a0b047287 */ /* 0x000fe40008000000 */
[----:B------:R-:W-:Y:S01]  /*71d0*/  UISETP.NE.AND UP0, UPT, UR5, URZ, UPT ;  /* 0x0000003f0500728c */ /* 0x000fe2000bf05270 */
[----:B------:R-:W-:Y:S01]  /*71e0*/  BAR.SYNC.DEFER_BLOCKING 0x0 ;  /* 0x0000000000007b1d */ /* 0x000fe20000010000 */
[----:B------:R-:W-:-:S04]  /*71f0*/  UIADD3 UR4, UR4, 0x4, URZ ;  /* 0x0000000404047890 */ /* 0x000fc8000fffe03f */
[----:B------:R-:W-:-:S04]  /*7200*/  USHF.R.S32.HI UR5, URZ, 0x1f, UR4 ;  /* 0x0000001f3f057899 */ /* 0x000fc80008011404 */
[----:B------:R-:W-:-:S03]  /*7210*/  ULEA.HI UR5, UR5, UR4, URZ, 0x2 ;  /* 0x0000000405057291 */ /* 0x000fc6000f8f103f */
[----:B------:R-:W-:Y:S01]  /*7220*/  @UP0 ULDC UR4, c[0x0][0x318] ;  /* 0x0000c60000040ab9 */ /* 0x000fe20000000800 */
[----:B------:R-:W-:Y:S02]  /*7230*/  USHF.L.U32 UR5, UR5, 0x2, URZ ;  /* 0x0000000205057899 */ /* 0x000fe4000800063f */
[----:B------:R-:W-:Y:S02]  /*7240*/  @UP0 UIMAD UR4, UR7, UR4, UR10 ;  /* 0x00000004070402a4 */ /* 0x000fe4000f8e020a */
[----:B------:R-:W-:Y:S02]  /*7250*/  ULOP3.LUT UR10, UR5, 0xfffffff0, URZ, 0xc0, !UPT ;  /* 0xfffffff0050a7892 */ /* 0x000fe4000f8ec03f */
[----:B------:R-:W-:Y:S01]  /*7260*/  @UP0 UIMAD UR9, UR4, UR11, URZ ;  /* 0x0000000b040902a4 */ /* 0x000fe2000f8e023f */
[----:B------:R-:W-:Y:S02]  /*7270*/  UMOV UR5, URZ ;  /* 0x0000003f00057c82 */ /* 0x000fe40008000000 */
[----:B------:R-:W-:Y:S01]  /*7280*/  UMOV UR4, URZ ;  /* 0x0000003f00047c82 */ /* 0x000fe20008000000 */
[----:B------:R-:W-:Y:S01]  /*7290*/  @UP0 USHF.R.S32.HI UR12, URZ, 0x1f, UR9 ;  /* 0x0000001f3f0c0899 */ /* 0x000fe20008011409 */
[----:B------:R-:W0:Y:S01]  /*72a0*/  @!P2 LDS R3, [R7+0x20] ;  /* 0x000020000703a984 */ /* 0x000e220000000800 */
[----:B------:R-:W-:Y:S01]  /*72b0*/  UIADD3 UR11, UR8, UR10, URZ ;  /* 0x0000000a080b7290 */ /* 0x000fe2000fffe03f */
[----:B------:R-:W-:-:S04]  /*72c0*/  @UP0 UMOV UR4, UR9 ;  /* 0x0000000900040c82 */ /* 0x000fc80008000000 */
[----:B------:R-:W-:Y:S01]  /*72d0*/  @UP0 UMOV UR5, UR12 ;  /* 0x0000000c00050c82 */ /* 0x000fe20008000000 */
[----:B0-----:R-:W0:Y:S02]  /*72e0*/  SHFL.BFLY PT, R2, R3, 0x4, 0x1f ;  /* 0x0c801f0003027f89 */ /* 0x001e2400000e0000 */
[----:B0-----:R-:W-:-:S05]  /*72f0*/  FADD.FTZ R2, R2, R3 ;  /* 0x0000000302027221 */ /* 0x001fca0000010000 */
[----:B------:R-:W0:Y:S02]  /*7300*/  SHFL.BFLY PT, R5, R2, 0x2, 0x1f ;  /* 0x0c401f0002057f89 */ /* 0x000e2400000e0000 */
[----:B0-----:R-:W-:-:S05]  /*7310*/  FADD.FTZ R5, R2, R5 ;  /* 0x0000000502057221 */ /* 0x001fca0000010000 */
[----:B------:R-:W0:Y:S02]  /*7320*/  SHFL.BFLY PT, R8, R5, 0x1, 0x1f ;  /* 0x0c201f0005087f89 */ /* 0x000e2400000e0000 */
[----:B0-----:R-:W-:-:S05]  /*7330*/  FADD.FTZ R8, R5, R8 ;  /* 0x0000000805087221 */ /* 0x001fca0000010000 */
[----:B------:R0:W1:Y:S01]  /*7340*/  SHFL.IDX PT, R0, R8, RZ, 0x1f ;  /* 0x00001fff08007589 */ /* 0x00006200000e0000 */
[----:B------:R-:W-:Y:S05]  /*7350*/  @P1 BRA `(.L_x_3073) ;  /* 0x0000000000501947 */ /* 0x000fea0003800000 */
[----:B-1----:R-:W-:Y:S01]  /*7360*/  FADD.FTZ R0, R0, 9.9999999747524270788e-07 ;  /* 0x358637bd00007421 */ /* 0x002fe20000010000 */
[----:B------:R-:W-:-:S03]  /*7370*/  IADD3 R5, R9, UR42, RZ ;  /* 0x0000002a09057c10 */ /* 0x000fc6000fffe0ff */
[----:B------:R1:W2:Y:S04]  /*7380*/  MUFU.RCP R7, R0 ;  /* 0x0000000000077308 */ /* 0x0002a80000001000 */
.L_x_3075:
[----:B-12---:R-:W-:Y:S01]  /*7390*/  VIADD R2, R5, -UR42 ;  /* 0x8000002a05027c36 */ /* 0x006fe20008000000 */
[----:B------:R-:W-:-:S04]  /*73a0*/  PLOP3.LUT P0, PT, PT, PT, UP0, 0x80, 0x0 ;  /* 0x000000000000781c */ /* 0x000fc80003f0f008 */
[C---:B-1----:R-:W-:Y:S02]  /*73b0*/  LEA R0, R2.reuse, UR8, 0x2 ;  /* 0x0000000802007c11 */ /* 0x042fe4000f8e10ff */
[----:B------:R-:W-:-:S04]  /*73c0*/  LEA R2, R2, UR11, 0x1 ;  /* 0x0000000b02027c11 */ /* 0x000fc8000f8e08ff */
[----:B------:R-:W2:Y:S02]  /*73d0*/  LDS R0, [R0] ;  /* 0x0000000000007984 */ /* 0x000ea40000000800 */
[----:B--2---:R-:W-:-:S05]  /*73e0*/  FMUL.FTZ R9, R0, R7 ;  /* 0x0000000700097220 */ /* 0x004fca0000410000 */
[----:B------:R-:W-:-:S05]  /*73f0*/  F2FP.F16.F32.PACK_AB R3, RZ, R9 ;  /* 0x00000009ff03723e */ /* 0x000fca00000000ff */
[----:B------:R1:W-:Y:S01]  /*7400*/  STS.U16 [R2], R3 ;  /* 0x0000000302007388 */ /* 0x0003e20000000400 */
[----:B------:R-:W-:Y:S05]  /*7410*/  @!P0 BRA `(.L_x_3074) ;  /* 0x0000000000148947 */ /* 0x000fea0003800000 */
[----:B------:R-:W-:-:S04]  /*7420*/  IADD3 R0, P0, R5, UR4, RZ ;  /* 0x0000000405007c10 */ /* 0x000fc8000ff1e0ff */
[----:B-1----:R-:W-:Y:S02]  /*7430*/  LEA.HI.X.SX32 R3, R5, UR5, 0x1, P0 ;  /* 0x0000000505037c11 */ /* 0x002fe400080f0eff */
[----:B------:R-:W-:-:S04]  /*7440*/  LEA R2, P0, R0, UR14, 0x2 ;  /* 0x0000000e00027c11 */ /* 0x000fc8000f8010ff */
[----:B------:R-:W-:-:S05]  /*7450*/  LEA.HI.X R3, R0, UR15, R3, 0x2, P0 ;  /* 0x0000000f00037c11 */ /* 0x000fca00080f1403 */
[----:B------:R2:W-:Y:S04]  /*7460*/  STG.E desc[UR36][R2.64], R9 ;  /* 0x0000000902007986 */ /* 0x0005e8000c101924 */
.L_x_3074:
[----:B------:R-:W-:-:S04]  /*7470*/  IADD3 R5, R5, 0x100, RZ ;  /* 0x0000010005057810 */ /* 0x000fc80007ffe0ff */
[----:B------:R-:W-:-:S13]  /*7480*/  ISETP.GT.AND P0, PT, R5, UR40, PT ;  /* 0x0000002805007c0c */ /* 0x000fda000bf04270 */
[----:B------:R-:W-:Y:S05]  /*7490*/  @!P0 BRA `(.L_x_3075) ;  /* 0xfffffffc00bc8947 */ /* 0x000fea000383ffff */
.L_x_3073:
[----:B------:R-:W-:Y:S05]  /*74a0*/  BSYNC B0 ;  /* 0x0000000000007941 */ /* 0x000fea0003800000 */
.L_x_3072:
[----:B------:R-:W-:Y:S01]  /*74b0*/  USHF.R.S32.HI UR4, URZ, 0x1f, UR40 ;  /* 0x0000001f3f047899 */ /* 0x000fe20008011428 */
[----:B------:R-:W-:Y:S01]  /*74c0*/  SHF.R.S32.HI R21, RZ, 0x5, R4 ;  /* 0x00000005ff157819 */ /* 0x000fe20000011404 */
[----:B------:R-:W-:Y:S01]  /*74d0*/  ULDC.64 UR12, c[0x0][0x240] ;  /* 0x00009000000c7ab9 */ /* 0x000fe20000000a00 */
[C---:B------:R-:W-:Y:S01]  /*74e0*/  ISETP.GT.AND P0, PT, R6.reuse, 0x1b, PT ;  /* 0x0000001b0600780c */ /* 0x040fe20003f04270 */
[----:B------:R-:W-:Y:S01]  /*74f0*/  ULEA.HI UR4, UR4, UR40, URZ, 0x3 ;  /* 0x0000002804047291 */ /* 0x000fe2000f8f183f */
[----:B------:R-:W-:Y:S01]  /*7500*/  ISETP.EQ.U32.AND P1, PT, RZ, UR12, PT ;  /* 0x0000000cff007c0c */ /* 0x000fe2000bf22070 */
[----:B------:R-:W4:Y:S01]  /*7510*/  LDC R45, c[0x0][0x284] ;  /* 0x0000a100ff2d7b82 */ /* 0x000f220000000800 */
[----:B-12---:R-:W-:Y:S01]  /*7520*/  SHF.L.U32 R2, R6, 0x3, RZ ;  /* 0x0000000306027819 */ /* 0x006fe200000006ff */
[----:B------:R-:W-:Y:S01]  /*7530*/  ULOP3.LUT UR4, UR4, 0xfffffff8, URZ, 0xc0, !UPT ;  /* 0xfffffff804047892 */ /* 0x000fe2000f8ec03f */
[----:B------:R-:W-:Y:S01]  /*7540*/  IMAD.U32 R3, RZ, RZ, UR46 ;  /* 0x0000002eff037e24 */ /* 0x000fe2000f8e00ff */
[----:B------:R-:W-:-:S02]  /*7550*/  CS2R R18, SRZ ;  /* 0x0000000000127805 */ /* 0x000fc4000001ff00 */
[----:B------:R-:W-:Y:S01]  /*7560*/  CS2R R16, SRZ ;  /* 0x0000000000107805 */ /* 0x000fe2000001ff00 */
[----:B------:R-:W-:-:S06]  /*7570*/  UIADD3 UR4, -UR4, UR40, URZ ;  /* 0x0000002804047290 */ /* 0x000fcc000fffe13f */
[----:B------:R-:W-:-:S04]  /*7580*/  ISETP.NE.OR P2, PT, R21, UR4, P0 ;  /* 0x0000000415007c0c */ /* 0x000fc80008745670 */
[----:B------:R-:W-:Y:S01]  /*7590*/  ISETP.EQ.OR.EX P1, PT, RZ, UR13, P2, P1 ;  /* 0x0000000dff007c0c */ /* 0x000fe20009722710 */
[----:B------:R-:W-:-:S12]  /*75a0*/  ULDC.64 UR12, c[0x0][0x250] ;  /* 0x00009400000c7ab9 */ /* 0x000fd80000000a00 */
[----:B------:R-:W1:Y:S01]  /*75b0*/  @!P1 LDC.64 R10, c[0x0][0x240] ;  /* 0x00009000ff0a9b82 */ /* 0x000e620000000a00 */
[----:B------:R-:W-:Y:S01]  /*75c0*/  @!P1 IMAD R3, R3, 0xe0, R2 ;  /* 0x000000e003039824 */ /* 0x000fe200078e0202 */
[----:B------:R-:W-:Y:S01]  /*75d0*/  BSSY B0, `(.L_x_3076) ;  /* 0x000016a000007945 */ /* 0x000fe20003800000 */
[----:B------:R-:W-:Y:S01]  /*75e0*/  HFMA2.MMA R0, -RZ, RZ, 0, 0 ;  /* 0x00000000ff007435 */ /* 0x000fe200000001ff */
[----:B------:R-:W-:Y:S02]  /*75f0*/  MOV R13, RZ ;  /* 0x000000ff000d7202 */ /* 0x000fe40000000f00 */
[----:B0-----:R-:W-:Y:S01]  /*7600*/  CS2R R8, SRZ ;  /* 0x0000000000087805 */ /* 0x001fe2000001ff00 */
[----:B------:R-:W-:Y:S01]  /*7610*/  IMAD.MOV.U32 R6, RZ, RZ, RZ ;  /* 0x000000ffff067224 */ /* 0x000fe200078e00ff */
[----:B------:R-:W-:Y:S01]  /*7620*/  CS2R R4, SRZ ;  /* 0x0000000000047805 */ /* 0x000fe2000001ff00 */
[----:B----4-:R-:W-:Y:S02]  /*7630*/  IMAD R23, R45, UR7, RZ ;  /* 0x000000072d177c24 */ /* 0x010fe4000f8e02ff */
[----:B-1----:R-:W-:Y:S01]  /*7640*/  @!P1 IMAD.WIDE R10, R3, 0x2, R10 ;  /* 0x00000002030a9825 */ /* 0x002fe200078e020a */
[----:B------:R-:W-:-:S04]  /*7650*/  HFMA2.MMA R3, -RZ, RZ, 0, 0 ;  /* 0x00000000ff037435 */ /* 0x000fc800000001ff */
[----:B------:R0:W5:Y:S01]  /*7660*/  @!P1 LDG.E.128 R16, desc[UR36][R10.64] ;  /* 0x000000240a109981 */ /* 0x000162000c1e1d00 */
[----:B------:R-:W-:Y:S06]  /*7670*/  BAR.SYNC.DEFER_BLOCKING 0x0 ;  /* 0x0000000000007b1d */ /* 0x000fec0000010000 */
[----:B------:R-:W-:Y:S05]  /*7680*/  @P0 BRA `(.L_x_3077) ;  /* 0x0000001400780947 */ /* 0x000fea0003800000 */
[C---:B------:R-:W-:Y:S01]  /*7690*/  VIMNMX R42, R45.reuse, UR40, PT ;  /* 0x000000282d2a7c48 */ /* 0x040fe2000bfe0100 */
[----:B------:R-:W-:Y:S01]  /*76a0*/  IMAD R12, R45, UR6, R2 ;  /* 0x000000062d0c7c24 */ /* 0x000fe2000f8e0202 */
[C---:B------:R-:W-:Y:S01]  /*76b0*/  IADD3 R14, R21.reuse, UR42, RZ ;  /* 0x0000002a150e7c10 */ /* 0x040fe2000fffe0ff */
[----:B------:R-:W-:Y:S01]  /*76c0*/  BSSY B1, `(.L_x_3078) ;  /* 0x000008b000017945 */ /* 0x000fe20003800000 */
[----:B------:R-:W-:Y:S01]  /*76d0*/  LEA R20, R21, UR11, 0x1 ;  /* 0x0000000b15147c11 */ /* 0x000fe2000f8e08ff */
[----:B------:R-:W-:Y:S01]  /*76e0*/  IMAD.MOV.U32 R0, RZ, RZ, RZ ;  /* 0x000000ffff007224 */ /* 0x000fe200078e00ff */
[----:B------:R-:W-:Y:S02]  /*76f0*/  ISETP.GE.AND P1, PT, R14, R42, PT ;  /* 0x0000002a0e00720c */ /* 0x000fe40003f26270 */
[----:B0-----:R-:W-:-:S11]  /*7700*/  SHF.R.S32.HI R10, RZ, 0x1f, R12 ;  /* 0x0000001fff0a7819 */ /* 0x001fd6000001140c */
[----:B------:R-:W-:Y:S05]  /*7710*/  @P1 BRA `(.L_x_3079) ;  /* 0x0000000800141947 */ /* 0x000fea0003800000 */
[----:B------:R-:W-:Y:S01]  /*7720*/  MOV R0, UR42 ;  /* 0x0000002a00007c02 */ /* 0x000fe20008000f00 */
[----:B------:R-:W-:Y:S01]  /*7730*/  BSSY B2, `(.L_x_3080) ;  /* 0x0000033000027945 */ /* 0x000fe20003800000 */
[----:B------:R-:W-:Y:S01]  /*7740*/  LOP3.LUT R3, RZ, R42, RZ, 0x33, !PT ;  /* 0x0000002aff037212 */ /* 0x000fe200078e33ff */
[----:B------:R-:W-:Y:S01]  /*7750*/  HFMA2.MMA R6, -RZ, RZ, 0, 0 ;  /* 0x00000000ff067435 */ /* 0x000fe200000001ff */
[----:B------:R-:W-:Y:S02]  /*7760*/  IADD3 R0, -R0, -0x2, -R21 ;  /* 0xfffffffe00007810 */ /* 0x000fe40007ffe915 */
[----:B------:R-:W-:Y:S01]  /*7770*/  CS2R R4, SRZ ;  /* 0x0000000000047805 */ /* 0x000fe2000001ff00 */
[----:B------:R-:W-:Y:S01]  /*7780*/  IMAD.MOV.U32 R7, RZ, RZ, R14 ;  /* 0x000000ffff077224 */ /* 0x000fe200078e000e */
[----:B------:R-:W-:Y:S02]  /*7790*/  CS2R R8, SRZ ;  /* 0x0000000000087805 */ /* 0x000fe4000001ff00 */
[----:B------:R-:W-:Y:S01]  /*77a0*/  IADD3 R0, R0, -R3, RZ ;  /* 0x8000000300007210 */ /* 0x000fe20007ffe0ff */
[----:B------:R-:W-:Y:S01]  /*77b0*/  IMAD.MOV.U32 R13, RZ, RZ, RZ ;  /* 0x000000ffff0d7224 */ /* 0x000fe200078e00ff */
[----:B------:R-:W-:-:S02]  /*77c0*/  MOV R3, RZ ;  /* 0x000000ff00037202 */ /* 0x000fc40000000f00 */
[C---:B------:R-:W-:Y:S02]  /*77d0*/  LOP3.LUT P3, RZ, R0.reuse, 0x8, RZ, 0xc0, !PT ;  /* 0x0000000800ff7812 */ /* 0x040fe4000786c0ff */
[----:B------:R-:W-:Y:S02]  /*77e0*/  LOP3.LUT P1, RZ, R0, 0xfffffff8, RZ, 0xc0, !PT ;  /* 0xfffffff800ff7812 */ /* 0x000fe4000782c0ff */
[----:B------:R-:W-:-:S09]  /*77f0*/  MOV R0, RZ ;  /* 0x000000ff00007202 */ /* 0x000fd20000000f00 */
[----:B------:R-:W-:Y:S05]  /*7800*/  @P3 BRA `(.L_x_3081) ;  /* 0x0000000000943947 */ /* 0x000fea0003800000 */
[----:B------:R-:W-:Y:S01]  /*7810*/  IMAD R5, R45, UR45, RZ ;  /* 0x0000002d2d057c24 */ /* 0x000fe2000f8e02ff */
[----:B------:R-:W-:Y:S01]  /*7820*/  SHF.R.S32.HI R0, RZ, 0x1f, R14 ;  /* 0x0000001fff007819 */ /* 0x000fe2000001140e */
[----:B------:R-:W-:-:S03]  /*7830*/  ULDC.64 UR4, c[0x0][0x258] ;  /* 0x0000960000047ab9 */ /* 0x000fc60000000a00 */
[----:B------:R-:W-:-:S04]  /*7840*/  IADD3 R3, P3, R5, R14, RZ ;  /* 0x0000000e05037210 */ /* 0x000fc80007f7e0ff */
[----:B------:R-:W-:Y:S02]  /*7850*/  LEA.HI.X.SX32 R0, R5, R0, 0x1, P3 ;  /* 0x0000000005007211 */ /* 0x000fe400018f0eff */
[----:B------:R-:W-:Y:S01]  /*7860*/  LEA R4, P3, R3, UR4, 0x2 ;  /* 0x0000000403047c11 */ /* 0x000fe2000f8610ff */
[----:B------:R-:W-:-:S03]  /*7870*/  ULDC UR4, c[0x0][0x288] ;  /* 0x0000a20000047ab9 */ /* 0x000fc60000000800 */
[----:B------:R-:W-:-:S05]  /*7880*/  LEA.HI.X R5, R3, UR5, R0, 0x2, P3 ;  /* 0x0000000503057c11 */ /* 0x000fca00098f1400 */
[----:B------:R-:W2:Y:S02]  /*7890*/  LDG.E R4, desc[UR36][R4.64] ;  /* 0x0000002404047981 */ /* 0x000ea4000c1e1900 */
[----:B--2---:R-:W-:Y:S01]  /*78a0*/  IMAD R3, R4, UR4, RZ ;  /* 0x0000000404037c24 */ /* 0x004fe2000f8e02ff */
[----:B------:R-:W-:-:S03]  /*78b0*/  ULDC.64 UR4, c[0x0][0x250] ;  /* 0x0000940000047ab9 */ /* 0x000fc60000000a00 */
[----:B------:R-:W-:-:S04]  /*78c0*/  IMAD R3, R3, R45, R14 ;  /* 0x0000002d03037224 */ /* 0x000fc800078e020e */
[----:B------:R-:W-:-:S05]  /*78d0*/  IMAD R3, R3, 0xe0, RZ ;  /* 0x000000e003037824 */ /* 0x000fca00078e02ff */
[----:B------:R-:W-:-:S04]  /*78e0*/  IADD3 R0, P3, R12, R3, RZ ;  /* 0x000000030c007210 */ /* 0x000fc80007f7e0ff */
[----:B------:R-:W-:Y:S02]  /*78f0*/  LEA.HI.X.SX32 R3, R3, R10, 0x1, P3 ;  /* 0x0000000a03037211 */ /* 0x000fe400018f0eff */
[----:B---3--:R-:W-:-:S04]  /*7900*/  LEA R24, P3, R0, UR4, 0x1 ;  /* 0x0000000400187c11 */ /* 0x008fc8000f8608ff */
[----:B------:R-:W-:Y:S02]  /*7910*/  LEA.HI.X R25, R0, UR5, R3, 0x1, P3 ;  /* 0x0000000500197c11 */ /* 0x000fe400098f0c03 */
[----:B------:R-:W0:Y:S04]  /*7920*/  LDS.U16 R0, [R20] ;  /* 0x0000000014007984 */ /* 0x000e280000000400 */
[----:B------:R-:W2:Y:S01]  /*7930*/  LDG.E.128 R24, desc[UR36][R24.64] ;  /* 0x0000002418187981 */ /* 0x000ea2000c1e1d00 */
[----:B0-----:R-:W-:Y:S02]  /*7940*/  HADD2.F32 R0, -RZ, R0.H0_H0 ;  /* 0x20000000ff007230 */ /* 0x001fe40000004100 */
[--C-:B--2---:R-:W-:Y:S02]  /*7950*/  HADD2.F32 R29, -RZ, R24.reuse.H0_H0 ;  /* 0x20000018ff1d7230 */ /* 0x104fe40000004100 */
[----:B------:R-:W-:-:S02]  /*7960*/  HADD2.F32 R3, -RZ, R24.H1_H1 ;  /* 0x30000018ff037230 */ /* 0x000fc40000004100 */
[--C-:B------:R-:W-:Y:S02]  /*7970*/  HADD2.F32 R5, -RZ, R25.reuse.H0_H0 ;  /* 0x20000019ff057230 */ /* 0x100fe40000004100 */
[C---:B------:R-:W-:Y:S01]  /*7980*/  FFMA.FTZ R4, R0.reuse, R29, RZ ;  /* 0x0000001d00047223 */ /* 0x040fe200000100ff */
[----:B------:R-:W-:Y:S02]  /*7990*/  HADD2.F32 R7, -RZ, R25.H1_H1 ;  /* 0x30000019ff077230 */ /* 0x000fe40000004100 */
[C---:B------:R-:W-:Y:S01]  /*79a0*/  FFMA.FTZ R3, R0.reuse, R3, RZ ;  /* 0x0000000300037223 */ /* 0x040fe200000100ff */
[--C-:B------:R-:W-:Y:S02]  /*79b0*/  HADD2.F32 R9, -RZ, R26.reuse.H0_H0 ;  /* 0x2000001aff097230 */ /* 0x100fe40000004100 */
[C---:B------:R-:W-:Y:S01]  /*79c0*/  FFMA.FTZ R5, R0.reuse, R5, RZ ;  /* 0x0000000500057223 */ /* 0x040fe200000100ff */
[----:B------:R-:W-:Y:S02]  /*79d0*/  HADD2.F32 R11, -RZ, R26.H1_H1 ;  /* 0x3000001aff0b7230 */ /* 0x000fe40000004100 */
[----:B------:R-:W-:Y:S01]  /*79e0*/  FFMA.FTZ R6, R0, R7, RZ ;  /* 0x0000000700067223 */ /* 0x000fe200000100ff */
[----:B------:R-:W-:-:S02]  /*79f0*/  HADD2.F32 R13, -RZ, R27.H0_H0 ;  /* 0x2000001bff0d7230 */ /* 0x000fc40000004100 */
[C---:B------:R-:W-:Y:S01]  /*7a00*/  FFMA.FTZ R9, R0.reuse, R9, RZ ;  /* 0x0000000900097223 */ /* 0x040fe200000100ff */
[----:B------:R-:W-:Y:S02]  /*7a10*/  HADD2.F32 R15, -RZ, R27.H1_H1 ;  /* 0x3000001bff0f7230 */ /* 0x000fe40000004100 */
[----:B------:R-:W-:Y:S01]  /*7a20*/  FFMA.FTZ R8, R0, R11, RZ ;  /* 0x0000000b00087223 */ /* 0x000fe200000100ff */
[----:B------:R-:W-:Y:S01]  /*7a30*/  IADD3 R7, R14, 0x8, RZ ;  /* 0x000000080e077810 */ /* 0x000fe20007ffe0ff */
[C---:B------:R-:W-:Y:S01]  /*7a40*/  FFMA.FTZ R13, R0.reuse, R13, RZ ;  /* 0x0000000d000d7223 */ /* 0x040fe200000100ff */
[----:B------:R-:W-:-:S07]  /*7a50*/  FFMA.FTZ R0, R0, R15, RZ ;  /* 0x0000000f00007223 */ /* 0x000fce00000100ff */
.L_x_3081:
[----:B------:R-:W-:Y:S05]  /*7a60*/  BSYNC B2 ;  /* 0x0000000000027941 */ /* 0x000fea0003800000 */
.L_x_3080:
[----:B------:R-:W-:Y:S05]  /*7a70*/  @!P1 BRA `(.L_x_3079) ;  /* 0x00000004003c9947 */ /* 0x000fea0003800000 */
[----:B------:R-:W-:Y:S01]  /*7a80*/  IMAD R22, R45, UR45, RZ ;  /* 0x0000002d2d167c24 */ /* 0x000fe2000f8e02ff */
[----:B------:R-:W-:Y:S01]  /*7a90*/  LEA R11, R7, UR10, 0x1 ;  /* 0x0000000a070b7c11 */ /* 0x000fe2000f8e08ff */
[----:B---3--:R-:W-:Y:S01]  /*7aa0*/  IMAD.U32 R24, RZ, RZ, UR42 ;  /* 0x0000002aff187e24 */ /* 0x008fe2000f8e00ff */
[----:B------:R-:W-:Y:S01]  /*7ab0*/  SHF.R.S32.HI R15, RZ, 0x1f, R7 ;  /* 0x0000001fff0f7819 */ /* 0x000fe20000011407 */
[----:B------:R-:W-:Y:S01]  /*7ac0*/  ULDC.64 UR4, c[0x0][0x258] ;  /* 0x0000960000047ab9 */ /* 0x000fe20000000a00 */
[C---:B------:R-:W-:Y:S01]  /*7ad0*/  IADD3 R41, P1, R22.reuse, R7, RZ ;  /* 0x0000000716297210 */ /* 0x040fe20007f3e0ff */
[----:B------:R-:W-:Y:S01]  /*7ae0*/  ULDC UR9, c[0x0][0x288] ;  /* 0x0000a20000097ab9 */ /* 0x000fe20000000800 */
[----:B------:R-:W-:Y:S01]  /*7af0*/  IADD3 R11, R11, 0x10, RZ ;  /* 0x000000100b0b7810 */ /* 0x000fe20007ffe0ff */
[----:B------:R-:W-:Y:S01]  /*7b00*/  IMAD R43, R7, 0xe0, RZ ;  /* 0x000000e0072b7824 */ /* 0x000fe200078e02ff */
[----:B------:R-:W-:Y:S02]  /*7b10*/  LEA.HI.X.SX32 R22, R22, R15, 0x1, P1 ;  /* 0x0000000f16167211 */ /* 0x000fe400008f0eff */
[----:B------:R-:W-:Y:S01]  /*7b20*/  LEA R40, P1, R41, UR4, 0x2 ;  /* 0x0000000429287c11 */ /* 0x000fe2000f8210ff */
[----:B------:R-:W-:-:S02]  /*7b30*/  IMAD R15, R24, -0x2, R11 ;  /* 0xfffffffe180f7824 */ /* 0x000fc400078e020b */
[----:B------:R-:W-:Y:S01]  /*7b40*/  IMAD R11, R45, UR9, RZ ;  /* 0x000000092d0b7c24 */ /* 0x000fe2000f8e02ff */
[----:B------:R-:W-:Y:S01]  /*7b50*/  LEA.HI.X R41, R41, UR5, R22, 0x2, P1 ;  /* 0x0000000529297c11 */ /* 0x000fe200088f1416 */
[----:B------:R-:W-:Y:S01]  /*7b60*/  HFMA2.MMA R22, -RZ, RZ, 0, 0 ;  /* 0x00000000ff167435 */ /* 0x000fe200000001ff */
[----:B------:R-:W-:Y:S01]  /*7b70*/  VIADD R44, R43, 0x700 ;  /* 0x000007002b2c7836 */ /* 0x000fe20000000000 */
[----:B------:R-:W-:Y:S01]  /*7b80*/  IADD3 R15, R15, UR8, RZ ;  /* 0x000000080f0f7c10 */ /* 0x000fe2000fffe0ff */
[----:B------:R-:W-:-:S08]  /*7b90*/  IMAD R11, R11, 0xe0, RZ ;  /* 0x000000e00b0b7824 */ /* 0x000fd000078e02ff */
.L_x_3082:
[----:B------:R-:W-:Y:S01]  /*7ba0*/  MOV R24, R40 ;  /* 0x0000002800187202 */ /* 0x000fe20000000f00 */
[----:B------:R-:W-:Y:S01]  /*7bb0*/  IMAD.MOV.U32 R25, RZ, RZ, R41 ;  /* 0x000000ffff197224 */ /* 0x000fe200078e0029 */
[----:B------:R-:W0:Y:S04]  /*7bc0*/  LDS.U16 R31, [R15] ;  /* 0x000000000f1f7984 */ /* 0x000e280000000400 */
[----:B------:R-:W2:Y:S04]  /*7bd0*/  LDG.E R26, desc[UR36][R24.64] ;  /* 0x00000024181a7981 */ /* 0x000ea8000c1e1900 */
[----:B------:R-:W3:Y:S01]  /*7be0*/  LDG.E R28, desc[UR36][R24.64+0x20] ;  /* 0x00002024181c7981 */ /* 0x000ee2000c1e1900 */
[----:B--2---:R-:W-:-:S02]  /*7bf0*/  IMAD R27, R11, R26, R43 ;  /* 0x0000001a0b1b7224 */ /* 0x004fc400078e022b */
[----:B---3--:R-:W-:-:S03]  /*7c00*/  IMAD R29, R11, R28, R44 ;  /* 0x0000001c0b1d7224 */ /* 0x008fc600078e022c */
[----:B------:R-:W-:-:S04]  /*7c10*/  IADD3 R27, R27, R22, RZ ;  /* 0x000000161b1b7210 */ /* 0x000fc80007ffe0ff */
[----:B------:R-:W-:Y:S02]  /*7c20*/  IADD3 R30, P1, R12, R27, RZ ;  /* 0x0000001b0c1e7210 */ /* 0x000fe40007f3e0ff */
[----:B------:R-:W-:Y:S02]  /*7c30*/  IADD3 R29, R29, R22, RZ ;  /* 0x000000161d1d7210 */ /* 0x000fe40007ffe0ff */
[----:B------:R-:W-:Y:S02]  /*7c40*/  LEA.HI.X.SX32 R27, R27, R10, 0x1, P1 ;  /* 0x0000000a1b1b7211 */ /* 0x000fe400008f0eff */
[----:B------:R-:W-:-:S04]  /*7c50*/  LEA R26, P1, R30, UR12, 0x1 ;  /* 0x0000000c1e1a7c11 */ /* 0x000fc8000f8208ff */
[----:B------:R-:W-:Y:S02]  /*7c60*/  LEA.HI.X R27, R30, UR13, R27, 0x1, P1 ;  /* 0x0000000d1e1b7c11 */ /* 0x000fe400088f0c1b */
[----:B------:R-:W-:-:S03]  /*7c70*/  IADD3 R30, P1, R12, R29, RZ ;  /* 0x0000001d0c1e7210 */ /* 0x000fc60007f3e0ff */
[----:B------:R-:W2:Y:S01]  /*7c80*/  LDG.E.128 R32, desc[UR36][R26.64] ;  /* 0x000000241a207981 */ /* 0x000ea2000c1e1d00 */
[----:B------:R-:W-:Y:S02]  /*7c90*/  LEA.HI.X.SX32 R29, R29, R10, 0x1, P1 ;  /* 0x0000000a1d1d7211 */ /* 0x000fe400008f0eff */
[----:B------:R-:W-:-:S04]  /*7ca0*/  LEA R28, P1, R30, UR12, 0x1 ;  /* 0x0000000c1e1c7c11 */ /* 0x000fc8000f8208ff */
[----:B------:R-:W-:Y:S02]  /*7cb0*/  LEA.HI.X R29, R30, UR13, R29, 0x1, P1 ;  /* 0x0000000d1e1d7c11 */ /* 0x000fe400088f0c1d */
[----:B------:R1:W3:Y:S04]  /*7cc0*/  LDS.U16 R30, [R15+-0x10] ;  /* 0xfffff0000f1e7984 */ /* 0x0002e80000000400 */
[----:B------:R4:W4:Y:S01]  /*7cd0*/  LDG.E.128 R36, desc[UR36][R28.64] ;  /* 0x000000241c247981 */ /* 0x000922000c1e1d00 */
[----:B------:R-:W-:Y:S01]  /*7ce0*/  IADD3 R40, P1, R24, 0x40, RZ ;  /* 0x0000004018287810 */ /* 0x000fe20007f3e0ff */
[----:B0-----:R-:W-:Y:S01]  /*7cf0*/  HADD2.F32 R31, -RZ, R31.H0_H0 ;  /* 0x2000001fff1f7230 */ /* 0x001fe20000004100 */
[----:B------:R-:W-:Y:S01]  /*7d00*/  IADD3 R7, R7, 0x10, RZ ;  /* 0x0000001007077810 */ /* 0x000fe20007ffe0ff */
[----:B------:R-:W-:Y:S01]  /*7d10*/  VIADD R22, R22, 0xe00 ;  /* 0x00000e0016167836 */ /* 0x000fe20000000000 */
[----:B-1----:R-:W-:Y:S01]  /*7d20*/  IADD3 R15, R15, 0x20, RZ ;  /* 0x000000200f0f7810 */ /* 0x002fe20007ffe0ff */
[----:B------:R-:W-:Y:S01]  /*7d30*/  IMAD.X R41, RZ, RZ, R25, P1 ;  /* 0x000000ffff297224 */ /* 0x000fe200008e0619 */
[----:B------:R-:W-:Y:S01]  /*7d40*/  ISETP.GE.AND P1, PT, R7, R42, PT ;  /* 0x0000002a0700720c */ /* 0x000fe20003f26270 */
[----:B---3--:R-:W-:-:S02]  /*7d50*/  HADD2.F32 R25, -RZ, R30.H0_H0 ;  /* 0x2000001eff197230 */ /* 0x008fc40000004100 */
[----:B--2---:R-:W-:Y:S02]  /*7d60*/  HADD2.F32 R24, -RZ, R32.H0_H0 ;  /* 0x20000020ff187230 */ /* 0x004fe40000004100 */
[----:B------:R-:W-:Y:S02]  /*7d70*/  HADD2.F32 R26, -RZ, R33.H0_H0 ;  /* 0x20000021ff1a7230 */ /* 0x000fe40000004100 */
[----:B------:R-:W-:Y:S02]  /*7d80*/  HADD2.F32 R30, -RZ, R34.H0_H0 ;  /* 0x20000022ff1e7230 */ /* 0x000fe40000004100 */
[C---:B------:R-:W-:Y:S01]  /*7d90*/  FFMA.FTZ R4, R25.reuse, R24, R4 ;  /* 0x0000001819047223 */ /* 0x040fe20000010004 */
[----:B----4-:R-:W-:Y:S02]  /*7da0*/  HADD2.F32 R28, -RZ, R35.H0_H0 ;  /* 0x20000023ff1c7230 */ /* 0x010fe40000004100 */
[----:B------:R-:W-:Y:S01]  /*7db0*/  FFMA.FTZ R5, R25, R26, R5 ;  /* 0x0000001a19057223 */ /* 0x000fe20000010005 */
[----:B------:R-:W-:-:S02]  /*7dc0*/  HADD2.F32 R32, -RZ, R32.H1_H1 ;  /* 0x30000020ff207230 */ /* 0x000fc40000004100 */
[C---:B------:R-:W-:Y:S01]  /*7dd0*/  FFMA.FTZ R9, R25.reuse, R30, R9 ;  /* 0x0000001e19097223 */ /* 0x040fe20000010009 */
[----:B------:R-:W-:Y:S02]  /*7de0*/  HADD2.F32 R33, -RZ, R33.H1_H1 ;  /* 0x30000021ff217230 */ /* 0x000fe40000004100 */
[C---:B------:R-:W-:Y:S01]  /*7df0*/  FFMA.FTZ R13, R25.reuse, R28, R13 ;  /* 0x0000001c190d7223 */ /* 0x040fe2000001000d */
[----:B------:R-:W-:Y:S02]  /*7e00*/  HADD2.F32 R27, -RZ, R34.H1_H1 ;  /* 0x30000022ff1b7230 */ /* 0x000fe40000004100 */
[C---:B------:R-:W-:Y:S01]  /*7e10*/  FFMA.FTZ R3, R25.reuse, R32, R3 ;  /* 0x0000002019037223 */ /* 0x040fe20000010003 */
[----:B------:R-:W-:Y:S02]  /*7e20*/  HADD2.F32 R35, -RZ, R35.H1_H1 ;  /* 0x30000023ff237230 */ /* 0x000fe40000004100 */
[----:B------:R-:W-:Y:S01]  /*7e30*/  FFMA.FTZ R6, R25, R33, R6 ;  /* 0x0000002119067223 */ /* 0x000fe20000010006 */
[----:B------:R-:W-:-:S02]  /*7e40*/  HADD2.F32 R24, -RZ, R36.H0_H0 ;  /* 0x20000024ff187230 */ /* 0x000fc40000004100 */
[C---:B------:R-:W-:Y:S01]  /*7e50*/  FFMA.FTZ R8, R25.reuse, R27, R8 ;  /* 0x0000001b19087223 */ /* 0x040fe20000010008 */
[----:B------:R-:W-:Y:S02]  /*7e60*/  HADD2.F32 R26, -RZ, R37.H0_H0 ;  /* 0x20000025ff1a7230 */ /* 0x000fe40000004100 */
[----:B------:R-:W-:Y:S01]  /*7e70*/  FFMA.FTZ R0, R25, R35, R0 ;  /* 0x0000002319007223 */ /* 0x000fe20000010000 */
[----:B------:R-:W-:Y:S02]  /*7e80*/  HADD2.F32 R30, -RZ, R39.H0_H0 ;  /* 0x20000027ff1e7230 */ /* 0x000fe40000004100 */
[C---:B------:R-:W-:Y:S01]  /*7e90*/  FFMA.FTZ R4, R31.reuse, R24, R4 ;  /* 0x000000181f047223 */ /* 0x040fe20000010004 */
[----:B------:R-:W-:Y:S02]  /*7ea0*/  HADD2.F32 R36, -RZ, R36.H1_H1 ;  /* 0x30000024ff247230 */ /* 0x000fe40000004100 */
        /* <DEDUP_REMOVED lines=10> */
[----:B------:R-:W-:Y:S01]  /*7f50*/  FFMA.FTZ R0, R31, R39, R0 ;  /* 0x000000271f007223 */ /* 0x000fe20000010000 */
[----:B------:R-:W-:Y:S06]  /*7f60*/  @!P1 BRA `(.L_x_3082) ;  /* 0xfffffffc000c9947 */ /* 0x000fec000383ffff */
.L_x_3079:
[----:B------:R-:W-:Y:S05]  /*7f70*/  BSYNC B1 ;  /* 0x0000000000017941 */ /* 0x000fea0003800000 */
.L_x_3078:
[----:B------:R-:W-:-:S13]  /*7f80*/  ISETP.GE.AND P1, PT, R14, UR40, PT ;  /* 0x000000280e007c0c */ /* 0x000fda000bf26270 */
[----:B------:R-:W-:Y:S05]  /*7f90*/  @P1 BRA `(.L_x_3077) ;  /* 0x0000000c00341947 */ /* 0x000fea0003800000 */
[----:B------:R-:W-:Y:S01]  /*7fa0*/  LOP3.LUT R7, RZ, R21, RZ, 0x33, !PT ;  /* 0x00000015ff077212 */ /* 0x000fe200078e33ff */
[----:B------:R-:W-:Y:S01]  /*7fb0*/  BSSY B1, `(.L_x_3083) ;  /* 0x0000043000017945 */ /* 0x000fe20003800000 */
[----:B------:R-:W-:-:S04]  /*7fc0*/  MOV R32, UR42 ;  /* 0x0000002a00207c02 */ /* 0x000fc80008000f00 */
[----:B------:R-:W-:-:S04]  /*7fd0*/  IADD3 R32, -R32, UR40, R7 ;  /* 0x0000002820207c10 */ /* 0x000fc8000fffe107 */
[----:B------:R-:W-:-:S13]  /*7fe0*/  LOP3.LUT P1, RZ, R32, 0x8, RZ, 0xc0, !PT ;  /* 0x0000000820ff7812 */ /* 0x000fda000782c0ff */
[----:B------:R-:W-:Y:S05]  /*7ff0*/  @P1 BRA `(.L_x_3084) ;  /* 0x0000000000f81947 */ /* 0x000fea0003800000 */
[----:B------:R-:W-:Y:S01]  /*8000*/  ISETP.GE.AND P1, PT, R14, R45, PT ;  /* 0x0000002d0e00720c */ /* 0x000fe20003f26270 */
[----:B------:R-:W-:-:S12]  /*8010*/  BSSY B2, `(.L_x_3085) ;  /* 0x000003b000027945 */ /* 0x000fd80003800000 */
[----:B------:R-:W-:Y:S05]  /*8020*/  @!P1 BRA `(.L_x_3086) ;  /* 0x0000000000e49947 */ /* 0x000fea0003800000 */
[----:B---3--:R-:W-:Y:S01]  /*8030*/  IABS R26, R45 ;  /* 0x0000002d001a7213 */ /* 0x008fe20000000000 */
[----:B------:R-:W-:Y:S01]  /*8040*/  ULDC.64 UR4, c[0x0][0x258] ;  /* 0x0000960000047ab9 */ /* 0x000fe20000000a00 */
[----:B------:R-:W-:Y:S01]  /*8050*/  IABS R11, R14 ;  /* 0x0000000e000b7213 */ /* 0x000fe20000000000 */
[----:B------:R-:W0:Y:S01]  /*8060*/  LDS.U16 R20, [R20] ;  /* 0x0000000014147984 */ /* 0x000e220000000400 */
[----:B------:R-:W1:Y:S01]  /*8070*/  I2F.RP R15, R26 ;  /* 0x0000001a000f7306 */ /* 0x000e620000209400 */
[----:B------:R-:W-:Y:S02]  /*8080*/  ISETP.GE.AND P3, PT, R14, RZ, PT ;  /* 0x000000ff0e00720c */ /* 0x000fe40003f66270 */
[----:B------:R-:W-:-:S05]  /*8090*/  ISETP.NE.AND P4, PT, R45, RZ, PT ;  /* 0x000000ff2d00720c */ /* 0x000fca0003f85270 */
[----:B-1----:R-:W1:Y:S02]  /*80a0*/  MUFU.RCP R15, R15 ;  /* 0x0000000f000f7308 */ /* 0x002e640000001000 */
[----:B-1----:R-:W-:-:S06]  /*80b0*/  IADD3 R24, R15, 0xffffffe, RZ ;  /* 0x0ffffffe0f187810 */ /* 0x002fcc0007ffe0ff */
[----:B------:R1:W2:Y:S02]  /*80c0*/  F2I.FTZ.U32.TRUNC.NTZ R25, R24 ;  /* 0x0000001800197305 */ /* 0x0002a4000021f000 */
[----:B-1----:R-:W-:Y:S01]  /*80d0*/  MOV R24, RZ ;  /* 0x000000ff00187202 */ /* 0x002fe20000000f00 */
[----:B--2---:R-:W-:-:S04]  /*80e0*/  IMAD.MOV R7, RZ, RZ, -R25 ;  /* 0x000000ffff077224 */ /* 0x004fc800078e0a19 */
[----:B------:R-:W-:-:S04]  /*80f0*/  IMAD R7, R7, R26, RZ ;  /* 0x0000001a07077224 */ /* 0x000fc800078e02ff */
[----:B------:R-:W-:-:S06]  /*8100*/  IMAD.HI.U32 R22, R25, R7, R24 ;  /* 0x0000000719167227 */ /* 0x000fcc00078e0018 */
[----:B------:R-:W-:-:S05]  /*8110*/  IMAD.HI.U32 R7, R22, R11, RZ ;  /* 0x0000000b16077227 */ /* 0x000fca00078e00ff */
[----:B------:R-:W-:-:S05]  /*8120*/  IADD3 R22, -R7, RZ, RZ ;  /* 0x000000ff07167210 */ /* 0x000fca0007ffe1ff */
[----:B------:R-:W-:Y:S02]  /*8130*/  IMAD R7, R26, R22, R11 ;  /* 0x000000161a077224 */ /* 0x000fe400078e020b */
[----:B------:R-:W-:-:S03]  /*8140*/  IMAD R22, R45, UR45, RZ ;  /* 0x0000002d2d167c24 */ /* 0x000fc6000f8e02ff */
[----:B------:R-:W-:-:S13]  /*8150*/  ISETP.GT.U32.AND P1, PT, R26, R7, PT ;  /* 0x000000071a00720c */ /* 0x000fda0003f24070 */
[----:B------:R-:W-:-:S05]  /*8160*/  @!P1 IMAD.IADD R7, R7, 0x1, -R26 ;  /* 0x0000000107079824 */ /* 0x000fca00078e0a1a */
[----:B------:R-:W-:-:S13]  /*8170*/  ISETP.GT.U32.AND P1, PT, R26, R7, PT ;  /* 0x000000071a00720c */ /* 0x000fda0003f24070 */
[----:B------:R-:W-:-:S04]  /*8180*/  @!P1 IADD3 R7, R7, -R26, RZ ;  /* 0x8000001a07079210 */ /* 0x000fc80007ffe0ff */
        /* <DEDUP_REMOVED lines=15> */
[----:B------:R-:W-:-:S04]  /*8280*/  LEA R26, P1, R11, UR4, 0x1 ;  /* 0x000000040b1a7c11 */ /* 0x000fc8000f8208ff */
[----:B------:R-:W-:-:S05]  /*8290*/  LEA.HI.X R27, R11, UR5, R22, 0x1, P1 ;  /* 0x000000050b1b7c11 */ /* 0x000fca00088f0c16 */
[----:B------:R-:W2:Y:S01]  /*82a0*/  LDG.E.128 R28, desc[UR36][R26.64] ;  /* 0x000000241a1c7981 */ /* 0x000ea2000c1e1d00 */
[----:B0-----:R-:W-:Y:S02]  /*82b0*/  HADD2.F32 R7, -RZ, R20.H0_H0 ;  /* 0x20000014ff077230 */ /* 0x001fe40000004100 */
[--C-:B--2---:R-:W-:Y:S02]  /*82c0*/  HADD2.F32 R24, -RZ, R30.reuse.H0_H0 ;  /* 0x2000001eff187230 */ /* 0x104fe40000004100 */
[----:B------:R-:W-:Y:S02]  /*82d0*/  HADD2.F32 R15, -RZ, R30.H1_H1 ;  /* 0x3000001eff0f7230 */ /* 0x000fe40000004100 */
[----:B------:R-:W-:Y:S02]  /*82e0*/  HADD2.F32 R11, -RZ, R28.H0_H0 ;  /* 0x2000001cff0b7230 */ /* 0x000fe40000004100 */
        /* <DEDUP_REMOVED lines=8> */
[----:B------:R-:W-:Y:S01]  /*8370*/  FFMA.FTZ R13, R7, R30, R13 ;  /* 0x0000001e070d7223 */ /* 0x000fe2000001000d */
[----:B------:R-:W-:-:S02]  /*8380*/  HADD2.F32 R31, -RZ, R31.H1_H1 ;  /* 0x3000001fff1f7230 */ /* 0x000fc40000004100 */
[C---:B------:R-:W-:Y:S01]  /*8390*/  FFMA.FTZ R3, R7.reuse, R28, R3 ;  /* 0x0000001c07037223 */ /* 0x040fe20000010003 */
[C---:B------:R-:W-:Y:S02]  /*83a0*/  FFMA.FTZ R6, R7.reuse, R29, R6 ;  /* 0x0000001d07067223 */ /* 0x040fe40000010006 */
[----:B------:R-:W-:-:S07]  /*83b0*/  FFMA.FTZ R0, R7, R31, R0 ;  /* 0x0000001f07007223 */ /* 0x000fce0000010000 */
.L_x_3086:
[----:B------:R-:W-:Y:S05]  /*83c0*/  BSYNC B2 ;  /* 0x0000000000027941 */ /* 0x000fea0003800000 */
.L_x_3085:
[----:B------:R-:W-:-:S07]  /*83d0*/  VIADD R14, R14, 0x8 ;  /* 0x000000080e0e7836 */ /* 0x000fce0000000000 */
.L_x_3084:
[----:B------:R-:W-:Y:S05]  /*83e0*/  BSYNC B1 ;  /* 0x0000000000017941 */ /* 0x000fea0003800000 */
.L_x_3083:
[----:B------:R-:W-:-:S13]  /*83f0*/  LOP3.LUT P1, RZ, R32, 0xfffffff8, RZ, 0xc0, !PT ;  /* 0xfffffff820ff7812 */ /* 0x000fda000782c0ff */
[----:B------:R-:W-:Y:S05]  /*8400*/  @!P1 BRA `(.L_x_3077) ;  /* 0x0000000800189947 */ /* 0x000fea0003800000 */
[----:B------:R-:W-:Y:S01]  /*8410*/  LEA R7, R14, UR10, 0x1 ;  /* 0x0000000a0e077c11 */ /* 0x000fe2000f8e08ff */
[----:B------:R-:W-:Y:S01]  /*8420*/  HFMA2.MMA R11, -RZ, RZ, 0, 0 ;  /* 0x00000000ff0b7435 */ /* 0x000fe200000001ff */
[----:B------:R-:W-:-:S05]  /*8430*/  MOV R20, UR42 ;  /* 0x0000002a00147c02 */ /* 0x000fca0008000f00 */
[----:B------:R-:W-:-:S04]  /*8440*/  IMAD R7, R20, -0x2, R7 ;  /* 0xfffffffe14077824 */ /* 0x000fc800078e0207 */
[----:B------:R-:W-:-:S07]  /*8450*/  VIADD R32, R7, UR8 ;  /* 0x0000000807207c36 */ /* 0x000fce0008000000 */
.L_x_3091:
[----:B------:R-:W0:Y:S01]  /*8460*/  LDC R35, c[0x0][0x284] ;  /* 0x0000a100ff237b82 */ /* 0x000e220000000800 */
[----:B------:R-:W-:Y:S01]  /*8470*/  IADD3 R34, R14, 0x8, RZ ;  /* 0x000000080e227810 */ /* 0x000fe20007ffe0ff */
[----:B------:R-:W-:Y:S01]  /*8480*/  BSSY B1, `(.L_x_3087) ;  /* 0x000003e000017945 */ /* 0x000fe20003800000 */
[----:B------:R-:W-:Y:S02]  /*8490*/  IADD3 R33, R32, R11, RZ ;  /* 0x0000000b20217210 */ /* 0x000fe40007ffe0ff */
[-C--:B0-----:R-:W-:Y:S02]  /*84a0*/  ISETP.GE.AND P3, PT, R14, R35.reuse, PT ;  /* 0x000000230e00720c */ /* 0x081fe40003f66270 */
[----:B------:R-:W-:-:S11]  /*84b0*/  ISETP.GE.AND P1, PT, R34, R35, PT ;  /* 0x000000232200720c */ /* 0x000fd60003f26270 */
[----:B------:R-:W-:Y:S05]  /*84c0*/  @!P3 BRA `(.L_x_3088) ;  /* 0x0000000000e4b947 */ /* 0x000fea0003800000 */
[----:B------:R-:W-:Y:S01]  /*84d0*/  IABS R22, R35 ;  /* 0x0000002300167213 */ /* 0x000fe20000000000 */
[----:B------:R-:W-:Y:S01]  /*84e0*/  ULDC.64 UR4, c[0x0][0x258] ;  /* 0x0000960000047ab9 */ /* 0x000fe20000000a00 */
[----:B------:R-:W-:Y:S02]  /*84f0*/  IABS R15, R14 ;  /* 0x0000000e000f7213 */ /* 0x000fe40000000000 */
[----:B------:R-:W0:Y:S01]  /*8500*/  I2F.RP R20, R22 ;  /* 0x0000001600147306 */ /* 0x000e220000209400 */
[----:B------:R-:W-:Y:S02]  /*8510*/  ISETP.GE.AND P4, PT, R14, RZ, PT ;  /* 0x000000ff0e00720c */ /* 0x000fe40003f86270 */
[----:B------:R-:W-:-:S05]  /*8520*/  ISETP.NE.AND P5, PT, R35, RZ, PT ;  /* 0x000000ff2300720c */ /* 0x000fca0003fa5270 */
[----:B0-----:R-:W3:Y:S02]  /*8530*/  MUFU.RCP R20, R20 ;  /* 0x0000001400147308 */ /* 0x001ee40000001000 */
[----:B---3--:R-:W-:-:S06]  /*8540*/  VIADD R24, R20, 0xffffffe ;  /* 0x0ffffffe14187836 */ /* 0x008fcc0000000000 */
[----:B------:R0:W1:Y:S02]  /*8550*/  F2I.FTZ.U32.TRUNC.NTZ R25, R24 ;  /* 0x0000001800197305 */ /* 0x000064000021f000 */
[----:B0-----:R-:W-:Y:S02]  /*8560*/  MOV R24, RZ ;  /* 0x000000ff00187202 */ /* 0x001fe40000000f00 */
[----:B-1----:R-:W-:-:S05]  /*8570*/  IADD3 R7, RZ, -R25, RZ ;  /* 0x80000019ff077210 */ /* 0x002fca0007ffe0ff */
[----:B------:R-:W-:-:S04]  /*8580*/  IMAD R7, R7, R22, RZ ;  /* 0x0000001607077224 */ /* 0x000fc800078e02ff */
[----:B------:R-:W-:-:S06]  /*8590*/  IMAD.HI.U32 R26, R25, R7, R24 ;  /* 0x00000007191a7227 */ /* 0x000fcc00078e0018 */
[----:B------:R-:W-:-:S04]  /*85a0*/  IMAD.HI.U32 R7, R26, R15, RZ ;  /* 0x0000000f1a077227 */ /* 0x000fc800078e00ff */
[----:B------:R-:W-:-:S04]  /*85b0*/  IMAD.MOV R20, RZ, RZ, -R7 ;  /* 0x000000ffff147224 */ /* 0x000fc800078e0a07 */
[----:B------:R-:W-:-:S05]  /*85c0*/  IMAD R7, R22, R20, R15 ;  /* 0x0000001416077224 */ /* 0x000fca00078e020f */
[----:B------:R-:W-:-:S13]  /*85d0*/  ISETP.GT.U32.AND P3, PT, R22, R7, PT ;  /* 0x000000071600720c */ /* 0x000fda0003f64070 */
[----:B------:R-:W-:-:S04]  /*85e0*/  @!P3 IADD3 R7, R7, -R22, RZ ;  /* 0x800000160707b210 */ /* 0x000fc80007ffe0ff */
[----:B------:R-:W-:-:S13]  /*85f0*/  ISETP.GT.U32.AND P3, PT, R22, R7, PT ;  /* 0x000000071600720c */ /* 0x000fda0003f64070 */
[----:B------:R-:W-:Y:S01]  /*8600*/  @!P3 IADD3 R7, R7, -R22, RZ ;  /* 0x800000160707b210 */ /* 0x000fe20007ffe0ff */
[----:B------:R-:W-:-:S04]  /*8610*/  IMAD R22, R35, UR45, RZ ;  /* 0x0000002d23167c24 */ /* 0x000fc8000f8e02ff */
        /* <DEDUP_REMOVED lines=15> */
[C---:B------:R-:W-:Y:S01]  /*8710*/  LEA R26, P3, R15.reuse, UR4, 0x1 ;  /* 0x000000040f1a7c11 */ /* 0x040fe2000f8608ff */
[----:B------:R-:W0:Y:S03]  /*8720*/  LDS.U16 R7, [R33] ;  /* 0x0000000021077984 */ /* 0x000e260000000400 */
[----:B------:R-:W-:-:S05]  /*8730*/  LEA.HI.X R27, R15, UR5, R20, 0x1, P3 ;  /* 0x000000050f1b7c11 */ /* 0x000fca00098f0c14 */
[----:B------:R-:W2:Y:S01]  /*8740*/  LDG.E.128 R28, desc[UR36][R26.64] ;  /* 0x000000241a1c7981 */ /* 0x000ea2000c1e1d00 */
[----:B0-----:R-:W-:Y:S02]  /*8750*/  HADD2.F32 R7, -RZ, R7.H0_H0 ;  /* 0x20000007ff077230 */ /* 0x001fe40000004100 */
[--C-:B--2---:R-:W-:Y:S02]  /*8760*/  HADD2.F32 R15, -RZ, R28.reuse.H0_H0 ;  /* 0x2000001cff0f7230 */ /* 0x104fe40000004100 */
[----:B------:R-:W-:Y:S02]  /*8770*/  HADD2.F32 R20, -RZ, R29.H0_H0 ;  /* 0x2000001dff147230 */ /* 0x000fe40000004100 */
[----:B------:R-:W-:Y:S02]  /*8780*/  HADD2.F32 R24, -RZ, R31.H0_H0 ;  /* 0x2000001fff187230 */ /* 0x000fe40000004100 */
[----:B------:R-:W-:Y:S01]  /*8790*/  FFMA.FTZ R4, R7, R15, R4 ;  /* 0x0000000f07047223 */ /* 0x000fe20000010004 */
[----:B------:R-:W-:-:S02]  /*87a0*/  HADD2.F32 R28, -RZ, R28.H1_H1 ;  /* 0x3000001cff1c7230 */ /* 0x000fc40000004100 */
[C---:B------:R-:W-:Y:S01]  /*87b0*/  FFMA.FTZ R5, R7.reuse, R20, R5 ;  /* 0x0000001407057223 */ /* 0x040fe20000010005 */
[----:B------:R-:W-:Y:S02]  /*87c0*/  HADD2.F32 R29, -RZ, R29.H1_H1 ;  /* 0x3000001dff1d7230 */ /* 0x000fe40000004100 */
[C---:B------:R-:W-:Y:S01]  /*87d0*/  FFMA.FTZ R13, R7.reuse, R24, R13 ;  /* 0x00000018070d7223 */ /* 0x040fe2000001000d */
[--C-:B------:R-:W-:Y:S02]  /*87e0*/  HADD2.F32 R22, -RZ, R30.reuse.H0_H0 ;  /* 0x2000001eff167230 */ /* 0x100fe40000004100 */
[C---:B------:R-:W-:Y:S01]  /*87f0*/  FFMA.FTZ R3, R7.reuse, R28, R3 ;  /* 0x0000001c07037223 */ /* 0x040fe20000010003 */
[----:B------:R-:W-:Y:S02]  /*8800*/  HADD2.F32 R25, -RZ, R30.H1_H1 ;  /* 0x3000001eff197230 */ /* 0x000fe40000004100 */
[----:B------:R-:W-:Y:S01]  /*8810*/  FFMA.FTZ R6, R7, R29, R6 ;  /* 0x0000001d07067223 */ /* 0x000fe20000010006 */
[----:B------:R-:W-:-:S02]  /*8820*/  HADD2.F32 R31, -RZ, R31.H1_H1 ;  /* 0x3000001fff1f7230 */ /* 0x000fc40000004100 */
[C---:B------:R-:W-:Y:S01]  /*8830*/  FFMA.FTZ R9, R7.reuse, R22, R9 ;  /* 0x0000001607097223 */ /* 0x040fe20000010009 */
[C---:B------:R-:W-:Y:S02]  /*8840*/  FFMA.FTZ R8, R7.reuse, R25, R8 ;  /* 0x0000001907087223 */ /* 0x040fe40000010008 */
[----:B------:R-:W-:-:S07]  /*8850*/  FFMA.FTZ R0, R7, R31, R0 ;  /* 0x0000001f07007223 */ /* 0x000fce0000010000 */
.L_x_3088:
[----:B------:R-:W-:Y:S05]  /*8860*/  BSYNC B1 ;  /* 0x0000000000017941 */ /* 0x000fea0003800000 */
.L_x_3087:
[----:B------:R-:W-:Y:S04]  /*8870*/  BSSY B1, `(.L_x_3089) ;  /* 0x000003b000017945 */ /* 0x000fe80003800000 */
        /* <DEDUP_REMOVED lines=8> */
[----:B---3--:R-:W-:-:S06]  /*8900*/  IADD3 R24, R20, 0xffffffe, RZ ;  /* 0x0ffffffe14187810 */ /* 0x008fcc0007ffe0ff */
[----:B------:R0:W1:Y:S02]  /*8910*/  F2I.FTZ.U32.TRUNC.NTZ R25, R24 ;  /* 0x0000001800197305 */ /* 0x000064000021f000 */
[----:B0-----:R-:W-:Y:S01]  /*8920*/  IMAD.MOV.U32 R24, RZ, RZ, RZ ;  /* 0x000000ffff187224 */ /* 0x001fe200078e00ff */
[----:B-1----:R-:W-:-:S05]  /*8930*/  IADD3 R7, RZ, -R25, RZ ;  /* 0x80000019ff077210 */ /* 0x002fca0007ffe0ff */
        /* <DEDUP_REMOVED lines=8> */
[----:B------:R-:W-:Y:S02]  /*89c0*/  @!P1 IMAD.IADD R7, R7, 0x1, -R22 ;  /* 0x0000000107079824 */ /* 0x000fe400078e0a16 */
[----:B------:R-:W-:-:S03]  /*89d0*/  IMAD R22, R35, UR45, RZ ;  /* 0x0000002d23167c24 */ /* 0x000fc6000f8e02ff */
        /* <DEDUP_REMOVED lines=16> */
[----:B------:R-:W0:Y:S03]  /*8ae0*/  LDS.U16 R7, [R33+0x10] ;  /* 0x0000100021077984 */ /* 0x000e260000000400 */
        /* <DEDUP_REMOVED lines=19> */
.L_x_3090:
[----:B------:R-:W-:Y:S05]  /*8c20*/  BSYNC B1 ;  /* 0x0000000000017941 */ /* 0x000fea0003800000 */
.L_x_3089:
[----:B------:R-:W-:Y:S01]  /*8c30*/  IADD3 R14, R14, 0x10, RZ ;  /* 0x000000100e0e7810 */ /* 0x000fe20007ffe0ff */
[----:B------:R-:W-:-:S03]  /*8c40*/  VIADD R11, R11, 0x20 ;  /* 0x000000200b0b7836 */ /* 0x000fc60000000000 */
[----:B------:R-:W-:-:S13]  /*8c50*/  ISETP.GE.AND P1, PT, R14, UR40, PT ;  /* 0x000000280e007c0c */ /* 0x000fda000bf26270 */
[----:B------:R-:W-:Y:S05]  /*8c60*/  @!P1 BRA `(.L_x_3091) ;  /* 0xfffffff400fc9947 */ /* 0x000fea000383ffff */
.L_x_3077:
[----:B------:R-:W-:Y:S05]  /*8c70*/  BSYNC B0 ;  /* 0x0000000000007941 */ /* 0x000fea0003800000 */
.L_x_3076:
[----:B------:R-:W-:Y:S04]  /*8c80*/  BSSY B0, `(.L_x_3092) ;  /* 0x0000065000007945 */ /* 0x000fe80003800000 */
[----:B------:R-:W-:Y:S05]  /*8c90*/  @P2 BRA `(.L_x_3093) ;  /* 0x00000004008c2947 */ /* 0x000fea0003800000 */
[----:B0-----:R-:W0:Y:S01]  /*8ca0*/  LDC R10, c[0x0][0x308] ;  /* 0x0000c200ff0a7b82 */ /* 0x001e220000000800 */
[----:B------:R-:W-:Y:S01]  /*8cb0*/  ULDC.64 UR4, c[0x0][0x2f0] ;  /* 0x0000bc0000047ab9 */ /* 0x000fe20000000a00 */
[----:B------:R-:W-:Y:S01]  /*8cc0*/  ULDC UR6, c[0x0][0x278] ;  /* 0x00009e0000067ab9 */ /* 0x000fe20000000800 */
[----:B------:R-:W-:-:S04]  /*8cd0*/  UISETP.NE.U32.AND UP0, UPT, UR4, URZ, UPT ;  /* 0x0000003f0400728c */ /* 0x000fc8000bf05070 */
[----:B------:R-:W-:-:S06]  /*8ce0*/  UISETP.NE.AND.EX UP0, UPT, UR5, URZ, UPT, UP0 ;  /* 0x0000003f0500728c */ /* 0x000fcc000bf05300 */
[----:B------:R-:W-:-:S05]  /*8cf0*/  PLOP3.LUT P3, PT, PT, PT, UP0, 0x80, 0x0 ;  /* 0x000000000000781c */ /* 0x000fca0003f6f008 */
[----:B------:R-:W-:Y:S02]  /*8d00*/  @UP0 ULDC UR4, c[0x0][0x288] ;  /* 0x0000a20000040ab9 */ /* 0x000fe40000000800 */
[----:B------:R-:W-:Y:S01]  /*8d10*/  @UP0 UIMAD UR4, UR38, UR4, UR46 ;  /* 0x00000004260402a4 */ /* 0x000fe2000f8e022e */
[----:B0-----:R-:W-:-:S05]  /*8d20*/  ISETP.NE.AND P2, PT, R10, 0x2, PT ;  /* 0x000000020a00780c */ /* 0x001fca0003f45270 */
[----:B------:R-:W-:Y:S01]  /*8d30*/  MOV R7, UR4 ;  /* 0x0000000400077c02 */ /* 0x000fe20008000f00 */
[----:B------:R-:W-:Y:S02]  /*8d40*/  @UP0 ULDC.64 UR4, c[0x0][0x2e8] ;  /* 0x0000ba0000040ab9 */ /* 0x000fe40000000a00 */
[----:B------:R-:W-:Y:S01]  /*8d50*/  IMAD.U32 R15, RZ, RZ, UR5 ;  /* 0x00000005ff0f7e24 */ /* 0x000fe2000f8e00ff */
[----:B------:R-:W-:Y:S01]  /*8d60*/  UIMAD UR5, UR46, 0xe0, URZ ;  /* 0x000000e02e0578a4 */ /* 0x000fe2000f8e023f */
[----:B------:R-:W-:-:S03]  /*8d70*/  MOV R14, UR4 ;  /* 0x00000004000e7c02 */ /* 0x000fc60008000f00 */
[----:B------:R-:W0:Y:S01]  /*8d80*/  @P2 LDC.64 R10, c[0x0][0x238] ;  /* 0x00008e00ff0a2b82 */ /* 0x000e220000000a00 */
[----:B------:R-:W-:Y:S01]  /*8d90*/  UIMAD UR4, UR7, 0xe0, URZ ;  /* 0x000000e0070478a4 */ /* 0x000fe2000f8e023f */
[----:B------:R-:W-:Y:S01]  /*8da0*/  @P3 IMAD R7, R7, 0xe0, R2 ;  /* 0x000000e007073824 */ /* 0x000fe200078e0202 */
[----:B------:R-:W-:Y:S02]  /*8db0*/  UIMAD UR5, UR45, UR6, UR5 ;  /* 0x000000062d0572a4 */ /* 0x000fe4000f8e0205 */
[----:B------:R-:W-:Y:S01]  /*8dc0*/  UISETP.NE.AND UP0, UPT, UR6, URZ, UPT ;  /* 0x0000003f0600728c */ /* 0x000fe2000bf05270 */
[----:B------:R-:W-:-:S03]  /*8dd0*/  @P3 IMAD.WIDE R14, R7, 0x2, R14 ;  /* 0x00000002070e3825 */ /* 0x000fc600078e020e */
[----:B------:R-:W-:Y:S01]  /*8de0*/  USEL UR4, UR4, UR5, !UP0 ;  /* 0x0000000504047287 */ /* 0x000fe2000c000000 */
[----:B------:R-:W-:Y:S01]  /*8df0*/  IMAD R23, R23, 0xe0, R2 ;  /* 0x000000e017177824 */ /* 0x000fe200078e0202 */
[----:B------:R1:W5:Y:S04]  /*8e00*/  @P3 LDG.E.128 R32, desc[UR36][R14.64] ;  /* 0x000000240e203981 */ /* 0x000368000c1e1d00 */
[----:B------:R-:W-:-:S05]  /*8e10*/  IADD3 R7, R2, UR4, RZ ;  /* 0x0000000402077c10 */ /* 0x000fca000fffe0ff */
[----:B0-----:R-:W-:-:S05]  /*8e20*/  @P2 IMAD.WIDE R10, R7, 0x2, R10 ;  /* 0x00000002070a2825 */ /* 0x001fca00078e020a */
[----:B------:R0:W5:Y:S01]  /*8e30*/  @P2 LDG.E.128 R28, desc[UR36][R10.64] ;  /* 0x000000240a1c2981 */ /* 0x000162000c1e1d00 */
[----:B------:R-:W-:Y:S01]  /*8e40*/  UIADD3 UR4, -UR42, UR40, URZ ;  /* 0x000000282a047290 */ /* 0x000fe2000fffe13f */
[----:B------:R-:W-:-:S03]  /*8e50*/  SHF.R.S32.HI R12, RZ, 0x1f, R23 ;  /* 0x0000001fff0c7819 */ /* 0x000fc60000011417 */
[----:B------:R-:W-:-:S09]  /*8e60*/  ULEA UR4, UR4, UR11, 0x1 ;  /* 0x0000000b04047291 */ /* 0x000fd2000f8e083f */
[----:B------:R-:W2:Y:S01]  /*8e70*/  LDS.U16 R36, [UR4] ;  /* 0x00000004ff247984 */ /* 0x000ea20008000400 */
[----:B------:R-:W-:-:S06]  /*8e80*/  UIMAD UR4, UR41, 0xe0, URZ ;  /* 0x000000e0290478a4 */ /* 0x000fcc000f8e023f */
[----:B------:R-:W-:Y:S02]  /*8e90*/  IADD3 R23, P1, R23, UR4, RZ ;  /* 0x0000000417177c10 */ /* 0x000fe4000ff3e0ff */
[----:B-1----:R-:W-:Y:S01]  /*8ea0*/  MOV R15, UR4 ;  /* 0x00000004000f7c02 */ /* 0x002fe20008000f00 */
[----:B------:R-:W-:-:S03]  /*8eb0*/  ULDC.64 UR4, c[0x0][0x250] ;  /* 0x0000940000047ab9 */ /* 0x000fc60000000a00 */
[----:B------:R-:W-:Y:S02]  /*8ec0*/  LEA.HI.X.SX32 R12, R15, R12, 0x1, P1 ;  /* 0x0000000c0f0c7211 */ /* 0x000fe400008f0eff */
[----:B------:R-:W-:-:S04]  /*8ed0*/  LEA R14, P1, R23, UR4, 0x1 ;  /* 0x00000004170e7c11 */ /* 0x000fc8000f8208ff */
[----:B------:R-:W-:Y:S01]  /*8ee0*/  LEA.HI.X R15, R23, UR5, R12, 0x1, P1 ;  /* 0x00000005170f7c11 */ /* 0x000fe200088f0c0c */
[----:B0-----:R-:W-:Y:S08]  /*8ef0*/  @P2 BRA `(.L_x_3094) ;  /* 0x00000000008c2947 */ /* 0x001ff00003800000 */
[----:B------:R-:W-:Y:S02]  /*8f00*/  ULDC.64 UR4, c[0x0][0x238] ;  /* 0x00008e0000047ab9 */ /* 0x000fe40000000a00 */
[----:B------:R-:W-:-:S04]  /*8f10*/  IADD3 R10, P1, R7, UR4, RZ ;  /* 0x00000004070a7c10 */ /* 0x000fc8000ff3e0ff */
[----:B------:R-:W-:Y:S01]  /*8f20*/  LEA.HI.X.SX32 R11, R7, UR5, 0x1, P1 ;  /* 0x00000005070b7c11 */ /* 0x000fe200088f0eff */
[----:B------:R-:W0:Y:S04]  /*8f30*/  LDC.64 R22, c[0x0][0x2f8] ;  /* 0x0000be00ff167b82 */ /* 0x000e280000000a00 */
[----:B-----5:R-:W3:Y:S04]  /*8f40*/  LDG.E.64 R28, desc[UR36][R10.64] ;  /* 0x000000240a1c7981 */ /* 0x020ee8000c1e1b00 */
[----:B0-----:R-:W4:Y:S01]  /*8f50*/  LDG.E R23, desc[UR36][R22.64+0x8] ;  /* 0x0000082416177981 */ /* 0x001f22000c1e1900 */
[C---:B---3--:R-:W-:Y:S01]  /*8f60*/  SHF.R.U64 R27, R28.reuse, 0x10, R29 ;  /* 0x000000101c1b7819 */ /* 0x048fe2000000121d */
[----:B------:R-:W4:Y:S01]  /*8f70*/  I2F.S8 R12, R28 ;  /* 0x0000001c000c7306 */ /* 0x000f220000001400 */
[----:B------:R-:W-:-:S02]  /*8f80*/  PRMT R7, R28, 0x9910, RZ ;  /* 0x000099101c077816 */ /* 0x000fc400000000ff */
[----:B------:R-:W-:Y:S02]  /*8f90*/  PRMT R20, R29, 0x9910, RZ ;  /* 0x000099101d147816 */ /* 0x000fe400000000ff */
[----:B------:R-:W-:Y:S02]  /*8fa0*/  PRMT R10, R27, 0x9910, RZ ;  /* 0x000099101b0a7816 */ /* 0x000fe400000000ff */
[--C-:B------:R-:W-:Y:S01]  /*8fb0*/  SHF.R.U32.HI R25, RZ, 0x10, R29.reuse ;  /* 0x00000010ff197819 */ /* 0x100fe2000001161d */
[----:B------:R-:W0:Y:S01]  /*8fc0*/  I2F.S8 R24, R29 ;  /* 0x0000001d00187306 */ /* 0x000e220000001400 */
[----:B------:R-:W-:Y:S02]  /*8fd0*/  SHF.R.S32.HI R26, RZ, 0x18, R29 ;  /* 0x00000018ff1a7819 */ /* 0x000fe4000001141d */
[----:B------:R-:W-:Y:S02]  /*8fe0*/  SHF.R.S32.HI R7, RZ, 0x8, R7 ;  /* 0x00000008ff077819 */ /* 0x000fe40000011407 */
[----:B------:R-:W-:-:S02]  /*8ff0*/  SHF.R.S32.HI R20, RZ, 0x8, R20 ;  /* 0x00000008ff147819 */ /* 0x000fc40000011414 */
[----:B------:R-:W-:Y:S01]  /*9000*/  SHF.R.S32.HI R10, RZ, 0x8, R10 ;  /* 0x00000008ff0a7819 */ /* 0x000fe2000001140a */
[----:B------:R-:W-:Y:S01]  /*9010*/  I2F.S8 R25, R25 ;  /* 0x0000001900197306 */ /* 0x000fe20000001400 */
[-C--:B----4-:R-:W-:Y:S01]  /*9020*/  FMUL.FTZ R12, R12, R23.reuse ;  /* 0x000000170c0c7220 */ /* 0x090fe20000410000 */
[----:B0-----:R-:W-:-:S06]  /*9030*/  FMUL.FTZ R24, R24, R23 ;  /* 0x0000001718187220 */ /* 0x001fcc0000410000 */
[----:B------:R-:W0:Y:S08]  /*9040*/  I2F.S16 R26, R26 ;  /* 0x0000001a001a7306 */ /* 0x000e300000101400 */
[----:B------:R1:W3:Y:S01]  /*9050*/  I2F.S8 R11, R27 ;  /* 0x0000001b000b7306 */ /* 0x0002e20000001400 */
[----:B0-----:R-:W-:-:S07]  /*9060*/  FMUL.FTZ R26, R26, R23 ;  /* 0x000000171a1a7220 */ /* 0x001fce0000410000 */
[----:B------:R-:W0:Y:S01]  /*9070*/  I2F.S16 R7, R7 ;  /* 0x0000000700077306 */ /* 0x000e220000101400 */
[----:B-1----:R-:W-:-:S05]  /*9080*/  FMUL.FTZ R27, R25, R23 ;  /* 0x00000017191b7220 */ /* 0x002fca0000410000 */
[----:B------:R-:W-:Y:S01]  /*9090*/  F2FP.F16.F32.PACK_AB R31, R26, R27 ;  /* 0x0000001b1a1f723e */ /* 0x000fe200000000ff */
[-C--:B---3--:R-:W-:Y:S01]  /*90a0*/  FMUL.FTZ R11, R11, R23.reuse ;  /* 0x000000170b0b7220 */ /* 0x088fe20000410000 */
        /* <DEDUP_REMOVED lines=8> */
.L_x_3094:
[----:B-----5:R-:W-:Y:S01]  /*9130*/  HFMA2.MMA R16, R28, 1, 1, R16 ;  /* 0x3c003c001c107835 */ /* 0x020fe20000000010 */
[----:B------:R-:W-:Y:S01]  /*9140*/  HADD2 R17, R29, R17 ;  /* 0x000000111d117230 */ /* 0x000fe20000000000 */
[----:B------:R-:W-:Y:S01]  /*9150*/  HFMA2.MMA R18, R30, 1, 1, R18 ;  /* 0x3c003c001e127835 */ /* 0x000fe20000000012 */
[----:B------:R-:W-:Y:S02]  /*9160*/  HADD2 R19, R31, R19 ;  /* 0x000000131f137230 */ /* 0x000fe40000000000 */
[----:B--2---:R-:W-:Y:S02]  /*9170*/  HADD2.F32 R7, -RZ, R36.H0_H0 ;  /* 0x20000024ff077230 */ /* 0x004fe40000004100 */
[----:B------:R-:W-:Y:S02]  /*9180*/  @P3 HFMA2.MMA R17, R17, R33, -RZ ;  /* 0x0000002111113235 */ /* 0x000fe400001000ff */
[----:B------:R-:W-:Y:S01]  /*9190*/  @P3 HFMA2.MMA R19, R19, R35, -RZ ;  /* 0x0000002313133235 */ /* 0x000fe200001000ff */
[----:B------:R-:W-:-:S02]  /*91a0*/  @P3 HMUL2 R16, R16, R32 ;  /* 0x0000002010103232 */ /* 0x000fc40000000000 */
[----:B------:R-:W-:-:S03]  /*91b0*/  @P3 HMUL2 R18, R18, R34 ;  /* 0x0000002212123232 */ /* 0x000fc60000000000 */
[--C-:B------:R-:W-:Y:S02]  /*91c0*/  HADD2.F32 R10, -RZ, R16.reuse.H0_H0 ;  /* 0x20000010ff0a7230 */ /* 0x100fe40000004100 */
[----:B------:R1:W-:Y:S01]  /*91d0*/  STG.E.128 desc[UR36][R14.64], R16 ;  /* 0x000000100e007986 */ /* 0x0003e2000c101d24 */
[----:B------:R-:W-:Y:S02]  /*91e0*/  HADD2.F32 R12, -RZ, R16.H1_H1 ;  /* 0x30000010ff0c7230 */ /* 0x000fe40000004100 */
[--C-:B------:R-:W-:Y:S02]  /*91f0*/  HADD2.F32 R20, -RZ, R17.reuse.H0_H0 ;  /* 0x20000011ff147230 */ /* 0x100fe40000004100 */
[C---:B------:R-:W-:Y:S01]  /*9200*/  FFMA.FTZ R4, R7.reuse, R10, R4 ;  /* 0x0000000a07047223 */ /* 0x040fe20000010004 */
[----:B------:R-:W-:Y:S02]  /*9210*/  HADD2.F32 R11, -RZ, R17.H1_H1 ;  /* 0x30000011ff0b7230 */ /* 0x000fe40000004100 */
[----:B------:R-:W-:Y:S01]  /*9220*/  FFMA.FTZ R3, R7, R12, R3 ;  /* 0x0000000c07037223 */ /* 0x000fe20000010003 */
[----:B------:R-:W-:-:S02]  /*9230*/  HADD2.F32 R22, -RZ, R18.H0_H0 ;  /* 0x20000012ff167230 */ /* 0x000fc40000004100 */
[C---:B------:R-:W-:Y:S01]  /*9240*/  FFMA.FTZ R5, R7.reuse, R20, R5 ;  /* 0x0000001407057223 */ /* 0x040fe20000010005 */
[----:B------:R-:W-:Y:S02]  /*9250*/  HADD2.F32 R23, -RZ, R18.H1_H1 ;  /* 0x30000012ff177230 */ /* 0x000fe40000004100 */
[C---:B------:R-:W-:Y:S01]  /*9260*/  FFMA.FTZ R6, R7.reuse, R11, R6 ;  /* 0x0000000b07067223 */ /* 0x040fe20000010006 */
[--C-:B---3--:R-:W-:Y:S02]  /*9270*/  HADD2.F32 R24, -RZ, R19.reuse.H0_H0 ;  /* 0x20000013ff187230 */ /* 0x108fe40000004100 */
[C---:B------:R-:W-:Y:S01]  /*9280*/  FFMA.FTZ R9, R7.reuse, R22, R9 ;  /* 0x0000001607097223 */ /* 0x040fe20000010009 */
[----:B------:R-:W-:Y:S02]  /*9290*/  HADD2.F32 R25, -RZ, R19.H1_H1 ;  /* 0x30000013ff197230 */ /* 0x000fe40000004100 */
[C---:B------:R-:W-:Y:S01]  /*92a0*/  FFMA.FTZ R8, R7.reuse, R23, R8 ;  /* 0x0000001707087223 */ /* 0x040fe20000010008 */
[----:B------:R-:W-:-:S02]  /*92b0*/  FFMA.FTZ R13, R7, R24, R13 ;  /* 0x00000018070d7223 */ /* 0x000fc4000001000d */
[----:B-1----:R-:W-:-:S07]  /*92c0*/  FFMA.FTZ R0, R7, R25, R0 ;  /* 0x0000001907007223 */ /* 0x002fce0000010000 */
.L_x_3093:
[----:B------:R-:W-:Y:S05]  /*92d0*/  BSYNC B0 ;  /* 0x0000000000007941 */ /* 0x000fea0003800000 */
.L_x_3092:
[----:B------:R-:W-:Y:S06]  /*92e0*/  BAR.SYNC.DEFER_BLOCKING 0x0 ;  /* 0x0000000000007b1d */ /* 0x000fec0000010000 */
[----:B------:R-:W-:Y:S05]  /*92f0*/  @P0 BRA `(.L_x_3095) ;  /* 0x0000000400940947 */ /* 0x000fea0003800000 */
[----:B------:R-:W1:Y:S01]  /*9300*/  S2R R12, SR_TID.X ;  /* 0x00000000000c7919 */ /* 0x000e620000002100 */
[----:B------:R-:W-:-:S05]  /*9310*/  IMAD R21, R21, 0xe0, R2 ;  /* 0x000000e015157824 */ /* 0x000fca00078e0202 */
[----:B------:R-:W-:Y:S02]  /*9320*/  LEA R21, R21, UR8, 0x1 ;  /* 0x0000000815157c11 */ /* 0x000fe4000f8e08ff */
[C---:B-1----:R-:W-:Y:S02]  /*9330*/  LOP3.LUT R7, R12.reuse, 0xffffff80, RZ, 0xc0, !PT ;  /* 0xffffff800c077812 */ /* 0x042fe400078ec0ff */
[C---:B0-----:R-:W-:Y:S02]  /*9340*/  LOP3.LUT R10, R12.reuse, 0xffffffc0, RZ, 0xc0, !PT ;  /* 0xffffffc00c0a7812 */ /* 0x041fe400078ec0ff */
[----:B------:R-:W-:Y:S02]  /*9350*/  ISETP.NE.AND P1, PT, R7, 0x80, PT ;  /* 0x000000800700780c */ /* 0x000fe40003f25270 */
[C---:B------:R-:W-:Y:S02]  /*9360*/  LOP3.LUT R11, R12.reuse, 0xffffffe0, RZ, 0xc0, !PT ;  /* 0xffffffe00c0b7812 */ /* 0x040fe400078ec0ff */
[----:B------:R-:W-:-:S02]  /*9370*/  ISETP.GT.AND P2, PT, R12, 0x7f, PT ;  /* 0x0000007f0c00780c */ /* 0x000fc40003f44270 */
[C---:B------:R-:W-:Y:S02]  /*9380*/  ISETP.GT.AND P4, PT, R12.reuse, 0x3f, PT ;  /* 0x0000003f0c00780c */ /* 0x040fe40003f84270 */
[----:B------:R-:W-:Y:S02]  /*9390*/  ISETP.GT.AND P6, PT, R12, 0x1f, PT ;  /* 0x0000001f0c00780c */ /* 0x000fe40003fc4270 */
[----:B------:R-:W-:Y:S02]  /*93a0*/  ISETP.NE.AND P3, PT, R10, 0x40, PT ;  /* 0x000000400a00780c */ /* 0x000fe40003f65270 */
[----:B------:R-:W-:Y:S01]  /*93b0*/  ISETP.NE.AND P5, PT, R11, 0x20, PT ;  /* 0x000000200b00780c */ /* 0x000fe20003fa5270 */
[----:B------:R-:W-:-:S12]  /*93c0*/  @P1 BRA `(.L_x_3096) ;  /* 0x0000000000141947 */ /* 0x000fd80003800000 */
[----:B-----5:R-:W-:Y:S02]  /*93d0*/  F2FP.F16.F32.PACK_AB R16, R3, R4 ;  /* 0x000000040310723e */ /* 0x020fe400000000ff */
[----:B------:R-:W-:Y:S02]  /*93e0*/  F2FP.F16.F32.PACK_AB R17, R6, R5 ;  /* 0x000000050611723e */ /* 0x000fe400000000ff */
[----:B------:R-:W-:Y:S02]  /*93f0*/  F2FP.F16.F32.PACK_AB R18, R8, R9 ;  /* 0x000000090812723e */ /* 0x000fe400000000ff */
[----:B------:R-:W-:-:S05]  /*9400*/  F2FP.F16.F32.PACK_AB R19, R0, R13 ;  /* 0x0000000d0013723e */ /* 0x000fca00000000ff */
[----:B------:R0:W-:Y:S02]  /*9410*/  STS.128 [R21+-0x700], R16 ;  /* 0xfff9001015007388 */ /* 0x0001e40000000c00 */
.L_x_3096:
[----:B------:R-:W-:Y:S05]  /*9420*/  WARPSYNC.ALL ;  /* 0x0000000000007948 */ /* 0x000fea0003800000 */
[----:B------:R-:W-:Y:S06]  /*9430*/  BAR.SYNC.DEFER_BLOCKING 0x0 ;  /* 0x0000000000007b1d */ /* 0x000fec0000010000 */
[----:B------:R-:W-:Y:S04]  /*9440*/  BSSY B0, `(.L_x_3097) ;  /* 0x0000013000007945 */ /* 0x000fe80003800000 */
[----:B------:R-:W-:Y:S05]  /*9450*/  @P2 BRA `(.L_x_3098) ;  /* 0x0000000000442947 */ /* 0x000fea0003800000 */
[----:B0----5:R-:W0:Y:S02]  /*9460*/  LDS.128 R16, [R21] ;  /* 0x0000000015107984 */ /* 0x021e240000000c00 */
        /* <DEDUP_REMOVED lines=16> */
.L_x_3098:
[----:B------:R-:W-:Y:S05]  /*9570*/  BSYNC B0 ;  /* 0x0000000000007941 */ /* 0x000fea0003800000 */
.L_x_3097:
[----:B------:R-:W-:Y:S06]  /*9580*/  BAR.SYNC.DEFER_BLOCKING 0x0 ;  /* 0x0000000000007b1d */ /* 0x000fec0000010000 */
[----:B------:R-:W-:Y:S04]  /*9590*/  BSSY B0, `(.L_x_3099) ;  /* 0x0000007000007945 */ /* 0x000fe80003800000 */
[----:B------:R-:W-:Y:S05]  /*95a0*/  @P3 BRA `(.L_x_3100) ;  /* 0x0000000000143947 */ /* 0x000fea0003800000 */
[----:B0----5:R-:W-:Y:S02]  /*95b0*/  F2FP.F16.F32.PACK_AB R16, R3, R4 ;  /* 0x000000040310723e */ /* 0x021fe400000000ff */
[----:B------:R-:W-:Y:S02]  /*95c0*/  F2FP.F16.F32.PACK_AB R17, R6, R5 ;  /* 0x000000050611723e */ /* 0x000fe400000000ff */
[----:B------:R-:W-:Y:S02]  /*95d0*/  F2FP.F16.F32.PACK_AB R18, R8, R9 ;  /* 0x000000090812723e */ /* 0x000fe400000000ff */
[----:B------:R-:W-:-:S05]  /*95e0*/  F2FP.F16.F32.PACK_AB R19, R0, R13 ;  /* 0x0000000d0013723e */ /* 0x000fca00000000ff */
[----:B------:R1:W-:Y:S02]  /*95f0*/  STS.128 [R21+-0x380], R16 ;  /* 0xfffc801015007388 */ /* 0x0003e40000000c00 */
.L_x_3100:
[----:B------:R-:W-:Y:S05]  /*9600*/  BSYNC B0 ;  /* 0x0000000000007941 */ /* 0x000fea0003800000 */
.L_x_3099:
[----:B------:R-:W-:Y:S06]  /*9610*/  BAR.SYNC.DEFER_BLOCKING 0x0 ;  /* 0x0000000000007b1d */ /* 0x000fec0000010000 */
[----:B------:R-:W-:Y:S04]  /*9620*/  BSSY B0, `(.L_x_3101) ;  /* 0x0000013000007945 */ /* 0x000fe80003800000 */
[----:B------:R-:W-:Y:S05]  /*9630*/  @P4 BRA `(.L_x_3102) ;  /* 0x0000000000444947 */ /* 0x000fea0003800000 */
[----:B01---5:R-:W0:Y:S02]  /*9640*/  LDS.128 R16, [R21] ;  /* 0x0000000015107984 */ /* 0x023e240000000c00 */
        /* <DEDUP_REMOVED lines=16> */
.L_x_3102:
[----:B------:R-:W-:Y:S05]  /*9750*/  BSYNC B0 ;  /* 0x0000000000007941 */ /* 0x000fea0003800000 */
.L_x_3101:
[----:B------:R-:W-:Y:S06]  /*9760*/  BAR.SYNC.DEFER_BLOCKING 0x0 ;  /* 0x0000000000007b1d */ /* 0x000fec0000010000 */
[----:B------:R-:W-:Y:S04]  /*9770*/  BSSY B0, `(.L_x_3103) ;  /* 0x0000007000007945 */ /* 0x000fe80003800000 */
[----:B------:R-:W-:Y:S05]  /*9780*/  @P5 BRA `(.L_x_3104) ;  /* 0x0000000000145947 */ /* 0x000fea0003800000 */
[----:B01---5:R-:W-:Y:S02]  /*9790*/  F2FP.F16.F32.PACK_AB R16, R3, R4 ;  /* 0x000000040310723e */ /* 0x023fe400000000ff */
[----:B------:R-:W-:Y:S02]  /*97a0*/  F2FP.F16.F32.PACK_AB R17, R6, R5 ;  /* 0x000000050611723e */ /* 0x000fe400000000ff */
[----:B------:R-:W-:Y:S02]  /*97b0*/  F2FP.F16.F32.PACK_AB R18, R8, R9 ;  /* 0x000000090812723e */ /* 0x000fe400000000ff */
[----:B------:R-:W-:-:S05]  /*97c0*/  F2FP.F16.F32.PACK_AB R19, R0, R13 ;  /* 0x0000000d0013723e */ /* 0x000fca00000000ff */
[----:B------:R2:W-:Y:S02]  /*97d0*/  STS.128 [R21+-0x1c0], R16 ;  /* 0xfffe401015007388 */ /* 0x0005e40000000c00 */
.L_x_3104:
[----:B------:R-:W-:Y:S05]  /*97e0*/  BSYNC B0 ;  /* 0x0000000000007941 */ /* 0x000fea0003800000 */
.L_x_3103:
[----:B------:R-:W-:Y:S06]  /*97f0*/  BAR.SYNC.DEFER_BLOCKING 0x0 ;  /* 0x0000000000007b1d */ /* 0x000fec0000010000 */
[----:B------:R-:W-:Y:S04]  /*9800*/  BSSY B0, `(.L_x_3105) ;  /* 0x0000013000007945 */ /* 0x000fe80003800000 */
[----:B------:R-:W-:Y:S05]  /*9810*/  @P6 BRA `(.L_x_3106) ;  /* 0x0000000000446947 */ /* 0x000fea0003800000 */
[----:B012---:R-:W0:Y:S02]  /*9820*/  LDS.128 R20, [R21] ;  /* 0x0000000015147984 */ /* 0x007e240000000c00 */
[--C-:B0-----:R-:W-:Y:S02]  /*9830*/  HADD2.F32 R7, -RZ, R20.reuse.H0_H0 ;  /* 0x20000014ff077230 */ /* 0x101fe40000004100 */
[----:B------:R-:W-:Y:S02]  /*9840*/  HADD2.F32 R14, -RZ, R23.H0_H0 ;  /* 0x20000017ff0e7230 */ /* 0x000fe40000004100 */
        /* <DEDUP_REMOVED lines=14> */
.L_x_3106:
[----:B------:R-:W-:Y:S05]  /*9930*/  BSYNC B0 ;  /* 0x0000000000007941 */ /* 0x000fea0003800000 */
.L_x_3105:
[----:B------:R-:W-:Y:S06]  /*9940*/  BAR.SYNC.DEFER_BLOCKING 0x0 ;  /* 0x0000000000007b1d */ /* 0x000fec0000010000 */
.L_x_3095:
[----:B------:R-:W4:Y:S02]  /*9950*/  S2R R7, SR_TID.X ;  /* 0x0000000000077919 */ /* 0x000f240000002100 */
[----:B----4-:R-:W-:-:S05]  /*9960*/  VIADD R7, R7, 0x1f ;  /* 0x0000001f07077836 */ /* 0x010fca0000000000 */
[----:B------:R-:W-:-:S13]  /*9970*/  ISETP.GT.U32.OR P0, PT, R7, 0x3e, P0 ;  /* 0x0000003e0700780c */ /* 0x000fda0000704470 */
[----:B------:R-:W-:Y:S05]  /*9980*/  @P0 EXIT ;  /* 0x000000000000094d */ /* 0x000fea0003800000 */
[----:B------:R-:W4:Y:S02]  /*9990*/  LDC R7, c[0x0][0x308] ;  /* 0x0000c200ff077b82 */ /* 0x000f240000000800 */
[----:B----4-:R-:W-:-:S13]  /*99a0*/  ISETP.NE.AND P0, PT, R7, 0x2, PT ;  /* 0x000000020700780c */ /* 0x010fda0003f05270 */
[----:B------:R-:W-:Y:S05]  /*99b0*/  @!P0 BRA `(.L_x_3107) ;  /* 0x0000000000348947 */ /* 0x000fea0003800000 */
[----:B0-----:R-:W0:Y:S01]  /*99c0*/  LDC.64 R10, c[0x0][0x210] ;  /* 0x00008400ff0a7b82 */ /* 0x001e220000000a00 */
[----:B------:R-:W-:Y:S02]  /*99d0*/  MOV R7, UR7 ;  /* 0x0000000700077c02 */ /* 0x000fe40008000f00 */
[----:B------:R-:W-:Y:S02]  /*99e0*/  F2FP.F16.F32.PACK_AB R15, R3, R4 ;  /* 0x00000004030f723e */ /* 0x000fe400000000ff */
[----:B------:R-:W-:Y:S01]  /*99f0*/  F2FP.F16.F32.PACK_AB R5, R6, R5 ;  /* 0x000000050605723e */ /* 0x000fe200000000ff */
[----:B------:R-:W-:Y:S01]  /*9a00*/  IMAD R7, R7, 0xe0, R2 ;  /* 0x000000e007077824 */ /* 0x000fe200078e0202 */
[----:B------:R-:W-:Y:S02]  /*9a10*/  F2FP.F16.F32.PACK_AB R9, R8, R9 ;  /* 0x000000090809723e */ /* 0x000fe400000000ff */
[----:B------:R-:W-:Y:S01]  /*9a20*/  F2FP.F16.F32.PACK_AB R13, R0, R13 ;  /* 0x0000000d000d723e */ /* 0x000fe200000000ff */
[----:B0-----:R-:W-:-:S05]  /*9a30*/  IMAD.WIDE R2, R7, 0x2, R10 ;  /* 0x0000000207027825 */ /* 0x001fca00078e020a */
[----:B------:R-:W-:Y:S04]  /*9a40*/  STG.E desc[UR36][R2.64], R15 ;  /* 0x0000000f02007986 */ /* 0x000fe8000c101924 */
[----:B------:R-:W-:Y:S04]  /*9a50*/  STG.E desc[UR36][R2.64+0x4], R5 ;  /* 0x0000040502007986 */ /* 0x000fe8000c101924 */
[----:B------:R-:W-:Y:S04]  /*9a60*/  STG.E desc[UR36][R2.64+0x8], R9 ;  /* 0x0000080902007986 */ /* 0x000fe8000c101924 */
[----:B------:R-:W-:Y:S01]  /*9a70*/  STG.E desc[UR36][R2.64+0xc], R13 ;  /* 0x00000c0d02007986 */ /* 0x000fe2000c101924 */
[----:B------:R-:W-:Y:S05]  /*9a80*/  EXIT ;  /* 0x000000000000794d */ /* 0x000fea0003800000 */
.L_x_3107:
[----:B0-----:R-:W0:Y:S01]  /*9a90*/  LDC.64 R10, c[0x0][0x300] ;  /* 0x0000c000ff0a7b82 */ /* 0x001e220000000a00 */
[----:B------:R-:W-:Y:S01]  /*9aa0*/  ULDC.64 UR4, c[0x0][0x210] ;  /* 0x0000840000047ab9 */ /* 0x000fe20000000a00 */
[----:B0-----:R-:W4:Y:S02]  /*9ab0*/  LDG.E R10, desc[UR36][R10.64] ;  /* 0x000000240a0a7981 */ /* 0x001f24000c1e1900 */
[C---:B----4-:R-:W-:Y:S01]  /*9ac0*/  FMUL.FTZ R5, R10.reuse, R5 ;  /* 0x000000050a057220 */ /* 0x050fe20000410000 */
[C---:B------:R-:W-:Y:S01]  /*9ad0*/  FMUL.FTZ R3, R10.reuse, R3 ;  /* 0x000000030a037220 */ /* 0x040fe20000410000 */
[C---:B------:R-:W-:Y:S01]  /*9ae0*/  FMUL.FTZ R6, R10.reuse, R6 ;  /* 0x000000060a067220 */ /* 0x040fe20000410000 */
[C---:B------:R-:W-:Y:S01]  /*9af0*/  FMUL.FTZ R4, R10.reuse, R4 ;  /* 0x000000040a047220 */ /* 0x040fe20000410000 */
[C---:B------:R-:W-:Y:S01]  /*9b00*/  FMUL.FTZ R9, R10.reuse, R9 ;  /* 0x000000090a097220 */ /* 0x040fe20000410000 */
[C---:B------:R-:W-:Y:S01]  /*9b10*/  FMUL.FTZ R8, R10.reuse, R8 ;  /* 0x000000080a087220 */ /* 0x040fe20000410000 */
[----:B------:R-:W0:Y:S01]  /*9b20*/  F2I.S8.NTZ R5, R5 ;  /* 0x0000000500057305 */ /* 0x000e220000202100 */
[C---:B------:R-:W-:Y:S01]  /*9b30*/  FMUL.FTZ R13, R10.reuse, R13 ;  /* 0x0000000d0a0d7220 */ /* 0x040fe20000410000 */
[----:B------:R-:W-:-:S06]  /*9b40*/  FMUL.FTZ R0, R10, R0 ;  /* 0x000000000a007220 */ /* 0x000fcc0000410000 */
[----:B------:R-:W4:Y:S01]  /*9b50*/  F2I.S8.NTZ R3, R3 ;  /* 0x0000000300037305 */ /* 0x000f220000202100 */
[----:B0-----:R-:W-:-:S07]  /*9b60*/  PRMT R5, R5, 0x8880, RZ ;  /* 0x0000888005057816 */ /* 0x001fce00000000ff */
[----:B------:R-:W0:Y:S01]  /*9b70*/  F2I.S8.NTZ R6, R6 ;  /* 0x0000000600067305 */ /* 0x000e220000202100 */
[----:B----4-:R-:W-:-:S07]  /*9b80*/  PRMT R3, R3, 0x8880, RZ ;  /* 0x0000888003037816 */ /* 0x010fce00000000ff */
[----:B------:R-:W4:Y:S01]  /*9b90*/  F2I.S8.NTZ R4, R4 ;  /* 0x0000000400047305 */ /* 0x000f220000202100 */
[----:B------:R-:W-:Y:S02]  /*9ba0*/  PRMT R3, R3, 0x7710, RZ ;  /* 0x0000771003037816 */ /* 0x000fe400000000ff */
[----:B0-----:R-:W-:-:S05]  /*9bb0*/  PRMT R6, R6, 0x8880, RZ ;  /* 0x0000888006067816 */ /* 0x001fca00000000ff */
[----:B------:R-:W0:Y:S01]  /*9bc0*/  F2I.S8.NTZ R9, R9 ;  /* 0x0000000900097305 */ /* 0x000e220000202100 */
[----:B------:R-:W-:Y:S02]  /*9bd0*/  LOP3.LUT R11, R3, 0xff, RZ, 0xc0, !PT ;  /* 0x000000ff030b7812 */ /* 0x000fe400078ec0ff */
[----:B----4-:R-:W-:-:S05]  /*9be0*/  PRMT R10, R4, 0x8880, RZ ;  /* 0x00008880040a7816 */ /* 0x010fca00000000ff */
[----:B------:R-:W4:Y:S01]  /*9bf0*/  F2I.S8.NTZ R8, R8 ;  /* 0x0000000800087305 */ /* 0x000f220000202100 */
[----:B------:R-:W-:Y:S02]  /*9c00*/  PRMT R4, R5, 0x7710, RZ ;  /* 0x0000771005047816 */ /* 0x000fe400000000ff */
[----:B------:R-:W-:Y:S02]  /*9c10*/  PRMT R5, R6, 0x7710, RZ ;  /* 0x0000771006057816 */ /* 0x000fe400000000ff */
[----:B------:R-:W-:Y:S02]  /*9c20*/  LOP3.LUT R6, R4, 0xff, RZ, 0xc0, !PT ;  /* 0x000000ff04067812 */ /* 0x000fe400078ec0ff */
[----:B0-----:R-:W-:Y:S01]  /*9c30*/  PRMT R12, R9, 0x8880, RZ ;  /* 0x00008880090c7816 */ /* 0x001fe200000000ff */
[----:B------:R-:W0:Y:S01]  /*9c40*/  F2I.S8.NTZ R13, R13 ;  /* 0x0000000d000d7305 */ /* 0x000e220000202100 */
[----:B------:R-:W-:Y:S02]  /*9c50*/  LOP3.LUT R5, R5, 0xff, RZ, 0xc0, !PT ;  /* 0x000000ff05057812 */ /* 0x000fe400078ec0ff */
[C---:B------:R-:W-:Y:S01]  /*9c60*/  SHF.L.U64.HI R9, R6.reuse, 0x10, RZ ;  /* 0x0000001006097819 */ /* 0x040fe200000102ff */
[----:B------:R-:W-:Y:S01]  /*9c70*/  IMAD.U32 R6, R6, 0x10000, RZ ;  /* 0x0001000006067824 */ /* 0x000fe200078e00ff */
[----:B------:R-:W-:-:S02]  /*9c80*/  SHF.L.U64.HI R4, R5, 0x18, RZ ;  /* 0x0000001805047819 */ /* 0x000fc400000102ff */
[----:B------:R-:W-:Y:S01]  /*9c90*/  PRMT R3, R12, 0x7710, RZ ;  /* 0x000077100c037816 */ /* 0x000fe200000000ff */
[----:B------:R1:W2:Y:S01]  /*9ca0*/  F2I.S8.NTZ R7, R0 ;  /* 0x0000000000077305 */ /* 0x0002a20000202100 */
[----:B----4-:R-:W-:Y:S02]  /*9cb0*/  PRMT R8, R8, 0x8880, RZ ;  /* 0x0000888008087816 */ /* 0x010fe400000000ff */
[----:B------:R-:W-:Y:S02]  /*9cc0*/  LOP3.LUT R3, R3, 0xff, RZ, 0xc0, !PT ;  /* 0x000000ff03037812 */ /* 0x000fe400078ec0ff */
[----:B0-----:R-:W-:Y:S02]  /*9cd0*/  PRMT R13, R13, 0x8880, RZ ;  /* 0x000088800d0d7816 */ /* 0x001fe400000000ff */
[----:B-1----:R-:W-:Y:S02]  /*9ce0*/  PRMT R0, R10, 0x7710, RZ ;  /* 0x000077100a007816 */ /* 0x002fe400000000ff */
[----:B------:R-:W-:-:S02]  /*9cf0*/  SHF.L.U64.HI R10, R11, 0x8, RZ ;  /* 0x000000080b0a7819 */ /* 0x000fc400000102ff */
[----:B------:R-:W-:Y:S02]  /*9d00*/  PRMT R11, R0, 0x6540, R11 ;  /* 0x00006540000b7816 */ /* 0x000fe4000000000b */
[----:B------:R-:W-:Y:S02]  /*9d10*/  LOP3.LUT R4, R4, R9, R10, 0xfe, !PT ;  /* 0x0000000904047212 */ /* 0x000fe400078efe0a */
[----:B------:R-:W-:Y:S02]  /*9d20*/  PRMT R0, R8, 0x7710, RZ ;  /* 0x0000771008007816 */ /* 0x000fe400000000ff */
[----:B------:R-:W-:Y:S02]  /*9d30*/  LOP3.LUT R4, R3, 0xffffff00, R4, 0xf8, !PT ;  /* 0xffffff0003047812 */ /* 0x000fe400078ef804 */
[----:B------:R-:W-:Y:S02]  /*9d40*/  MOV R9, UR7 ;  /* 0x0000000700097c02 */ /* 0x000fe40008000f00 */
[----:B------:R-:W-:-:S02]  /*9d50*/  PRMT R3, R0, 0x7604, RZ ;  /* 0x0000760400037816 */ /* 0x000fc400000000ff */
[----:B------:R-:W-:Y:S01]  /*9d60*/  PRMT R0, R13, 0x7710, RZ ;  /* 0x000077100d007816 */ /* 0x000fe200000000ff */
[----:B------:R-:W-:Y:S01]  /*9d70*/  IMAD R8, R9, 0xe0, R2 ;  /* 0x000000e009087824 */ /* 0x000fe200078e0202 */
[----:B------:R-:W-:Y:S02]  /*9d80*/  LOP3.LUT R3, R3, 0xffff00ff, R4, 0xf8, !PT ;  /* 0xffff00ff03037812 */ /* 0x000fe400078ef804 */
[----:B------:R-:W-:Y:S02]  /*9d90*/  PRMT R0, R0, 0x7054, RZ ;  /* 0x0000705400007816 */ /* 0x000fe400000000ff */
[----:B--2---:R-:W-:Y:S02]  /*9da0*/  PRMT R7, R7, 0x8880, RZ ;  /* 0x0000888007077816 */ /* 0x004fe400000000ff */
        /* <DEDUP_REMOVED lines=9> */
.L_x_2995:
[----:B------:R-:W-:Y:S01]  /*9e40*/  MOV R12, 0x10 ;  /* 0x00000010000c7802 */ /* 0x000fe20000000f00 */
[----:B------:R-:W-:Y:S01]  /*9e50*/  IMAD.MOV.U32 R15, RZ, RZ, -0x1 ;  /* 0xffffffffff0f7424 */ /* 0x000fe200078e00ff */
[----:B------:R-:W-:-:S07]  /*9e60*/  MOV R11, 0x1f ;  /* 0x0000001f000b7802 */ /* 0x000fce0000000f00 */
[----:B01----:R-:W-:Y:S05]  /*9e70*/  WARPSYNC.COLLECTIVE R15, `(.L_x_3108) ;  /* 0x000000000f087348 */ /* 0x003fea0003c00000 */
[----:B------:R2:W3:Y:S02]  /*9e80*/  SHFL.BFLY P6, R14, R13, R12, R11 ;  /* 0x0c00000c0d0e7389 */ /* 0x0004e400000c000b */
[----:B0123--:R-:W-:Y:S01]  /*9e90*/  ENDCOLLECTIVE ;  /* 0x000000000000791b */ /* 0x00ffe20003800000 */
.L_x_3108:
[----:B------:R-:W-:Y:S01]  /*9ea0*/  MOV R12, 0x8 ;  /* 0x00000008000c7802 */ /* 0x000fe20000000f00 */
[----:B------:R-:W-:-:S05]  /*9eb0*/  FADD.FTZ R0, R13, R14 ;  /* 0x0000000e0d007221 */ /* 0x000fca0000010000 */
[----:B------:R-:W-:-:S07]  /*9ec0*/  MOV R13, R0 ;  /* 0x00000000000d7202 */ /* 0x000fce0000000f00 */
[----:B------:R-:W-:Y:S05]  /*9ed0*/  WARPSYNC.COLLECTIVE R15, `(.L_x_3109) ;  /* 0x000000000f087348 */ /* 0x000fea0003c00000 */
[----:B------:R0:W1:Y:S02]  /*9ee0*/  SHFL.BFLY P6, R14, R13, R12, R11 ;  /* 0x0c00000c0d0e7389 */ /* 0x00006400000c000b */
[----:B01----:R-:W-:Y:S01]  /*9ef0*/  ENDCOLLECTIVE ;  /* 0x000000000000791b */ /* 0x003fe20003800000 */
.L_x_3109:
[----:B------:R-:W-:Y:S01]  /*9f00*/  MOV R12, 0x4 ;  /* 0x00000004000c7802 */ /* 0x000fe20000000f00 */
[----:B------:R-:W-:-:S04]  /*9f10*/  FADD.FTZ R2, R0, R14 ;  /* 0x0000000e00027221 */ /* 0x000fc80000010000 */
[----:B------:R-:W-:-:S07]  /*9f20*/  IMAD.MOV.U32 R13, RZ, RZ, R2 ;  /* 0x000000ffff0d7224 */ /* 0x000fce00078e0002 */
[----:B------:R-:W-:Y:S05]  /*9f30*/  WARPSYNC.COLLECTIVE R15, `(.L_x_3110) ;  /* 0x000000000f087348 */ /* 0x000fea0003c00000 */
[----:B------:R0:W1:Y:S02]  /*9f40*/  SHFL.BFLY P6, R14, R13, R12, R11 ;  /* 0x0c00000c0d0e7389 */ /* 0x00006400000c000b */
[----:B01----:R-:W-:Y:S01]  /*9f50*/  ENDCOLLECTIVE ;  /* 0x000000000000791b */ /* 0x003fe20003800000 */
.L_x_3110:
[----:B------:R-:W-:Y:S02]  /*9f60*/  IMAD.MOV.U32 R12, RZ, RZ, 0x2 ;  /* 0x00000002ff0c7424 */ /* 0x000fe400078e00ff */
[----:B------:R-:W-:-:S05]  /*9f70*/  FADD.FTZ R3, R2, R14 ;  /* 0x0000000e02037221 */ /* 0x000fca0000010000 */
[----:B------:R-:W-:-:S07]  /*9f80*/  MOV R13, R3 ;  /* 0x00000003000d7202 */ /* 0x000fce0000000f00 */
[----:B------:R-:W-:Y:S05]  /*9f90*/  WARPSYNC.COLLECTIVE R15, `(.L_x_3111) ;  /* 0x000000000f087348 */ /* 0x000fea0003c00000 */
[----:B------:R0:W1:Y:S02]  /*9fa0*/  SHFL.BFLY P6, R14, R13, R12, R11 ;  /* 0x0c00000c0d0e7389 */ /* 0x00006400000c000b */
[----:B01----:R-:W-:Y:S01]  /*9fb0*/  ENDCOLLECTIVE ;  /* 0x000000000000791b */ /* 0x003fe20003800000 */
.L_x_3111:
[----:B------:R-:W-:Y:S01]  /*9fc0*/  MOV R12, 0x1 ;  /* 0x00000001000c7802 */ /* 0x000fe20000000f00 */
[----:B------:R-:W-:-:S05]  /*9fd0*/  FADD.FTZ R4, R3, R14 ;  /* 0x0000000e03047221 */ /* 0x000fca0000010000 */
[----:B------:R-:W-:-:S07]  /*9fe0*/  MOV R13, R4 ;  /* 0x00000004000d7202 */ /* 0x000fce0000000f00 */
[----:B------:R-:W-:Y:S05]  /*9ff0*/  WARPSYNC.COLLECTIVE R15, `(.L_x_3112) ;  /* 0x000000000f087348 */ /* 0x000fea0003c00000 */
[----:B------:R0:W1:Y:S02]  /*a000*/  SHFL.BFLY P6, R14, R13, R12, R11 ;  /* 0x0c00000c0d0e7389 */ /* 0x00006400000c000b */
[----:B01----:R-:W-:Y:S01]  /*a010*/  ENDCOLLECTIVE ;  /* 0x000000000000791b */ /* 0x003fe20003800000 */
.L_x_3112:
[----:B------:R-:W-:Y:S05]  /*a020*/  BRA `(.L_x_3113) ;  /* 0xffffff8400ec7947 */ /* 0x000fea000383ffff */
.L_x_3114:
        /* <DEDUP_REMOVED lines=13> */
.L_x_4250:


//--------------------- .text._ZN4mmha33masked_multihead_attention_kernelItLi224ELi256ELi2ELi32ELi128ELb0ELb1EEEv26Multihead_attention_paramsIT_XT5_EE --------------------------
	.section	.text._ZN4mmha33masked_multihead_attention_kernelItLi224ELi256ELi2ELi32ELi128ELb0ELb1EEEv26Multihead_attention_paramsIT_XT5_EE,"ax",@progbits
	.align	128
        .global         _ZN4mmha33masked_multihead_attention_kernelItLi224ELi256ELi2ELi32ELi128ELb0ELb1EEEv26Multihead_attention_paramsIT_XT5_EE
        .type           _ZN4mmha33masked_multihead_attention_kernelItLi224ELi256ELi2ELi32ELi128ELb0ELb1EEEv26Multihead_attention_paramsIT_XT5_EE,@function
        .size           _ZN4mmha33masked_multihead_attention_kernelItLi224ELi256ELi2ELi32ELi128ELb0ELb1EEEv26Multihead_attention_paramsIT_XT5_EE,(.L_x_4251 - _ZN4mmha33masked_multihead_attention_kernelItLi224ELi256ELi2ELi32ELi128ELb0ELb1EEEv26Multihead_attention_paramsIT_XT5_EE)
        .other          _ZN4mmha33masked_multihead_attention_kernelItLi224ELi256ELi2ELi32ELi128ELb0ELb1EEEv26Multihead_attention_paramsIT_XT5_EE,@"STO_CUDA_ENTRY STV_DEFAULT"
_ZN4mmha33masked_multihead_attention_kernelItLi224ELi256ELi2ELi32ELi128ELb0ELb1EEEv26Multihead_attention_paramsIT_XT5_EE:
.text._ZN4mmha33masked_multihead_attention_kernelItLi224ELi256ELi2ELi32ELi128ELb0ELb1EEEv26Multihead_attention_paramsIT_XT5_EE:
        /* <DEDUP_REMOVED lines=12> */
.L_x_3115:
[----:B------:R-:W0:Y:S08]  /*00c0*/  LDC.64 R4, c[0x0][0x330] ;  /* 0x0000cc00ff047b82 */ /* 0x000e300000000a00 */
[----:B------:R-:W1:Y:S08]  /*00d0*/  LDC R11, c[0x0][0x280] ;  /* 0x0000a000ff0b7b82 */ /* 0x000e700000000800 */
[----:B------:R-:W2:Y:S01]  /*00e0*/  LDC R26, c[0x0][0x284] ;  /* 0x0000a100ff1a7b82 */ /* 0x000ea20000000800 */
[----:B------:R-:W3:Y:S01]  /*00f0*/  S2R R18, SR_TID.X ;  /* 0x0000000000127919 */ /* 0x000ee20000002100 */
[----:B------:R-:W-:Y:S01]  /*0100*/  IMAD.MOV.U32 R16, RZ, RZ, RZ ;  /* 0x000000ffff107224 */ /* 0x000fe200078e00ff */
[----:B------:R-:W-:Y:S01]  /*0110*/  ULDC UR4, c[0x0][0x288] ;  /* 0x0000a20000047ab9 */ /* 0x000fe20000000800 */
[----:B0-----:R-:W-:-:S04]  /*0120*/  ISETP.NE.U32.AND P0, PT, R4, RZ, PT ;  /* 0x000000ff0400720c */ /* 0x001fc80003f05070 */
[----:B------:R-:W-:Y:S02]  /*0130*/  ISETP.NE.AND.EX P0, PT, R5, RZ, PT, P0 ;  /* 0x000000ff0500720c */ /* 0x000fe40003f05300 */
[----:B-1----:R-:W-:-:S04]  /*0140*/  IABS R3, R11 ;  /* 0x0000000b00037213 */ /* 0x002fc80000000000 */
[----:B------:R-:W0:Y:S07]  /*0150*/  I2F.RP R0, R3 ;  /* 0x0000000300007306 */ /* 0x000e2e0000209400 */
[----:B------:R-:W1:Y:S01]  /*0160*/  @P0 LDC.64 R4, c[0x0][0x330] ;  /* 0x0000cc00ff040b82 */ /* 0x000e620000000a00 */
[----:B--2---:R-:W-:-:S07]  /*0170*/  IABS R12, R26 ;  /* 0x0000001a000c7213 */ /* 0x004fce0000000000 */
[----:B------:R-:W2:Y:S01]  /*0180*/  @P0 LDC R10, c[0x0][0x2c0] ;  /* 0x0000b000ff0a0b82 */ /* 0x000ea20000000800 */
[----:B0-----:R-:W0:Y:S01]  /*0190*/  MUFU.RCP R0, R0 ;  /* 0x0000000000007308 */ /* 0x001e220000001000 */
[----:B-1----:R-:W-:-:S05]  /*01a0*/  @P0 IMAD.WIDE R4, R2, 0x4, R4 ;  /* 0x0000000402040825 */ /* 0x002fca00078e0204 */
[----:B------:R1:W2:Y:S01]  /*01b0*/  @P0 LDG.E R17, desc[UR36][R4.64] ;  /* 0x0000002404110981 */ /* 0x0002a2000c1e1900 */
[----:B0-----:R-:W-:Y:S01]  /*01c0*/  VIADD R6, R0, 0xffffffe ;  /* 0x0ffffffe00067836 */ /* 0x001fe20000000000 */
[----:B------:R-:W-:-:S03]  /*01d0*/  IABS R0, R2 ;  /* 0x0000000200007213 */ /* 0x000fc60000000000 */
[----:B------:R0:W4:Y:S02]  /*01e0*/  F2I.FTZ.U32.TRUNC.NTZ R7, R6 ;  /* 0x0000000600077305 */ /* 0x000124000021f000 */
[----:B0-----:R-:W-:Y:S01]  /*01f0*/  HFMA2.MMA R6, -RZ, RZ, 0, 0 ;  /* 0x00000000ff067435 */ /* 0x001fe200000001ff */
[----:B----4-:R-:W-:-:S04]  /*0200*/  IMAD.MOV R8, RZ, RZ, -R7 ;  /* 0x000000ffff087224 */ /* 0x010fc800078e0a07 */
[----:B------:R-:W-:-:S05]  /*0210*/  IMAD R9, R8, R3, RZ ;  /* 0x0000000308097224 */ /* 0x000fca00078e02ff */
[----:B------:R-:W-:Y:S02]  /*0220*/  IMAD.HI.U32 R7, R7, R9, R6 ;  /* 0x0000000907077227 */ /* 0x000fe400078e0006 */
[----:B------:R-:W0:Y:S04]  /*0230*/  LDC.64 R8, c[0x0][0x2f0] ;  /* 0x0000bc00ff087b82 */ /* 0x000e280000000a00 */
[----:B------:R-:W-:-:S04]  /*0240*/  IMAD.HI.U32 R7, R7, R0, RZ ;  /* 0x0000000007077227 */ /* 0x000fc800078e00ff */
[----:B-1----:R-:W-:-:S04]  /*0250*/  IMAD.MOV R4, RZ, RZ, -R7 ;  /* 0x000000ffff047224 */ /* 0x002fc800078e0a07 */
[----:B------:R-:W-:-:S05]  /*0260*/  IMAD R0, R3, R4, R0 ;  /* 0x0000000403007224 */ /* 0x000fca00078e0200 */
[----:B------:R-:W-:Y:S02]  /*0270*/  ISETP.GT.U32.AND P3, PT, R3, R0, PT ;  /* 0x000000000300720c */ /* 0x000fe40003f64070 */
[----:B0-----:R-:W-:-:S04]  /*0280*/  ISETP.NE.U32.AND P1, PT, R8, RZ, PT ;  /* 0x000000ff0800720c */ /* 0x001fc80003f25070 */
[----:B------:R-:W-:-:S07]  /*0290*/  ISETP.NE.AND.EX P1, PT, R9, RZ, PT, P1 ;  /* 0x000000ff0900720c */ /* 0x000fce0003f25310 */
[----:B------:R-:W-:Y:S01]  /*02a0*/  @!P3 IMAD.IADD R0, R0, 0x1, -R3 ;  /* 0x000000010000b824 */ /* 0x000fe200078e0a03 */
[----:B------:R-:W-:Y:S01]  /*02b0*/  @!P3 IADD3 R7, R7, 0x1, RZ ;  /* 0x000000010707b810 */ /* 0x000fe20007ffe0ff */
[----:B------:R-:W0:Y:S01]  /*02c0*/  S2R R19, SR_CTAID.X ;  /* 0x0000000000137919 */ /* 0x000e220000002500 */
[----:B------:R-:W-:Y:S02]  /*02d0*/  ISETP.NE.AND P3, PT, R11, RZ, PT ;  /* 0x000000ff0b00720c */ /* 0x000fe40003f65270 */
[----:B------:R-:W-:Y:S02]  /*02e0*/  ISETP.GE.U32.AND P2, PT, R0, R3, PT ;  /* 0x000000030000720c */ /* 0x000fe40003f46070 */
[----:B------:R-:W-:-:S04]  /*02f0*/  LOP3.LUT R0, R2, R11, RZ, 0x3c, !PT ;  /* 0x0000000b02007212 */ /* 0x000fc800078e3cff */
[----:B------:R-:W-:Y:S01]  /*0300*/  ISETP.GE.AND P4, PT, R0, RZ, PT ;  /* 0x000000ff0000720c */ /* 0x000fe20003f86270 */
[----:B------:R-:W1:Y:S01]  /*0310*/  @P1 LDC.64 R4, c[0x0][0x2f0] ;  /* 0x0000bc00ff041b82 */ /* 0x000e620000000a00 */
[----:B------:R-:W4:Y:S05]  /*0320*/  I2F.RP R0, R12 ;  /* 0x0000000c00007306 */ /* 0x000f2a0000209400 */
[----:B------:R-:W-:-:S04]  /*0330*/  @P2 VIADD R7, R7, 0x1 ;  /* 0x0000000107072836 */ /* 0x000fc80000000000 */
[----:B------:R-:W-:-:S05]  /*0340*/  IMAD.MOV.U32 R29, RZ, RZ, R7 ;  /* 0x000000ffff1d7224 */ /* 0x000fca00078e0007 */
[----:B------:R-:W-:Y:S01]  /*0350*/  @!P4 IADD3 R29, -R29, RZ, RZ ;  /* 0x000000ff1d1dc210 */ /* 0x000fe20007ffe1ff */
[----:B----4-:R-:W4:Y:S01]  /*0360*/  MUFU.RCP R0, R0 ;  /* 0x0000000000007308 */ /* 0x010f220000001000 */
[----:B------:R-:W-:Y:S02]  /*0370*/  @!P3 LOP3.LUT R29, RZ, R11, RZ, 0x33, !PT ;  /* 0x0000000bff1db212 */ /* 0x000fe400078e33ff */
[----:B---3--:R-:W-:-:S03]  /*0380*/  ISETP.GE.AND P4, PT, R18, 0x1c, PT ;  /* 0x0000001c1200780c */ /* 0x008fc60003f86270 */
[----:B-1----:R-:W-:-:S04]  /*0390*/  @P1 IMAD.WIDE R4, R29, 0x4, R4 ;  /* 0x000000041d041825 */ /* 0x002fc800078e0204 */
[----:B0-----:R-:W-:Y:S01]  /*03a0*/  IMAD R22, R2, UR4, R19 ;  /* 0x0000000402167c24 */ /* 0x001fe2000f8e0213 */
[----:B------:R0:W5:Y:S01]  /*03b0*/  @P1 LDG.E R16, desc[UR36][R4.64] ;  /* 0x0000002404101981 */ /* 0x000162000c1e1900 */
[----:B------:R-:W-:Y:S01]  /*03c0*/  ISETP.NE.AND P1, PT, R26, RZ, PT ;  /* 0x000000ff1a00720c */ /* 0x000fe20003f25270 */
[----:B------:R-:W-:Y:S01]  /*03d0*/  BSSY B0, `(.L_x_3116) ;  /* 0x000004d000007945 */ /* 0x000fe20003800000 */
[----:B------:R-:W-:Y:S01]  /*03e0*/  IMAD R30, R22, 0xe0, RZ ;  /* 0x000000e0161e7824 */ /* 0x000fe200078e02ff */
[----:B------:R-:W-:Y:S01]  /*03f0*/  SHF.L.U32 R25, R18, 0x3, RZ ;  /* 0x0000000312197819 */ /* 0x000fe200000006ff */
[----:B----4-:R-:W-:Y:S02]  /*0400*/  VIADD R6, R0, 0xffffffe ;  /* 0x0ffffffe00067836 */ /* 0x010fe40000000000 */
[----:B------:R-:W1:Y:S02]  /*0410*/  LDC R0, c[0x0][0x308] ;  /* 0x0000c200ff007b82 */ /* 0x000e640000000800 */
[----:B------:R3:W4:Y:S01]  /*0420*/  F2I.FTZ.U32.TRUNC.NTZ R7, R6 ;  /* 0x0000000600077305 */ /* 0x000722000021f000 */
[----:B0-----:R-:W-:Y:S01]  /*0430*/  @P4 CS2R R4, SRZ ;  /* 0x0000000000044805 */ /* 0x001fe2000001ff00 */
[----:B---3--:R-:W-:-:S02]  /*0440*/  IMAD.MOV.U32 R6, RZ, RZ, RZ ;  /* 0x000000ffff067224 */ /* 0x008fc400078e00ff */
[----:B----4-:R-:W-:-:S04]  /*0450*/  IMAD.MOV R3, RZ, RZ, -R7 ;  /* 0x000000ffff037224 */ /* 0x010fc800078e0a07 */
[----:B------:R-:W-:-:S04]  /*0460*/  IMAD R3, R3, R12, RZ ;  /* 0x0000000c03037224 */ /* 0x000fc800078e02ff */
[----:B------:R-:W-:Y:S01]  /*0470*/  IMAD.HI.U32 R7, R7, R3, R6 ;  /* 0x0000000307077227 */ /* 0x000fe200078e0006 */
[----:B------:R-:W-:Y:S01]  /*0480*/  @P4 MOV R6, RZ ;  /* 0x000000ff00064202 */ /* 0x000fe20000000f00 */
[----:B------:R-:W0:Y:S02]  /*0490*/  LDC R3, c[0x0][0x278] ;  /* 0x00009e00ff037b82 */ /* 0x000e240000000800 */
[----:B0-----:R-:W-:Y:S02]  /*04a0*/  ISETP.NE.AND P3, PT, R3, RZ, PT ;  /* 0x000000ff0300720c */ /* 0x001fe40003f65270 */
[----:B--2---:R-:W-:-:S06]  /*04b0*/  @P0 IADD3 R17, R17, R10, RZ ;  /* 0x0000000a11110210 */ /* 0x004fcc0007ffe0ff */
[----:B------:R-:W0:Y:S02]  /*04c0*/  @!P0 LDC R17, c[0x0][0x29c] ;  /* 0x0000a700ff118b82 */ /* 0x000e240000000800 */
[----:B0-----:R-:W-:Y:S02]  /*04d0*/  IABS R23, R17 ;  /* 0x0000001100177213 */ /* 0x001fe40000000000 */
[----:B------:R-:W-:-:S03]  /*04e0*/  ISETP.GE.AND P2, PT, R17, RZ, PT ;  /* 0x000000ff1100720c */ /* 0x000fc60003f46270 */
[----:B------:R-:W-:-:S05]  /*04f0*/  IMAD.HI.U32 R7, R7, R23, RZ ;  /* 0x0000001707077227 */ /* 0x000fca00078e00ff */
[----:B------:R-:W-:-:S05]  /*0500*/  IADD3 R7, -R7, RZ, RZ ;  /* 0x000000ff07077210 */ /* 0x000fca0007ffe1ff */
[----:B------:R-:W-:Y:S02]  /*0510*/  IMAD R23, R12, R7, R23 ;  /* 0x000000070c177224 */ /* 0x000fe400078e0217 */
[----:B------:R-:W-:-:S03]  /*0520*/  @P4 IMAD.MOV.U32 R7, RZ, RZ, RZ ;  /* 0x000000ffff074224 */ /* 0x000fc600078e00ff */
[----:B------:R-:W-:-:S13]  /*0530*/  ISETP.GT.U32.AND P0, PT, R12, R23, PT ;  /* 0x000000170c00720c */ /* 0x000fda0003f04070 */
[----:B------:R-:W-:-:S05]  /*0540*/  @!P0 IMAD.IADD R23, R23, 0x1, -R12 ;  /* 0x0000000117178824 */ /* 0x000fca00078e0a0c */
[----:B------:R-:W-:-:S13]  /*0550*/  ISETP.GT.U32.AND P0, PT, R12, R23, PT ;  /* 0x000000170c00720c */ /* 0x000fda0003f04070 */
[----:B------:R-:W-:Y:S01]  /*0560*/  @!P0 IMAD.IADD R23, R23, 0x1, -R12 ;  /* 0x0000000117178824 */ /* 0x000fe200078e0a0c */
[----:B-1----:R-:W-:Y:S01]  /*0570*/  ISETP.NE.AND P0, PT, R0, 0x2, PT ;  /* 0x000000020000780c */ /* 0x002fe20003f05270 */
[----:B------:R-:W-:Y:S02]  /*0580*/  IMAD R0, R19, 0xe0, RZ ;  /* 0x000000e013007824 */ /* 0x000fe400078e02ff */
[----:B------:R-:W-:Y:S01]  /*0590*/  @!P2 IMAD.MOV R23, RZ, RZ, -R23 ;  /* 0x000000ffff17a224 */ /* 0x000fe200078e0a17 */
[----:B------:R-:W-:Y:S01]  /*05a0*/  @!P1 LOP3.LUT R23, RZ, R26, RZ, 0x33, !PT ;  /* 0x0000001aff179212 */ /* 0x000fe200078e33ff */
[----:B------:R-:W-:Y:S01]  /*05b0*/  IMAD R3, R2, R3, R0 ;  /* 0x0000000302037224 */ /* 0x000fe200078e0200 */
[----:B------:R-:W-:Y:S01]  /*05c0*/  IADD3 R26, R17, 0x1, -R26 ;  /* 0x00000001111a7810 */ /* 0x000fe20007ffe81a */
[----:B------:R-:W-:-:S03]  /*05d0*/  IMAD.IADD R21, R0, 0x1, R25 ;  /* 0x0000000100157824 */ /* 0x000fc600078e0219 */
[----:B------:R-:W-:-:S05]  /*05e0*/  SEL R24, R30, R3, !P3 ;  /* 0x000000031e187207 */ /* 0x000fca0005800000 */
[----:B------:R-:W-:Y:S01]  /*05f0*/  IMAD.IADD R3, R25, 0x1, R24 ;  /* 0x0000000119037824 */ /* 0x000fe200078e0218 */
[----:B------:R-:W-:Y:S06]  /*0600*/  @P4 BRA `(.L_x_3117) ;  /* 0x0000000000a44947 */ /* 0x000fec0003800000 */
[----:B------:R-:W0:Y:S02]  /*0610*/  LDC R0, c[0x0][0x308] ;  /* 0x0000c200ff007b82 */ /* 0x000e240000000800 */
[----:B0-----:R-:W-:-:S13]  /*0620*/  ISETP.NE.AND P1, PT, R0, 0x2, PT ;  /* 0x000000020000780c */ /* 0x001fda0003f25270 */
[----:B------:R-:W0:Y:S02]  /*0630*/  @P1 LDC.64 R4, c[0x0][0x218] ;  /* 0x00008600ff041b82 */ /* 0x000e240000000a00 */
[----:B0-----:R-:W-:-:S06]  /*0640*/  @P1 IMAD.WIDE R4, R3, 0x2, R4 ;  /* 0x0000000203041825 */ /* 0x001fcc00078e0204 */
[----:B------:R-:W5:Y:S01]  /*0650*/  @P1 LDG.E.128 R4, desc[UR36][R4.64] ;  /* 0x0000002404041981 */ /* 0x000f62000c1e1d00 */
[----:B------:R-:W-:Y:S05]  /*0660*/  @P1 BRA `(.L_x_3117) ;  /* 0x00000000008c1947 */ /* 0x000fea0003800000 */
[----:B------:R-:W-:Y:S02]  /*0670*/  ULDC.64 UR6, c[0x0][0x218] ;  /* 0x0000860000067ab9 */ /* 0x000fe40000000a00 */
[----:B-----5:R-:W-:-:S04]  /*0680*/  IADD3 R6, P1, R3, UR6, RZ ;  /* 0x0000000603067c10 */ /* 0x020fc8000ff3e0ff */
        /* <DEDUP_REMOVED lines=23> */
[----:B-1----:R-:W-:-:S07]  /*0800*/  FMUL.FTZ R7, R12, R15 ;  /* 0x0000000f0c077220 */ /* 0x002fce0000410000 */
[----:B------:R-:W1:Y:S01]  /*0810*/  I2F.S16 R4, R4 ;  /* 0x0000000400047306 */ /* 0x000e620000101400 */
[----:B------:R-:W-:Y:S01]  /*0820*/  F2FP.F16.F32.PACK_AB R7, R6, R7 ;  /* 0x000000070607723e */ /* 0x000fe200000000ff */
[----:B0-----:R-:W-:-:S06]  /*0830*/  FMUL.FTZ R11, R0, R15 ;  /* 0x0000000f000b7220 */ /* 0x001fcc0000410000 */
[----:B------:R-:W0:Y:S01]  /*0840*/  I2F.S16 R5, R5 ;  /* 0x0000000500057306 */ /* 0x000e220000101400 */
[----:B-1----:R-:W-:Y:S01]  /*0850*/  FMUL.FTZ R13, R4, R15 ;  /* 0x0000000f040d7220 */ /* 0x002fe20000410000 */
[----:B------:R-:W-:-:S04]  /*0860*/  F2FP.F16.F32.PACK_AB R4, R11, R10 ;  /* 0x0000000a0b04723e */ /* 0x000fc800000000ff */
[----:B------:R-:W-:Y:S01]  /*0870*/  F2FP.F16.F32.PACK_AB R6, R13, R20 ;  /* 0x000000140d06723e */ /* 0x000fe200000000ff */
[----:B0-----:R-:W-:-:S05]  /*0880*/  FMUL.FTZ R15, R5, R15 ;  /* 0x0000000f050f7220 */ /* 0x001fca0000410000 */
[----:B------:R-:W-:-:S07]  /*0890*/  F2FP.F16.F32.PACK_AB R5, R15, R14 ;  /* 0x0000000e0f05723e */ /* 0x000fce00000000ff */
.L_x_3117:
[----:B------:R-:W-:Y:S05]  /*08a0*/  BSYNC B0 ;  /* 0x0000000000007941 */ /* 0x000fea0003800000 */
.L_x_3116:
[----:B------:R-:W-:Y:S01]  /*08b0*/  BSSY B0, `(.L_x_3118) ;  /* 0x000002f000007945 */ /* 0x000fe20003800000 */
[----:B------:R-:W-:Y:S01]  /*08c0*/  VIMNMX R26, RZ, R26, !PT ;  /* 0x0000001aff1a7248 */ /* 0x000fe20007fe0100 */
[----:B------:R-:W-:Y:S02]  /*08d0*/  IMAD R29, R29, UR4, RZ ;  /* 0x000000041d1d7c24 */ /* 0x000fe4000f8e02ff */
[----:B------:R-:W-:Y:S05]  /*08e0*/  @!P0 BRA `(.L_x_3119) ;  /* 0x0000000000208947 */ /* 0x000fea0003800000 */
[----:B------:R-:W-:Y:S02]  /*08f0*/  ISETP.GT.AND P0, PT, R18, 0x1b, PT ;  /* 0x0000001b1200780c */ /* 0x000fe40003f04270 */
[----:B------:R-:W-:Y:S02]  /*0900*/  CS2R R36, SRZ ;  /* 0x0000000000247805 */ /* 0x000fe4000001ff00 */
[----:B------:R-:W-:-:S09]  /*0910*/  CS2R R38, SRZ ;  /* 0x0000000000267805 */ /* 0x000fd2000001ff00 */
[----:B------:R-:W-:Y:S05]  /*0920*/  @P0 BRA `(.L_x_3120) ;  /* 0x00000000009c0947 */ /* 0x000fea0003800000 */
[----:B------:R-:W0:Y:S02]  /*0930*/  LDC.64 R36, c[0x0][0x228] ;  /* 0x00008a00ff247b82 */ /* 0x000e240000000a00 */
[----:B0-----:R-:W-:-:S06]  /*0940*/  IMAD.WIDE R36, R3, 0x2, R36 ;  /* 0x0000000203247825 */ /* 0x001fcc00078e0224 */
[----:B------:R-:W5:Y:S01]  /*0950*/  LDG.E.128 R36, desc[UR36][R36.64] ;  /* 0x0000002424247981 */ /* 0x000f62000c1e1d00 */
[----:B------:R-:W-:Y:S05]  /*0960*/  BRA `(.L_x_3120) ;  /* 0x00000000008c7947 */ /* 0x000fea0003800000 */
.L_x_3119:
[----:B------:R-:W-:Y:S02]  /*0970*/  ULDC.64 UR6, c[0x0][0x228] ;  /* 0x00008a0000067ab9 */ /* 0x000fe40000000a00 */
[----:B------:R-:W-:-:S04]  /*0980*/  IADD3 R10, P0, R3, UR6, RZ ;  /* 0x00000006030a7c10 */ /* 0x000fc8000ff1e0ff */
        /* <DEDUP_REMOVED lines=10> */
[----:B------:R-:W0:Y:S01]  /*0a30*/  I2F.S8 R3, R32 ;  /* 0x0000002000037306 */ /* 0x000e220000001400 */
[----:B------:R-:W-:Y:S02]  /*0a40*/  SHF.R.S32.HI R20, RZ, 0x18, R33 ;  /* 0x00000018ff147819 */ /* 0x000fe40000011421 */
[----:B------:R-:W-:Y:S02]  /*0a50*/  SHF.R.S32.HI R0, RZ, 0x8, R0 ;  /* 0x00000008ff007819 */ /* 0x000fe40000011400 */
[----:B------:R-:W-:-:S02]  /*0a60*/  SHF.R.S32.HI R12, RZ, 0x8, R12 ;  /* 0x00000008ff0c7819 */ /* 0x000fc4000001140c */
[----:B------:R-:W-:Y:S01]  /*0a70*/  SHF.R.S32.HI R10, RZ, 0x8, R10 ;  /* 0x00000008ff0a7819 */ /* 0x000fe2000001140a */
[----:B------:R-:W1:Y:S01]  /*0a80*/  I2F.S8 R15, R15 ;  /* 0x0000000f000f7306 */ /* 0x000e620000001400 */
[-C--:B---3--:R-:W-:Y:S01]  /*0a90*/  FMUL.FTZ R38, R14, R13.reuse ;  /* 0x0000000d0e267220 */ /* 0x088fe20000410000 */
[----:B0-----:R-:W-:-:S06]  /*0aa0*/  FMUL.FTZ R3, R3, R13 ;  /* 0x0000000d03037220 */ /* 0x001fcc0000410000 */
[----:B------:R-:W0:Y:S01]  /*0ab0*/  I2F.S16 R20, R20 ;  /* 0x0000001400147306 */ /* 0x000e220000101400 */
[----:B-1----:R-:W-:-:S07]  /*0ac0*/  FMUL.FTZ R39, R15, R13 ;  /* 0x0000000d0f277220 */ /* 0x002fce0000410000 */
[----:B------:R-:W1:Y:S01]  /*0ad0*/  I2F.S8 R11, R27 ;  /* 0x0000001b000b7306 */ /* 0x000e620000001400 */
[----:B0-----:R-:W-:-:S07]  /*0ae0*/  FMUL.FTZ R20, R20, R13 ;  /* 0x0000000d14147220 */ /* 0x001fce0000410000 */
[----:B------:R-:W0:Y:S01]  /*0af0*/  I2F.S16 R0, R0 ;  /* 0x0000000000007306 */ /* 0x000e220000101400 */
[----:B------:R-:W-:Y:S01]  /*0b00*/  F2FP.F16.F32.PACK_AB R39, R20, R39 ;  /* 0x000000271427723e */ /* 0x000fe200000000ff */
        /* <DEDUP_REMOVED lines=9> */
.L_x_3120:
[----:B------:R-:W-:Y:S05]  /*0ba0*/  BSYNC B0 ;  /* 0x0000000000007941 */ /* 0x000fea0003800000 */
.L_x_3118:
[----:B------:R-:W0:Y:S01]  /*0bb0*/  LDC.64 R14, c[0x0][0x2a8] ;  /* 0x0000aa00ff0e7b82 */ /* 0x000e220000000a00 */
[----:B------:R-:W-:Y:S01]  /*0bc0*/  ULDC.64 UR6, c[0x0][0x220] ;  /* 0x0000880000067ab9 */ /* 0x000fe20000000a00 */
[----:B------:R-:W-:Y:S01]  /*0bd0*/  ULDC.64 UR8, c[0x0][0x230] ;  /* 0x00008c0000087ab9 */ /* 0x000fe20000000a00 */
[----:B------:R-:W-:Y:S02]  /*0be0*/  ISETP.GT.AND P0, PT, R18, 0x1b, PT ;  /* 0x0000001b1200780c */ /* 0x000fe40003f04270 */
[----:B------:R-:W-:Y:S02]  /*0bf0*/  CS2R R40, SRZ ;  /* 0x0000000000287805 */ /* 0x000fe4000001ff00 */
[----:B------:R-:W-:Y:S02]  /*0c00*/  ISETP.EQ.U32.AND P1, PT, RZ, UR6, PT ;  /* 0x00000006ff007c0c */ /* 0x000fe4000bf22070 */
[----:B------:R-:W-:Y:S02]  /*0c10*/  CS2R R42, SRZ ;  /* 0x00000000002a7805 */ /* 0x000fe4000001ff00 */
[----:B------:R-:W-:-:S02]  /*0c20*/  ISETP.EQ.U32.AND P2, PT, RZ, UR8, PT ;  /* 0x00000008ff007c0c */ /* 0x000fc4000bf42070 */
[----:B------:R-:W-:Y:S02]  /*0c30*/  CS2R R32, SRZ ;  /* 0x0000000000207805 */ /* 0x000fe4000001ff00 */
[----:B------:R-:W-:Y:S02]  /*0c40*/  ISETP.EQ.OR.EX P1, PT, RZ, UR7, P0, P1 ;  /* 0x00000007ff007c0c */ /* 0x000fe40008722710 */
[----:B------:R-:W-:Y:S02]  /*0c50*/  CS2R R34, SRZ ;  /* 0x0000000000227805 */ /* 0x000fe4000001ff00 */
[----:B------:R-:W-:Y:S02]  /*0c60*/  ISETP.EQ.OR.EX P2, PT, RZ, UR9, P0, P2 ;  /* 0x00000009ff007c0c */ /* 0x000fe40008742720 */
[----:B------:R-:W-:Y:S02]  /*0c70*/  P2R R0, PR, RZ, 0x1 ;  /* 0x00000001ff007803 */ /* 0x000fe40000000000 */
[----:B------:R-:W-:-:S02]  /*0c80*/  ISETP.EQ.U32.AND P0, PT, R8, RZ, PT ;  /* 0x000000ff0800720c */ /* 0x000fc40003f02070 */
[----:B------:R-:W-:-:S04]  /*0c90*/  ISETP.GT.AND P3, PT, R18, 0x1f, PT ;  /* 0x0000001f1200780c */ /* 0x000fc80003f64270 */
[----:B------:R-:W-:Y:S01]  /*0ca0*/  ISETP.EQ.OR.EX P0, PT, R9, RZ, P3, P0 ;  /* 0x000000ff0900720c */ /* 0x000fe20001f02700 */
[----:B------:R-:W1:Y:S01]  /*0cb0*/  @!P1 LDC.64 R10, c[0x0][0x220] ;  /* 0x00008800ff0a9b82 */ /* 0x000e620000000a00 */
[----:B------:R-:W-:Y:S02]  /*0cc0*/  P2R R0, PR, RZ, 0x8 ;  /* 0x00000008ff007803 */ /* 0x000fe40000000000 */
[----:B0-----:R-:W-:-:S04]  /*0cd0*/  ISETP.NE.U32.AND P3, PT, R14, RZ, PT ;  /* 0x000000ff0e00720c */ /* 0x001fc80003f65070 */
[----:B------:R-:W-:Y:S01]  /*0ce0*/  ISETP.NE.AND.EX P3, PT, R15, RZ, PT, P3 ;  /* 0x000000ff0f00720c */ /* 0x000fe20003f65330 */
[----:B------:R-:W0:Y:S04]  /*0cf0*/  @!P2 LDC.64 R12, c[0x0][0x230] ;  /* 0x00008c00ff0cab82 */ /* 0x000e280000000a00 */
[----:B-----5:R-:W-:Y:S01]  /*0d00*/  @!P0 IMAD R0, R16, UR4, R19 ;  /* 0x0000000410008c24 */ /* 0x020fe2000f8e0213 */
[----:B------:R-:W-:Y:S01]  /*0d10*/  HFMA2.MMA R28, -RZ, RZ, 0, 0 ;  /* 0x00000000ff1c7435 */ /* 0x000fe200000001ff */
[----:B------:R-:W-:Y:S02]  /*0d20*/  ULDC.U8 UR4, c[0x0][0x294] ;  /* 0x0000a50000047ab9 */ /* 0x000fe40000000000 */
[----:B------:R-:W2:Y:S01]  /*0d30*/  @!P0 LDC.64 R14, c[0x0][0x2e0] ;  /* 0x0000b800ff0e8b82 */ /* 0x000ea20000000a00 */
[----:B-1----:R-:W-:-:S05]  /*0d40*/  @!P1 IMAD.WIDE R8, R21, 0x2, R10 ;  /* 0x0000000215089825 */ /* 0x002fca00078e020a */
[----:B------:R-:W3:Y:S01]  /*0d50*/  @!P1 LDG.E.128 R32, desc[UR36][R8.64] ;  /* 0x0000002408209981 */ /* 0x000ee2000c1e1d00 */
[----:B0-----:R-:W-:Y:S02]  /*0d60*/  @!P2 IMAD.WIDE R10, R21, 0x2, R12 ;  /* 0x00000002150aa825 */ /* 0x001fe400078e020c */
[----:B------:R-:W0:Y:S02]  /*0d70*/  @P3 LDC.64 R20, c[0x0][0x2a8] ;  /* 0x0000aa00ff143b82 */ /* 0x000e240000000a00 */
[----:B------:R-:W-:Y:S01]  /*0d80*/  @!P0 IMAD R13, R0, 0xe0, R25 ;  /* 0x000000e0000d8824 */ /* 0x000fe200078e0219 */
[----:B------:R-:W4:Y:S03]  /*0d90*/  @!P2 LDG.E.128 R40, desc[UR36][R10.64] ;  /* 0x000000240a28a981 */ /* 0x000f26000c1e1d00 */
[----:B--2---:R-:W-:-:S05]  /*0da0*/  @!P0 IMAD.WIDE R12, R13, 0x2, R14 ;  /* 0x000000020d0c8825 */ /* 0x004fca00078e020e */
[----:B------:R-:W2:Y:S01]  /*0db0*/  @!P0 LDG.E.128 R44, desc[UR36][R12.64] ;  /* 0x000000240c2c8981 */ /* 0x000ea2000c1e1d00 */
[----:B0-----:R-:W-:Y:S02]  /*0dc0*/  @P3 IMAD.WIDE R14, R2, 0x4, R20 ;  /* 0x00000004020e3825 */ /* 0x001fe400078e0214 */
[----:B------:R-:W0:Y:S01]  /*0dd0*/  LDC R20, c[0x0][0x290] ;  /* 0x0000a400ff147b82 */ /* 0x000e220000000800 */
[----:B------:R-:W-:Y:S02]  /*0de0*/  ISETP.NE.AND P2, PT, RZ, UR4, PT ;  /* 0x00000004ff007c0c */ /* 0x000fe4000bf45270 */
[----:B------:R1:W5:Y:S01]  /*0df0*/  @P3 LDG.E R28, desc[UR36][R14.64] ;  /* 0x000000240e1c3981 */ /* 0x000362000c1e1900 */
[----:B------:R-:W-:Y:S02]  /*0e00*/  ISETP.GE.AND P1, PT, R18, 0x20, PT ;  /* 0x000000201200780c */ /* 0x000fe40003f26270 */
[----:B0-----:R-:W-:Y:S01]  /*0e10*/  ISETP.GT.AND P3, PT, R20, RZ, PT ;  /* 0x000000ff1400720c */ /* 0x001fe20003f64270 */
[----:B---3--:R-:W-:-:S02]  /*0e20*/  HFMA2.MMA R33, R5, 1, 1, R33 ;  /* 0x3c003c0005217835 */ /* 0x008fc40000000021 */
[----:B----4-:R-:W-:Y:S02]  /*0e30*/  HFMA2.MMA R37, R37, 1, 1, R41 ;  /* 0x3c003c0025257835 */ /* 0x010fe40000000029 */
[----:B------:R-:W-:Y:S01]  /*0e40*/  HFMA2.MMA R39, R39, 1, 1, R43 ;  /* 0x3c003c0027277835 */ /* 0x000fe2000000002b */
[----:B------:R-:W-:Y:S02]  /*0e50*/  HADD2 R36, R36, R40 ;  /* 0x0000002824247230 */ /* 0x000fe40000000000 */
[----:B------:R-:W-:Y:S01]  /*0e60*/  HADD2 R38, R38, R42 ;  /* 0x0000002a26267230 */ /* 0x000fe20000000000 */
[----:B------:R-:W-:Y:S02]  /*0e70*/  HFMA2.MMA R35, R7, 1, 1, R35 ;  /* 0x3c003c0007237835 */ /* 0x000fe40000000023 */
[----:B--2---:R-:W-:Y:S02]  /*0e80*/  @!P0 HFMA2.MMA R37, R37, R45, -RZ ;  /* 0x0000002d25258235 */ /* 0x004fe400001000ff */
[----:B------:R-:W-:Y:S01]  /*0e90*/  @!P0 HFMA2.MMA R39, R39, R47, -RZ ;  /* 0x0000002f27278235 */ /* 0x000fe200001000ff */
[----:B------:R-:W-:-:S02]  /*0ea0*/  HADD2 R32, R4, R32 ;  /* 0x0000002004207230 */ /* 0x000fc40000000000 */
[----:B------:R-:W-:Y:S02]  /*0eb0*/  HADD2 R34, R6, R34 ;  /* 0x0000002206227230 */ /* 0x000fe40000000000 */
[----:B------:R-:W-:Y:S02]  /*0ec0*/  @!P0 HMUL2 R36, R36, R44 ;  /* 0x0000002c24248232 */ /* 0x000fe40000000000 */
[----:B------:R-:W-:Y:S01]  /*0ed0*/  @!P0 HMUL2 R38, R38, R46 ;  /* 0x0000002e26268232 */ /* 0x000fe20000000000 */
[----:B-1----:R-:W-:Y:S06]  /*0ee0*/  @!P2 BRA P3, `(.L_x_3121) ;  /* 0x0000000c00bca947 */ /* 0x002fec0001800000 */
[----:B------:R-:W-:-:S13]  /*0ef0*/  ISETP.LT.OR P0, PT, R20, 0x1, !P2 ;  /* 0x000000011400780c */ /* 0x000fda0005701670 */
[----:B------:R-:W-:Y:S05]  /*0f00*/  @P0 BRA `(.L_x_3122) ;  /* 0x0000001400440947 */ /* 0x000fea0003800000 */
[-C--:B------:R-:W-:Y:S02]  /*0f10*/  LEA.HI R0, R20, R20.reuse, RZ, 0x1 ;  /* 0x0000001414007211 */ /* 0x080fe400078f08ff */
[----:B------:R-:W-:Y:S02]  /*0f20*/  IABS R8, R25 ;  /* 0x0000001900087213 */ /* 0x000fe40000000000 */
[----:B------:R-:W-:Y:S02]  /*0f30*/  SHF.R.S32.HI R40, RZ, 0x1, R0 ;  /* 0x00000001ff287819 */ /* 0x000fe40000011400 */
[----:B------:R-:W-:Y:S02]  /*0f40*/  ISETP.LT.AND P1, PT, R25, R20, !P1 ;  /* 0x000000141900720c */ /* 0x000fe40004f21270 */
[-C--:B------:R-:W-:Y:S02]  /*0f50*/  IABS R3, R40.reuse ;  /* 0x0000002800037213 */ /* 0x080fe40000000000 */
[----:B------:R-:W-:-:S02]  /*0f60*/  IABS R9, R40 ;  /* 0x0000002800097213 */ /* 0x000fc40000000000 */
[----:B------:R-:W0:Y:S01]  /*0f70*/  I2F.RP R0, R3 ;  /* 0x0000000300007306 */ /* 0x000e220000209400 */
[----:B------:R-:W-:-:S07]  /*0f80*/  P2R R41, PR, RZ, 0x2 ;  /* 0x00000002ff297803 */ /* 0x000fce0000000000 */
[----:B0-----:R-:W0:Y:S02]  /*0f90*/  MUFU.RCP R0, R0 ;  /* 0x0000000000007308 */ /* 0x001e240000001000 */
[----:B0-----:R-:W-:Y:S02]  /*0fa0*/  VIADD R4, R0, 0xffffffe ;  /* 0x0ffffffe00047836 */ /* 0x001fe40000000000 */
[----:B------:R-:W-:-:S04]  /*0fb0*/  IMAD.MOV R0, RZ, RZ, -R9 ;  /* 0x000000ffff007224 */ /* 0x000fc800078e0a09 */
        /* <DEDUP_REMOVED lines=16> */
[----:B------:R-:W-:-:S04]  /*10c0*/  LOP3.LUT P0, RZ, R40, 0x7, RZ, 0xc0, !PT ;  /* 0x0000000728ff7812 */ /* 0x000fc8000780c0ff */
[----:B------:R-:W-:-:S05]  /*10d0*/  MOV R27, R5 ;  /* 0x00000005001b7202 */ /* 0x000fca0000000f00 */
        /* <DEDUP_REMOVED lines=8> */
[----:B------:R-:W-:Y:S01]  /*1160*/  MOV R4, UR4 ;  /* 0x0000000400047c02 */ /* 0x000fe20008000f00 */
[----:B------:R0:W1:Y:S01]  /*1170*/  LDC.64 R14, c[0x4][R0] ;  /* 0x01000000000e7b82 */ /* 0x0000620000000a00 */
[----:B------:R-:W-:Y:S01]  /*1180*/  IMAD.U32 R5, RZ, RZ, UR5 ;  /* 0x00000005ff057e24 */ /* 0x000fe2000f8e00ff */
[----:B------:R-:W-:Y:S01]  /*1190*/  ULDC.64 UR4, c[0x4][0xd0] ;  /* 0x0100340000047ab9 */ /* 0x000fe20000000a00 */
[----:B------:R-:W-:Y:S01]  /*11a0*/  HFMA2.MMA R8, -RZ, RZ, 0, 8.0049037933349609375e-05 ;  /* 0x0000053fff087435 */ /* 0x000fe200000001ff */
[----:B------:R-:W-:Y:S01]  /*11b0*/  IMAD.U32 R6, RZ, RZ, UR4 ;  /* 0x00000004ff067e24 */ /* 0x000fe2000f8e00ff */
[----:B------:R-:W-:Y:S01]  /*11c0*/  MOV R7, UR5 ;  /* 0x0000000500077c02 */ /* 0x000fe20008000f00 */
[----:B------:R-:W-:-:S02]  /*11d0*/  IMAD.U32 R10, RZ, RZ, UR6 ;  /* 0x00000006ff0a7e24 */ /* 0x000fc4000f8e00ff */
[----:B------:R-:W-:Y:S02]  /*11e0*/  IMAD.U32 R11, RZ, RZ, UR7 ;  /* 0x00000007ff0b7e24 */ /* 0x000fe4000f8e00ff */
[----:B------:R-:W-:Y:S02]  /*11f0*/  IMAD.MOV.U32 R12, RZ, RZ, 0x1 ;  /* 0x00000001ff0c7424 */ /* 0x000fe400078e00ff */
[----:B0-----:R-:W-:-:S07]  /*1200*/  IMAD.MOV.U32 R13, RZ, RZ, RZ ;  /* 0x000000ffff0d7224 */ /* 0x001fce00078e00ff */
[----:B------:R-:W-:-:S07]  /*1210*/  LEPC R20, `(.L_x_3123) ;  /* 0x000000001014794e */ /* 0x000fce0000000000 */
[----:B-1---5:R-:W-:Y:S05]  /*1220*/  CALL.ABS.NOINC R14 ;  /* 0x000000000e007343 */ /* 0x022fea0003c00000 */
.L_x_3123:
[----:B------:R-:W0:Y:S01]  /*1230*/  S2R R5, SR_CgaCtaId ;  /* 0x0000000000057919 */ /* 0x000e220000008800 */
[----:B------:R-:W1:Y:S01]  /*1240*/  LDC R14, c[0x0][0x290] ;  /* 0x0000a400ff0e7b82 */ /* 0x000e620000000800 */
[----:B------:R-:W-:Y:S01]  /*1250*/  MOV R0, 0x400 ;  /* 0x0000040000007802 */ /* 0x000fe20000000f00 */
[----:B------:R-:W-:Y:S01]  /*1260*/  IMAD R3, R40, R27, R31 ;  /* 0x0000001b28037224 */ /* 0x000fe200078e021f */
[----:B------:R-:W-:Y:S01]  /*1270*/  ISETP.NE.AND P6, PT, R41, RZ, PT ;  /* 0x000000ff2900720c */ /* 0x000fe20003fc5270 */
[----:B------:R-:W-:Y:S05]  /*1280*/  WARPSYNC.ALL ;  /* 0x0000000000007948 */ /* 0x000fea0003800000 */
[----:B------:R-:W-:-:S04]  /*1290*/  IADD3 R0, R0, 0x220, RZ ;  /* 0x0000022000007810 */ /* 0x000fc80007ffe0ff */
[----:B0-----:R-:W-:-:S05]  /*12a0*/  LEA R4, R5, R0, 0x18 ;  /* 0x0000000005047211 */ /* 0x001fca00078ec0ff */
[----:B------:R-:W-:-:S04]  /*12b0*/  IMAD R3, R3, 0x2, R4 ;  /* 0x0000000203037824 */ /* 0x000fc800078e0204 */
[----:B-1----:R-:W-:Y:S01]  /*12c0*/  IMAD R0, R14, 0x2, R3 ;  /* 0x000000020e007824 */ /* 0x002fe200078e0203 */
        /* <DEDUP_REMOVED lines=14> */
[----:B------:R-:W-:-:S03]  /*13b0*/  SHF.R.S32.HI R8, RZ, 0x1f, R27 ;  /* 0x0000001fff087819 */ /* 0x000fc6000001141b */
[--C-:B------:R-:W-:Y:S01]  /*13c0*/  IMAD R5, R40, 0x2, R4.reuse ;  /* 0x0000000228057824 */ /* 0x100fe200078e0204 */
[----:B------:R-:W1:Y:S01]  /*13d0*/  LDS.64 R20, [R4] ;  /* 0x0000000004147984 */ /* 0x000e620000000a00 */
[----:B------:R-:W-:Y:S01]  /*13e0*/  IMAD R6, R14, 0x2, R4 ;  /* 0x000000020e067824 */ /* 0x000fe200078e0204 */
[----:B------:R-:W-:Y:S02]  /*13f0*/  LEA.HI R8, R8, R27, RZ, 0x2 ;  /* 0x0000001b08087211 */ /* 0x000fe400078f10ff */
[----:B0-----:R-:W0:Y:S01]  /*1400*/  LDS.64 R34, [R5] ;  /* 0x0000000005227984 */ /* 0x001e220000000a00 */
[----:B------:R-:W-:Y:S02]  /*1410*/  LEA R7, R14, R5, 0x1 ;  /* 0x000000050e077211 */ /* 0x000fe400078e08ff */
[----:B------:R-:W-:Y:S01]  /*1420*/  IMAD.SHL.U32 R8, R8, 0x2, RZ ;  /* 0x0000000208087824 */ /* 0x000fe200078e00ff */
[----:B------:R-:W2:Y:S04]  /*1430*/  LDS.64 R40, [R6] ;  /* 0x0000000006287984 */ /* 0x000ea80000000a00 */
[----:B------:R-:W3:Y:S01]  /*1440*/  LDS.64 R42, [R7] ;  /* 0x00000000072a7984 */ /* 0x000ee20000000a00 */
[----:B------:R-:W-:-:S04]  /*1450*/  LOP3.LUT R13, R8, 0xfffffff8, RZ, 0xc0, !PT ;  /* 0xfffffff8080d7812 */ /* 0x000fc800078ec0ff */
[----:B------:R-:W-:Y:S02]  /*1460*/  ISETP.GE.AND P0, PT, R13, R14, PT ;  /* 0x0000000e0d00720c */ /* 0x000fe40003f06270 */
[--C-:B-1----:R-:W-:Y:S02]  /*1470*/  SHF.R.U64 R10, R20, 0x10, R21.reuse ;  /* 0x00000010140a7819 */ /* 0x102fe40000001215 */
[----:B------:R-:W-:Y:S02]  /*1480*/  SHF.R.U32.HI R12, RZ, 0x10, R21 ;  /* 0x00000010ff0c7819 */ /* 0x000fe40000011615 */
[--C-:B0-----:R-:W-:Y:S02]  /*1490*/  SHF.R.U64 R33, R34, 0x10, R35.reuse ;  /* 0x0000001022217819 */ /* 0x101fe40000001223 */
[----:B------:R-:W-:Y:S02]  /*14a0*/  PRMT R32, R20, 0x5410, R34 ;  /* 0x0000541014207816 */ /* 0x000fe40000000022 */
[----:B------:R-:W-:-:S02]  /*14b0*/  PRMT R34, R21, 0x5410, R35 ;  /* 0x0000541015227816 */ /* 0x000fc40000000023 */
[----:B------:R-:W-:Y:S02]  /*14c0*/  PRMT R33, R10, 0x5410, R33 ;  /* 0x000054100a217816 */ /* 0x000fe40000000021 */
[----:B------:R-:W-:Y:S02]  /*14d0*/  SHF.R.U32.HI R35, RZ, 0x10, R35 ;  /* 0x00000010ff237819 */ /* 0x000fe40000011623 */
[--C-:B--2---:R-:W-:Y:S02]  /*14e0*/  SHF.R.U64 R10, R40, 0x10, R41.reuse ;  /* 0x00000010280a7819 */ /* 0x104fe40000001229 */
[----:B------:R-:W-:Y:S02]  /*14f0*/  SHF.R.U32.HI R8, RZ, 0x10, R41 ;  /* 0x00000010ff087819 */ /* 0x000fe40000011629 */
[--C-:B---3--:R-:W-:Y:S02]  /*1500*/  SHF.R.U64 R37, R42, 0x10, R43.reuse ;  /* 0x000000102a257819 */ /* 0x108fe4000000122b */
[----:B------:R-:W-:-:S02]  /*1510*/  SHF.R.U32.HI R39, RZ, 0x10, R43 ;  /* 0x00000010ff277819 */ /* 0x000fc4000001162b */
[----:B------:R-:W-:Y:S02]  /*1520*/  PRMT R35, R12, 0x5410, R35 ;  /* 0x000054100c237816 */ /* 0x000fe40000000023 */
[----:B------:R-:W-:Y:S02]  /*1530*/  PRMT R36, R40, 0x5410, R42 ;  /* 0x0000541028247816 */ /* 0x000fe4000000002a */
        /* <DEDUP_REMOVED lines=10> */
[--C-:B------:R-:W-:Y:S01]  /*15e0*/  HADD2.F32 R41, -RZ, R34.reuse.H1_H1 ;  /* 0x30000022ff297230 */ /* 0x100fe20000004100 */
[----:B------:R-:W-:Y:S01]  /*15f0*/  I2FP.F32.S32 R10, R10 ;  /* 0x0000000a000a7245 */ /* 0x000fe20000201400 */
[----:B------:R-:W-:Y:S01]  /*1600*/  HADD2.F32 R40, -RZ, R34.H0_H0 ;  /* 0x20000022ff287230 */ /* 0x000fe20000004100 */
[----:B------:R-:W-:Y:S01]  /*1610*/  I2FP.F32.S32 R11, R11 ;  /* 0x0000000b000b7245 */ /* 0x000fe20000201400 */
[----:B------:R-:W-:-:S02]  /*1620*/  HADD2.F32 R45, -RZ, R39.H1_H1 ;  /* 0x30000027ff2d7230 */ /* 0x000fc40000004100 */
[----:B------:R-:W-:Y:S02]  /*1630*/  HADD2.F32 R44, -RZ, R39.H0_H0 ;  /* 0x20000027ff2c7230 */ /* 0x000fe40000004100 */
[----:B0-----:R-:W-:Y:S02]  /*1640*/  VIADD R8, R13, 0x6 ;  /* 0x000000060d087836 */ /* 0x001fe40000000000 */
[--C-:B------:R-:W-:Y:S02]  /*1650*/  HADD2.F32 R43, -RZ, R35.reuse.H1_H1 ;  /* 0x30000023ff2b7230 */ /* 0x100fe40000004100 */
[----:B------:R-:W-:Y:S01]  /*1660*/  HADD2.F32 R42, -RZ, R35.H0_H0 ;  /* 0x20000023ff2a7230 */ /* 0x000fe20000004100 */
[----:B------:R-:W-:Y:S01]  /*1670*/  I2FP.F32.S32 R13, R8 ;  /* 0x00000008000d7245 */ /* 0x000fe20000201400 */
[--C-:B------:R-:W-:Y:S02]  /*1680*/  HADD2.F32 R35, -RZ, R38.reuse.H1_H1 ;  /* 0x30000026ff237230 */ /* 0x100fe40000004100 */
[-C--:B-1----:R-:W-:Y:S01]  /*1690*/  FMUL.FTZ R9, R9, R14.reuse ;  /* 0x0000000e09097220 */ /* 0x082fe20000410000 */
[-C--:B------:R-:W-:Y:S01]  /*16a0*/  FMUL.FTZ R10, R10, R14.reuse ;  /* 0x0000000e0a0a7220 */ /* 0x080fe20000410000 */
[----:B-----5:R-:W-:Y:S01]  /*16b0*/  IADD3 R8, -R28, UR4, RZ ;  /* 0x000000041c087c10 */ /* 0x020fe2000fffe1ff */
[-C--:B------:R-:W-:Y:S01]  /*16c0*/  FMUL.FTZ R13, R13, R14.reuse ;  /* 0x0000000e0d0d7220 */ /* 0x080fe20000410000 */
[----:B------:R-:W-:Y:S01]  /*16d0*/  FMUL.FTZ R9, R9, 13.28771209716796875 ;  /* 0x41549a7809097820 */ /* 0x000fe20000410000 */
[----:B------:R-:W-:Y:S01]  /*16e0*/  FMUL.FTZ R10, R10, 13.28771209716796875 ;  /* 0x41549a780a0a7820 */ /* 0x000fe20000410000 */
[----:B------:R-:W-:Y:S01]  /*16f0*/  FMUL.FTZ R11, R11, R14 ;  /* 0x0000000e0b0b7220 */ /* 0x000fe20000410000 */
[----:B------:R-:W-:Y:S01]  /*1700*/  I2FP.F32.S32 R8, R8 ;  /* 0x0000000800087245 */ /* 0x000fe20000201400 */
[----:B------:R-:W-:Y:S01]  /*1710*/  FMUL.FTZ R13, R13, 13.28771209716796875 ;  /* 0x41549a780d0d7820 */ /* 0x000fe20000410000 */
[----:B------:R-:W0:Y:S01]  /*1720*/  MUFU.EX2 R15, -R10 ;  /* 0x8000000a000f7308 */ /* 0x000e220000000800 */
[----:B------:R-:W-:Y:S01]  /*1730*/  FMUL.FTZ R12, R11, 13.28771209716796875 ;  /* 0x41549a780b0c7820 */ /* 0x000fe20000410000 */
[----:B------:R-:W-:-:S06]  /*1740*/  HADD2.F32 R38, -RZ, R38.H0_H0 ;  /* 0x20000026ff267230 */ /* 0x000fcc0000004100 */
[----:B------:R-:W1:Y:S08]  /*1750*/  MUFU.EX2 R9, -R9 ;  /* 0x8000000900097308 */ /* 0x000e700000000800 */
[----:B------:R-:W2:Y:S01]  /*1760*/  MUFU.EX2 R21, -R12 ;  /* 0x8000000c00157308 */ /* 0x000ea20000000800 */
[----:B0-----:R-:W-:-:S04]  /*1770*/  FMUL.FTZ R11, R8, R15 ;  /* 0x0000000f080b7220 */ /* 0x001fc80000410000 */
[----:B------:R-:W-:Y:S01]  /*1780*/  FMUL.RZ R15, R11, 0.15915493667125701904 ;  /* 0x3e22f9830b0f7820 */ /* 0x000fe2000040c000 */
[--C-:B------:R-:W-:Y:S02]  /*1790*/  HADD2.F32 R11, -RZ, R32.reuse.H1_H1 ;  /* 0x30000020ff0b7230 */ /* 0x100fe40000004100 */
[----:B------:R-:W0:Y:S01]  /*17a0*/  MUFU.EX2 R13, -R13 ;  /* 0x8000000d000d7308 */ /* 0x000e220000000800 */
[----:B-1----:R-:W-:Y:S01]  /*17b0*/  FMUL.FTZ R9, R8, R9 ;  /* 0x0000000908097220 */ /* 0x002fe20000410000 */
[----:B------:R-:W-:-:S03]  /*17c0*/  HADD2.F32 R32, -RZ, R32.H0_H0 ;  /* 0x20000020ff207230 */ /* 0x000fc60000004100 */
[----:B------:R-:W-:-:S03]  /*17d0*/  FMUL.RZ R27, R9, 0.15915493667125701904 ;  /* 0x3e22f983091b7820 */ /* 0x000fc6000040c000 */
[----:B------:R-:W-:Y:S01]  /*17e0*/  MUFU.SIN R20, R15 ;  /* 0x0000000f00147308 */ /* 0x000fe20000000400 */
[----:B--2---:R-:W-:Y:S01]  /*17f0*/  FMUL.FTZ R12, R8, R21 ;  /* 0x00000015080c7220 */ /* 0x004fe20000410000 */
[--C-:B------:R-:W-:Y:S02]  /*1800*/  HADD2.F32 R21, -RZ, R33.reuse.H1_H1 ;  /* 0x30000021ff157230 */ /* 0x100fe40000004100 */
[----:B------:R-:W-:Y:S02]  /*1810*/  HADD2.F32 R33, -RZ, R33.H0_H0 ;  /* 0x20000021ff217230 */ /* 0x000fe40000004100 */
[----:B------:R-:W-:Y:S01]  /*1820*/  FMUL.RZ R46, R12, 0.15915493667125701904 ;  /* 0x3e22f9830c2e7820 */ /* 0x000fe2000040c000 */
[--C-:B------:R-:W-:Y:S01]  /*1830*/  HADD2.F32 R12, -RZ, R36.reuse.H1_H1 ;  /* 0x30000024ff0c7230 */ /* 0x100fe20000004100 */
[----:B------:R-:W1:Y:S01]  /*1840*/  MUFU.SIN R10, R27 ;  /* 0x0000001b000a7308 */ /* 0x000e620000000400 */
[----:B0-----:R-:W-:Y:S01]  /*1850*/  FMUL.FTZ R8, R8, R13 ;  /* 0x0000000d08087220 */ /* 0x001fe20000410000 */
[----:B------:R-:W-:-:S03]  /*1860*/  HADD2.F32 R36, -RZ, R36.H0_H0 ;  /* 0x20000024ff247230 */ /* 0x000fc60000004100 */
[----:B------:R-:W-:-:S03]  /*1870*/  FMUL.RZ R47, R8, 0.15915493667125701904 ;  /* 0x3e22f983082f7820 */ /* 0x000fc6000040c000 */
[----:B------:R0:W2:Y:S08]  /*1880*/  MUFU.COS R9, R27 ;  /* 0x0000001b00097308 */ /* 0x0000b00000000000 */
[----:B------:R3:W4:Y:S01]  /*1890*/  MUFU.COS R14, R15 ;  /* 0x0000000f000e7308 */ /* 0x0007220000000000 */
[----:B-1----:R-:W-:Y:S01]  /*18a0*/  FMUL.FTZ R8, R10, R11 ;  /* 0x0000000b0a087220 */ /* 0x002fe20000410000 */
[----:B0-----:R-:W-:-:S02]  /*18b0*/  HADD2.F32 R27, -RZ, R37.H1_H1 ;  /* 0x30000025ff1b7230 */ /* 0x001fc40000004100 */
[----:B------:R-:W-:Y:S01]  /*18c0*/  FMUL.FTZ R13, R10, R12 ;  /* 0x0000000c0a0d7220 */ /* 0x000fe20000410000 */
[----:B------:R-:W-:-:S03]  /*18d0*/  HADD2.F32 R37, -RZ, R37.H0_H0 ;  /* 0x20000025ff257230 */ /* 0x000fc60000004100 */
[----:B------:R-:W0:Y:S01]  /*18e0*/  MUFU.SIN R34, R46 ;  /* 0x0000002e00227308 */ /* 0x000e220000000400 */
[C---:B--2---:R-:W-:Y:S01]  /*18f0*/  FMUL.FTZ R11, R9.reuse, R11 ;  /* 0x0000000b090b7220 */ /* 0x044fe20000410000 */
[C---:B------:R-:W-:Y:S01]  /*1900*/  FFMA.FTZ R8, R9.reuse, R32, -R8 ;  /* 0x0000002009087223 */ /* 0x040fe20000010808 */
[C---:B---3--:R-:W-:Y:S01]  /*1910*/  FMUL.FTZ R15, R9.reuse, R12 ;  /* 0x0000000c090f7220 */ /* 0x048fe20000410000 */
[----:B------:R-:W-:Y:S01]  /*1920*/  FFMA.FTZ R13, R9, R36, -R13 ;  /* 0x00000024090d7223 */ /* 0x000fe2000001080d */
[----:B------:R-:W-:Y:S01]  /*1930*/  FFMA.FTZ R11, R10, R32, R11 ;  /* 0x000000200a0b7223 */ /* 0x000fe2000001000b */
[C---:B------:R-:W-:Y:S01]  /*1940*/  FMUL.FTZ R9, R20.reuse, R21 ;  /* 0x0000001514097220 */ /* 0x040fe20000410000 */
[----:B------:R-:W-:Y:S01]  /*1950*/  FMUL.FTZ R12, R20, R27 ;  /* 0x0000001b140c7220 */ /* 0x000fe20000410000 */
[----:B------:R-:W1:Y:S01]  /*1960*/  MUFU.SIN R32, R47 ;  /* 0x0000002f00207308 */ /* 0x000e620000000400 */
[C---:B----4-:R-:W-:Y:S01]  /*1970*/  FMUL.FTZ R21, R14.reuse, R21 ;  /* 0x000000150e157220 */ /* 0x050fe20000410000 */
[----:B------:R-:W-:Y:S01]  /*1980*/  FMUL.FTZ R27, R14, R27 ;  /* 0x0000001b0e1b7220 */ /* 0x000fe20000410000 */
[----:B------:R-:W-:Y:S01]  /*1990*/  FFMA.FTZ R36, R10, R36, R15 ;  /* 0x000000240a247223 */ /* 0x000fe2000001000f */
[----:B------:R-:W-:Y:S01]  /*19a0*/  FFMA.FTZ R12, R14, R37, -R12 ;  /* 0x000000250e0c7223 */ /* 0x000fe2000001080c */
[C---:B------:R-:W-:Y:S01]  /*19b0*/  FFMA.FTZ R10, R20.reuse, R33, R21 ;  /* 0x00000021140a7223 */ /* 0x040fe20000010015 */
[----:B------:R-:W-:Y:S01]  /*19c0*/  FFMA.FTZ R37, R20, R37, R27 ;  /* 0x0000002514257223 */ /* 0x000fe2000001001b */
[----:B------:R-:W-:Y:S01]  /*19d0*/  FFMA.FTZ R9, R14, R33, -R9 ;  /* 0x000000210e097223 */ /* 0x000fe20000010809 */
[----:B------:R-:W2:Y:S01]  /*19e0*/  MUFU.COS R31, R46 ;  /* 0x0000002e001f7308 */ /* 0x000ea20000000000 */
[C---:B0-----:R-:W-:Y:S01]  /*19f0*/  FMUL.FTZ R15, R34.reuse, R35 ;  /* 0x00000023220f7220 */ /* 0x041fe20000410000 */
[----:B------:R-:W-:Y:S01]  /*1a00*/  FMUL.FTZ R14, R34, R41 ;  /* 0x00000029220e7220 */ /* 0x000fe20000410000 */
[----:B------:R-:W-:-:S02]  /*1a10*/  F2FP.F16.F32.PACK_AB R36, R36, R13 ;  /* 0x0000000d2424723e */ /* 0x000fc400000000ff */
[----:B------:R-:W-:Y:S02]  /*1a20*/  F2FP.F16.F32.PACK_AB R33, R10, R9 ;  /* 0x000000090a21723e */ /* 0x000fe400000000ff */
[----:B------:R-:W-:Y:S01]  /*1a30*/  F2FP.F16.F32.PACK_AB R37, R37, R12 ;  /* 0x0000000c2525723e */ /* 0x000fe200000000ff */
[----:B------:R-:W0:Y:S01]  /*1a40*/  MUFU.COS R39, R47 ;  /* 0x0000002f00277308 */ /* 0x000e220000000000 */
[C---:B-1----:R-:W-:Y:S01]  /*1a50*/  FMUL.FTZ R20, R32.reuse, R43 ;  /* 0x0000002b20147220 */ /* 0x042fe20000410000 */
[----:B------:R-:W-:Y:S01]  /*1a60*/  FMUL.FTZ R21, R32, R45 ;  /* 0x0000002d20157220 */ /* 0x000fe20000410000 */
[C---:B--2---:R-:W-:Y:S01]  /*1a70*/  FMUL.FTZ R35, R31.reuse, R35 ;  /* 0x000000231f237220 */ /* 0x044fe20000410000 */
[C---:B------:R-:W-:Y:S01]  /*1a80*/  FMUL.FTZ R41, R31.reuse, R41 ;  /* 0x000000291f297220 */ /* 0x040fe20000410000 */
[C---:B------:R-:W-:Y:S01]  /*1a90*/  FFMA.FTZ R15, R31.reuse, R38, -R15 ;  /* 0x000000261f0f7223 */ /* 0x040fe2000001080f */
[----:B------:R-:W-:Y:S01]  /*1aa0*/  FFMA.FTZ R14, R31, R40, -R14 ;  /* 0x000000281f0e7223 */ /* 0x000fe2000001080e */
[C---:B------:R-:W-:Y:S01]  /*1ab0*/  FFMA.FTZ R38, R34.reuse, R38, R35 ;  /* 0x0000002622267223 */ /* 0x040fe20000010023 */
[----:B------:R-:W-:Y:S01]  /*1ac0*/  FFMA.FTZ R41, R34, R40, R41 ;  /* 0x0000002822297223 */ /* 0x000fe20000010029 */
[C---:B0-----:R-:W-:Y:S01]  /*1ad0*/  FMUL.FTZ R43, R39.reuse, R43 ;  /* 0x0000002b272b7220 */ /* 0x041fe20000410000 */
[C---:B------:R-:W-:Y:S01]  /*1ae0*/  FMUL.FTZ R45, R39.reuse, R45 ;  /* 0x0000002d272d7220 */ /* 0x040fe20000410000 */
[C---:B------:R-:W-:Y:S01]  /*1af0*/  FFMA.FTZ R20, R39.reuse, R42, -R20 ;  /* 0x0000002a27147223 */ /* 0x040fe20000010814 */
[----:B------:R-:W-:Y:S01]  /*1b00*/  FFMA.FTZ R39, R39, R44, -R21 ;  /* 0x0000002c27277223 */ /* 0x000fe20000010815 */
[C---:B------:R-:W-:Y:S01]  /*1b10*/  FFMA.FTZ R35, R32.reuse, R42, R43 ;  /* 0x0000002a20237223 */ /* 0x040fe2000001002b */
[----:B------:R-:W-:Y:S01]  /*1b20*/  FFMA.FTZ R44, R32, R44, R45 ;  /* 0x0000002c202c7223 */ /* 0x000fe2000001002d */
[----:B------:R-:W-:-:S02]  /*1b30*/  F2FP.F16.F32.PACK_AB R32, R11, R8 ;  /* 0x000000080b20723e */ /* 0x000fc400000000ff */
[----:B------:R-:W-:Y:S02]  /*1b40*/  F2FP.F16.F32.PACK_AB R34, R41, R14 ;  /* 0x0000000e2922723e */ /* 0x000fe400000000ff */
[----:B------:R-:W-:Y:S02]  /*1b50*/  F2FP.F16.F32.PACK_AB R38, R38, R15 ;  /* 0x0000000f2626723e */ /* 0x000fe400000000ff */
[----:B------:R-:W-:Y:S02]  /*1b60*/  F2FP.F16.F32.PACK_AB R35, R35, R20 ;  /* 0x000000142323723e */ /* 0x000fe400000000ff */
[----:B------:R-:W-:-:S07]  /*1b70*/  F2FP.F16.F32.PACK_AB R39, R44, R39 ;  /* 0x000000272c27723e */ /* 0x000fce00000000ff */
.L_x_3127:
[----:B------:R-:W-:Y:S05]  /*1b80*/  BSYNC B1 ;  /* 0x0000000000017941 */ /* 0x000fea0003800000 */
.L_x_3126:
        /* <DEDUP_REMOVED lines=9> */
[----:B------:R-:W-:Y:S02]  /*1c20*/  PRMT R41, R15, 0x5410, R14 ;  /* 0x000054100f297816 */ /* 0x000fe4000000000e */
[----:B------:R-:W-:Y:S02]  /*1c30*/  PRMT R8, R37, 0x7732, RZ ;  /* 0x0000773225087816 */ /* 0x000fe400000000ff */
[----:B------:R-:W-:Y:S02]  /*1c40*/  LOP3.LUT R15, R21, R11, RZ, 0xfc, !PT ;  /* 0x0000000b150f7212 */ /* 0x000fe400078efcff */
[----:B------:R-:W-:Y:S02]  /*1c50*/  LOP3.LUT R14, R10, 0xffff, R32, 0xf8, !PT ;  /* 0x0000ffff0a0e7812 */ /* 0x000fe400078ef820 */
[----:B------:R-:W-:-:S02]  /*1c60*/  PRMT R20, R35, 0x7732, RZ ;  /* 0x0000773223147816 */ /* 0x000fc400000000ff */
[----:B------:R-:W-:Y:S02]  /*1c70*/  PRMT R10, R33, 0x7732, RZ ;  /* 0x00007732210a7816 */ /* 0x000fe400000000ff */
[----:B------:R-:W-:Y:S02]  /*1c80*/  PRMT R21, R34, 0x7732, RZ ;  /* 0x0000773222157816 */ /* 0x000fe400000000ff */
[----:B------:R-:W-:Y:S01]  /*1c90*/  PRMT R40, R32, 0x7732, RZ ;  /* 0x0000773220287816 */ /* 0x000fe200000000ff */
[----:B------:R-:W-:Y:S01]  /*1ca0*/  IMAD.WIDE.U32 R10, R10, 0x10000, RZ ;  /* 0x000100000a0a7825 */ /* 0x000fe200078e00ff */
[----:B------:R-:W-:Y:S02]  /*1cb0*/  LOP3.LUT R13, R13, R9, RZ, 0xfc, !PT ;  /* 0x000000090d0d7212 */ /* 0x000fe400078efcff */
[----:B------:R-:W-:Y:S01]  /*1cc0*/  PRMT R27, R36, 0x7732, RZ ;  /* 0x00007732241b7816 */ /* 0x000fe200000000ff */
[----:B------:R-:W-:Y:S01]  /*1cd0*/  IMAD.WIDE.U32 R8, R8, 0x10000, RZ ;  /* 0x0001000008087825 */ /* 0x000fe200078e00ff */
[----:B------:R-:W-:Y:S01]  /*1ce0*/  PRMT R31, R21, 0x5410, R20 ;  /* 0x00005410151f7816 */ /* 0x000fe20000000014 */
[----:B------:R1:W-:Y:S02]  /*1cf0*/  STS.64 [R6], R12 ;  /* 0x0000000c06007388 */ /* 0x0003e40000000a00 */
[----:B------:R-:W-:Y:S01]  /*1d00*/  IMAD.MOV.U32 R21, RZ, RZ, R40 ;  /* 0x000000ffff157224 */ /* 0x000fe200078e0028 */
[----:B------:R-:W-:-:S02]  /*1d10*/  LOP3.LUT R9, R41, R9, RZ, 0xfc, !PT ;  /* 0x0000000929097212 */ /* 0x000fc400078efcff */
[----:B------:R-:W-:Y:S02]  /*1d20*/  LOP3.LUT R8, R8, R27, RZ, 0xfc, !PT ;  /* 0x0000001b08087212 */ /* 0x000fe400078efcff */
[----:B------:R-:W-:Y:S02]  /*1d30*/  LOP3.LUT R11, R31, R11, RZ, 0xfc, !PT ;  /* 0x0000000b1f0b7212 */ /* 0x000fe400078efcff */
[----:B------:R-:W-:Y:S01]  /*1d40*/  LOP3.LUT R10, R10, R21, RZ, 0xfc, !PT ;  /* 0x000000150a0a7212 */ /* 0x000fe200078efcff */
[----:B------:R1:W-:Y:S04]  /*1d50*/  STS.64 [R7], R8 ;  /* 0x0000000807007388 */ /* 0x0003e80000000a00 */
[----:B------:R1:W-:Y:S04]  /*1d60*/  STS.64 [R4], R14 ;  /* 0x0000000e04007388 */ /* 0x0003e80000000a00 */
[----:B------:R1:W-:Y:S02]  /*1d70*/  STS.64 [R5], R10 ;  /* 0x0000000a05007388 */ /* 0x0003e40000000a00 */
.L_x_3125:
[----:B------:R-:W-:Y:S05]  /*1d80*/  BSYNC B0 ;  /* 0x0000000000007941 */ /* 0x000fea0003800000 */
.L_x_3124:
[----:B------:R-:W-:Y:S06]  /*1d90*/  BAR.SYNC.DEFER_BLOCKING 0x0 ;  /* 0x0000000000007b1d */ /* 0x000fec0000010000 */
[----:B0-----:R0:W2:Y:S04]  /*1da0*/  @P6 LDS.128 R32, [R3] ;  /* 0x0000000003206984 */ /* 0x0010a80000000c00 */
[----:B------:R0:W3:Y:S01]  /*1db0*/  @P6 LDS.128 R36, [R0] ;  /* 0x0000000000246984 */ /* 0x0000e20000000c00 */
[----:B------:R-:W-:Y:S06]  /*1dc0*/  BAR.SYNC.DEFER_BLOCKING 0x0 ;  /* 0x0000000000007b1d */ /* 0x000fec0000010000 */
[----:B------:R-:W-:Y:S05]  /*1dd0*/  BRA `(.L_x_3122) ;  /* 0x0000000400907947 */ /* 0x000fea0003800000 */
.L_x_3121:
[----:B------:R-:W-:Y:S01]  /*1de0*/  ISETP.GE.AND P0, PT, R25, R20, PT ;  /* 0x000000141900720c */ /* 0x000fe20003f06270 */
[----:B------:R-:W-:-:S12]  /*1df0*/  BSSY B0, `(.L_x_3122) ;  /* 0x0000062000007945 */ /* 0x000fd80003800000 */
[----:B------:R-:W-:Y:S05]  /*1e00*/  @P0 BRA `(.L_x_3128) ;  /* 0x0000000400800947 */ /* 0x000fea0003800000 */
[----:B------:R-:W-:Y:S01]  /*1e10*/  I2FP.F32.S32 R20, R20 ;  /* 0x0000001400147245 */ /* 0x000fe20000201400 */
[C---:B------:R-:W-:Y:S01]  /*1e20*/  VIADD R4, R25.reuse, 0x4 ;  /* 0x0000000419047836 */ /* 0x040fe20000000000 */
[----:B------:R-:W-:Y:S01]  /*1e30*/  I2FP.F32.S32 R0, R25 ;  /* 0x0000001900007245 */ /* 0x000fe20000201400 */
[C---:B------:R-:W-:Y:S01]  /*1e40*/  VIADD R5, R25.reuse, 0x6 ;  /* 0x0000000619057836 */ /* 0x040fe20000000000 */
[----:B------:R-:W0:Y:S01]  /*1e50*/  MUFU.RCP R7, R20 ;  /* 0x0000001400077308 */ /* 0x000e220000001000 */
[----:B------:R-:W-:Y:S01]  /*1e60*/  IADD3 R3, R25, 0x2, RZ ;  /* 0x0000000219037810 */ /* 0x000fe20007ffe0ff */
[----:B------:R-:W-:Y:S01]  /*1e70*/  ULDC UR4, c[0x0][0x29c] ;  /* 0x0000a70000047ab9 */ /* 0x000fe20000000800 */
[----:B------:R-:W-:Y:S01]  /*1e80*/  I2FP.F32.S32 R4, R4 ;  /* 0x0000000400047245 */ /* 0x000fe20000201400 */
[--C-:B------:R-:W-:Y:S01]  /*1e90*/  HADD2.F32 R15, -RZ, R32.reuse.H1_H1 ;  /* 0x30000020ff0f7230 */ /* 0x100fe20000004100 */
[----:B------:R-:W-:Y:S01]  /*1ea0*/  I2FP.F32.S32 R3, R3 ;  /* 0x0000000300037245 */ /* 0x000fe20000201400 */
[----:B------:R-:W-:Y:S01]  /*1eb0*/  HADD2.F32 R32, -RZ, R32.H0_H0 ;  /* 0x20000020ff207230 */ /* 0x000fe20000004100 */
[----:B------:R-:W-:Y:S01]  /*1ec0*/  I2FP.F32.S32 R6, R5 ;  /* 0x0000000500067245 */ /* 0x000fe20000201400 */
[----:B------:R-:W-:-:S02]  /*1ed0*/  HADD2.F32 R27, -RZ, R33.H1_H1 ;  /* 0x30000021ff1b7230 */ /* 0x000fc40000004100 */
[--C-:B------:R-:W-:Y:S02]  /*1ee0*/  HADD2.F32 R40, -RZ, R34.reuse.H1_H1 ;  /* 0x30000022ff287230 */ /* 0x100fe40000004100 */
[----:B------:R-:W-:Y:S02]  /*1ef0*/  HADD2.F32 R31, -RZ, R34.H0_H0 ;  /* 0x20000022ff1f7230 */ /* 0x000fe40000004100 */
[----:B------:R-:W-:Y:S02]  /*1f00*/  HADD2.F32 R33, -RZ, R33.H0_H0 ;  /* 0x20000021ff217230 */ /* 0x000fe40000004100 */
[--C-:B------:R-:W-:Y:S02]  /*1f10*/  HADD2.F32 R42, -RZ, R35.reuse.H1_H1 ;  /* 0x30000023ff2a7230 */ /* 0x100fe40000004100 */
[-C--:B0-----:R-:W-:Y:S01]  /*1f20*/  FMUL.FTZ R0, R0, R7.reuse ;  /* 0x0000000700007220 */ /* 0x081fe20000410000 */
[-C--:B------:R-:W-:Y:S01]  /*1f30*/  FMUL.FTZ R3, R3, R7.reuse ;  /* 0x0000000703037220 */ /* 0x080fe20000410000 */
[-C--:B------:R-:W-:Y:S01]  /*1f40*/  FMUL.FTZ R4, R4, R7.reuse ;  /* 0x0000000704047220 */ /* 0x080fe20000410000 */
[----:B------:R-:W-:Y:S01]  /*1f50*/  FMUL.FTZ R6, R6, R7 ;  /* 0x0000000706067220 */ /* 0x000fe20000410000 */
[----:B------:R-:W-:Y:S01]  /*1f60*/  FMUL.FTZ R0, R0, 13.28771209716796875 ;  /* 0x41549a7800007820 */ /* 0x000fe20000410000 */
[----:B------:R-:W-:Y:S01]  /*1f70*/  FMUL.FTZ R3, R3, 13.28771209716796875 ;  /* 0x41549a7803037820 */ /* 0x000fe20000410000 */
[----:B------:R-:W-:Y:S01]  /*1f80*/  FMUL.FTZ R5, R4, 13.28771209716796875 ;  /* 0x41549a7804057820 */ /* 0x000fe20000410000 */
[----:B-----5:R-:W-:Y:S01]  /*1f90*/  IADD3 R4, -R28, UR4, RZ ;  /* 0x000000041c047c10 */ /* 0x020fe2000fffe1ff */
[----:B------:R-:W-:Y:S01]  /*1fa0*/  FMUL.FTZ R6, R6, 13.28771209716796875 ;  /* 0x41549a7806067820 */ /* 0x000fe20000410000 */
[----:B------:R-:W-:Y:S01]  /*1fb0*/  HADD2.F32 R41, -RZ, R35.H0_H0 ;  /* 0x20000023ff297230 */ /* 0x000fe20000004100 */
[----:B------:R-:W0:Y:S01]  /*1fc0*/  MUFU.EX2 R0, -R0 ;  /* 0x8000000000007308 */ /* 0x000e220000000800 */
[----:B------:R-:W-:Y:S01]  /*1fd0*/  I2FP.F32.S32 R13, R4 ;  /* 0x00000004000d7245 */ /* 0x000fe20000201400 */
[----:B------:R-:W-:-:S02]  /*1fe0*/  HADD2.F32 R34, -RZ, R37.H0_H0 ;  /* 0x20000025ff227230 */ /* 0x000fc40000004100 */
[--C-:B------:R-:W-:Y:S02]  /*1ff0*/  HADD2.F32 R35, -RZ, R38.reuse.H1_H1 ;  /* 0x30000026ff237230 */ /* 0x100fe40000004100 */
[----:B------:R-:W-:Y:S02]  /*2000*/  HADD2.F32 R38, -RZ, R38.H0_H0 ;  /* 0x20000026ff267230 */ /* 0x000fe40000004100 */
[----:B------:R-:W1:Y:S01]  /*2010*/  MUFU.EX2 R3, -R3 ;  /* 0x8000000300037308 */ /* 0x000e620000000800 */
[----:B------:R-:W-:-:S07]  /*2020*/  HADD2.F32 R44, -RZ, R39.H0_H0 ;  /* 0x20000027ff2c7230 */ /* 0x000fce0000004100 */
[----:B------:R-:W2:Y:S01]  /*2030*/  MUFU.EX2 R5, -R5 ;  /* 0x8000000500057308 */ /* 0x000ea20000000800 */
[----:B0-----:R-:W-:-:S04]  /*2040*/  FMUL.FTZ R0, R13, R0 ;  /* 0x000000000d007220 */ /* 0x001fc80000410000 */
[----:B------:R-:W-:-:S03]  /*2050*/  FMUL.RZ R7, R0, 0.15915493667125701904 ;  /* 0x3e22f98300077820 */ /* 0x000fc6000040c000 */
[----:B------:R-:W0:Y:S01]  /*2060*/  MUFU.EX2 R6, -R6 ;  /* 0x8000000600067308 */ /* 0x000e220000000800 */
[----:B-1----:R-:W-:-:S04]  /*2070*/  FMUL.FTZ R4, R13, R3 ;  /* 0x000000030d047220 */ /* 0x002fc80000410000 */
[----:B------:R-:W-:-:S03]  /*2080*/  FMUL.RZ R10, R4, 0.15915493667125701904 ;  /* 0x3e22f983040a7820 */ /* 0x000fc6000040c000 */
[----:B------:R-:W1:Y:S01]  /*2090*/  MUFU.SIN R3, R7 ;  /* 0x0000000700037308 */ /* 0x000e620000000400 */
[----:B--2---:R-:W-:-:S04]  /*20a0*/  FMUL.FTZ R4, R13, R5 ;  /* 0x000000050d047220 */ /* 0x004fc80000410000 */
[----:B------:R-:W-:-:S03]  /*20b0*/  FMUL.RZ R11, R4, 0.15915493667125701904 ;  /* 0x3e22f983040b7820 */ /* 0x000fc6000040c000 */
[----:B------:R1:W2:Y:S01]  /*20c0*/  MUFU.COS R0, R7 ;  /* 0x0000000700007308 */ /* 0x0002a20000000000 */
[----:B0-----:R-:W-:Y:S01]  /*20d0*/  FMUL.FTZ R4, R13, R6 ;  /* 0x000000060d047220 */ /* 0x001fe20000410000 */
[--C-:B------:R-:W-:Y:S02]  /*20e0*/  HADD2.F32 R6, -RZ, R36.reuse.H1_H1 ;  /* 0x30000024ff067230 */ /* 0x100fe40000004100 */
[----:B------:R-:W-:Y:S02]  /*20f0*/  HADD2.F32 R36, -RZ, R36.H0_H0 ;  /* 0x20000024ff247230 */ /* 0x000fe40000004100 */
[----:B------:R-:W-:Y:S02]  /*2100*/  FMUL.RZ R14, R4, 0.15915493667125701904 ;  /* 0x3e22f983040e7820 */ /* 0x000fe4000040c000 */
[----:B------:R-:W0:Y:S01]  /*2110*/  MUFU.SIN R9, R10 ;  /* 0x0000000a00097308 */ /* 0x000e220000000400 */
[C---:B-1----:R-:W-:Y:S01]  /*2120*/  FMUL.FTZ R7, R3.reuse, R6 ;  /* 0x0000000603077220 */ /* 0x042fe20000410000 */
[----:B------:R-:W-:-:S06]  /*2130*/  FMUL.FTZ R5, R3, R15 ;  /* 0x0000000f03057220 */ /* 0x000fcc0000410000 */
[----:B------:R1:W3:Y:S01]  /*2140*/  MUFU.COS R8, R10 ;  /* 0x0000000a00087308 */ /* 0x0002e20000000000 */
[C---:B--2---:R-:W-:Y:S01]  /*2150*/  FMUL.FTZ R4, R0.reuse, R15 ;  /* 0x0000000f00047220 */ /* 0x044fe20000410000 */
[C---:B------:R-:W-:Y:S01]  /*2160*/  FMUL.FTZ R6, R0.reuse, R6 ;  /* 0x0000000600067220 */ /* 0x040fe20000410000 */
[C---:B------:R-:W-:Y:S01]  /*2170*/  FFMA.FTZ R5, R0.reuse, R32, -R5 ;  /* 0x0000002000057223 */ /* 0x040fe20000010805 */
[----:B------:R-:W-:Y:S01]  /*2180*/  FFMA.FTZ R7, R0, R36, -R7 ;  /* 0x0000002400077223 */ /* 0x000fe20000010807 */
[C---:B------:R-:W-:Y:S01]  /*2190*/  FFMA.FTZ R4, R3.reuse, R32, R4 ;  /* 0x0000002003047223 */ /* 0x040fe20000010004 */
[----:B------:R-:W-:Y:S02]  /*21a0*/  FFMA.FTZ R6, R3, R36, R6 ;  /* 0x0000002403067223 */ /* 0x000fe40000010006 */
[----:B------:R-:W2:Y:S01]  /*21b0*/  MUFU.COS R12, R11 ;  /* 0x0000000b000c7308 */ /* 0x000ea20000000000 */
[----:B-1----:R-:W-:Y:S02]  /*21c0*/  HADD2.F32 R10, -RZ, R37.H1_H1 ;  /* 0x30000025ff0a7230 */ /* 0x002fe40000004100 */
[----:B0-----:R-:W-:Y:S01]  /*21d0*/  FMUL.FTZ R3, R9, R27 ;  /* 0x0000001b09037220 */ /* 0x001fe20000410000 */
[----:B------:R-:W-:Y:S01]  /*21e0*/  HADD2.F32 R37, -RZ, R39.H1_H1 ;  /* 0x30000027ff257230 */ /* 0x000fe20000004100 */
[----:B------:R-:W-:-:S03]  /*21f0*/  F2FP.F16.F32.PACK_AB R36, R6, R7 ;  /* 0x000000070624723e */ /* 0x000fc600000000ff */
[----:B------:R0:W1:Y:S01]  /*2200*/  MUFU.SIN R13, R11 ;  /* 0x0000000b000d7308 */ /* 0x0000620000000400 */
[C---:B---3--:R-:W-:Y:S01]  /*2210*/  FMUL.FTZ R0, R8.reuse, R27 ;  /* 0x0000001b08007220 */ /* 0x048fe20000410000 */
[----:B------:R-:W-:-:S03]  /*2220*/  FFMA.FTZ R3, R8, R33, -R3 ;  /* 0x0000002108037223 */ /* 0x000fc60000010803 */
[----:B------:R-:W-:-:S03]  /*2230*/  FFMA.FTZ R0, R9, R33, R0 ;  /* 0x0000002109007223 */ /* 0x000fc60000010000 */
[----:B------:R-:W3:Y:S01]  /*2240*/  MUFU.SIN R21, R14 ;  /* 0x0000000e00157308 */ /* 0x000ee20000000400 */
[CC--:B0-----:R-:W-:Y:S01]  /*2250*/  FMUL.FTZ R11, R9.reuse, R10.reuse ;  /* 0x0000000a090b7220 */ /* 0x0c1fe20000410000 */
[----:B------:R-:W-:Y:S01]  /*2260*/  FMUL.FTZ R10, R8, R10 ;  /* 0x0000000a080a7220 */ /* 0x000fe20000410000 */
[----:B------:R-:W-:Y:S02]  /*2270*/  F2FP.F16.F32.PACK_AB R33, R0, R3 ;  /* 0x000000030021723e */ /* 0x000fe400000000ff */
[-C--:B------:R-:W-:Y:S01]  /*2280*/  FFMA.FTZ R11, R8, R34.reuse, -R11 ;  /* 0x00000022080b7223 */ /* 0x080fe2000001080b */
[----:B------:R-:W-:Y:S01]  /*2290*/  FFMA.FTZ R10, R9, R34, R10 ;  /* 0x00000022090a7223 */ /* 0x000fe2000001000a */
[-C--:B--2---:R-:W-:Y:S01]  /*22a0*/  FMUL.FTZ R8, R12, R40.reuse ;  /* 0x000000280c087220 */ /* 0x084fe20000410000 */
[----:B------:R0:W2:Y:S01]  /*22b0*/  MUFU.COS R20, R14 ;  /* 0x0000000e00147308 */ /* 0x0000a20000000000 */
[C---:B-1----:R-:W-:Y:S01]  /*22c0*/  FMUL.FTZ R9, R13.reuse, R40 ;  /* 0x000000280d097220 */ /* 0x042fe20000410000 */
[C---:B------:R-:W-:Y:S01]  /*22d0*/  FMUL.FTZ R15, R13.reuse, R35 ;  /* 0x000000230d0f7220 */ /* 0x040fe20000410000 */
[----:B------:R-:W-:-:S02]  /*22e0*/  FFMA.FTZ R8, R13, R31, R8 ;  /* 0x0000001f0d087223 */ /* 0x000fc40000010008 */
[C---:B------:R-:W-:Y:S01]  /*22f0*/  FFMA.FTZ R9, R12.reuse, R31, -R9 ;  /* 0x0000001f0c097223 */ /* 0x040fe20000010809 */
[CC--:B------:R-:W-:Y:S01]  /*2300*/  FFMA.FTZ R15, R12.reuse, R38.reuse, -R15 ;  /* 0x000000260c0f7223 */ /* 0x0c0fe2000001080f */
[----:B0-----:R-:W-:Y:S01]  /*2310*/  FMUL.FTZ R14, R12, R35 ;  /* 0x000000230c0e7220 */ /* 0x001fe20000410000 */
[----:B---3--:R-:W-:Y:S02]  /*2320*/  FMUL.FTZ R27, R21, R37 ;  /* 0x00000025151b7220 */ /* 0x008fe40000410000 */
[----:B------:R-:W-:Y:S01]  /*2330*/  F2FP.F16.F32.PACK_AB R34, R8, R9 ;  /* 0x000000090822723e */ /* 0x000fe200000000ff */
[----:B------:R-:W-:Y:S01]  /*2340*/  FFMA.FTZ R14, R13, R38, R14 ;  /* 0x000000260d0e7223 */ /* 0x000fe2000001000e */
[CC--:B------:R-:W-:Y:S01]  /*2350*/  FMUL.FTZ R13, R21.reuse, R42.reuse ;  /* 0x0000002a150d7220 */ /* 0x0c0fe20000410000 */
[C---:B--2---:R-:W-:Y:S01]  /*2360*/  FMUL.FTZ R12, R20.reuse, R42 ;  /* 0x0000002a140c7220 */ /* 0x044fe20000410000 */
[C---:B------:R-:W-:Y:S02]  /*2370*/  FMUL.FTZ R32, R20.reuse, R37 ;  /* 0x0000002514207220 */ /* 0x040fe40000410000 */
[CC--:B------:R-:W-:Y:S01]  /*2380*/  FFMA.FTZ R13, R20.reuse, R41.reuse, -R13 ;  /* 0x00000029140d7223 */ /* 0x0c0fe2000001080d */
[-C--:B------:R-:W-:Y:S01]  /*2390*/  FFMA.FTZ R27, R20, R44.reuse, -R27 ;  /* 0x0000002c141b7223 */ /* 0x080fe2000001081b */
[C---:B------:R-:W-:Y:S01]  /*23a0*/  FFMA.FTZ R12, R21.reuse, R41, R12 ;  /* 0x00000029150c7223 */ /* 0x040fe2000001000c */
[----:B------:R-:W-:Y:S01]  /*23b0*/  FFMA.FTZ R20, R21, R44, R32 ;  /* 0x0000002c15147223 */ /* 0x000fe20000010020 */
[----:B------:R-:W-:-:S02]  /*23c0*/  F2FP.F16.F32.PACK_AB R32, R4, R5 ;  /* 0x000000050420723e */ /* 0x000fc400000000ff */
[----:B------:R-:W-:Y:S02]  /*23d0*/  F2FP.F16.F32.PACK_AB R37, R10, R11 ;  /* 0x0000000b0a25723e */ /* 0x000fe400000000ff */
[----:B------:R-:W-:Y:S02]  /*23e0*/  F2FP.F16.F32.PACK_AB R38, R14, R15 ;  /* 0x0000000f0e26723e */ /* 0x000fe400000000ff */
[----:B------:R-:W-:Y:S02]  /*23f0*/  F2FP.F16.F32.PACK_AB R35, R12, R13 ;  /* 0x0000000d0c23723e */ /* 0x000fe400000000ff */
[----:B------:R-:W-:-:S07]  /*2400*/  F2FP.F16.F32.PACK_AB R39, R20, R27 ;  /* 0x0000001b1427723e */ /* 0x000fce00000000ff */
.L_x_3128:
[----:B------:R-:W-:Y:S05]  /*2410*/  BSYNC B0 ;  /* 0x0000000000007941 */ /* 0x000fea0003800000 */
.L_x_3122:
[----:B------:R-:W-:Y:S01]  /*2420*/  ISETP.GT.AND P0, PT, R18, 0x1f, PT ;  /* 0x0000001f1200780c */ /* 0x000fe20003f04270 */
[----:B------:R-:W-:Y:S01]  /*2430*/  BSSY B0, `(.L_x_3129) ;  /* 0x0000024000007945 */ /* 0x000fe20003800000 */
[----:B-1----:R-:W-:-:S11]  /*2440*/  MOV R14, RZ ;  /* 0x000000ff000e7202 */ /* 0x002fd60000000f00 */
[----:B------:R-:W-:Y:S05]  /*2450*/  @P0 BRA `(.L_x_3130) ;  /* 0x0000000000840947 */ /* 0x000fea0003800000 */
[----:B------:R-:W-:Y:S01]  /*2460*/  ISETP.GT.AND P0, PT, R18, 0x1b, PT ;  /* 0x0000001b1200780c */ /* 0x000fe20003f04270 */
[----:B------:R-:W1:Y:S01]  /*2470*/  S2UR UR5, SR_CgaCtaId ;  /* 0x00000000000579c3 */ /* 0x000e620000008800 */
[----:B------:R-:W-:Y:S01]  /*2480*/  IMAD.IADD R25, R30, 0x1, R25 ;  /* 0x000000011e197824 */ /* 0x000fe200078e0219 */
[----:B------:R-:W-:Y:S02]  /*2490*/  UMOV UR4, 0x400 ;  /* 0x0000040000047882 */ /* 0x000fe40000000000 */
[----:B------:R-:W-:-:S08]  /*24a0*/  UIADD3 UR4, UR4, 0x20, URZ ;  /* 0x0000002004047890 */ /* 0x000fd0000fffe03f */
[----:B0-----:R-:W0:Y:S01]  /*24b0*/  @!P0 LDC R3, c[0x0][0x284] ;  /* 0x0000a100ff038b82 */ /* 0x001e220000000800 */
[----:B------:R-:W-:-:S07]  /*24c0*/  @!P0 IMAD.SHL.U32 R0, R23, 0x8, RZ ;  /* 0x0000000817008824 */ /* 0x000fce00078e00ff */
[----:B------:R-:W4:Y:S01]  /*24d0*/  @!P0 LDC.64 R4, c[0x0][0x248] ;  /* 0x00009200ff048b82 */ /* 0x000f220000000a00 */
[----:B-1----:R-:W-:Y:S01]  /*24e0*/  ULEA UR4, UR5, UR4, 0x18 ;  /* 0x0000000405047291 */ /* 0x002fe2000f8ec03f */
[----:B0-----:R-:W-:Y:S02]  /*24f0*/  @!P0 IMAD R25, R25, R3, R0 ;  /* 0x0000000319198224 */ /* 0x001fe400078e0200 */
[----:B--23--:R-:W-:-:S03]  /*2500*/  HMUL2 R3, R33, R37 ;  /* 0x0000002521037232 */ /* 0x00cfc60000000000 */
[----:B------:R-:W-:Y:S01]  /*2510*/  LEA R0, R18, UR4, 0x4 ;  /* 0x0000000412007c11 */ /* 0x000fe2000f8e20ff */
[----:B------:R-:W-:Y:S02]  /*2520*/  UMOV UR4, 0xffffffff ;  /* 0xffffffff00047882 */ /* 0x000fe40000000000 */
[----:B------:R-:W-:Y:S01]  /*2530*/  HFMA2.MMA R3, R32, R36, R3 ;  /* 0x0000002420037235 */ /* 0x000fe20000000003 */
[----:B----4-:R-:W-:Y:S01]  /*2540*/  @!P0 IMAD.WIDE R4, R25, 0x2, R4 ;  /* 0x0000000219048825 */ /* 0x010fe200078e0204 */
[----:B------:R0:W-:Y:S04]  /*2550*/  STS.128 [R0], R32 ;  /* 0x0000002000007388 */ /* 0x0001e80000000c00 */
[----:B------:R0:W-:Y:S04]  /*2560*/  @!P0 STG.E.128 desc[UR36][R4.64], R36 ;  /* 0x0000002404008986 */ /* 0x0001e8000c101d24 */
[----:B------:R-:W-:-:S06]  /*2570*/  HFMA2 R3, R34, R38, R3 ;  /* 0x0000002622037231 */ /* 0x000fcc0000000003 */
[----:B------:R-:W-:-:S10]  /*2580*/  HFMA2.MMA R3, R35, R39, R3 ;  /* 0x0000002723037235 */ /* 0x000fd40000000003 */
[--C-:B------:R-:W-:Y:S02]  /*2590*/  HADD2.F32 R13, -RZ, R3.reuse.H0_H0 ;  /* 0x20000003ff0d7230 */ /* 0x100fe40000004100 */
[----:B------:R-:W-:-:S05]  /*25a0*/  HADD2.F32 R6, -RZ, R3.H1_H1 ;  /* 0x30000003ff067230 */ /* 0x000fca0000004100 */
[----:B------:R-:W-:Y:S01]  /*25b0*/  FADD.FTZ R13, R13, R6 ;  /* 0x000000060d0d7221 */ /* 0x000fe20000010000 */
[----:B0-----:R-:W-:Y:S06]  /*25c0*/  BRA.DIV UR4, `(.L_x_3131) ;  /* 0x0000005e04e07947 */ /* 0x001fec000b800000 */
[----:B------:R-:W0:Y:S02]  /*25d0*/  SHFL.BFLY PT, R14, R13, 0x10, 0x1f ;  /* 0x0e001f000d0e7f89 */ /* 0x000e2400000e0000 */
[----:B0-----:R-:W-:-:S05]  /*25e0*/  FADD.FTZ R0, R13, R14 ;  /* 0x0000000e0d007221 */ /* 0x001fca0000010000 */
[----:B------:R-:W0:Y:S02]  /*25f0*/  SHFL.BFLY PT, R14, R0, 0x8, 0x1f ;  /* 0x0d001f00000e7f89 */ /* 0x000e2400000e0000 */
[----:B0-----:R-:W-:-:S05]  /*2600*/  FADD.FTZ R3, R0, R14 ;  /* 0x0000000e00037221 */ /* 0x001fca0000010000 */
[----:B------:R-:W0:Y:S02]  /*2610*/  SHFL.BFLY PT, R14, R3, 0x4, 0x1f ;  /* 0x0c801f00030e7f89 */ /* 0x000e2400000e0000 */
[----:B0-----:R-:W-:-:S05]  /*2620*/  FADD.FTZ R4, R3, R14 ;  /* 0x0000000e03047221 */ /* 0x001fca0000010000 */
[----:B------:R-:W0:Y:S02]  /*2630*/  SHFL.BFLY PT, R14, R4, 0x2, 0x1f ;  /* 0x0c401f00040e7f89 */ /* 0x000e2400000e0000 */
[----:B0-----:R-:W-:-:S05]  /*2640*/  FADD.FTZ R5, R4, R14 ;  /* 0x0000000e04057221 */ /* 0x001fca0000010000 */
[----:B------:R0:W1:Y:S02]  /*2650*/  SHFL.BFLY PT, R14, R5, 0x1, 0x1f ;  /* 0x0c201f00050e7f89 */ /* 0x00006400000e0000 */
.L_x_3183:
[----:B-1----:R-:W-:-:S07]  /*2660*/  FADD.FTZ R14, R5, R14 ;  /* 0x0000000e050e7221 */ /* 0x002fce0000010000 */
.L_x_3130:
[----:B------:R-:W-:Y:S05]  /*2670*/  BSYNC B0 ;  /* 0x0000000000007941 */ /* 0x000fea0003800000 */
.L_x_3129:
[----:B------:R-:W-:-:S13]  /*2680*/  ISETP.NE.AND P0, PT, R18, RZ, PT ;  /* 0x000000ff1200720c */ /* 0x000fda0003f05270 */
[----:B------:R-:W-:Y:S01]  /*2690*/  @P0 MOV R27, 0xff7fffff ;  /* 0xff7fffff001b0802 */ /* 0x000fe20000000f00 */
[----:B------:R-:W-:Y:S06]  /*26a0*/  @P0 BRA `(.L_x_3132) ;  /* 0x0000000000540947 */ /* 0x000fec0003800000 */
[----:B------:R-:W-:Y:S02]  /*26b0*/  ULDC.64 UR4, c[0x0][0x2c8] ;  /* 0x0000b20000047ab9 */ /* 0x000fe40000000a00 */
[----:B------:R-:W-:Y:S01]  /*26c0*/  ISETP.NE.U32.AND P0, PT, RZ, UR4, PT ;  /* 0x00000004ff007c0c */ /* 0x000fe2000bf05070 */
[----:B------:R-:W-:-:S03]  /*26d0*/  ULDC UR4, c[0x0][0x2a0] ;  /* 0x0000a80000047ab9 */ /* 0x000fc60000000800 */
[----:B------:R-:W-:-:S13]  /*26e0*/  ISETP.NE.AND.EX P0, PT, RZ, UR5, PT, P0 ;  /* 0x00000005ff007c0c */ /* 0x000fda000bf05300 */
[----:B------:R-:W1:Y:S01]  /*26f0*/  @P0 LDC R6, c[0x0][0x2d0] ;  /* 0x0000b400ff060b82 */ /* 0x000e620000000800 */
[----:B0----5:R-:W-:-:S07]  /*2700*/  @P0 IMAD.IADD R0, R17, 0x1, -R28 ;  /* 0x0000000111000824 */ /* 0x021fce00078e0a1c */
[----:B------:R-:W0:Y:S01]  /*2710*/  @P0 LDC.64 R4, c[0x0][0x2c8] ;  /* 0x0000b200ff040b82 */ /* 0x000e220000000a00 */
[----:B-1----:R-:W-:-:S04]  /*2720*/  @P0 IMAD R3, R19, R6, R0 ;  /* 0x0000000613030224 */ /* 0x002fc800078e0200 */
[----:B------:R-:W-:-:S04]  /*2730*/  @P0 IMAD R3, R3, R6, R0 ;  /* 0x0000000603030224 */ /* 0x000fc800078e0200 */
[----:B0-----:R-:W-:-:S06]  /*2740*/  @P0 IMAD.WIDE R4, R3, 0x2, R4 ;  /* 0x0000000203040825 */ /* 0x001fcc00078e0204 */
[----:B------:R-:W4:Y:S01]  /*2750*/  @P0 LDG.E.U16 R4, desc[UR36][R4.64] ;  /* 0x0000002404040981 */ /* 0x000f22000c1e1500 */
[----:B------:R-:W-:Y:S01]  /*2760*/  MOV R0, 0x400 ;  /* 0x0000040000007802 */ /* 0x000fe20000000f00 */
[----:B------:R-:W-:Y:S01]  /*2770*/  FMUL.FTZ R27, R14, UR4 ;  /* 0x000000040e1b7c20 */ /* 0x000fe20008410000 */
[----:B------:R-:W0:Y:S03]  /*2780*/  S2R R3, SR_CgaCtaId ;  /* 0x0000000000037919 */ /* 0x000e260000008800 */
[----:B------:R-:W-:-:S05]  /*2790*/  VIADD R0, R0, 0x220 ;  /* 0x0000022000007836 */ /* 0x000fca0000000000 */
[----:B0-----:R-:W-:Y:S02]  /*27a0*/  LEA R6, R3, R0, 0x18 ;  /* 0x0000000003067211 */ /* 0x001fe400078ec0ff */
[----:B------:R-:W-:-:S05]  /*27b0*/  IADD3 R3, -R26, R17, RZ ;  /* 0x000000111a037210 */ /* 0x000fca0007ffe1ff */
[----:B------:R-:W-:Y:S02]  /*27c0*/  IMAD R6, R3, 0x4, R6 ;  /* 0x0000000403067824 */ /* 0x000fe400078e0206 */
[----:B----4-:R-:W-:-:S05]  /*27d0*/  @P0 HADD2.F32 R0, -RZ, R4.H0_H0 ;  /* 0x20000004ff000230 */ /* 0x010fca0000004100 */
[----:B------:R-:W-:-:S05]  /*27e0*/  @P0 FADD.FTZ R27, R27, R0 ;  /* 0x000000001b1b0221 */ /* 0x000fca0000010000 */
[----:B------:R1:W-:Y:S02]  /*27f0*/  STS [R6], R27 ;  /* 0x0000001b06007388 */ /* 0x0003e40000000800 */
.L_x_3132:
[----:B------:R-:W-:Y:S05]  /*2800*/  WARPSYNC.ALL ;  /* 0x0000000000007948 */ /* 0x000fea0003800000 */
[----:B0-----:R-:W-:Y:S01]  /*2810*/  IADD3 R0, R17, 0xf, -R26 ;  /* 0x0000000f11007810 */ /* 0x001fe20007ffe81a */
[----:B------:R-:W0:Y:S01]  /*2820*/  LDC.64 R12, c[0x0][0x280] ;  /* 0x0000a000ff0c7b82 */ /* 0x000e220000000a00 */
[----:B------:R-:W-:Y:S01]  /*2830*/  LEA.HI R5, R18, R18, RZ, 0x1 ;  /* 0x0000001212057211 */ /* 0x000fe200078f08ff */
[----:B------:R-:W-:Y:S01]  /*2840*/  ULDC UR10, c[0x0][0x2a0] ;  /* 0x0000a800000a7ab9 */ /* 0x000fe20000000800 */
[----:B------:R-:W-:Y:S01]  /*2850*/  SHF.R.S32.HI R3, RZ, 0x1f, R0 ;  /* 0x0000001fff037819 */ /* 0x000fe20000011400 */
[----:B------:R-:W-:Y:S01]  /*2860*/  ULDC.64 UR8, c[0x0][0x258] ;  /* 0x0000960000087ab9 */ /* 0x000fe20000000a00 */
[----:B------:R-:W-:Y:S01]  /*2870*/  LEA.HI.SX32 R154, R5, R26, 0x1f ;  /* 0x0000001a059a7211 */ /* 0x000fe200078ffaff */
[----:B------:R-:W-:Y:S01]  /*2880*/  ULDC.64 UR6, c[0x0][0x2b0] ;  /* 0x0000ac0000067ab9 */ /* 0x000fe20000000a00 */
[----:B------:R-:W-:Y:S01]  /*2890*/  LEA.HI R3, R3, R0, RZ, 0x4 ;  /* 0x0000000003037211 */ /* 0x000fe200078f20ff */
[----:B------:R-:W-:Y:S01]  /*28a0*/  ULDC.64 UR12, c[0x0][0x2c8] ;  /* 0x0000b200000c7ab9 */ /* 0x000fe20000000a00 */
[----:B------:R-:W-:Y:S02]  /*28b0*/  BSSY B0, `(.L_x_3133) ;  /* 0x00002cb000007945 */ /* 0x000fe40003800000 */
[----:B------:R-:W-:-:S05]  /*28c0*/  LOP3.LUT R3, R3, 0xfffffff0, RZ, 0xc0, !PT ;  /* 0xfffffff003037812 */ /* 0x000fca00078ec0ff */
[----:B------:R-:W-:Y:S01]  /*28d0*/  IMAD.IADD R0, R26, 0x1, R3 ;  /* 0x000000011a007824 */ /* 0x000fe200078e0203 */
[----:B------:R-:W-:Y:S04]  /*28e0*/  BAR.SYNC.DEFER_BLOCKING 0x0 ;  /* 0x0000000000007b1d */ /* 0x000fe80000010000 */
[----:B------:R-:W-:Y:S01]  /*28f0*/  ISETP.GE.AND P0, PT, R154, R0, PT ;  /* 0x000000009a00720c */ /* 0x000fe20003f06270 */
[----:B0-----:R-:W-:-:S04]  /*2900*/  IMAD R4, R29, R12, R19 ;  /* 0x0000000c1d047224 */ /* 0x001fc800078e0213 */
[----:B------:R-:W-:-:S08]  /*2910*/  IMAD R4, R4, 0xe0, RZ ;  /* 0x000000e004047824 */ /* 0x000fd000078e02ff */
[----:B------:R-:W-:Y:S05]  /*2920*/  @P0 BRA `(.L_x_3134) ;  /* 0x0000002c000c0947 */ /* 0x000fea0003800000 */
[----:B------:R-:W-:Y:S01]  /*2930*/  IABS R3, R13 ;  /* 0x0000000d00037213 */ /* 0x000fe20000000000 */
[----:B------:R-:W0:Y:S01]  /*2940*/  S2UR UR5, SR_CgaCtaId ;  /* 0x00000000000579c3 */ /* 0x000e220000008800 */
[----:B------:R-:W-:Y:S01]  /*2950*/  UMOV UR4, 0x400 ;  /* 0x0000040000047882 */ /* 0x000fe20000000000 */
[----:B------:R-:W-:Y:S01]  /*2960*/  LOP3.LUT R5, R5, 0x3ffffffe, RZ, 0xc0, !PT ;  /* 0x3ffffffe05057812 */ /* 0x000fe200078ec0ff */
[----:B-1----:R-:W1:Y:S01]  /*2970*/  I2F.RP R6, R3 ;  /* 0x0000000300067306 */ /* 0x002e620000209400 */
[----:B------:R-:W-:Y:S01]  /*2980*/  UIADD3 UR4, UR4, 0x20, URZ ;  /* 0x0000002004047890 */ /* 0x000fe2000fffe03f */
[----:B------:R-:W-:Y:S01]  /*2990*/  IMAD R25, R13, 0xe0, RZ ;  /* 0x000000e00d197824 */ /* 0x000fe200078e02ff */
[----:B------:R-:W-:Y:S02]  /*29a0*/  IADD3 R5, -R5, R18, RZ ;  /* 0x0000001205057210 */ /* 0x000fe40007ffe1ff */
[----:B------:R-:W4:Y:S02]  /*29b0*/  LDC R12, c[0x0][0x2c0] ;  /* 0x0000b000ff0c7b82 */ /* 0x000f240000000800 */
[----:B------:R-:W-:Y:S01]  /*29c0*/  SHF.L.U32 R10, R5, 0x2, RZ ;  /* 0x00000002050a7819 */ /* 0x000fe200000006ff */
[----:B-1----:R-:W1:Y:S01]  /*29d0*/  MUFU.RCP R6, R6 ;  /* 0x0000000600067308 */ /* 0x002e620000001000 */
[----:B0-----:R-:W-:-:S06]  /*29e0*/  ULEA UR4, UR5, UR4, 0x18 ;  /* 0x0000000405047291 */ /* 0x001fcc000f8ec03f */
[----:B------:R-:W-:Y:S01]  /*29f0*/  LEA R11, R5, UR4, 0x3 ;  /* 0x00000004050b7c11 */ /* 0x000fe2000f8e18ff */
[----:B------:R-:W-:Y:S01]  /*2a00*/  ULDC UR4, c[0x0][0x298] ;  /* 0x0000a60000047ab9 */ /* 0x000fe20000000800 */
[----:B-1----:R-:W-:-:S03]  /*2a10*/  VIADD R7, R6, 0xffffffe ;  /* 0x0ffffffe06077836 */ /* 0x002fc60000000000 */
[----:B------:R0:W1:Y:S04]  /*2a20*/  LDS.64 R88, [R11] ;  /* 0x000000000b587984 */ /* 0x0000680000000a00 */
[----:B------:R0:W0:Y:S01]  /*2a30*/  LDS.64 R86, [R11+0x10] ;  /* 0x000010000b567984 */ /* 0x0000220000000a00 */
[----:B------:R-:W2:Y:S03]  /*2a40*/  F2I.FTZ.U32.TRUNC.NTZ R7, R7 ;  /* 0x0000000700077305 */ /* 0x000ea6000021f000 */
[----:B------:R0:W0:Y:S04]  /*2a50*/  LDS.64 R84, [R11+0x20] ;  /* 0x000020000b547984 */ /* 0x0000280000000a00 */
[----:B------:R0:W0:Y:S04]  /*2a60*/  LDS.64 R82, [R11+0x30] ;  /* 0x000030000b527984 */ /* 0x0000280000000a00 */
[----:B------:R0:W0:Y:S04]  /*2a70*/  LDS.64 R80, [R11+0x40] ;  /* 0x000040000b507984 */ /* 0x0000280000000a00 */
[----:B------:R0:W0:Y:S01]  /*2a80*/  LDS.64 R78, [R11+0x50] ;  /* 0x000050000b4e7984 */ /* 0x0000220000000a00 */
[----:B--2---:R-:W-:-:S03]  /*2a90*/  IMAD.MOV R6, RZ, RZ, -R7 ;  /* 0x000000ffff067224 */ /* 0x004fc600078e0a07 */
[----:B------:R2:W0:Y:S01]  /*2aa0*/  LDS.64 R76, [R11+0x60] ;  /* 0x000060000b4c7984 */ /* 0x0004220000000a00 */
[----:B------:R-:W-:Y:S02]  /*2ab0*/  IMAD R5, R6, R3, RZ ;  /* 0x0000000306057224 */ /* 0x000fe400078e02ff */
[----:B------:R-:W-:Y:S01]  /*2ac0*/  IMAD.MOV.U32 R6, RZ, RZ, RZ ;  /* 0x000000ffff067224 */ /* 0x000fe200078e00ff */
[----:B------:R2:W0:Y:S03]  /*2ad0*/  LDS.64 R74, [R11+0x70] ;  /* 0x000070000b4a7984 */ /* 0x0004260000000a00 */
[----:B------:R-:W-:Y:S01]  /*2ae0*/  IMAD.HI.U32 R5, R7, R5, R6 ;  /* 0x0000000507057227 */ /* 0x000fe200078e0006 */
[----:B------:R2:W0:Y:S03]  /*2af0*/  LDS.64 R72, [R11+0x80] ;  /* 0x000080000b487984 */ /* 0x0004260000000a00 */
[----:B------:R-:W-:Y:S01]  /*2b00*/  IMAD R6, R4, R13, R10 ;  /* 0x0000000d04067224 */ /* 0x000fe200078e020a */
[----:B------:R2:W0:Y:S01]  /*2b10*/  LDS.64 R70, [R11+0x90] ;  /* 0x000090000b467984 */ /* 0x0004220000000a00 */
[----:B----4-:R-:W-:-:S03]  /*2b20*/  VIADD R7, R12, UR4 ;  /* 0x000000040c077c36 */ /* 0x010fc60008000000 */
[----:B------:R2:W4:Y:S01]  /*2b30*/  LDS.64 R68, [R11+0xa0] ;  /* 0x0000a0000b447984 */ /* 0x0005220000000a00 */
[----:B------:R-:W-:-:S03]  /*2b40*/  SHF.R.S32.HI R10, RZ, 0x1f, R6 ;  /* 0x0000001fff0a7819 */ /* 0x000fc60000011406 */
        /* <DEDUP_REMOVED lines=18> */
[----:B------:R2:W0:Y:S04]  /*2c70*/  LDS.64 R30, [R11+0x1d0] ;  /* 0x0001d0000b1e7984 */ /* 0x0004280000000a00 */
[----:B------:R2:W0:Y:S04]  /*2c80*/  LDS.64 R20, [R11+0x1e0] ;  /* 0x0001e0000b147984 */ /* 0x0004280000000a00 */
[----:B-1--4-:R2:W0:Y:S02]  /*2c90*/  LDS.64 R8, [R11+0x1f0] ;  /* 0x0001f0000b087984 */ /* 0x0124240000000a00 */
.L_x_3138:
[----:B012---:R-:W0:Y:S01]  /*2ca0*/  LDC R11, c[0x0][0x284] ;  /* 0x0000a100ff0b7b82 */ /* 0x007e220000000800 */
[----:B------:R-:W-:Y:S02]  /*2cb0*/  IABS R14, R154 ;  /* 0x0000009a000e7213 */ /* 0x000fe40000000000 */
[----:B------:R-:W-:-:S03]  /*2cc0*/  ISETP.GE.AND P1, PT, R154, RZ, PT ;  /* 0x000000ff9a00720c */ /* 0x000fc60003f26270 */
[----:B------:R-:W-:-:S05]  /*2cd0*/  IMAD.HI.U32 R12, R5, R14, RZ ;  /* 0x0000000e050c7227 */ /* 0x000fca00078e00ff */
[----:B------:R-:W-:Y:S02]  /*2ce0*/  IADD3 R13, -R12, RZ, RZ ;  /* 0x000000ff0c0d7210 */ /* 0x000fe40007ffe1ff */
[----:B0-----:R-:W-:-:S05]  /*2cf0*/  IABS R15, R11 ;  /* 0x0000000b000f7213 */ /* 0x001fca0000000000 */
[----:B------:R-:W-:Y:S02]  /*2d00*/  IMAD R12, R15, R13, R14 ;  /* 0x0000000d0f0c7224 */ /* 0x000fe400078e020e */
[----:B------:R-:W-:-:S03]  /*2d10*/  IMAD R13, R2, R11, RZ ;  /* 0x0000000b020d7224 */ /* 0x000fc600078e02ff */
[----:B------:R-:W-:-:S13]  /*2d20*/  ISETP.GT.U32.AND P0, PT, R3, R12, PT ;  /* 0x0000000c0300720c */ /* 0x000fda0003f04070 */
[----:B------:R-:W-:-:S05]  /*2d30*/  @!P0 IMAD.IADD R12, R12, 0x1, -R15 ;  /* 0x000000010c0c8824 */ /* 0x000fca00078e0a0f */
[----:B------:R-:W-:-:S13]  /*2d40*/  ISETP.GT.U32.AND P0, PT, R3, R12, PT ;  /* 0x0000000c0300720c */ /* 0x000fda0003f04070 */
[----:B------:R-:W-:Y:S01]  /*2d50*/  @!P0 IMAD.IADD R12, R12, 0x1, -R15 ;  /* 0x000000010c0c8824 */ /* 0x000fe200078e0a0f */
[----:B------:R-:W-:-:S04]  /*2d60*/  ISETP.NE.AND P0, PT, R11, RZ, PT ;  /* 0x000000ff0b00720c */ /* 0x000fc80003f05270 */
[----:B------:R-:W-:Y:S02]  /*2d70*/  @!P1 IADD3 R12, -R12, RZ, RZ ;  /* 0x000000ff0c0c9210 */ /* 0x000fe40007ffe1ff */
[----:B------:R-:W-:-:S07]  /*2d80*/  ISETP.GE.AND P1, PT, R154, R17, PT ;  /* 0x000000119a00720c */ /* 0x000fce0003f26270 */
[----:B------:R-:W-:-:S04]  /*2d90*/  @!P0 LOP3.LUT R12, RZ, R11, RZ, 0x33, !PT ;  /* 0x0000000bff0c8212 */ /* 0x000fc800078e33ff */
[----:B------:R-:W-:Y:S01]  /*2da0*/  SHF.R.S32.HI R156, RZ, 0x1f, R12 ;  /* 0x0000001fff9c7819 */ /* 0x000fe2000001140c */
[C---:B------:R-:W-:Y:S01]  /*2db0*/  IMAD.IADD R160, R12.reuse, 0x1, R11 ;  /* 0x000000010ca07824 */ /* 0x040fe200078e020b */
[----:B------:R-:W-:-:S03]  /*2dc0*/  IADD3 R15, P2, R12, R13, RZ ;  /* 0x0000000d0c0f7210 */ /* 0x000fc60007f5e0ff */
[----:B------:R-:W-:Y:S01]  /*2dd0*/  IMAD.SHL.U32 R14, R160, 0x8, RZ ;  /* 0x00000008a00e7824 */ /* 0x000fe200078e00ff */
[----:B------:R-:W-:Y:S02]  /*2de0*/  LEA.HI.X.SX32 R158, R13, R156, 0x1, P2 ;  /* 0x0000009c0d9e7211 */ /* 0x000fe400010f0eff */
[C---:B------:R-:W-:Y:S02]  /*2df0*/  LEA R156, P2, R15.reuse, UR8, 0x2 ;  /* 0x000000080f9c7c11 */ /* 0x040fe4000f8410ff */
[----:B------:R-:W-:Y:S02]  /*2e00*/  ISETP.GE.OR P0, PT, R14, R25, P1 ;  /* 0x000000190e00720c */ /* 0x000fe40000f06670 */
[----:B------:R-:W-:-:S11]  /*2e10*/  LEA.HI.X R157, R15, UR9, R158, 0x2, P2 ;  /* 0x000000090f9d7c11 */ /* 0x000fd600090f149e */
[----:B------:R-:W2:Y:S01]  /*2e20*/  @!P0 LDG.E R15, desc[UR36][R156.64] ;  /* 0x000000249c0f8981 */ /* 0x000ea2000c1e1900 */
[----:B------:R-:W-:Y:S01]  /*2e30*/  IADD3 R158, R160, R11, RZ ;  /* 0x0000000ba09e7210 */ /* 0x000fe20007ffe0ff */
[----:B------:R-:W2:Y:S04]  /*2e40*/  @!P0 LDC R162, c[0x0][0x288] ;  /* 0x0000a200ffa28b82 */ /* 0x000ea80000000800 */
[----:B------:R-:W-:-:S05]  /*2e50*/  IMAD.SHL.U32 R160, R158, 0x8, RZ ;  /* 0x000000089ea07824 */ /* 0x000fca00078e00ff */
[----:B------:R-:W-:-:S13]  /*2e60*/  ISETP.GE.OR P5, PT, R160, R25, P1 ;  /* 0x00000019a000720c */ /* 0x000fda0000fa6670 */
[----:B------:R-:W4:Y:S01]  /*2e70*/  @!P5 LDG.E R155, desc[UR36][R156.64] ;  /* 0x000000249c9bd981 */ /* 0x000f22000c1e1900 */
[----:B------:R-:W-:-:S05]  /*2e80*/  IMAD.IADD R158, R158, 0x1, R11 ;  /* 0x000000019e9e7824 */ /* 0x000fca00078e020b */
[----:B------:R-:W-:-:S04]  /*2e90*/  SHF.L.U32 R158, R158, 0x3, RZ ;  /* 0x000000039e9e7819 */ /* 0x000fc800000006ff */
[----:B------:R-:W-:-:S13]  /*2ea0*/  ISETP.GE.OR P3, PT, R158, R25, P1 ;  /* 0x000000199e00720c */ /* 0x000fda0000f66670 */
[----:B------:R-:W3:Y:S01]  /*2eb0*/  @!P3 LDG.E R29, desc[UR36][R156.64] ;  /* 0x000000249c1db981 */ /* 0x000ee2000c1e1900 */
[----:B--2---:R-:W-:-:S04]  /*2ec0*/  @!P0 IMAD R15, R15, R162, RZ ;  /* 0x000000a20f0f8224 */ /* 0x004fc800078e02ff */
[----:B------:R-:W-:-:S04]  /*2ed0*/  @!P0 IMAD R15, R15, 0xe0, RZ ;  /* 0x000000e00f0f8824 */ /* 0x000fc800078e02ff */
[----:B------:R-:W-:Y:S02]  /*2ee0*/  @!P0 IMAD R159, R15, R11, R14 ;  /* 0x0000000b0f9f8224 */ /* 0x000fe400078e020e */
[----:B------:R-:W0:Y:S03]  /*2ef0*/  @!P0 LDC.64 R14, c[0x0][0x248] ;  /* 0x00009200ff0e8b82 */ /* 0x000e260000000a00 */
[----:B------:R-:W-:-:S04]  /*2f00*/  @!P0 IADD3 R161, P2, R6, R159, RZ ;  /* 0x0000009f06a18210 */ /* 0x000fc80007f5e0ff */
[----:B------:R-:W-:Y:S02]  /*2f10*/  @!P0 LEA.HI.X.SX32 R164, R159, R10, 0x1, P2 ;  /* 0x0000000a9fa48211 */ /* 0x000fe400010f0eff */
[C---:B0-----:R-:W-:Y:S02]  /*2f20*/  @!P0 LEA R162, P2, R161.reuse, R14, 0x1 ;  /* 0x0000000ea1a28211 */ /* 0x041fe400078408ff */
[----:B------:R-:W4:Y:S02]  /*2f30*/  @!P5 LDC R14, c[0x0][0x288] ;  /* 0x0000a200ff0edb82 */ /* 0x000f240000000800 */
[----:B------:R-:W-:Y:S01]  /*2f40*/  @!P0 LEA.HI.X R163, R161, R15, R164, 0x1, P2 ;  /* 0x0000000fa1a38211 */ /* 0x000fe200010f0ca4 */
[----:B----4-:R-:W-:-:S04]  /*2f50*/  @!P5 IMAD R14, R155, R14, RZ ;  /* 0x0000000e9b0ed224 */ /* 0x010fc800078e02ff */
[----:B------:R-:W-:-:S04]  /*2f60*/  @!P5 IMAD R14, R14, 0xe0, RZ ;  /* 0x000000e00e0ed824 */ /* 0x000fc800078e02ff */
[----:B------:R-:W-:Y:S02]  /*2f70*/  @!P5 IMAD R155, R14, R11, R160 ;  /* 0x0000000b0e9bd224 */ /* 0x000fe400078e02a0 */
[----:B------:R-:W0:Y:S03]  /*2f80*/  @!P5 LDC.64 R14, c[0x0][0x248] ;  /* 0x00009200ff0edb82 */ /* 0x000e260000000a00 */
[----:B------:R-:W-:-:S04]  /*2f90*/  @!P5 IADD3 R159, P2, R6, R155, RZ ;  /* 0x0000009b069fd210 */ /* 0x000fc80007f5e0ff */
[----:B------:R-:W-:Y:S02]  /*2fa0*/  @!P5 LEA.HI.X.SX32 R164, R155, R10, 0x1, P2 ;  /* 0x0000000a9ba4d211 */ /* 0x000fe400010f0eff */
[C---:B0-----:R-:W-:Y:S02]  /*2fb0*/  @!P5 LEA R160, P2, R159.reuse, R14, 0x1 ;  /* 0x0000000e9fa0d211 */ /* 0x041fe400078408ff */
[----:B------:R-:W3:Y:S02]  /*2fc0*/  @!P3 LDC R14, c[0x0][0x288] ;  /* 0x0000a200ff0ebb82 */ /* 0x000ee40000000800 */
[----:B------:R-:W-:Y:S02]  /*2fd0*/  @!P5 LEA.HI.X R161, R159, R15, R164, 0x1, P2 ;  /* 0x0000000f9fa1d211 */ /* 0x000fe400010f0ca4 */
[----:B------:R-:W-:-:S04]  /*2fe0*/  ISETP.GE.AND P2, PT, R154, R17, PT ;  /* 0x000000119a00720c */ /* 0x000fc80003f46270 */
[----:B------:R-:W-:Y:S02]  /*2ff0*/  SEL R91, R91, RZ, P2 ;  /* 0x000000ff5b5b7207 */ /* 0x000fe40001000000 */
[----:B------:R-:W-:-:S06]  /*3000*/  SEL R90, R90, RZ, P2 ;  /* 0x000000ff5a5a7207 */ /* 0x000fcc0001000000 */
[----:B------:R-:W2:Y:S01]  /*3010*/  @!P0 LDG.E.64 R90, desc[UR36][R162.64] ;  /* 0x00000024a25a8981 */ /* 0x000ea2000c1e1b00 */
[----:B---3--:R-:W-:-:S04]  /*3020*/  @!P3 IMAD R14, R29, R14, RZ ;  /* 0x0000000e1d0eb224 */ /* 0x008fc800078e02ff */
[----:B------:R-:W-:-:S04]  /*3030*/  @!P3 IMAD R14, R14, 0xe0, RZ ;  /* 0x000000e00e0eb824 */ /* 0x000fc800078e02ff */
[----:B------:R-:W-:Y:S02]  /*3040*/  @!P3 IMAD R29, R14, R11, R158 ;  /* 0x0000000b0e1db224 */ /* 0x000fe400078e029e */
[----:B------:R-:W0:Y:S03]  /*3050*/  @!P3 LDC.64 R14, c[0x0][0x248] ;  /* 0x00009200ff0ebb82 */ /* 0x000e260000000a00 */
[----:B------:R-:W-:-:S04]  /*3060*/  @!P3 IADD3 R155, P0, R6, R29, RZ ;  /* 0x0000001d069bb210 */ /* 0x000fc80007f1e0ff */
[----:B------:R-:W-:Y:S02]  /*3070*/  @!P3 LEA.HI.X.SX32 R164, R29, R10, 0x1, P0 ;  /* 0x0000000a1da4b211 */ /* 0x000fe400000f0eff */
[----:B0-----:R-:W-:-:S04]  /*3080*/  @!P3 LEA R158, P0, R155, R14, 0x1 ;  /* 0x0000000e9b9eb211 */ /* 0x001fc800078008ff */
[----:B------:R-:W-:Y:S01]  /*3090*/  @!P3 LEA.HI.X R159, R155, R15, R164, 0x1, P0 ;  /* 0x0000000f9b9fb211 */ /* 0x000fe200000f0ca4 */
[----:B------:R-:W-:-:S04]  /*30a0*/  IMAD R164, R11, 0x4, R12 ;  /* 0x000000040ba47824 */ /* 0x000fc800078e020c */
[----:B------:R-:W-:-:S05]  /*30b0*/  IMAD.SHL.U32 R29, R164, 0x8, RZ ;  /* 0x00000008a41d7824 */ /* 0x000fca00078e00ff */
[----:B------:R-:W-:-:S13]  /*30c0*/  ISETP.GE.OR P4, PT, R29, R25, P1 ;  /* 0x000000191d00720c */ /* 0x000fda0000f86670 */
[----:B------:R-:W3:Y:S01]  /*30d0*/  @!P4 LDG.E R14, desc[UR36][R156.64] ;  /* 0x000000249c0ec981 */ /* 0x000ee2000c1e1900 */
[----:B------:R-:W3:Y:S01]  /*30e0*/  @!P4 LDC R15, c[0x0][0x288] ;  /* 0x0000a200ff0fcb82 */ /* 0x000ee20000000800 */
[----:B------:R-:W-:Y:S02]  /*30f0*/  SEL R93, R93, RZ, P2 ;  /* 0x000000ff5d5d7207 */ /* 0x000fe40001000000 */
[----:B------:R-:W-:Y:S02]  /*3100*/  SEL R92, R92, RZ, P2 ;  /* 0x000000ff5c5c7207 */ /* 0x000fe40001000000 */
[----:B------:R-:W-:-:S04]  /*3110*/  IADD3 R164, R164, R11, RZ ;  /* 0x0000000ba4a47210 */ /* 0x000fc80007ffe0ff */
[----:B------:R0:W4:Y:S02]  /*3120*/  @!P5 LDG.E.64 R92, desc[UR36][R160.64] ;  /* 0x00000024a05cd981 */ /* 0x000124000c1e1b00 */
[----:B0-----:R-:W-:Y:S02]  /*3130*/  IMAD.SHL.U32 R160, R164, 0x8, RZ ;  /* 0x00000008a4a07824 */ /* 0x001fe400078e00ff */
[----:B---3--:R-:W-:Y:S02]  /*3140*/  @!P4 IMAD R155, R14, R15, RZ ;  /* 0x0000000f0e9bc224 */ /* 0x008fe400078e02ff */
[----:B------:R-:W0:Y:S02]  /*3150*/  @!P4 LDC.64 R14, c[0x0][0x248] ;  /* 0x00009200ff0ecb82 */ /* 0x000e240000000a00 */
[----:B------:R-:W-:-:S04]  /*3160*/  @!P4 IMAD R162, R155, 0xe0, RZ ;  /* 0x000000e09ba2c824 */ /* 0x000fc800078e02ff */
[----:B------:R-:W-:-:S05]  /*3170*/  @!P4 IMAD R29, R162, R11, R29 ;  /* 0x0000000ba21dc224 */ /* 0x000fca00078e021d */
[----:B------:R-:W-:-:S04]  /*3180*/  @!P4 IADD3 R155, P0, R6, R29, RZ ;  /* 0x0000001d069bc210 */ /* 0x000fc80007f1e0ff */
[----:B------:R-:W-:Y:S02]  /*3190*/  @!P4 LEA.HI.X.SX32 R29, R29, R10, 0x1, P0 ;  /* 0x0000000a1d1dc211 */ /* 0x000fe400000f0eff */
[----:B0-----:R-:W-:-:S04]  /*31a0*/  @!P4 LEA R162, P0, R155, R14, 0x1 ;  /* 0x0000000e9ba2c211 */ /* 0x001fc800078008ff */
[----:B------:R-:W-:Y:S02]  /*31b0*/  @!P4 LEA.HI.X R163, R155, R15, R29, 0x1, P0 ;  /* 0x0000000f9ba3c211 */ /* 0x000fe400000f0c1d */
[----:B------:R-:W-:-:S13]  /*31c0*/  ISETP.GE.OR P0, PT, R160, R25, P1 ;  /* 0x00000019a000720c */ /* 0x000fda0000f06670 */
[----:B------:R-:W3:Y:S01]  /*31d0*/  @!P0 LDG.E R14, desc[UR36][R156.64] ;  /* 0x000000249c0e8981 */ /* 0x000ee2000c1e1900 */
[----:B------:R-:W3:Y:S01]  /*31e0*/  @!P0 LDC R15, c[0x0][0x288] ;  /* 0x0000a200ff0f8b82 */ /* 0x000ee20000000800 */
[----:B------:R-:W-:Y:S01]  /*31f0*/  IMAD.IADD R164, R164, 0x1, R11 ;  /* 0x00000001a4a47824 */ /* 0x000fe200078e020b */
[----:B------:R-:W-:-:S04]  /*3200*/  SEL R95, R95, RZ, P2 ;  /* 0x000000ff5f5f7207 */ /* 0x000fc80001000000 */
[----:B------:R-:W-:Y:S02]  /*3210*/  SHF.L.U32 R164, R164, 0x3, RZ ;  /* 0x00000003a4a47819 */ /* 0x000fe400000006ff */
[----:B------:R-:W-:Y:S02]  /*3220*/  SEL R94, R94, RZ, P2 ;  /* 0x000000ff5e5e7207 */ /* 0x000fe40001000000 */
[----:B------:R-:W-:-:S04]  /*3230*/  ISETP.GE.OR P5, PT, R164, R25, P1 ;  /* 0x00000019a400720c */ /* 0x000fc80000fa6670 */
[----:B------:R0:W4:Y:S01]  /*3240*/  @!P3 LDG.E.64 R94, desc[UR36][R158.64] ;  /* 0x000000249e5eb981 */ /* 0x000122000c1e1b00 */
[----:B---3--:R-:W-:Y:S02]  /*3250*/  @!P0 IMAD R29, R14, R15, RZ ;  /* 0x0000000f0e1d8224 */ /* 0x008fe400078e02ff */
[----:B------:R-:W1:Y:S02]  /*3260*/  @!P0 LDC.64 R14, c[0x0][0x248] ;  /* 0x00009200ff0e8b82 */ /* 0x000e640000000a00 */
[----:B------:R-:W-:-:S04]  /*3270*/  @!P0 IMAD R29, R29, 0xe0, RZ ;  /* 0x000000e01d1d8824 */ /* 0x000fc800078e02ff */
[----:B------:R-:W-:-:S05]  /*3280*/  @!P0 IMAD R29, R29, R11, R160 ;  /* 0x0000000b1d1d8224 */ /* 0x000fca00078e02a0 */
[----:B------:R-:W-:-:S04]  /*3290*/  @!P0 IADD3 R155, P3, R6, R29, RZ ;  /* 0x0000001d069b8210 */ /* 0x000fc80007f7e0ff */
[----:B------:R-:W-:Y:S02]  /*32a0*/  @!P0 LEA.HI.X.SX32 R29, R29, R10, 0x1, P3 ;  /* 0x0000000a1d1d8211 */ /* 0x000fe400018f0eff */
[C---:B-1----:R-:W-:Y:S02]  /*32b0*/  @!P0 LEA R160, P3, R155.reuse, R14, 0x1 ;  /* 0x0000000e9ba08211 */ /* 0x042fe400078608ff */
[----:B------:R-:W3:Y:S02]  /*32c0*/  @!P5 LDG.E R14, desc[UR36][R156.64] ;  /* 0x000000249c0ed981 */ /* 0x000ee4000c1e1900 */
[----:B------:R-:W-:Y:S02]  /*32d0*/  @!P0 LEA.HI.X R161, R155, R15, R29, 0x1, P3 ;  /* 0x0000000f9ba18211 */ /* 0x000fe400018f0c1d */
[----:B------:R-:W3:Y:S02]  /*32e0*/  @!P5 LDC R15, c[0x0][0x288] ;  /* 0x0000a200ff0fdb82 */ /* 0x000ee40000000800 */
        /* <DEDUP_REMOVED lines=14> */
[----:B------:R-:W-:Y:S01]  /*33d0*/  SEL R98, R98, RZ, P2 ;  /* 0x000000ff62627207 */ /* 0x000fe20001000000 */
[----:B------:R-:W-:Y:S01]  /*33e0*/  IMAD.IADD R164, R164, 0x1, R11 ;  /* 0x00000001a4a47824 */ /* 0x000fe200078e020b */
[----:B------:R-:W-:Y:S02]  /*33f0*/  SEL R97, R97, RZ, P2 ;  /* 0x000000ff61617207 */ /* 0x000fe40001000000 */
[----:B------:R-:W-:Y:S02]  /*3400*/  SEL R96, R96, RZ, P2 ;  /* 0x000000ff60607207 */ /* 0x000fe40001000000 */
[----:B------:R0:W4:Y:S04]  /*3410*/  @!P0 LDG.E.64 R98, desc[UR36][R160.64] ;  /* 0x00000024a0628981 */ /* 0x000128000c1e1b00 */
[----:B------:R1:W4:Y:S01]  /*3420*/  @!P4 LDG.E.64 R96, desc[UR36][R162.64] ;  /* 0x00000024a260c981 */ /* 0x000322000c1e1b00 */
[----:B0-----:R-:W-:-:S04]  /*3430*/  SHF.L.U32 R160, R164, 0x3, RZ ;  /* 0x00000003a4a07819 */ /* 0x001fc800000006ff */
[----:B------:R-:W-:Y:S01]  /*3440*/  ISETP.GE.OR P4, PT, R160, R25, P1 ;  /* 0x00000019a000720c */ /* 0x000fe20000f86670 */
[----:B---3--:R-:W-:Y:S02]  /*3450*/  @!P3 IMAD R155, R14, R15, RZ ;  /* 0x0000000f0e9bb224 */ /* 0x008fe400078e02ff */
[----:B------:R-:W0:Y:S02]  /*3460*/  @!P3 LDC.64 R14, c[0x0][0x248] ;  /* 0x00009200ff0ebb82 */ /* 0x000e240000000a00 */
[----:B-1----:R-:W-:-:S04]  /*3470*/  @!P3 IMAD R162, R155, 0xe0, RZ ;  /* 0x000000e09ba2b824 */ /* 0x002fc800078e02ff */
[----:B------:R-:W-:-:S05]  /*3480*/  @!P3 IMAD R29, R162, R11, R29 ;  /* 0x0000000ba21db224 */ /* 0x000fca00078e021d */
[----:B------:R-:W-:-:S04]  /*3490*/  @!P3 IADD3 R155, P0, R6, R29, RZ ;  /* 0x0000001d069bb210 */ /* 0x000fc80007f1e0ff */
[----:B------:R-:W-:Y:S02]  /*34a0*/  @!P3 LEA.HI.X.SX32 R29, R29, R10, 0x1, P0 ;  /* 0x0000000a1d1db211 */ /* 0x000fe400000f0eff */
[C---:B0-----:R-:W-:Y:S02]  /*34b0*/  @!P3 LEA R162, P0, R155.reuse, R14, 0x1 ;  /* 0x0000000e9ba2b211 */ /* 0x041fe400078008ff */
[----:B------:R-:W3:Y:S02]  /*34c0*/  @!P4 LDG.E R14, desc[UR36][R156.64] ;  /* 0x000000249c0ec981 */ /* 0x000ee4000c1e1900 */
[----:B------:R-:W-:Y:S02]  /*34d0*/  @!P3 LEA.HI.X R163, R155, R15, R29, 0x1, P0 ;  /* 0x0000000f9ba3b211 */ /* 0x000fe400000f0c1d */
[----:B------:R-:W3:Y:S01]  /*34e0*/  @!P4 LDC R15, c[0x0][0x288] ;  /* 0x0000a200ff0fcb82 */ /* 0x000ee20000000800 */
[----:B------:R-:W-:-:S04]  /*34f0*/  IMAD.IADD R164, R164, 0x1, R11 ;  /* 0x00000001a4a47824 */ /* 0x000fc800078e020b */
[----:B------:R-:W-:Y:S01]  /*3500*/  IMAD.SHL.U32 R164, R164, 0x8, RZ ;  /* 0x00000008a4a47824 */ /* 0x000fe200078e00ff */
[----:B------:R-:W-:Y:S02]  /*3510*/  SEL R101, R101, RZ, P2 ;  /* 0x000000ff65657207 */ /* 0x000fe40001000000 */
        /* <DEDUP_REMOVED lines=12> */
[----:B------:R-:W3:Y:S01]  /*35e0*/  @!P0 LDC R15, c[0x0][0x288] ;  /* 0x0000a200ff0f8b82 */ /* 0x000ee20000000800 */
[----:B------:R-:W-:Y:S02]  /*35f0*/  SEL R103, R103, RZ, P2 ;  /* 0x000000ff67677207 */ /* 0x000fe40001000000 */
[----:B------:R-:W-:-:S06]  /*3600*/  SEL R102, R102, RZ, P2 ;  /* 0x000000ff66667207 */ /* 0x000fcc0001000000 */
[----:B------:R-:W4:Y:S01]  /*3610*/  @!P3 LDG.E.64 R102, desc[UR36][R162.64] ;  /* 0x00000024a266b981 */ /* 0x000f22000c1e1b00 */
        /* <DEDUP_REMOVED lines=8> */
[----:B------:R-:W-:-:S05]  /*36a0*/  IMAD R164, R11, 0xa, R12 ;  /* 0x0000000a0ba47824 */ /* 0x000fca00078e020c */
[----:B------:R-:W-:-:S04]  /*36b0*/  SHF.L.U32 R29, R164, 0x3, RZ ;  /* 0x00000003a41d7819 */ /* 0x000fc800000006ff */
[----:B------:R-:W-:-:S13]  /*36c0*/  ISETP.GE.OR P5, PT, R29, R25, P1 ;  /* 0x000000191d00720c */ /* 0x000fda0000fa6670 */
[----:B------:R-:W3:Y:S01]  /*36d0*/  @!P5 LDG.E R14, desc[UR36][R156.64] ;  /* 0x000000249c0ed981 */ /* 0x000ee2000c1e1900 */
[----:B------:R-:W3:Y:S01]  /*36e0*/  @!P5 LDC R15, c[0x0][0x288] ;  /* 0x0000a200ff0fdb82 */ /* 0x000ee20000000800 */
[----:B------:R-:W-:Y:S02]  /*36f0*/  SEL R105, R105, RZ, P2 ;  /* 0x000000ff69697207 */ /* 0x000fe40001000000 */
[----:B------:R-:W-:Y:S01]  /*3700*/  SEL R104, R104, RZ, P2 ;  /* 0x000000ff68687207 */ /* 0x000fe20001000000 */
[----:B------:R-:W-:-:S05]  /*3710*/  IMAD.IADD R164, R164, 0x1, R11 ;  /* 0x00000001a4a47824 */ /* 0x000fca00078e020b */
        /* <DEDUP_REMOVED lines=13> */
[----:B------:R-:W-:-:S05]  /*37f0*/  IADD3 R164, R164, R11, RZ ;  /* 0x0000000ba4a47210 */ /* 0x000fca0007ffe0ff */
        /* <DEDUP_REMOVED lines=30> */
[----:B------:R-:W-:Y:S02]  /*39e0*/  IADD3 R164, R164, R11, RZ ;  /* 0x0000000ba4a47210 */ /* 0x000fe40007ffe0ff */
[----:B------:R-:W-:Y:S02]  /*39f0*/  SEL R109, R109, RZ, P2 ;  /* 0x000000ff6d6d7207 */ /* 0x000fe40001000000 */
[----:B------:R-:W-:Y:S01]  /*3a00*/  SEL R108, R108, RZ, P2 ;  /* 0x000000ff6c6c7207 */ /* 0x000fe20001000000 */
[----:B------:R0:W4:Y:S05]  /*3a10*/  @!P3 LDG.E.64 R110, desc[UR36][R160.64] ;  /* 0x00000024a06eb981 */ /* 0x00012a000c1e1b00 */
[----:B------:R1:W4:Y:S01]  /*3a20*/  @!P5 LDG.E.64 R108, desc[UR36][R162.64] ;  /* 0x00000024a26cd981 */ /* 0x000322000c1e1b00 */
[----:B0-----:R-:W-:-:S05]  /*3a30*/  IMAD.SHL.U32 R160, R164, 0x8, RZ ;  /* 0x00000008a4a07824 */ /* 0x001fca00078e00ff */
        /* <DEDUP_REMOVED lines=251> */
[----:B------:R-:W-:Y:S02]  /*49f0*/  IADD3 R164, R164, R11, RZ ;  /* 0x0000000ba4a47210 */ /* 0x000fe40007ffe0ff */
[----:B------:R-:W-:Y:S02]  /*4a00*/  SEL R143, R143, RZ, P2 ;  /* 0x000000ff8f8f7207 */ /* 0x000fe40001000000 */
[----:B------:R-:W-:Y:S01]  /*4a10*/  SEL R142, R142, RZ, P2 ;  /* 0x000000ff8e8e7207 */ /* 0x000fe20001000000 */
[----:B------:R-:W-:-:S05]  /*4a20*/  IMAD.SHL.U32 R164, R164, 0x8, RZ ;  /* 0x00000008a4a47824 */ /* 0x000fca00078e00ff */
[----:B------:R0:W4:Y:S01]  /*4a30*/  @!P3 LDG.E.64 R142, desc[UR36][R158.64] ;  /* 0x000000249e8eb981 */ /* 0x000122000c1e1b00 */
[----:B------:R-:W-:Y:S01]  /*4a40*/  ISETP.GE.OR P3, PT, R164, R25, P1 ;  /* 0x00000019a400720c */ /* 0x000fe20000f66670 */
        /* <DEDUP_REMOVED lines=12> */
[----:B------:R1:W4:Y:S01]  /*4b10*/  @!P4 LDG.E.64 R144, desc[UR36][R162.64] ;  /* 0x00000024a290c981 */ /* 0x000322000c1e1b00 */
[----:B---3--:R-:W-:Y:S02]  /*4b20*/  @!P3 IMAD R29, R14, R15, RZ ;  /* 0x0000000f0e1db224 */ /* 0x008fe400078e02ff */
[----:B------:R-:W0:Y:S02]  /*4b30*/  @!P3 LDC.64 R14, c[0x0][0x248] ;  /* 0x00009200ff0ebb82 */ /* 0x000e240000000a00 */
[----:B------:R-:W-:-:S04]  /*4b40*/  @!P3 IMAD R29, R29, 0xe0, RZ ;  /* 0x000000e01d1db824 */ /* 0x000fc800078e02ff */
[----:B------:R-:W-:Y:S01]  /*4b50*/  @!P3 IMAD R29, R29, R11, R164 ;  /* 0x0000000b1d1db224 */ /* 0x000fe200078e02a4 */
[----:B------:R-:W-:-:S04]  /*4b60*/  SHF.L.U32 R164, R12, 0x3, RZ ;  /* 0x000000030ca47819 */ /* 0x000fc800000006ff */
[----:B------:R-:W-:Y:S02]  /*4b70*/  ISETP.GE.OR P5, PT, R164, R25, P1 ;  /* 0x00000019a400720c */ /* 0x000fe40000fa6670 */
[----:B------:R-:W-:-:S04]  /*4b80*/  @!P3 IADD3 R155, P4, R6, R29, RZ ;  /* 0x0000001d069bb210 */ /* 0x000fc80007f9e0ff */
[----:B------:R-:W-:Y:S02]  /*4b90*/  @!P3 LEA.HI.X.SX32 R29, R29, R10, 0x1, P4 ;  /* 0x0000000a1d1db211 */ /* 0x000fe400020f0eff */
[----:B0-----:R-:W-:-:S05]  /*4ba0*/  @!P3 LEA R158, P4, R155, R14, 0x1 ;  /* 0x0000000e9b9eb211 */ /* 0x001fca00078808ff */
[----:B------:R-:W3:Y:S01]  /*4bb0*/  @!P5 LDG.E R14, desc[UR36][R156.64] ;  /* 0x000000249c0ed981 */ /* 0x000ee2000c1e1900 */
[----:B------:R-:W-:-:S04]  /*4bc0*/  IMAD R12, R11, 0x1f, R12 ;  /* 0x0000001f0b0c7824 */ /* 0x000fc800078e020c */
[----:B------:R-:W-:Y:S01]  /*4bd0*/  IMAD.SHL.U32 R12, R12, 0x8, RZ ;  /* 0x000000080c0c7824 */ /* 0x000fe200078e00ff */
[----:B------:R-:W-:Y:S02]  /*4be0*/  @!P3 LEA.HI.X R159, R155, R15, R29, 0x1, P4 ;  /* 0x0000000f9b9fb211 */ /* 0x000fe400020f0c1d */
[----:B------:R-:W3:Y:S02]  /*4bf0*/  @!P5 LDC R15, c[0x0][0x288] ;  /* 0x0000a200ff0fdb82 */ /* 0x000ee40000000800 */
[----:B------:R-:W-:-:S13]  /*4c00*/  ISETP.GE.OR P4, PT, R12, R25, P1 ;  /* 0x000000190c00720c */ /* 0x000fda0000f86670 */
[----:B------:R0:W2:Y:S01]  /*4c10*/  @!P4 LDG.E R29, desc[UR36][R156.64] ;  /* 0x000000249c1dc981 */ /* 0x0000a2000c1e1900 */
[----:B------:R-:W-:Y:S02]  /*4c20*/  SEL R147, R147, RZ, P2 ;  /* 0x000000ff93937207 */ /* 0x000fe40001000000 */
[----:B------:R-:W-:-:S06]  /*4c30*/  SEL R146, R146, RZ, P2 ;  /* 0x000000ff92927207 */ /* 0x000fcc0001000000 */
[----:B------:R-:W4:Y:S01]  /*4c40*/  @!P0 LDG.E.64 R146, desc[UR36][R160.64] ;  /* 0x00000024a0928981 */ /* 0x000f22000c1e1b00 */
[----:B------:R-:W-:Y:S02]  /*4c50*/  SEL R149, R149, RZ, P2 ;  /* 0x000000ff95957207 */ /* 0x000fe40001000000 */
[----:B------:R-:W-:Y:S01]  /*4c60*/  SEL R148, R148, RZ, P2 ;  /* 0x000000ff94947207 */ /* 0x000fe20001000000 */
[----:B---3--:R-:W-:-:S04]  /*4c70*/  @!P5 IMAD R14, R14, R15, RZ ;  /* 0x0000000f0e0ed224 */ /* 0x008fc800078e02ff */
[----:B------:R-:W-:-:S04]  /*4c80*/  @!P5 IMAD R14, R14, 0xe0, RZ ;  /* 0x000000e00e0ed824 */ /* 0x000fc800078e02ff */
[----:B------:R-:W-:Y:S02]  /*4c90*/  @!P5 IMAD R155, R14, R11, R164 ;  /* 0x0000000b0e9bd224 */ /* 0x000fe400078e02a4 */
[----:B------:R-:W0:Y:S03]  /*4ca0*/  @!P5 LDC.64 R14, c[0x0][0x248] ;  /* 0x00009200ff0edb82 */ /* 0x000e260000000a00 */
[----:B-1----:R-:W-:-:S04]  /*4cb0*/  @!P5 IADD3 R162, P0, R6, R155, RZ ;  /* 0x0000009b06a2d210 */ /* 0x002fc80007f1e0ff */
[----:B------:R-:W-:Y:S02]  /*4cc0*/  @!P5 LEA.HI.X.SX32 R155, R155, R10, 0x1, P0 ;  /* 0x0000000a9b9bd211 */ /* 0x000fe400000f0eff */
[----:B0-----:R-:W-:-:S04]  /*4cd0*/  @!P5 LEA R156, P0, R162, R14, 0x1 ;  /* 0x0000000ea29cd211 */ /* 0x001fc800078008ff */
[----:B------:R-:W-:Y:S02]  /*4ce0*/  @!P5 LEA.HI.X R157, R162, R15, R155, 0x1, P0 ;  /* 0x0000000fa29dd211 */ /* 0x000fe400000f0c9b */
[----:B------:R-:W2:Y:S03]  /*4cf0*/  @!P4 LDC R162, c[0x0][0x288] ;  /* 0x0000a200ffa2cb82 */ /* 0x000ea60000000800 */
[----:B------:R0:W3:Y:S05]  /*4d00*/  @!P5 LDG.E.64 R148, desc[UR36][R156.64] ;  /* 0x000000249c94d981 */ /* 0x0000ea000c1e1b00 */
[----:B------:R-:W1:Y:S01]  /*4d10*/  @!P4 LDC.64 R14, c[0x0][0x248] ;  /* 0x00009200ff0ecb82 */ /* 0x000e620000000a00 */
[----:B--2---:R-:W-:-:S04]  /*4d20*/  @!P4 IMAD R29, R29, R162, RZ ;  /* 0x000000a21d1dc224 */ /* 0x004fc800078e02ff */
[----:B------:R-:W-:-:S04]  /*4d30*/  @!P4 IMAD R29, R29, 0xe0, RZ ;  /* 0x000000e01d1dc824 */ /* 0x000fc800078e02ff */
[----:B------:R-:W-:-:S05]  /*4d40*/  @!P4 IMAD R11, R29, R11, R12 ;  /* 0x0000000b1d0bc224 */ /* 0x000fca00078e020c */
[----:B------:R-:W-:-:S04]  /*4d50*/  @!P4 IADD3 R12, P0, R6, R11, RZ ;  /* 0x0000000b060cc210 */ /* 0x000fc80007f1e0ff */
[----:B------:R-:W-:Y:S02]  /*4d60*/  @!P4 LEA.HI.X.SX32 R11, R11, R10, 0x1, P0 ;  /* 0x0000000a0b0bc211 */ /* 0x000fe400000f0eff */
[----:B-1----:R-:W-:Y:S02]  /*4d70*/  @!P4 LEA R14, P0, R12, R14, 0x1 ;  /* 0x0000000e0c0ec211 */ /* 0x002fe400078008ff */
[----:B------:R-:W-:Y:S02]  /*4d80*/  SEL R151, R151, RZ, P2 ;  /* 0x000000ff97977207 */ /* 0x000fe40001000000 */
[----:B------:R-:W-:Y:S02]  /*4d90*/  SEL R150, R150, RZ, P2 ;  /* 0x000000ff96967207 */ /* 0x000fe40001000000 */
[----:B------:R-:W-:Y:S02]  /*4da0*/  @!P4 LEA.HI.X R15, R12, R15, R11, 0x1, P0 ;  /* 0x0000000f0c0fc211 */ /* 0x000fe400000f0c0b */
[----:B------:R-:W-:-:S02]  /*4db0*/  ISETP.NE.U32.AND P0, PT, RZ, UR6, PT ;  /* 0x00000006ff007c0c */ /* 0x000fc4000bf05070 */
[----:B------:R-:W2:Y:S02]  /*4dc0*/  @!P3 LDG.E.64 R150, desc[UR36][R158.64] ;  /* 0x000000249e96b981 */ /* 0x000ea4000c1e1b00 */
[----:B------:R-:W-:Y:S02]  /*4dd0*/  ISETP.NE.AND.EX P0, PT, RZ, UR7, PT, P0 ;  /* 0x00000007ff007c0c */ /* 0x000fe4000bf05300 */
[----:B------:R-:W-:Y:S02]  /*4de0*/  SEL R153, R153, RZ, P2 ;  /* 0x000000ff99997207 */ /* 0x000fe40001000000 */
[----:B------:R-:W-:-:S06]  /*4df0*/  SEL R152, R152, RZ, P2 ;  /* 0x000000ff98987207 */ /* 0x000fcc0001000000 */
[----:B------:R-:W2:Y:S03]  /*4e00*/  @!P4 LDG.E.64 R152, desc[UR36][R14.64] ;  /* 0x000000240e98c981 */ /* 0x000ea6000c1e1b00 */
[--C-:B0-----:R-:W-:Y:S02]  /*4e10*/  @P0 SHF.R.S32.HI R156, RZ, 0x1f, R13.reuse ;  /* 0x0000001fff9c0819 */ /* 0x101fe4000001140d */
[----:B------:R-:W-:Y:S02]  /*4e20*/  @P0 IADD3 R12, P2, P3, R154, UR6, R13 ;  /* 0x000000069a0c0c10 */ /* 0x000fe4000fb5e00d */
[----:B------:R-:W-:-:S04]  /*4e30*/  @P0 SHF.R.S32.HI R11, RZ, 0x1f, R154 ;  /* 0x0000001fff0b0819 */ /* 0x000fc8000001149a */
[----:B------:R-:W-:-:S05]  /*4e40*/  @P0 IADD3.X R13, R11, UR7, R156, P2, P3 ;  /* 0x000000070b0d0c10 */ /* 0x000fca00097e649c */
[----:B------:R0:W2:Y:S01]  /*4e50*/  @P0 LDG.E.U8 R12, desc[UR36][R12.64] ;  /* 0x000000240c0c0981 */ /* 0x0000a2000c1e1100 */
[----:B---3--:R-:W-:-:S06]  /*4e60*/  HMUL2 R11, R88, R148 ;  /* 0x00000094580b7232 */ /* 0x008fcc0000000000 */
[----:B------:R-:W-:-:S08]  /*4e70*/  HFMA2.MMA R11, R86, R90, R11 ;  /* 0x0000005a560b7235 */ /* 0x000fd0000000000b */
[----:B----4-:R-:W-:-:S08]  /*4e80*/  HFMA2.MMA R11, R84, R92, R11 ;  /* 0x0000005c540b7235 */ /* 0x010fd0000000000b */
        /* <DEDUP_REMOVED lines=11> */
[----:B------:R-:W-:Y:S02]  /*4f40*/  HFMA2.MMA R29, R60, R116, R11 ;  /* 0x000000743c1d7235 */ /* 0x000fe4000000000b */
[----:B0-----:R-:W-:-:S06]  /*4f50*/  HFMA2.MMA R13, R89, R149, -RZ ;  /* 0x00000095590d7235 */ /* 0x001fcc00001000ff */
[----:B------:R-:W-:-:S08]  /*4f60*/  HFMA2.MMA R29, R58, R118, R29 ;  /* 0x000000763a1d7235 */ /* 0x000fd0000000001d */
        /* <DEDUP_REMOVED lines=42> */
[----:B--2---:R-:W-:Y:S01]  /*5210*/  HFMA2.MMA R15, R20, R150, R15 ;  /* 0x00000096140f7235 */ /* 0x004fe2000000000f */
[----:B------:R-:W-:-:S04]  /*5220*/  HFMA2 R13, R31, R147, R13 ;  /* 0x000000931f0d7231 */ /* 0x000fc8000000000d */
[----:B------:R-:W-:-:S03]  /*5230*/  HFMA2 R13, R21, R151, R13 ;  /* 0x00000097150d7231 */ /* 0x000fc6000000000d */
[----:B------:R-:W-:Y:S01]  /*5240*/  HFMA2.MMA R15, R8, R152, R15 ;  /* 0x00000098080f7235 */ /* 0x000fe2000000000f */
[----:B------:R-:W-:Y:S01]  /*5250*/  HFMA2 R13, R9, R153, R13 ;  /* 0x00000099090d7231 */ /* 0x000fe2000000000d */
[----:B------:R-:W-:Y:S01]  /*5260*/  ISETP.NE.AND P0, PT, R12, RZ, P0 ;  /* 0x000000ff0c00720c */ /* 0x000fe20000705270 */
[----:B------:R-:W-:-:S07]  /*5270*/  UMOV UR4, 0xffffffff ;  /* 0xffffffff00047882 */ /* 0x000fce0000000000 */
[----:B------:R-:W-:-:S05]  /*5280*/  HADD2 R13, R15, R13 ;  /* 0x0000000d0f0d7230 */ /* 0x000fca0000000000 */
[--C-:B------:R-:W-:Y:S02]  /*5290*/  HADD2.F32 R11, -RZ, R13.reuse.H0_H0 ;  /* 0x2000000dff0b7230 */ /* 0x100fe40000004100 */
[----:B------:R-:W-:Y:S01]  /*52a0*/  HADD2.F32 R12, -RZ, R13.H1_H1 ;  /* 0x3000000dff0c7230 */ /* 0x000fe20000004100 */
[----:B------:R-:W-:-:S04]  /*52b0*/  LOP3.LUT R29, R18, 0x1, RZ, 0xc0, !PT ;  /* 0x00000001121d7812 */ /* 0x000fc800078ec0ff */
[----:B------:R-:W-:Y:S01]  /*52c0*/  FADD.FTZ R13, R11, R12 ;  /* 0x0000000c0b0d7221 */ /* 0x000fe20000010000 */
[----:B------:R-:W-:Y:S06]  /*52d0*/  BRA.DIV UR4, `(.L_x_3135) ;  /* 0x0000003604187947 */ /* 0x000fec000b800000 */
[----:B------:R0:W1:Y:S02]  /*52e0*/  SHFL.BFLY PT, R14, R13, 0x1, 0x1f ;  /* 0x0c201f000d0e7f89 */ /* 0x00006400000e0000 */
.L_x_3186:
[----:B------:R-:W-:Y:S01]  /*52f0*/  ISETP.EQ.U32.OR P1, PT, R29, 0x1, P1 ;  /* 0x000000011d00780c */ /* 0x000fe20000f22470 */
        /* <DEDUP_REMOVED lines=13> */
[----:B------:R-:W-:-:S04]  /*53d0*/  @P2 IMAD R29, R29, R156, R154 ;  /* 0x0000009c1d1d2224 */ /* 0x000fc800078e029a */
[----:B0-----:R-:W-:-:S06]  /*53e0*/  @P2 IMAD.WIDE R12, R29, 0x2, R12 ;  /* 0x000000021d0c2825 */ /* 0x001fcc00078e020c */
[----:B------:R-:W2:Y:S01]  /*53f0*/  @P2 LDG.E.U16 R12, desc[UR36][R12.64] ;  /* 0x000000240c0c2981 */ /* 0x000ea2000c1e1500 */
[----:B-1----:R-:W-:-:S06]  /*5400*/  @P1 IMAD.WIDE R14, R19, 0x2, R14 ;  /* 0x00000002130e1825 */ /* 0x002fcc00078e020e */
[----:B------:R-:W3:Y:S01]  /*5410*/  @P1 LDG.E.U16 R14, desc[UR36][R14.64] ;  /* 0x000000240e0e1981 */ /* 0x000ee2000c1e1500 */
[----:B------:R-:W0:Y:S01]  /*5420*/  S2UR UR5, SR_CgaCtaId ;  /* 0x00000000000579c3 */ /* 0x000e220000008800 */
[----:B------:R-:W-:Y:S01]  /*5430*/  @P1 ISETP.GE.AND P3, PT, R154, R7, PT ;  /* 0x000000079a00120c */ /* 0x000fe20003f66270 */
[----:B------:R-:W-:Y:S02]  /*5440*/  UMOV UR4, 0x400 ;  /* 0x0000040000047882 */ /* 0x000fe40000000000 */
[----:B------:R-:W-:Y:S01]  /*5450*/  UIADD3 UR4, UR4, 0x220, URZ ;  /* 0x0000022004047890 */ /* 0x000fe2000fffe03f */
[----:B-----5:R-:W-:-:S04]  /*5460*/  @P1 SEL R29, R28, RZ, !P3 ;  /* 0x000000ff1c1d1207 */ /* 0x020fc80005800000 */
[----:B------:R-:W-:Y:S01]  /*5470*/  @P1 IADD3 R29, R29, R154, -R17 ;  /* 0x0000009a1d1d1210 */ /* 0x000fe20007ffe811 */
[----:B0-----:R-:W-:Y:S01]  /*5480*/  ULEA UR4, UR5, UR4, 0x18 ;  /* 0x0000000405047291 */ /* 0x001fe2000f8ec03f */
[----:B--2---:R-:W-:-:S05]  /*5490*/  @P2 HADD2.F32 R156, -RZ, R12.H0_H0 ;  /* 0x2000000cff9c2230 */ /* 0x004fca0000004100 */
[----:B------:R-:W-:Y:S01]  /*54a0*/  @P2 FADD.FTZ R11, R11, R156 ;  /* 0x0000009c0b0b2221 */ /* 0x000fe20000010000 */
[----:B------:R-:W-:Y:S01]  /*54b0*/  @P1 I2FP.F32.S32 R156, R29 ;  /* 0x0000001d009c1245 */ /* 0x000fe20000201400 */
[----:B---3--:R-:W-:-:S05]  /*54c0*/  @P1 HADD2.F32 R12, -RZ, R14.H0_H0 ;  /* 0x2000000eff0c1230 */ /* 0x008fca0000004100 */
[----:B------:R-:W-:Y:S01]  /*54d0*/  @P1 FFMA.FTZ R11, R156, R12, R11 ;  /* 0x0000000c9c0b1223 */ /* 0x000fe2000001000b */
[----:B------:R-:W-:-:S04]  /*54e0*/  IADD3 R12, -R26, R154, RZ ;  /* 0x0000009a1a0c7210 */ /* 0x000fc80007ffe1ff */
[----:B------:R-:W-:Y:S02]  /*54f0*/  LEA R12, R12, UR4, 0x2 ;  /* 0x000000040c0c7c11 */ /* 0x000fe4000f8e10ff */
[----:B------:R-:W-:-:S03]  /*5500*/  @!P0 FMNMX.FTZ R27, R27, R11, !PT ;  /* 0x0000000b1b1b8209 */ /* 0x000fc60007810000 */
[----:B------:R1:W-:Y:S04]  /*5510*/  STS [R12], R11 ;  /* 0x0000000b0c007388 */ /* 0x0003e80000000800 */
.L_x_3137:
[----:B------:R-:W-:Y:S05]  /*5520*/  BSYNC B1 ;  /* 0x0000000000017941 */ /* 0x000fea0003800000 */
.L_x_3136:
[----:B------:R-:W-:-:S05]  /*5530*/  VIADD R154, R154, 0x40 ;  /* 0x000000409a9a7836 */ /* 0x000fca0000000000 */
[----:B------:R-:W-:-:S13]  /*5540*/  ISETP.GE.AND P0, PT, R154, R0, PT ;  /* 0x000000009a00720c */ /* 0x000fda0003f06270 */
[----:B------:R-:W-:Y:S05]  /*5550*/  @!P0 BRA `(.L_x_3138) ;  /* 0xffffffd400d08947 */ /* 0x000fea000383ffff */
.L_x_3134:
[----:B------:R-:W-:Y:S05]  /*5560*/  BSYNC B0 ;  /* 0x0000000000007941 */ /* 0x000fea0003800000 */
.L_x_3133:
[----:B------:R-:W-:-:S03]  /*5570*/  UMOV UR4, 0xffffffff ;  /* 0xffffffff00047882 */ /* 0x000fc60000000000 */
[----:B------:R-:W-:Y:S05]  /*5580*/  BRA.DIV UR4, `(.L_x_3139) ;  /* 0x0000003204907947 */ /* 0x000fea000b800000 */
[----:B------:R-:W0:Y:S02]  /*5590*/  SHFL.BFLY PT, R14, R27, 0x10, 0x1f ;  /* 0x0e001f001b0e7f89 */ /* 0x000e2400000e0000 */
[----:B0-----:R-:W-:-:S05]  /*55a0*/  FMNMX.FTZ R13, R14, R27, !PT ;  /* 0x0000001b0e0d7209 */ /* 0x001fca0007810000 */
[----:B------:R-:W0:Y:S02]  /*55b0*/  SHFL.BFLY PT, R14, R13, 0x8, 0x1f ;  /* 0x0d001f000d0e7f89 */ /* 0x000e2400000e0000 */
[----:B0-----:R-:W-:-:S05]  /*55c0*/  FMNMX.FTZ R0, R13, R14, !PT ;  /* 0x0000000e0d007209 */ /* 0x001fca0007810000 */
[----:B------:R-:W0:Y:S02]  /*55d0*/  SHFL.BFLY PT, R14, R0, 0x4, 0x1f ;  /* 0x0c801f00000e7f89 */ /* 0x000e2400000e0000 */
[----:B0-----:R-:W-:-:S05]  /*55e0*/  FMNMX.FTZ R3, R0, R14, !PT ;  /* 0x0000000e00037209 */ /* 0x001fca0007810000 */
[----:B------:R0:W4:Y:S02]  /*55f0*/  SHFL.BFLY PT, R14, R3, 0x2, 0x1f ;  /* 0x0c401f00030e7f89 */ /* 0x00012400000e0000 */
.L_x_3192:
[----:B------:R-:W-:Y:S01]  /*5600*/  SHF.R.S32.HI R5, RZ, 0x1f, R18 ;  /* 0x0000001fff057819 */ /* 0x000fe20000011412 */
[----:B------:R-:W-:Y:S05]  /*5610*/  WARPSYNC.ALL ;  /* 0x0000000000007948 */ /* 0x000fea0003800000 */
[----:B------:R-:W-:-:S04]  /*5620*/  LEA.HI R5, R5, R18, RZ, 0x5 ;  /* 0x0000001205057211 */ /* 0x000fc800078f28ff */
[----:B------:R-:W-:-:S04]  /*5630*/  LOP3.LUT R7, R5, 0xffffffe0, RZ, 0xc0, !PT ;  /* 0xffffffe005077812 */ /* 0x000fc800078ec0ff */
[----:B------:R-:W-:-:S04]  /*5640*/  IADD3 R21, -R7, R18, RZ ;  /* 0x0000001207157210 */ /* 0x000fc80007ffe1ff */
[----:B------:R-:W-:-:S13]  /*5650*/  ISETP.NE.AND P0, PT, R21, RZ, PT ;  /* 0x000000ff1500720c */ /* 0x000fda0003f05270 */
[----:B-1----:R-:W1:Y:S01]  /*5660*/  @!P0 S2R R6, SR_CgaCtaId ;  /* 0x0000000000068919 */ /* 0x002e620000008800 */
[----:B------:R-:W-:Y:S02]  /*5670*/  @!P0 MOV R7, 0x400 ;  /* 0x0000040000078802 */ /* 0x000fe40000000f00 */
[----:B------:R-:W-:Y:S02]  /*5680*/  @!P0 SHF.R.S32.HI R0, RZ, 0x5, R5 ;  /* 0x00000005ff008819 */ /* 0x000fe40000011405 */
[----:B0---4-:R-:W-:Y:S02]  /*5690*/  @!P0 FMNMX.FTZ R3, R3, R14, !PT ;  /* 0x0000000e03038209 */ /* 0x011fe40007810000 */
        /* <DEDUP_REMOVED lines=8> */
[----:B------:R-:W-:Y:S01]  /*5720*/  ISETP.GT.AND P1, PT, R11, R17, PT ;  /* 0x000000110b00720c */ /* 0x000fe20003f24270 */
[----:B------:R-:W-:Y:S01]  /*5730*/  ULDC.64 UR8, c[0x0][0x2b0] ;  /* 0x0000ac0000087ab9 */ /* 0x000fe20000000a00 */
[----:B------:R-:W-:Y:S05]  /*5740*/  BSSY B0, `(.L_x_3140) ;  /* 0x000002d000007945 */ /* 0x000fea0003800000 */
        /* <DEDUP_REMOVED lines=12> */
[----:B------:R-:W4:Y:S01]  /*5810*/  S2R R3, SR_CgaCtaId ;  /* 0x0000000000037919 */ /* 0x000f220000008800 */
[----:B------:R-:W-:Y:S01]  /*5820*/  MOV R0, 0x400 ;  /* 0x0000040000007802 */ /* 0x000fe20000000f00 */
[----:B------:R-:W-:Y:S01]  /*5830*/  ULDC.64 UR4, c[0x0][0x2b0] ;  /* 0x0000ac0000047ab9 */ /* 0x000fe20000000a00 */
[----:B------:R-:W-:Y:S01]  /*5840*/  IMAD.MOV.U32 R8, RZ, RZ, RZ ;  /* 0x000000ffff087224 */ /* 0x000fe200078e00ff */
[----:B------:R-:W-:Y:S02]  /*5850*/  ISETP.NE.U32.AND P0, PT, RZ, UR4, PT ;  /* 0x00000004ff007c0c */ /* 0x000fe4000bf05070 */
[----:B------:R-:W-:Y:S02]  /*5860*/  IADD3 R0, R0, 0x220, RZ ;  /* 0x0000022000007810 */ /* 0x000fe40007ffe0ff */
[----:B------:R-:W-:Y:S02]  /*5870*/  ISETP.NE.AND.EX P0, PT, RZ, UR5, PT, P0 ;  /* 0x00000005ff007c0c */ /* 0x000fe4000bf05300 */
[----:B----4-:R-:W-:-:S02]  /*5880*/  LEA R14, R3, R0, 0x18 ;  /* 0x00000000030e7211 */ /* 0x010fc400078ec0ff */
[----:B------:R-:W-:-:S09]  /*5890*/  MOV R0, R11 ;  /* 0x0000000b00007202 */ /* 0x000fd20000000f00 */
.L_x_3145:
[----:B------:R-:W-:Y:S01]  /*58a0*/  IMAD.IADD R3, R0, 0x1, -R26 ;  /* 0x0000000100037824 */ /* 0x000fe200078e0a1a */
[----:B------:R-:W-:Y:S04]  /*58b0*/  BSSY B1, `(.L_x_3142) ;  /* 0x0000010000017945 */ /* 0x000fe80003800000 */
[----:B------:R-:W-:Y:S01]  /*58c0*/  LEA R12, R3, R14, 0x2 ;  /* 0x0000000e030c7211 */ /* 0x000fe200078e10ff */
[----:B------:R-:W-:Y:S06]  /*58d0*/  @!P0 BRA `(.L_x_3143) ;  /* 0x0000000000248947 */ /* 0x000fec0003800000 */
[----:B------:R-:W-:Y:S01]  /*58e0*/  IMAD R7, R2, UR6, RZ ;  /* 0x0000000602077c24 */ /* 0x000fe2000f8e02ff */
[----:B------:R-:W-:-:S04]  /*58f0*/  SHF.R.S32.HI R3, RZ, 0x1f, R0 ;  /* 0x0000001fff037819 */ /* 0x000fc80000011400 */
[--C-:B------:R-:W-:Y:S02]  /*5900*/  SHF.R.S32.HI R20, RZ, 0x1f, R7.reuse ;  /* 0x0000001fff147819 */ /* 0x100fe40000011407 */
[----:B0-----:R-:W-:-:S04]  /*5910*/  IADD3 R6, P2, P3, R0, UR8, R7 ;  /* 0x0000000800067c10 */ /* 0x001fc8000fb5e007 */
[----:B------:R-:W-:-:S05]  /*5920*/  IADD3.X R7, R3, UR9, R20, P2, P3 ;  /* 0x0000000903077c10 */ /* 0x000fca00097e6414 */
[----:B------:R-:W4:Y:S02]  /*5930*/  LDG.E.U8 R6, desc[UR36][R6.64] ;  /* 0x0000002406067981 */ /* 0x000f24000c1e1100 */
[----:B----4-:R-:W-:-:S13]  /*5940*/  ISETP.NE.AND P2, PT, R6, RZ, PT ;  /* 0x000000ff0600720c */ /* 0x010fda0003f45270 */
[----:B------:R-:W-:Y:S01]  /*5950*/  @P2 IMAD.MOV.U32 R3, RZ, RZ, RZ ;  /* 0x000000ffff032224 */ /* 0x000fe200078e00ff */
[----:B------:R-:W-:Y:S06]  /*5960*/  @P2 BRA `(.L_x_3144) ;  /* 0x0000000000102947 */ /* 0x000fec0003800000 */
.L_x_3143:
[----:B------:R-:W1:Y:S02]  /*5970*/  LDS R3, [R12] ;  /* 0x000000000c037984 */ /* 0x000e640000000800 */
[----:B-1----:R-:W-:-:S04]  /*5980*/  FADD.FTZ R3, -R10, R3 ;  /* 0x000000030a037221 */ /* 0x002fc80000010100 */
[----:B------:R-:W-:-:S06]  /*5990*/  FMUL.FTZ R3, R3, 1.4426950216293334961 ;  /* 0x3fb8aa3b03037820 */ /* 0x000fcc0000410000 */
[----:B------:R-:W4:Y:S02]  /*59a0*/  MUFU.EX2 R3, R3 ;  /* 0x0000000300037308 */ /* 0x000f240000000800 */
.L_x_3144:
[----:B------:R-:W-:Y:S05]  /*59b0*/  BSYNC B1 ;  /* 0x0000000000017941 */ /* 0x000fea0003800000 */
.L_x_3142:
[----:B----4-:R4:W-:Y:S01]  /*59c0*/  STS [R12], R3 ;  /* 0x000000030c007388 */ /* 0x0109e20000000800 */
[----:B------:R-:W-:Y:S01]  /*59d0*/  IADD3 R0, R0, 0x80, RZ ;  /* 0x0000008000007810 */ /* 0x000fe20007ffe0ff */
[----:B------:R-:W-:-:S03]  /*59e0*/  FADD.FTZ R8, R3, R8 ;  /* 0x0000000803087221 */ /* 0x000fc60000010000 */
[----:B------:R-:W-:-:S13]  /*59f0*/  ISETP.GT.AND P2, PT, R0, R17, PT ;  /* 0x000000110000720c */ /* 0x000fda0003f44270 */
[----:B----4-:R-:W-:Y:S05]  /*5a00*/  @!P2 BRA `(.L_x_3145) ;  /* 0xfffffffc00a4a947 */ /* 0x010fea000383ffff */
.L_x_3141:
[----:B------:R-:W-:Y:S05]  /*5a10*/  BSYNC B0 ;  /* 0x0000000000007941 */ /* 0x000fea0003800000 */
.L_x_3140:
[----:B------:R-:W4:Y:S01]  /*5a20*/  SHFL.BFLY PT, R3, R8, 0x10, 0x1f ;  /* 0x0e001f0008037f89 */ /* 0x000f2200000e0000 */
[----:B-1----:R-:W-:Y:S01]  /*5a30*/  LOP3.LUT P0, R10, R18, 0x1f, RZ, 0xc0, !PT ;  /* 0x0000001f120a7812 */ /* 0x002fe2000780c0ff */
[----:B------:R-:W1:Y:S01]  /*5a40*/  S2UR UR5, SR_CgaCtaId ;  /* 0x00000000000579c3 */ /* 0x000e620000008800 */
[----:B------:R-:W-:Y:S01]  /*5a50*/  UMOV UR4, 0x400 ;  /* 0x0000040000047882 */ /* 0x000fe20000000000 */
[----:B------:R-:W-:Y:S01]  /*5a60*/  BSSY B0, `(.L_x_3146) ;  /* 0x0000042000007945 */ /* 0x000fe20003800000 */
[----:B------:R-:W-:-:S05]  /*5a70*/  ISETP.GT.U32.AND P2, PT, R10, 0x3, PT ;  /* 0x000000030a00780c */ /* 0x000fca0003f44070 */
[----:B------:R-:W2:Y:S04]  /*5a80*/  LDC R15, c[0x0][0x284] ;  /* 0x0000a100ff0f7b82 */ /* 0x000ea80000000800 */
[----:B------:R-:W-:-:S04]  /*5a90*/  VOTEU.ALL UP0, P0 ;  /* 0x00000000003f7886 */ /* 0x000fc80000000000 */
[----:B------:R-:W0:Y:S01]  /*5aa0*/  @!P2 S2R R12, SR_CgaCtaId ;  /* 0x00000000000ca919 */ /* 0x000e220000008800 */
[----:B----4-:R-:W-:Y:S01]  /*5ab0*/  FADD.FTZ R3, R3, R8 ;  /* 0x0000000803037221 */ /* 0x010fe20000010000 */
[----:B-1----:R-:W-:Y:S02]  /*5ac0*/  @!UP0 ULEA UR6, UR5, UR4, 0x18 ;  /* 0x0000000405068291 */ /* 0x002fe4000f8ec03f */
[----:B------:R-:W-:Y:S02]  /*5ad0*/  UIADD3 UR4, UR4, 0x220, URZ ;  /* 0x0000022004047890 */ /* 0x000fe4000fffe03f */
[----:B------:R-:W1:Y:S02]  /*5ae0*/  SHFL.BFLY PT, R0, R3, 0x8, 0x1f ;  /* 0x0d001f0003007f89 */ /* 0x000e6400000e0000 */
[----:B------:R-:W-:Y:S01]  /*5af0*/  ULEA UR4, UR5, UR4, 0x18 ;  /* 0x0000000405047291 */ /* 0x000fe2000f8ec03f */
[----:B-1----:R-:W-:Y:S01]  /*5b00*/  FADD.FTZ R0, R3, R0 ;  /* 0x0000000003007221 */ /* 0x002fe20000010000 */
[----:B------:R-:W-:-:S04]  /*5b10*/  @!P2 MOV R3, 0x400 ;  /* 0x000004000003a802 */ /* 0x000fc80000000f00 */
[----:B------:R-:W1:Y:S01]  /*5b20*/  SHFL.BFLY PT, R7, R0, 0x4, 0x1f ;  /* 0x0c801f0000077f89 */ /* 0x000e6200000e0000 */
[----:B0-----:R-:W-:Y:S02]  /*5b30*/  @!P2 LEA R3, R12, R3, 0x18 ;  /* 0x000000030c03a211 */ /* 0x001fe400078ec0ff */
[----:B------:R-:W2:Y:S03]  /*5b40*/  LDC R12, c[0x0][0x29c] ;  /* 0x0000a700ff0c7b82 */ /* 0x000ea60000000800 */
[----:B------:R-:W-:Y:S02]  /*5b50*/  @!P2 IMAD R10, R10, 0x4, R3 ;  /* 0x000000040a0aa824 */ /* 0x000fe400078e0203 */
[----:B-1----:R-:W-:Y:S01]  /*5b60*/  FADD.FTZ R7, R0, R7 ;  /* 0x0000000700077221 */ /* 0x002fe20000010000 */
[----:B------:R-:W-:-:S04]  /*5b70*/  @!P0 SHF.R.U32.HI R0, RZ, 0x3, R18 ;  /* 0x00000003ff008819 */ /* 0x000fc80000011612 */
[----:B------:R-:W0:Y:S01]  /*5b80*/  SHFL.BFLY PT, R6, R7, 0x2, 0x1f ;  /* 0x0c401f0007067f89 */ /* 0x000e2200000e0000 */
[----:B------:R-:W-:Y:S01]  /*5b90*/  @!P0 LOP3.LUT R0, R0, 0x1ffffffc, RZ, 0xc0, !PT ;  /* 0x1ffffffc00008812 */ /* 0x000fe200078ec0ff */
[----:B0-----:R-:W-:-:S05]  /*5ba0*/  FADD.FTZ R6, R7, R6 ;  /* 0x0000000607067221 */ /* 0x001fca0000010000 */
[----:B------:R-:W0:Y:S02]  /*5bb0*/  SHFL.BFLY PT, R9, R6, 0x1, 0x1f ;  /* 0x0c201f0006097f89 */ /* 0x000e2400000e0000 */
[----:B0-----:R-:W-:-:S05]  /*5bc0*/  FADD.FTZ R9, R6, R9 ;  /* 0x0000000906097221 */ /* 0x001fca0000010000 */
[----:B------:R2:W-:Y:S01]  /*5bd0*/  @!P0 STS [R0+UR6+0x10], R9 ;  /* 0x0000100900008988 */ /* 0x0005e20008000806 */
[----:B------:R-:W-:Y:S01]  /*5be0*/  ULDC.U8 UR6, c[0x0][0x31c] ;  /* 0x0000c70000067ab9 */ /* 0x000fe20000000000 */
[----:B------:R-:W-:Y:S01]  /*5bf0*/  BAR.SYNC.DEFER_BLOCKING 0x0 ;  /* 0x0000000000007b1d */ /* 0x000fe20000010000 */
[----:B------:R-:W-:Y:S02]  /*5c00*/  ISETP.NE.AND P0, PT, RZ, UR6, PT ;  /* 0x00000006ff007c0c */ /* 0x000fe4000bf05270 */
[----:B--2---:R-:W-:-:S03]  /*5c10*/  VIMNMX R0, R15, R12, PT ;  /* 0x0000000c0f007248 */ /* 0x004fc60003fe0100 */
[----:B------:R-:W-:Y:S01]  /*5c20*/  ULDC.64 UR6, c[0x0][0x310] ;  /* 0x0000c40000067ab9 */ /* 0x000fe20000000a00 */
[----:B------:R-:W-:-:S07]  /*5c30*/  IADD3 R7, R0, 0x4, RZ ;  /* 0x0000000400077810 */ /* 0x000fce0007ffe0ff */
[----:B------:R-:W0:Y:S01]  /*5c40*/  @P0 LDC R13, c[0x0][0x318] ;  /* 0x0000c600ff0d0b82 */ /* 0x000e220000000800 */
[----:B------:R-:W-:-:S04]  /*5c50*/  SHF.R.S32.HI R8, RZ, 0x1f, R7 ;  /* 0x0000001fff087819 */ /* 0x000fc80000011407 */
[----:B------:R-:W-:Y:S01]  /*5c60*/  LEA.HI R8, R8, R7, RZ, 0x2 ;  /* 0x0000000708087211 */ /* 0x000fe200078f10ff */
[----:B------:R-:W1:Y:S04]  /*5c70*/  @!P2 LDS R9, [R10+0x10] ;  /* 0x000010000a09a984 */ /* 0x000e680000000800 */
[----:B------:R-:W-:-:S05]  /*5c80*/  IMAD.SHL.U32 R8, R8, 0x4, RZ ;  /* 0x0000000408087824 */ /* 0x000fca00078e00ff */
[----:B---3--:R-:W-:Y:S01]  /*5c90*/  LOP3.LUT R39, R8, 0xfffffff0, RZ, 0xc0, !PT ;  /* 0xfffffff008277812 */ /* 0x008fe200078ec0ff */
[----:B0-----:R-:W-:-:S03]  /*5ca0*/  @P0 IMAD R0, R22, R13, R12 ;  /* 0x0000000d16000224 */ /* 0x001fc600078e020c */
[----:B------:R-:W-:Y:S01]  /*5cb0*/  IADD3 R12, R39, UR4, RZ ;  /* 0x00000004270c7c10 */ /* 0x000fe2000fffe0ff */
[----:B-1----:R-:W0:Y:S02]  /*5cc0*/  SHFL.BFLY PT, R6, R9, 0x2, 0x1f ;  /* 0x0c401f0009067f89 */ /* 0x002e2400000e0000 */
[----:B0-----:R-:W-:Y:S01]  /*5cd0*/  FADD.FTZ R6, R6, R9 ;  /* 0x0000000906067221 */ /* 0x001fe20000010000 */
[----:B------:R-:W-:-:S04]  /*5ce0*/  @P0 IMAD R9, R0, R15, RZ ;  /* 0x0000000f00090224 */ /* 0x000fc800078e02ff */
[----:B------:R-:W0:Y:S02]  /*5cf0*/  SHFL.BFLY PT, R3, R6, 0x1, 0x1f ;  /* 0x0c201f0006037f89 */ /* 0x000e2400000e0000 */
[----:B0-----:R-:W-:Y:S01]  /*5d00*/  FADD.FTZ R3, R6, R3 ;  /* 0x0000000306037221 */ /* 0x001fe20000010000 */
[----:B------:R-:W-:Y:S02]  /*5d10*/  CS2R R6, SRZ ;  /* 0x0000000000067805 */ /* 0x000fe4000001ff00 */
[--C-:B------:R-:W-:Y:S01]  /*5d20*/  @P0 SHF.R.S32.HI R7, RZ, 0x1f, R9.reuse ;  /* 0x0000001fff070819 */ /* 0x100fe20000011409 */
[----:B------:R-:W-:Y:S02]  /*5d30*/  @P0 IMAD.MOV.U32 R6, RZ, RZ, R9 ;  /* 0x000000ffff060224 */ /* 0x000fe400078e0009 */
[----:B------:R-:W0:Y:S01]  /*5d40*/  SHFL.IDX PT, R3, R3, RZ, 0x1f ;  /* 0x00001fff03037589 */ /* 0x000e2200000e0000 */
[----:B------:R-:W-:Y:S05]  /*5d50*/  @P1 BRA `(.L_x_3147) ;  /* 0x0000000000481947 */ /* 0x000fea0003800000 */
[----:B0-----:R-:W-:-:S04]  /*5d60*/  FADD.FTZ R0, R3, 9.9999999747524270788e-07 ;  /* 0x358637bd03007421 */ /* 0x001fc80000010000 */
[----:B------:R0:W1:Y:S03]  /*5d70*/  MUFU.RCP R13, R0 ;  /* 0x00000000000d7308 */ /* 0x0000660000001000 */
.L_x_3149:
[----:B0-----:R-:W-:-:S04]  /*5d80*/  IADD3 R3, -R26, R11, RZ ;  /* 0x0000000b1a037210 */ /* 0x001fc80007ffe1ff */
[C---:B0-----:R-:W-:Y:S01]  /*5d90*/  LEA R0, R3.reuse, UR4, 0x2 ;  /* 0x0000000403007c11 */ /* 0x041fe2000f8e10ff */
[----:B------:R-:W-:-:S05]  /*5da0*/  IMAD R3, R3, 0x2, R12 ;  /* 0x0000000203037824 */ /* 0x000fca00078e020c */
[----:B-1----:R-:W1:Y:S02]  /*5db0*/  LDS R0, [R0] ;  /* 0x0000000000007984 */ /* 0x002e640000000800 */
[----:B-1----:R-:W-:-:S05]  /*5dc0*/  FMUL.FTZ R15, R0, R13 ;  /* 0x0000000d000f7220 */ /* 0x002fca0000410000 */
[----:B------:R-:W-:-:S05]  /*5dd0*/  F2FP.F16.F32.PACK_AB R8, RZ, R15 ;  /* 0x0000000fff08723e */ /* 0x000fca00000000ff */
[----:B------:R0:W-:Y:S01]  /*5de0*/  STS.U16 [R3], R8 ;  /* 0x0000000803007388 */ /* 0x0001e20000000400 */
[----:B------:R-:W-:Y:S05]  /*5df0*/  @!P0 BRA `(.L_x_3148) ;  /* 0x0000000000148947 */ /* 0x000fea0003800000 */
[----:B------:R-:W-:-:S04]  /*5e00*/  IADD3 R0, P1, R11, R6, RZ ;  /* 0x000000060b007210 */ /* 0x000fc80007f3e0ff */
[----:B0-----:R-:W-:Y:S02]  /*5e10*/  LEA.HI.X.SX32 R3, R11, R7, 0x1, P1 ;  /* 0x000000070b037211 */ /* 0x001fe400008f0eff */
[----:B------:R-:W-:-:S04]  /*5e20*/  LEA R8, P1, R0, UR6, 0x2 ;  /* 0x0000000600087c11 */ /* 0x000fc8000f8210ff */
[----:B------:R-:W-:-:S05]  /*5e30*/  LEA.HI.X R9, R0, UR7, R3, 0x2, P1 ;  /* 0x0000000700097c11 */ /* 0x000fca00088f1403 */
[----:B------:R1:W-:Y:S04]  /*5e40*/  STG.E desc[UR36][R8.64], R15 ;  /* 0x0000000f08007986 */ /* 0x0003e8000c101924 */
.L_x_3148:
[----:B------:R-:W-:-:S04]  /*5e50*/  IADD3 R11, R11, 0x80, RZ ;  /* 0x000000800b0b7810 */ /* 0x000fc80007ffe0ff */
[----:B------:R-:W-:-:S13]  /*5e60*/  ISETP.GT.AND P1, PT, R11, R17, PT ;  /* 0x000000110b00720c */ /* 0x000fda0003f24270 */
[----:B------:R-:W-:Y:S05]  /*5e70*/  @!P1 BRA `(.L_x_3149) ;  /* 0xfffffffc00c09947 */ /* 0x000fea000383ffff */
.L_x_3147:
[----:B------:R-:W-:Y:S05]  /*5e80*/  BSYNC B0 ;  /* 0x0000000000007941 */ /* 0x000fea0003800000 */
.L_x_3146:
[----:B------:R-:W-:Y:S01]  /*5e90*/  SHF.R.S32.HI R0, RZ, 0x1f, R17 ;  /* 0x0000001fff007819 */ /* 0x000fe20000011411 */
[----:B------:R-:W-:Y:S01]  /*5ea0*/  ULDC.64 UR6, c[0x0][0x240] ;  /* 0x0000900000067ab9 */ /* 0x000fe20000000a00 */
[----:B------:R-:W-:Y:S01]  /*5eb0*/  SHF.R.S32.HI R25, RZ, 0x5, R5 ;  /* 0x00000005ff197819 */ /* 0x000fe20000011405 */
[----:B------:R-:W2:Y:S01]  /*5ec0*/  LDC R55, c[0x0][0x284] ;  /* 0x0000a100ff377b82 */ /* 0x000ea20000000800 */
[----:B------:R-:W-:Y:S02]  /*5ed0*/  LEA.HI R0, R0, R17, RZ, 0x2 ;  /* 0x0000001100007211 */ /* 0x000fe400078f10ff */
[----:B------:R-:W-:Y:S02]  /*5ee0*/  CS2R R30, SRZ ;  /* 0x00000000001e7805 */ /* 0x000fe4000001ff00 */
[----:B------:R-:W-:Y:S02]  /*5ef0*/  ISETP.GT.AND P0, PT, R21, 0x1b, PT ;  /* 0x0000001b1500780c */ /* 0x000fe40003f04270 */
[----:B-----5:R-:W-:-:S02]  /*5f00*/  CS2R R28, SRZ ;  /* 0x00000000001c7805 */ /* 0x020fc4000001ff00 */
[----:B------:R-:W-:Y:S01]  /*5f10*/  LOP3.LUT R0, R0, 0xfffffffc, RZ, 0xc0, !PT ;  /* 0xfffffffc00007812 */ /* 0x000fe200078ec0ff */
[----:B------:R-:W-:Y:S01]  /*5f20*/  ULDC.64 UR8, c[0x0][0x250] ;  /* 0x0000940000087ab9 */ /* 0x000fe20000000a00 */
[----:B------:R-:W-:Y:S02]  /*5f30*/  ISETP.EQ.U32.AND P1, PT, RZ, UR6, PT ;  /* 0x00000006ff007c0c */ /* 0x000fe4000bf22070 */
[----:B------:R-:W-:Y:S01]  /*5f40*/  SHF.L.U32 R21, R21, 0x3, RZ ;  /* 0x0000000315157819 */ /* 0x000fe200000006ff */
[----:B------:R-:W-:-:S05]  /*5f50*/  IMAD.IADD R0, R17, 0x1, -R0 ;  /* 0x0000000111007824 */ /* 0x000fca00078e0a00 */
[----:B------:R-:W-:-:S04]  /*5f60*/  ISETP.NE.OR P2, PT, R25, R0, P0 ;  /* 0x000000001900720c */ /* 0x000fc80000745670 */
[----:B------:R-:W-:-:S13]  /*5f70*/  ISETP.EQ.OR.EX P1, PT, RZ, UR7, P2, P1 ;  /* 0x00000007ff007c0c */ /* 0x000fda0009722710 */
[----:B------:R-:W3:Y:S01]  /*5f80*/  @!P1 LDC.64 R6, c[0x0][0x240] ;  /* 0x00009000ff069b82 */ /* 0x000ee20000000a00 */
[----:B0-----:R-:W-:Y:S01]  /*5f90*/  @!P1 IMAD R3, R19, 0xe0, R21 ;  /* 0x000000e013039824 */ /* 0x001fe200078e0215 */
[----:B------:R-:W-:Y:S01]  /*5fa0*/  BSSY B0, `(.L_x_3150) ;  /* 0x000016e000007945 */ /* 0x000fe20003800000 */
[----:B------:R-:W-:Y:S02]  /*5fb0*/  HFMA2.MMA R13, -RZ, RZ, 0, 0 ;  /* 0x00000000ff0d7435 */ /* 0x000fe400000001ff */
[----:B------:R-:W-:Y:S01]  /*5fc0*/  HFMA2.MMA R20, -RZ, RZ, 0, 0 ;  /* 0x00000000ff147435 */ /* 0x000fe200000001ff */
[----:B------:R-:W-:Y:S01]  /*5fd0*/  IMAD.MOV.U32 R0, RZ, RZ, RZ ;  /* 0x000000ffff007224 */ /* 0x000fe200078e00ff */
[----:B------:R-:W-:Y:S01]  /*5fe0*/  CS2R R36, SRZ ;  /* 0x0000000000247805 */ /* 0x000fe2000001ff00 */
[----:B------:R-:W-:Y:S02]  /*5ff0*/  IMAD.MOV.U32 R32, RZ, RZ, RZ ;  /* 0x000000ffff207224 */ /* 0x000fe400078e00ff */
[----:B------:R-:W-:-:S02]  /*6000*/  IMAD.MOV.U32 R27, RZ, RZ, RZ ;  /* 0x000000ffff1b7224 */ /* 0x000fc400078e00ff */
[----:B--2---:R-:W-:Y:S02]  /*6010*/  IMAD R14, R22, R55, RZ ;  /* 0x00000037160e7224 */ /* 0x004fe400078e02ff */
[----:B---3--:R-:W-:Y:S01]  /*6020*/  @!P1 IMAD.WIDE R6, R3, 0x2, R6 ;  /* 0x0000000203069825 */ /* 0x008fe200078e0206 */
[----:B------:R-:W-:-:S04]  /*6030*/  MOV R3, RZ ;  /* 0x000000ff00037202 */ /* 0x000fc80000000f00 */
[----:B------:R0:W5:Y:S01]  /*6040*/  @!P1 LDG.E.128 R28, desc[UR36][R6.64] ;  /* 0x00000024061c9981 */ /* 0x000162000c1e1d00 */
[----:B------:R-:W-:Y:S06]  /*6050*/  BAR.SYNC.DEFER_BLOCKING 0x0 ;  /* 0x0000000000007b1d */ /* 0x000fec0000010000 */
[----:B------:R-:W-:Y:S05]  /*6060*/  @P0 BRA `(.L_x_3151) ;  /* 0x0000001400840947 */ /* 0x000fea0003800000 */
[----:B------:R-:W-:Y:S01]  /*6070*/  IMAD.IADD R34, R26, 0x1, R25 ;  /* 0x000000011a227824 */ /* 0x000fe200078e0219 */
[-C--:B------:R-:W-:Y:S01]  /*6080*/  VIMNMX R51, R17, R55.reuse, PT ;  /* 0x0000003711337248 */ /* 0x080fe20003fe0100 */
[----:B------:R-:W-:Y:S01]  /*6090*/  IMAD R33, R4, R55, R21 ;  /* 0x0000003704217224 */ /* 0x000fe200078e0215 */
[----:B------:R-:W-:Y:S01]  /*60a0*/  BSSY B1, `(.L_x_3152) ;  /* 0x000008a000017945 */ /* 0x000fe20003800000 */
[----:B------:R-:W-:Y:S01]  /*60b0*/  LEA R38, R25, R12, 0x1 ;  /* 0x0000000c19267211 */ /* 0x000fe200078e08ff */
[----:B------:R-:W-:Y:S01]  /*60c0*/  IMAD.MOV.U32 R0, RZ, RZ, RZ ;  /* 0x000000ffff007224 */ /* 0x000fe200078e00ff */
[----:B------:R-:W-:Y:S02]  /*60d0*/  ISETP.GE.AND P1, PT, R34, R51, PT ;  /* 0x000000332200720c */ /* 0x000fe40003f26270 */
[----:B------:R-:W-:-:S11]  /*60e0*/  SHF.R.S32.HI R35, RZ, 0x1f, R33 ;  /* 0x0000001fff237819 */ /* 0x000fd60000011421 */
[----:B------:R-:W-:Y:S05]  /*60f0*/  @P1 BRA `(.L_x_3153) ;  /* 0x0000000800101947 */ /* 0x000fea0003800000 */
[----:B------:R-:W-:Y:S01]  /*6100*/  IADD3 R0, -R26, -0x2, -R25 ;  /* 0xfffffffe1a007810 */ /* 0x000fe20007ffe919 */
[----:B------:R-:W-:Y:S01]  /*6110*/  BSSY B2, `(.L_x_3154) ;  /* 0x0000033000027945 */ /* 0x000fe20003800000 */
[----:B------:R-:W-:Y:S01]  /*6120*/  LOP3.LUT R3, RZ, R51, RZ, 0x33, !PT ;  /* 0x00000033ff037212 */ /* 0x000fe200078e33ff */
[----:B------:R-:W-:Y:S01]  /*6130*/  IMAD.MOV.U32 R20, RZ, RZ, RZ ;  /* 0x000000ffff147224 */ /* 0x000fe200078e00ff */
[----:B------:R-:W-:Y:S01]  /*6140*/  MOV R42, R34 ;  /* 0x00000022002a7202 */ /* 0x000fe20000000f00 */
[----:B------:R-:W-:Y:S01]  /*6150*/  IMAD.MOV.U32 R27, RZ, RZ, RZ ;  /* 0x000000ffff1b7224 */ /* 0x000fe200078e00ff */
[----:B------:R-:W-:Y:S01]  /*6160*/  IADD3 R0, R0, -R3, RZ ;  /* 0x8000000300007210 */ /* 0x000fe20007ffe0ff */
[----:B------:R-:W-:Y:S01]  /*6170*/  HFMA2.MMA R3, -RZ, RZ, 0, 0 ;  /* 0x00000000ff037435 */ /* 0x000fe200000001ff */
[----:B------:R-:W-:Y:S01]  /*6180*/  IMAD.MOV.U32 R32, RZ, RZ, RZ ;  /* 0x000000ffff207224 */ /* 0x000fe200078e00ff */
[----:B------:R-:W-:Y:S02]  /*6190*/  CS2R R36, SRZ ;  /* 0x0000000000247805 */ /* 0x000fe4000001ff00 */
[----:B------:R-:W-:-:S02]  /*61a0*/  LOP3.LUT P3, RZ, R0, 0x4, RZ, 0xc0, !PT ;  /* 0x0000000400ff7812 */ /* 0x000fc4000786c0ff */
[----:B------:R-:W-:Y:S01]  /*61b0*/  LOP3.LUT P1, RZ, R0, 0xfffffffc, RZ, 0xc0, !PT ;  /* 0xfffffffc00ff7812 */ /* 0x000fe2000782c0ff */
[----:B------:R-:W-:Y:S01]  /*61c0*/  IMAD.MOV.U32 R0, RZ, RZ, RZ ;  /* 0x000000ffff007224 */ /* 0x000fe200078e00ff */
[----:B------:R-:W-:-:S09]  /*61d0*/  MOV R13, RZ ;  /* 0x000000ff000d7202 */ /* 0x000fd20000000f00 */
        /* <DEDUP_REMOVED lines=8> */
[----:B------:R-:W-:Y:S01]  /*6260*/  LEA.HI.X R5, R3, UR7, R0, 0x2, P3 ;  /* 0x0000000703057c11 */ /* 0x000fe200098f1400 */
[----:B------:R-:W-:-:S04]  /*6270*/  ULDC.64 UR6, c[0x0][0x250] ;  /* 0x0000940000067ab9 */ /* 0x000fc80000000a00 */
[----:B------:R-:W2:Y:S02]  /*6280*/  LDG.E R4, desc[UR36][R4.64] ;  /* 0x0000002404047981 */ /* 0x000ea4000c1e1900 */
[----:B--2---:R-:W-:-:S04]  /*6290*/  IMAD R3, R4, UR5, RZ ;  /* 0x0000000504037c24 */ /* 0x004fc8000f8e02ff */
[----:B------:R-:W-:-:S04]  /*62a0*/  IMAD R3, R3, R55, R34 ;  /* 0x0000003703037224 */ /* 0x000fc800078e0222 */
[----:B------:R-:W-:-:S05]  /*62b0*/  IMAD R0, R3, 0xe0, RZ ;  /* 0x000000e003007824 */ /* 0x000fca00078e02ff */
[----:B------:R-:W-:-:S04]  /*62c0*/  IADD3 R3, P3, R33, R0, RZ ;  /* 0x0000000021037210 */ /* 0x000fc80007f7e0ff */
[----:B------:R-:W-:Y:S02]  /*62d0*/  LEA.HI.X.SX32 R0, R0, R35, 0x1, P3 ;  /* 0x0000002300007211 */ /* 0x000fe400018f0eff */
[----:B------:R-:W-:-:S04]  /*62e0*/  LEA R36, P3, R3, UR6, 0x1 ;  /* 0x0000000603247c11 */ /* 0x000fc8000f8608ff */
[----:B------:R-:W-:Y:S02]  /*62f0*/  LEA.HI.X R37, R3, UR7, R0, 0x1, P3 ;  /* 0x0000000703257c11 */ /* 0x000fe400098f0c00 */
[----:B------:R-:W2:Y:S04]  /*6300*/  LDS.U16 R0, [R38] ;  /* 0x0000000026007984 */ /* 0x000ea80000000400 */
[----:B------:R-:W3:Y:S01]  /*6310*/  LDG.E.128 R40, desc[UR36][R36.64] ;  /* 0x0000002424287981 */ /* 0x000ee2000c1e1d00 */
[----:B--2---:R-:W-:Y:S02]  /*6320*/  HADD2.F32 R0, -RZ, R0.H0_H0 ;  /* 0x20000000ff007230 */ /* 0x004fe40000004100 */
[--C-:B---3--:R-:W-:Y:S02]  /*6330*/  HADD2.F32 R27, -RZ, R40.reuse.H0_H0 ;  /* 0x20000028ff1b7230 */ /* 0x108fe40000004100 */
[----:B------:R-:W-:-:S02]  /*6340*/  HADD2.F32 R3, -RZ, R40.H1_H1 ;  /* 0x30000028ff037230 */ /* 0x000fc40000004100 */
[--C-:B------:R-:W-:Y:S02]  /*6350*/  HADD2.F32 R5, -RZ, R41.reuse.H0_H0 ;  /* 0x20000029ff057230 */ /* 0x100fe40000004100 */
[C---:B------:R-:W-:Y:S01]  /*6360*/  FFMA.FTZ R20, R0.reuse, R27, RZ ;  /* 0x0000001b00147223 */ /* 0x040fe200000100ff */
[----:B0-----:R-:W-:Y:S02]  /*6370*/  HADD2.F32 R7, -RZ, R41.H1_H1 ;  /* 0x30000029ff077230 */ /* 0x001fe40000004100 */
[C---:B------:R-:W-:Y:S01]  /*6380*/  FFMA.FTZ R27, R0.reuse, R3, RZ ;  /* 0x00000003001b7223 */ /* 0x040fe200000100ff */
[--C-:B-1----:R-:W-:Y:S02]  /*6390*/  HADD2.F32 R9, -RZ, R42.reuse.H0_H0 ;  /* 0x2000002aff097230 */ /* 0x102fe40000004100 */
        /* <DEDUP_REMOVED lines=10> */
.L_x_3155:
[----:B------:R-:W-:Y:S05]  /*6440*/  BSYNC B2 ;  /* 0x0000000000027941 */ /* 0x000fea0003800000 */
.L_x_3154:
[----:B------:R-:W-:Y:S05]  /*6450*/  @!P1 BRA `(.L_x_3153) ;  /* 0x0000000400389947 */ /* 0x000fea0003800000 */
[----:B0-----:R-:W-:Y:S01]  /*6460*/  IMAD R7, R2, R55, RZ ;  /* 0x0000003702077224 */ /* 0x001fe200078e02ff */
[----:B------:R-:W-:Y:S01]  /*6470*/  SHF.R.S32.HI R6, RZ, 0x1f, R42 ;  /* 0x0000001fff067819 */ /* 0x000fe2000001142a */
[C---:B------:R-:W-:Y:S01]  /*6480*/  IMAD R4, R42.reuse, 0x2, R39 ;  /* 0x000000022a047824 */ /* 0x040fe200078e0227 */
[----:B------:R-:W-:Y:S01]  /*6490*/  ULDC.64 UR6, c[0x0][0x258] ;  /* 0x0000960000067ab9 */ /* 0x000fe20000000a00 */
[----:B------:R-:W-:Y:S01]  /*64a0*/  ULDC UR5, c[0x0][0x288] ;  /* 0x0000a20000057ab9 */ /* 0x000fe20000000800 */
[----:B------:R-:W-:Y:S01]  /*64b0*/  IADD3 R50, P1, R7, R42, RZ ;  /* 0x0000002a07327210 */ /* 0x000fe20007f3e0ff */
[----:B------:R-:W-:Y:S01]  /*64c0*/  IMAD R52, R42, 0xe0, RZ ;  /* 0x000000e02a347824 */ /* 0x000fe200078e02ff */
[----:B------:R-:W-:Y:S01]  /*64d0*/  IADD3 R5, R4, 0x8, RZ ;  /* 0x0000000804057810 */ /* 0x000fe20007ffe0ff */
[----:B------:R-:W-:Y:S01]  /*64e0*/  IMAD R4, R55, UR5, RZ ;  /* 0x0000000537047c24 */ /* 0x000fe2000f8e02ff */
[----:B------:R-:W-:Y:S01]  /*64f0*/  LEA.HI.X.SX32 R7, R7, R6, 0x1, P1 ;  /* 0x0000000607077211 */ /* 0x000fe200008f0eff */
[----:B------:R-:W-:Y:S01]  /*6500*/  IMAD.MOV.U32 R43, RZ, RZ, RZ ;  /* 0x000000ffff2b7224 */ /* 0x000fe200078e00ff */
[----:B------:R-:W-:Y:S01]  /*6510*/  LEA R49, P1, R50, UR6, 0x2 ;  /* 0x0000000632317c11 */ /* 0x000fe2000f8210ff */
[----:B------:R-:W-:Y:S01]  /*6520*/  IMAD R5, R26, -0x2, R5 ;  /* 0xfffffffe1a057824 */ /* 0x000fe200078e0205 */
[----:B------:R-:W-:Y:S01]  /*6530*/  IADD3 R53, R52, 0x380, RZ ;  /* 0x0000038034357810 */ /* 0x000fe20007ffe0ff */
[----:B-1----:R-:W-:Y:S01]  /*6540*/  IMAD R15, R4, 0xe0, RZ ;  /* 0x000000e0040f7824 */ /* 0x002fe200078e02ff */
[----:B------:R-:W-:Y:S01]  /*6550*/  LEA.HI.X R50, R50, UR7, R7, 0x2, P1 ;  /* 0x0000000732327c11 */ /* 0x000fe200088f1407 */
[----:B------:R-:W-:-:S08]  /*6560*/  VIADD R44, R5, UR4 ;  /* 0x00000004052c7c36 */ /* 0x000fd00008000000 */
.L_x_3156:
[----:B------:R-:W-:Y:S01]  /*6570*/  MOV R40, R49 ;  /* 0x0000003100287202 */ /* 0x000fe20000000f00 */
[----:B------:R-:W-:Y:S01]  /*6580*/  IMAD.MOV.U32 R41, RZ, RZ, R50 ;  /* 0x000000ffff297224 */ /* 0x000fe200078e0032 */
[----:B------:R-:W0:Y:S04]  /*6590*/  LDS.U16 R45, [R44+-0x8] ;  /* 0xfffff8002c2d7984 */ /* 0x000e280000000400 */
[----:B------:R-:W2:Y:S04]  /*65a0*/  LDG.E R4, desc[UR36][R40.64] ;  /* 0x0000002428047981 */ /* 0x000ea8000c1e1900 */
[----:B------:R-:W3:Y:S04]  /*65b0*/  LDG.E R6, desc[UR36][R40.64+0x10] ;  /* 0x0000102428067981 */ /* 0x000ee8000c1e1900 */
[----:B------:R1:W4:Y:S01]  /*65c0*/  LDS.U16 R47, [R44] ;  /* 0x000000002c2f7984 */ /* 0x0003220000000400 */
[----:B--2---:R-:W-:-:S02]  /*65d0*/  IMAD R4, R15, R4, R52 ;  /* 0x000000040f047224 */ /* 0x004fc400078e0234 */
[----:B---3--:R-:W-:-:S03]  /*65e0*/  IMAD R6, R15, R6, R53 ;  /* 0x000000060f067224 */ /* 0x008fc600078e0235 */
[----:B------:R-:W-:Y:S01]  /*65f0*/  IADD3 R4, R4, R43, RZ ;  /* 0x0000002b04047210 */ /* 0x000fe20007ffe0ff */
[----:B------:R-:W-:-:S03]  /*6600*/  IMAD.IADD R6, R6, 0x1, R43 ;  /* 0x0000000106067824 */ /* 0x000fc600078e022b */
[----:B------:R-:W-:-:S04]  /*6610*/  IADD3 R5, P1, R33, R4, RZ ;  /* 0x0000000421057210 */ /* 0x000fc80007f3e0ff */
[----:B------:R-:W-:Y:S02]  /*6620*/  LEA.HI.X.SX32 R4, R4, R35, 0x1, P1 ;  /* 0x0000002304047211 */ /* 0x000fe400008f0eff */
[----:B------:R-:W-:-:S04]  /*6630*/  LEA R8, P1, R5, UR8, 0x1 ;  /* 0x0000000805087c11 */ /* 0x000fc8000f8208ff */
[----:B------:R-:W-:Y:S02]  /*6640*/  LEA.HI.X R9, R5, UR9, R4, 0x1, P1 ;  /* 0x0000000905097c11 */ /* 0x000fe400088f0c04 */
[----:B------:R-:W-:-:S04]  /*6650*/  IADD3 R5, P1, R33, R6, RZ ;  /* 0x0000000621057210 */ /* 0x000fc80007f3e0ff */
[----:B------:R-:W-:Y:S01]  /*6660*/  LEA.HI.X.SX32 R6, R6, R35, 0x1, P1 ;  /* 0x0000002306067211 */ /* 0x000fe200008f0eff */
[----:B------:R-:W2:Y:S01]  /*6670*/  LDG.E.128 R8, desc[UR36][R8.64] ;  /* 0x0000002408087981 */ /* 0x000ea2000c1e1d00 */
[----:B------:R-:W-:-:S04]  /*6680*/  LEA R4, P1, R5, UR8, 0x1 ;  /* 0x0000000805047c11 */ /* 0x000fc8000f8208ff */
[----:B------:R-:W-:-:S06]  /*6690*/  LEA.HI.X R5, R5, UR9, R6, 0x1, P1 ;  /* 0x0000000905057c11 */ /* 0x000fcc00088f0c06 */
[----:B------:R-:W3:Y:S01]  /*66a0*/  LDG.E.128 R4, desc[UR36][R4.64] ;  /* 0x0000002404047981 */ /* 0x000ee2000c1e1d00 */
[----:B------:R-:W-:Y:S01]  /*66b0*/  IADD3 R49, P1, R40, 0x20, RZ ;  /* 0x0000002028317810 */ /* 0x000fe20007f3e0ff */
[----:B------:R-:W-:Y:S01]  /*66c0*/  VIADD R42, R42, 0x8 ;  /* 0x000000082a2a7836 */ /* 0x000fe20000000000 */
[----:B-1----:R-:W-:Y:S01]  /*66d0*/  IADD3 R44, R44, 0x10, RZ ;  /* 0x000000102c2c7810 */ /* 0x002fe20007ffe0ff */
[----:B0-----:R-:W-:Y:S01]  /*66e0*/  HADD2.F32 R45, -RZ, R45.H0_H0 ;  /* 0x2000002dff2d7230 */ /* 0x001fe20000004100 */
[----:B------:R-:W-:Y:S01]  /*66f0*/  IADD3.X R50, RZ, R41, RZ, P1, !PT ;  /* 0x00000029ff327210 */ /* 0x000fe20000ffe4ff */
[----:B----4-:R-:W-:Y:S01]  /*6700*/  HADD2.F32 R47, -RZ, R47.H0_H0 ;  /* 0x2000002fff2f7230 */ /* 0x010fe20000004100 */
[----:B------:R-:W-:Y:S01]  /*6710*/  ISETP.GE.AND P1, PT, R42, R51, PT ;  /* 0x000000332a00720c */ /* 0x000fe20003f26270 */
[----:B------:R-:W-:Y:S02]  /*6720*/  VIADD R43, R43, 0x700 ;  /* 0x000007002b2b7836 */ /* 0x000fe40000000000 */
[----:B--2---:R-:W-:-:S02]  /*6730*/  HADD2.F32 R40, -RZ, R8.H0_H0 ;  /* 0x20000008ff287230 */ /* 0x004fc40000004100 */
[----:B------:R-:W-:Y:S02]  /*6740*/  HADD2.F32 R48, -RZ, R11.H0_H0 ;  /* 0x2000000bff307230 */ /* 0x000fe40000004100 */
[----:B------:R-:W-:Y:S02]  /*6750*/  HADD2.F32 R8, -RZ, R8.H1_H1 ;  /* 0x30000008ff087230 */ /* 0x000fe40000004100 */
[C---:B------:R-:W-:Y:S01]  /*6760*/  FFMA.FTZ R20, R45.reuse, R40, R20 ;  /* 0x000000282d147223 */ /* 0x040fe20000010014 */
        /* <DEDUP_REMOVED lines=10> */
[--C-:B---3--:R-:W-:Y:S02]  /*6810*/  HADD2.F32 R11, -RZ, R4.reuse.H0_H0 ;  /* 0x20000004ff0b7230 */ /* 0x108fe40000004100 */
[----:B------:R-:W-:Y:S01]  /*6820*/  FFMA.FTZ R36, R45, R41, R36 ;  /* 0x000000292d247223 */ /* 0x000fe20000010024 */
[----:B------:R-:W-:-:S02]  /*6830*/  HADD2.F32 R27, -RZ, R4.H1_H1 ;  /* 0x30000004ff1b7230 */ /* 0x000fc40000004100 */
[----:B------:R-:W-:Y:S01]  /*6840*/  FFMA.FTZ R10, R45, R10, R37 ;  /* 0x0000000a2d0a7223 */ /* 0x000fe20000010025 */
[--C-:B------:R-:W-:Y:S02]  /*6850*/  HADD2.F32 R4, -RZ, R5.reuse.H0_H0 ;  /* 0x20000005ff047230 */ /* 0x100fe40000004100 */
[C---:B------:R-:W-:Y:S01]  /*6860*/  FFMA.FTZ R20, R47.reuse, R11, R20 ;  /* 0x0000000b2f147223 */ /* 0x040fe20000010014 */
[----:B------:R-:W-:Y:S02]  /*6870*/  HADD2.F32 R32, -RZ, R5.H1_H1 ;  /* 0x30000005ff207230 */ /* 0x000fe40000004100 */
[C---:B------:R-:W-:Y:S01]  /*6880*/  FFMA.FTZ R27, R47.reuse, R27, R8 ;  /* 0x0000001b2f1b7223 */ /* 0x040fe20000010008 */
[--C-:B------:R-:W-:Y:S02]  /*6890*/  HADD2.F32 R5, -RZ, R6.reuse.H0_H0 ;  /* 0x20000006ff057230 */ /* 0x100fe40000004100 */
[----:B------:R-:W-:Y:S01]  /*68a0*/  FFMA.FTZ R3, R47, R4, R3 ;  /* 0x000000042f037223 */ /* 0x000fe20000010003 */
[----:B------:R-:W-:-:S02]  /*68b0*/  HADD2.F32 R37, -RZ, R6.H1_H1 ;  /* 0x30000006ff257230 */ /* 0x000fc40000004100 */
[C---:B------:R-:W-:Y:S01]  /*68c0*/  FFMA.FTZ R32, R47.reuse, R32, R9 ;  /* 0x000000202f207223 */ /* 0x040fe20000010009 */
[--C-:B------:R-:W-:Y:S02]  /*68d0*/  HADD2.F32 R6, -RZ, R7.reuse.H0_H0 ;  /* 0x20000007ff067230 */ /* 0x100fe40000004100 */
[C---:B------:R-:W-:Y:S01]  /*68e0*/  FFMA.FTZ R36, R47.reuse, R5, R36 ;  /* 0x000000052f247223 */ /* 0x040fe20000010024 */
[----:B------:R-:W-:Y:S02]  /*68f0*/  HADD2.F32 R7, -RZ, R7.H1_H1 ;  /* 0x30000007ff077230 */ /* 0x000fe40000004100 */
[C---:B------:R-:W-:Y:S01]  /*6900*/  FFMA.FTZ R37, R47.reuse, R37, R10 ;  /* 0x000000252f257223 */ /* 0x040fe2000001000a */
[C---:B------:R-:W-:Y:S02]  /*6910*/  FFMA.FTZ R13, R47.reuse, R6, R13 ;  /* 0x000000062f0d7223 */ /* 0x040fe4000001000d */
[----:B------:R-:W-:Y:S01]  /*6920*/  FFMA.FTZ R0, R47, R7, R0 ;  /* 0x000000072f007223 */ /* 0x000fe20000010000 */
[----:B------:R-:W-:Y:S06]  /*6930*/  @!P1 BRA `(.L_x_3156) ;  /* 0xfffffffc000c9947 */ /* 0x000fec000383ffff */
.L_x_3153:
[----:B------:R-:W-:Y:S05]  /*6940*/  BSYNC B1 ;  /* 0x0000000000017941 */ /* 0x000fea0003800000 */
.L_x_3152:
[----:B------:R-:W-:-:S13]  /*6950*/  ISETP.GE.AND P1, PT, R34, R17, PT ;  /* 0x000000112200720c */ /* 0x000fda0003f26270 */
[----:B------:R-:W-:Y:S05]  /*6960*/  @P1 BRA `(.L_x_3151) ;  /* 0x0000000c00441947 */ /* 0x000fea0003800000 */
[----:B------:R-:W-:Y:S01]  /*6970*/  LOP3.LUT R4, RZ, R25, RZ, 0x33, !PT ;  /* 0x00000019ff047212 */ /* 0x000fe200078e33ff */
[----:B------:R-:W-:Y:S03]  /*6980*/  BSSY B1, `(.L_x_3157) ;  /* 0x0000044000017945 */ /* 0x000fe60003800000 */
[----:B------:R-:W-:-:S04]  /*6990*/  IADD3 R41, -R26, R17, R4 ;  /* 0x000000111a297210 */ /* 0x000fc80007ffe104 */
[----:B------:R-:W-:-:S13]  /*69a0*/  LOP3.LUT P1, RZ, R41, 0x4, RZ, 0xc0, !PT ;  /* 0x0000000429ff7812 */ /* 0x000fda000782c0ff */
[----:B------:R-:W-:Y:S05]  /*69b0*/  @P1 BRA `(.L_x_3158) ;  /* 0x0000000400001947 */ /* 0x000fea0003800000 */
[----:B------:R-:W-:Y:S01]  /*69c0*/  ISETP.GE.AND P1, PT, R34, R55, PT ;  /* 0x000000372200720c */ /* 0x000fe20003f26270 */
[----:B------:R-:W-:-:S12]  /*69d0*/  BSSY B2, `(.L_x_3159) ;  /* 0x000003d000027945 */ /* 0x000fd80003800000 */
[----:B------:R-:W-:Y:S05]  /*69e0*/  @!P1 BRA `(.L_x_3160) ;  /* 0x0000000000ec9947 */ /* 0x000fea0003800000 */
[----:B0-----:R-:W-:Y:S01]  /*69f0*/  IABS R7, R55 ;  /* 0x0000003700077213 */ /* 0x001fe20000000000 */
[----:B------:R-:W-:Y:S01]  /*6a00*/  ULDC.64 UR6, c[0x0][0x258] ;  /* 0x0000960000067ab9 */ /* 0x000fe20000000a00 */
[----:B------:R-:W-:Y:S01]  /*6a10*/  IABS R10, R34 ;  /* 0x00000022000a7213 */ /* 0x000fe20000000000 */
[----:B------:R-:W-:Y:S01]  /*6a20*/  ULDC UR5, c[0x0][0x288] ;  /* 0x0000a20000057ab9 */ /* 0x000fe20000000800 */
[----:B------:R-:W0:Y:S01]  /*6a30*/  I2F.RP R6, R7 ;  /* 0x0000000700067306 */ /* 0x000e220000209400 */
[----:B------:R-:W-:Y:S01]  /*6a40*/  ISETP.GE.AND P3, PT, R34, RZ, PT ;  /* 0x000000ff2200720c */ /* 0x000fe20003f66270 */
[----:B------:R-:W2:Y:S01]  /*6a50*/  LDS.U16 R38, [R38] ;  /* 0x0000000026267984 */ /* 0x000ea20000000400 */
[----:B------:R-:W-:-:S05]  /*6a60*/  ISETP.NE.AND P4, PT, R55, RZ, PT ;  /* 0x000000ff3700720c */ /* 0x000fca0003f85270 */
[----:B0-----:R-:W1:Y:S02]  /*6a70*/  MUFU.RCP R6, R6 ;  /* 0x0000000600067308 */ /* 0x001e640000001000 */
[----:B-1----:R-:W-:-:S06]  /*6a80*/  IADD3 R8, R6, 0xffffffe, RZ ;  /* 0x0ffffffe06087810 */ /* 0x002fcc0007ffe0ff */
[----:B------:R-:W0:Y:S02]  /*6a90*/  F2I.FTZ.U32.TRUNC.NTZ R5, R8 ;  /* 0x0000000800057305 */ /* 0x000e24000021f000 */
[----:B0-----:R-:W-:-:S04]  /*6aa0*/  IMAD.MOV R4, RZ, RZ, -R5 ;  /* 0x000000ffff047224 */ /* 0x001fc800078e0a05 */
[----:B------:R-:W-:Y:S01]  /*6ab0*/  IMAD R9, R4, R7, RZ ;  /* 0x0000000704097224 */ /* 0x000fe200078e02ff */
[----:B------:R-:W-:-:S10]  /*6ac0*/  HFMA2.MMA R4, -RZ, RZ, 0, 0 ;  /* 0x00000000ff047435 */ /* 0x000fd400000001ff */
        /* <DEDUP_REMOVED lines=10> */
[----:B------:R-:W-:-:S05]  /*6b70*/  IMAD.MOV.U32 R6, RZ, RZ, R4 ;  /* 0x000000ffff067224 */ /* 0x000fca00078e0004 */
[----:B------:R-:W-:Y:S02]  /*6b80*/  @!P3 IADD3 R6, -R6, RZ, RZ ;  /* 0x000000ff0606b210 */ /* 0x000fe40007ffe1ff */
[----:B------:R-:W-:-:S04]  /*6b90*/  @!P4 LOP3.LUT R6, RZ, R55, RZ, 0x33, !PT ;  /* 0x00000037ff06c212 */ /* 0x000fc800078e33ff */
[----:B------:R-:W-:Y:S02]  /*6ba0*/  SHF.R.S32.HI R4, RZ, 0x1f, R6 ;  /* 0x0000001fff047819 */ /* 0x000fe40000011406 */
[----:B------:R-:W-:-:S04]  /*6bb0*/  IADD3 R5, P1, R7, R6, RZ ;  /* 0x0000000607057210 */ /* 0x000fc80007f3e0ff */
[----:B------:R-:W-:Y:S02]  /*6bc0*/  LEA.HI.X.SX32 R8, R7, R4, 0x1, P1 ;  /* 0x0000000407087211 */ /* 0x000fe400008f0eff */
[----:B------:R-:W-:-:S04]  /*6bd0*/  LEA R4, P1, R5, UR6, 0x2 ;  /* 0x0000000605047c11 */ /* 0x000fc8000f8210ff */
[----:B------:R-:W-:Y:S01]  /*6be0*/  LEA.HI.X R5, R5, UR7, R8, 0x2, P1 ;  /* 0x0000000705057c11 */ /* 0x000fe200088f1408 */
[----:B------:R-:W-:-:S04]  /*6bf0*/  ULDC.64 UR6, c[0x0][0x250] ;  /* 0x0000940000067ab9 */ /* 0x000fc80000000a00 */
[----:B------:R-:W3:Y:S02]  /*6c00*/  LDG.E R4, desc[UR36][R4.64] ;  /* 0x0000002404047981 */ /* 0x000ee4000c1e1900 */
[----:B---3--:R-:W-:-:S04]  /*6c10*/  IMAD R7, R4, UR5, RZ ;  /* 0x0000000504077c24 */ /* 0x008fc8000f8e02ff */
[----:B------:R-:W-:-:S04]  /*6c20*/  IMAD R7, R7, R55, R6 ;  /* 0x0000003707077224 */ /* 0x000fc800078e0206 */
[----:B------:R-:W-:-:S05]  /*6c30*/  IMAD R6, R7, 0xe0, RZ ;  /* 0x000000e007067824 */ /* 0x000fca00078e02ff */
[----:B------:R-:W-:-:S04]  /*6c40*/  IADD3 R7, P1, R33, R6, RZ ;  /* 0x0000000621077210 */ /* 0x000fc80007f3e0ff */
[----:B------:R-:W-:Y:S02]  /*6c50*/  LEA.HI.X.SX32 R8, R6, R35, 0x1, P1 ;  /* 0x0000002306087211 */ /* 0x000fe400008f0eff */
[----:B------:R-:W-:-:S04]  /*6c60*/  LEA R6, P1, R7, UR6, 0x1 ;  /* 0x0000000607067c11 */ /* 0x000fc8000f8208ff */
[----:B------:R-:W-:-:S05]  /*6c70*/  LEA.HI.X R7, R7, UR7, R8, 0x1, P1 ;  /* 0x0000000707077c11 */ /* 0x000fca00088f0c08 */
[----:B------:R-:W3:Y:S01]  /*6c80*/  LDG.E.128 R8, desc[UR36][R6.64] ;  /* 0x0000002406087981 */ /* 0x000ee2000c1e1d00 */
[----:B--2---:R-:W-:Y:S02]  /*6c90*/  HADD2.F32 R5, -RZ, R38.H0_H0 ;  /* 0x20000026ff057230 */ /* 0x004fe40000004100 */
[----:B---3--:R-:W-:Y:S02]  /*6ca0*/  HADD2.F32 R4, -RZ, R8.H0_H0 ;  /* 0x20000008ff047230 */ /* 0x008fe40000004100 */
[----:B------:R-:W-:Y:S02]  /*6cb0*/  HADD2.F32 R40, -RZ, R9.H0_H0 ;  /* 0x20000009ff287230 */ /* 0x000fe40000004100 */
        /* <DEDUP_REMOVED lines=14> */
.L_x_3160:
[----:B------:R-:W-:Y:S05]  /*6da0*/  BSYNC B2 ;  /* 0x0000000000027941 */ /* 0x000fea0003800000 */
.L_x_3159:
[----:B------:R-:W-:-:S07]  /*6db0*/  VIADD R34, R34, 0x4 ;  /* 0x0000000422227836 */ /* 0x000fce0000000000 */
.L_x_3158:
[----:B------:R-:W-:Y:S05]  /*6dc0*/  BSYNC B1 ;  /* 0x0000000000017941 */ /* 0x000fea0003800000 */
.L_x_3157:
[----:B------:R-:W-:-:S13]  /*6dd0*/  LOP3.LUT P1, RZ, R41, 0xfffffffc, RZ, 0xc0, !PT ;  /* 0xfffffffc29ff7812 */ /* 0x000fda000782c0ff */
[----:B------:R-:W-:Y:S05]  /*6de0*/  @!P1 BRA `(.L_x_3151) ;  /* 0x0000000800249947 */ /* 0x000fea0003800000 */
[----:B------:R-:W-:Y:S01]  /*6df0*/  LEA R39, R34, R39, 0x1 ;  /* 0x0000002722277211 */ /* 0x000fe200078e08ff */
[----:B-1----:R-:W-:-:S04]  /*6e00*/  IMAD.MOV.U32 R8, RZ, RZ, RZ ;  /* 0x000000ffff087224 */ /* 0x002fc800078e00ff */
[----:B------:R-:W-:-:S05]  /*6e10*/  IMAD R39, R26, -0x2, R39 ;  /* 0xfffffffe1a277824 */ /* 0x000fca00078e0227 */
[----:B------:R-:W-:-:S07]  /*6e20*/  IADD3 R39, R39, UR4, RZ ;  /* 0x0000000427277c10 */ /* 0x000fce000fffe0ff */
.L_x_3165:
[----:B------:R-:W1:Y:S01]  /*6e30*/  LDC R45, c[0x0][0x284] ;  /* 0x0000a100ff2d7b82 */ /* 0x000e620000000800 */
[C---:B------:R-:W-:Y:S01]  /*6e40*/  VIADD R15, R34.reuse, 0x4 ;  /* 0x00000004220f7836 */ /* 0x040fe20000000000 */
[----:B------:R-:W-:Y:S01]  /*6e50*/  BSSY B1, `(.L_x_3161) ;  /* 0x0000040000017945 */ /* 0x000fe20003800000 */
[----:B------:R-:W-:Y:S02]  /*6e60*/  IADD3 R11, R39, R8, RZ ;  /* 0x00000008270b7210 */ /* 0x000fe40007ffe0ff */
[-C--:B-1----:R-:W-:Y:S02]  /*6e70*/  ISETP.GE.AND P3, PT, R34, R45.reuse, PT ;  /* 0x0000002d2200720c */ /* 0x082fe40003f66270 */
[----:B------:R-:W-:-:S11]  /*6e80*/  ISETP.GE.AND P1, PT, R15, R45, PT ;  /* 0x0000002d0f00720c */ /* 0x000fd60003f26270 */
[----:B------:R-:W-:Y:S05]  /*6e90*/  @!P3 BRA `(.L_x_3162) ;  /* 0x0000000000ecb947 */ /* 0x000fea0003800000 */
[----:B0-----:R-:W-:Y:S01]  /*6ea0*/  IABS R7, R45 ;  /* 0x0000002d00077213 */ /* 0x001fe20000000000 */
[----:B------:R-:W-:Y:S01]  /*6eb0*/  ULDC.64 UR6, c[0x0][0x258] ;  /* 0x0000960000067ab9 */ /* 0x000fe20000000a00 */
[----:B------:R-:W-:Y:S01]  /*6ec0*/  IABS R10, R34 ;  /* 0x00000022000a7213 */ /* 0x000fe20000000000 */
[----:B------:R-:W-:Y:S01]  /*6ed0*/  ULDC UR5, c[0x0][0x288] ;  /* 0x0000a20000057ab9 */ /* 0x000fe20000000800 */
        /* <DEDUP_REMOVED lines=19> */
[----:B------:R-:W-:-:S05]  /*7010*/  MOV R6, R4 ;  /* 0x0000000400067202 */ /* 0x000fca0000000f00 */
[----:B------:R-:W-:Y:S01]  /*7020*/  @!P4 IMAD.MOV R6, RZ, RZ, -R6 ;  /* 0x000000ffff06c224 */ /* 0x000fe200078e0a06 */
[----:B------:R-:W-:-:S04]  /*7030*/  @!P5 LOP3.LUT R6, RZ, R45, RZ, 0x33, !PT ;  /* 0x0000002dff06d212 */ /* 0x000fc800078e33ff */
[----:B------:R-:W-:Y:S02]  /*7040*/  SHF.R.S32.HI R4, RZ, 0x1f, R6 ;  /* 0x0000001fff047819 */ /* 0x000fe40000011406 */
[----:B------:R-:W-:-:S04]  /*7050*/  IADD3 R5, P3, R7, R6, RZ ;  /* 0x0000000607057210 */ /* 0x000fc80007f7e0ff */
[----:B------:R-:W-:Y:S02]  /*7060*/  LEA.HI.X.SX32 R10, R7, R4, 0x1, P3 ;  /* 0x00000004070a7211 */ /* 0x000fe400018f0eff */
[----:B------:R-:W-:-:S04]  /*7070*/  LEA R4, P3, R5, UR6, 0x2 ;  /* 0x0000000605047c11 */ /* 0x000fc8000f8610ff */
[----:B------:R-:W-:Y:S01]  /*7080*/  LEA.HI.X R5, R5, UR7, R10, 0x2, P3 ;  /* 0x0000000705057c11 */ /* 0x000fe200098f140a */
[----:B------:R-:W-:-:S04]  /*7090*/  ULDC.64 UR6, c[0x0][0x250] ;  /* 0x0000940000067ab9 */ /* 0x000fc80000000a00 */
[----:B------:R-:W2:Y:S02]  /*70a0*/  LDG.E R4, desc[UR36][R4.64] ;  /* 0x0000002404047981 */ /* 0x000ea4000c1e1900 */
[----:B--2---:R-:W-:Y:S02]  /*70b0*/  IMAD R7, R4, UR5, RZ ;  /* 0x0000000504077c24 */ /* 0x004fe4000f8e02ff */
[----:B------:R-:W0:Y:S02]  /*70c0*/  LDS.U16 R4, [R11] ;  /* 0x000000000b047984 */ /* 0x000e240000000400 */
        /* <DEDUP_REMOVED lines=8> */
[----:B--2---:R-:W-:Y:S02]  /*7150*/  HADD2.F32 R4, -RZ, R40.H0_H0 ;  /* 0x20000028ff047230 */ /* 0x004fe40000004100 */
        /* <DEDUP_REMOVED lines=15> */
.L_x_3162:
[----:B------:R-:W-:Y:S05]  /*7250*/  BSYNC B1 ;  /* 0x0000000000017941 */ /* 0x000fea0003800000 */
.L_x_3161:
[----:B------:R-:W-:Y:S04]  /*7260*/  BSSY B1, `(.L_x_3163) ;  /* 0x000003d000017945 */ /* 0x000fe80003800000 */
        /* <DEDUP_REMOVED lines=35> */
[----:B------:R-:W0:Y:S02]  /*74a0*/  LDS.U16 R4, [R11+0x8] ;  /* 0x000008000b047984 */ /* 0x000e240000000400 */
        /* <DEDUP_REMOVED lines=24> */
.L_x_3164:
[----:B------:R-:W-:Y:S05]  /*7630*/  BSYNC B1 ;  /* 0x0000000000017941 */ /* 0x000fea0003800000 */
.L_x_3163:
[----:B------:R-:W-:Y:S01]  /*7640*/  VIADD R34, R34, 0x8 ;  /* 0x0000000822227836 */ /* 0x000fe20000000000 */
[----:B------:R-:W-:-:S04]  /*7650*/  IADD3 R8, R8, 0x10, RZ ;  /* 0x0000001008087810 */ /* 0x000fc80007ffe0ff */
[----:B------:R-:W-:-:S13]  /*7660*/  ISETP.GE.AND P1, PT, R34, R17, PT ;  /* 0x000000112200720c */ /* 0x000fda0003f26270 */
[----:B------:R-:W-:Y:S05]  /*7670*/  @!P1 BRA `(.L_x_3165) ;  /* 0xfffffff400ec9947 */ /* 0x000fea000383ffff */
.L_x_3151:
[----:B------:R-:W-:Y:S05]  /*7680*/  BSYNC B0 ;  /* 0x0000000000007941 */ /* 0x000fea0003800000 */
.L_x_3150:
[----:B------:R-:W-:Y:S04]  /*7690*/  BSSY B0, `(.L_x_3166) ;  /* 0x000005a000007945 */ /* 0x000fe80003800000 */
[----:B------:R-:W-:Y:S05]  /*76a0*/  @P2 BRA `(.L_x_3167) ;  /* 0x0000000400602947 */ /* 0x000fea0003800000 */
[----:B0-----:R-:W0:Y:S01]  /*76b0*/  LDC R6, c[0x0][0x308] ;  /* 0x0000c200ff067b82 */ /* 0x001e220000000800 */
[----:B------:R-:W-:Y:S02]  /*76c0*/  ULDC.64 UR6, c[0x0][0x2f0] ;  /* 0x0000bc0000067ab9 */ /* 0x000fe40000000a00 */
[----:B------:R-:W-:-:S04]  /*76d0*/  ISETP.NE.U32.AND P1, PT, RZ, UR6, PT ;  /* 0x00000006ff007c0c */ /* 0x000fc8000bf25070 */
[----:B------:R-:W-:Y:S01]  /*76e0*/  ISETP.NE.AND.EX P1, PT, RZ, UR7, PT, P1 ;  /* 0x00000007ff007c0c */ /* 0x000fe2000bf25310 */
[--C-:B-1----:R-:W-:Y:S01]  /*76f0*/  IMAD.IADD R15, R24, 0x1, R21.reuse ;  /* 0x00000001180f7824 */ /* 0x102fe200078e0215 */
[----:B------:R-:W-:Y:S01]  /*7700*/  IADD3 R17, -R26, R17, RZ ;  /* 0x000000111a117210 */ /* 0x000fe20007ffe1ff */
[----:B------:R-:W-:Y:S01]  /*7710*/  IMAD R14, R14, 0xe0, R21 ;  /* 0x000000e00e0e7824 */ /* 0x000fe200078e0215 */
[----:B------:R-:W-:-:S09]  /*7720*/  ULDC.64 UR6, c[0x0][0x250] ;  /* 0x0000940000067ab9 */ /* 0x000fd20000000a00 */
[----:B------:R-:W1:Y:S01]  /*7730*/  @P1 LDC R2, c[0x0][0x288] ;  /* 0x0000a200ff021b82 */ /* 0x000e620000000800 */
[----:B0-----:R-:W-:-:S07]  /*7740*/  ISETP.NE.AND P3, PT, R6, 0x2, PT ;  /* 0x000000020600780c */ /* 0x001fce0003f65270 */
[----:B------:R-:W0:Y:S08]  /*7750*/  @P1 LDC.64 R4, c[0x0][0x2e8] ;  /* 0x0000ba00ff041b82 */ /* 0x000e300000000a00 */
[----:B------:R-:W2:Y:S01]  /*7760*/  @P3 LDC.64 R8, c[0x0][0x238] ;  /* 0x00008e00ff083b82 */ /* 0x000ea20000000a00 */
[----:B-1----:R-:W-:-:S04]  /*7770*/  @P1 IMAD R2, R16, R2, R19 ;  /* 0x0000000210021224 */ /* 0x002fc800078e0213 */
[----:B------:R-:W-:-:S04]  /*7780*/  @P1 IMAD R7, R2, 0xe0, R21 ;  /* 0x000000e002071824 */ /* 0x000fc800078e0215 */
[----:B0-----:R-:W-:-:S06]  /*7790*/  @P1 IMAD.WIDE R4, R7, 0x2, R4 ;  /* 0x0000000207041825 */ /* 0x001fcc00078e0204 */
[----:B------:R-:W5:Y:S01]  /*77a0*/  @P1 LDG.E.128 R4, desc[UR36][R4.64] ;  /* 0x0000002404041981 */ /* 0x000f62000c1e1d00 */
[----:B--2---:R-:W-:-:S05]  /*77b0*/  @P3 IMAD.WIDE R8, R15, 0x2, R8 ;  /* 0x000000020f083825 */ /* 0x004fca00078e0208 */
[----:B------:R0:W5:Y:S01]  /*77c0*/  @P3 LDG.E.128 R40, desc[UR36][R8.64] ;  /* 0x0000002408283981 */ /* 0x000162000c1e1d00 */
[----:B------:R-:W-:Y:S01]  /*77d0*/  IMAD R12, R17, 0x2, R12 ;  /* 0x00000002110c7824 */ /* 0x000fe200078e020c */
[----:B------:R-:W-:Y:S01]  /*77e0*/  SHF.R.S32.HI R2, RZ, 0x1f, R14 ;  /* 0x0000001fff027819 */ /* 0x000fe2000001140e */
[----:B------:R-:W-:-:S03]  /*77f0*/  IMAD R23, R23, 0xe0, RZ ;  /* 0x000000e017177824 */ /* 0x000fc600078e02ff */
[----:B------:R0:W1:Y:S02]  /*7800*/  LDS.U16 R26, [R12] ;  /* 0x000000000c1a7984 */ /* 0x0000640000000400 */
[----:B------:R-:W-:-:S04]  /*7810*/  IADD3 R14, P2, R23, R14, RZ ;  /* 0x0000000e170e7210 */ /* 0x000fc80007f5e0ff */
[----:B------:R-:W-:Y:S02]  /*7820*/  LEA.HI.X.SX32 R23, R23, R2, 0x1, P2 ;  /* 0x0000000217177211 */ /* 0x000fe400010f0eff */
[----:B------:R-:W-:-:S04]  /*7830*/  LEA R10, P2, R14, UR6, 0x1 ;  /* 0x000000060e0a7c11 */ /* 0x000fc8000f8408ff */
[----:B------:R-:W-:Y:S01]  /*7840*/  LEA.HI.X R11, R14, UR7, R23, 0x1, P2 ;  /* 0x000000070e0b7c11 */ /* 0x000fe200090f0c17 */
[----:B0-----:R-:W-:Y:S08]  /*7850*/  @P3 BRA `(.L_x_3168) ;  /* 0x00000000008c3947 */ /* 0x001ff00003800000 */
[----:B------:R-:W-:Y:S02]  /*7860*/  ULDC.64 UR6, c[0x0][0x238] ;  /* 0x00008e0000067ab9 */ /* 0x000fe40000000a00 */
[----:B------:R-:W-:-:S04]  /*7870*/  IADD3 R8, P2, R15, UR6, RZ ;  /* 0x000000060f087c10 */ /* 0x000fc8000ff5e0ff */
[----:B------:R-:W-:Y:S02]  /*7880*/  LEA.HI.X.SX32 R9, R15, UR7, 0x1, P2 ;  /* 0x000000070f097c11 */ /* 0x000fe400090f0eff */
[----:B------:R-:W0:Y:S03]  /*7890*/  LDC.64 R14, c[0x0][0x2f8] ;  /* 0x0000be00ff0e7b82 */ /* 0x000e260000000a00 */
[----:B------:R-:W2:Y:S04]  /*78a0*/  LDG.E.64 R34, desc[UR36][R8.64] ;  /* 0x0000002408227981 */ /* 0x000ea8000c1e1b00 */
[----:B0-----:R0:W3:Y:S01]  /*78b0*/  LDG.E R15, desc[UR36][R14.64+0x8] ;  /* 0x000008240e0f7981 */ /* 0x0010e2000c1e1900 */
[C---:B--2---:R-:W-:Y:S01]  /*78c0*/  SHF.R.U64 R23, R34.reuse, 0x10, R35 ;  /* 0x0000001022177819 */ /* 0x044fe20000001223 */
[----:B------:R-:W3:Y:S01]  /*78d0*/  I2F.S8 R16, R35 ;  /* 0x0000002300107306 */ /* 0x000ee20000001400 */
[----:B------:R-:W-:-:S02]  /*78e0*/  PRMT R2, R34, 0x9910, RZ ;  /* 0x0000991022027816 */ /* 0x000fc400000000ff */
[----:B0-----:R-:W-:Y:S02]  /*78f0*/  PRMT R14, R35, 0x9910, RZ ;  /* 0x00009910230e7816 */ /* 0x001fe400000000ff */
[----:B------:R-:W-:Y:S02]  /*7900*/  PRMT R8, R23, 0x9910, RZ ;  /* 0x0000991017087816 */ /* 0x000fe400000000ff */
[----:B------:R-:W-:Y:S01]  /*7910*/  SHF.R.S32.HI R2, RZ, 0x8, R2 ;  /* 0x00000008ff027819 */ /* 0x000fe20000011402 */
[----:B------:R3:W0:Y:S01]  /*7920*/  I2F.S8 R9, R23 ;  /* 0x0000001700097306 */ /* 0x0006220000001400 */
[--C-:B------:R-:W-:Y:S02]  /*7930*/  SHF.R.U32.HI R17, RZ, 0x10, R35.reuse ;  /* 0x00000010ff117819 */ /* 0x100fe40000011623 */
[----:B------:R-:W-:Y:S02]  /*7940*/  SHF.R.S32.HI R19, RZ, 0x18, R35 ;  /* 0x00000018ff137819 */ /* 0x000fe40000011423 */
[----:B------:R-:W-:-:S02]  /*7950*/  SHF.R.S32.HI R14, RZ, 0x8, R14 ;  /* 0x00000008ff0e7819 */ /* 0x000fc4000001140e */
[----:B------:R-:W-:Y:S01]  /*7960*/  SHF.R.S32.HI R8, RZ, 0x8, R8 ;  /* 0x00000008ff087819 */ /* 0x000fe20000011408 */
[----:B------:R-:W2:Y:S01]  /*7970*/  I2F.S16 R2, R2 ;  /* 0x0000000200027306 */ /* 0x000ea20000101400 */
[-C--:B---3--:R-:W-:Y:S01]  /*7980*/  FMUL.FTZ R23, R16, R15.reuse ;  /* 0x0000000f10177220 */ /* 0x088fe20000410000 */
[----:B0-----:R-:W-:-:S06]  /*7990*/  FMUL.FTZ R16, R9, R15 ;  /* 0x0000000f09107220 */ /* 0x001fcc0000410000 */
[----:B------:R-:W0:Y:S01]  /*79a0*/  I2F.S8 R12, R34 ;  /* 0x00000022000c7306 */ /* 0x000e220000001400 */
[----:B--2---:R-:W-:-:S07]  /*79b0*/  FMUL.FTZ R9, R2, R15 ;  /* 0x0000000f02097220 */ /* 0x004fce0000410000 */
[----:B------:R-:W2:Y:S01]  /*79c0*/  I2F.S8 R17, R17 ;  /* 0x0000001100117306 */ /* 0x000ea20000001400 */
[----:B0-----:R-:W-:-:S07]  /*79d0*/  FMUL.FTZ R12, R12, R15 ;  /* 0x0000000f0c0c7220 */ /* 0x001fce0000410000 */
[----:B------:R-:W0:Y:S01]  /*79e0*/  I2F.S16 R19, R19 ;  /* 0x0000001300137306 */ /* 0x000e220000101400 */
[----:B-----5:R-:W-:Y:S01]  /*79f0*/  F2FP.F16.F32.PACK_AB R40, R9, R12 ;  /* 0x0000000c0928723e */ /* 0x020fe200000000ff */
[----:B--2---:R-:W-:-:S06]  /*7a00*/  FMUL.FTZ R17, R17, R15 ;  /* 0x0000000f11117220 */ /* 0x004fcc0000410000 */
[----:B------:R-:W2:Y:S01]  /*7a10*/  I2F.S16 R14, R14 ;  /* 0x0000000e000e7306 */ /* 0x000ea20000101400 */
[----:B0-----:R-:W-:-:S07]  /*7a20*/  FMUL.FTZ R24, R19, R15 ;  /* 0x0000000f13187220 */ /* 0x001fce0000410000 */
[----:B------:R-:W0:Y:S01]  /*7a30*/  I2F.S16 R8, R8 ;  /* 0x0000000800087306 */ /* 0x000e220000101400 */
[----:B------:R-:W-:Y:S01]  /*7a40*/  F2FP.F16.F32.PACK_AB R43, R24, R17 ;  /* 0x00000011182b723e */ /* 0x000fe200000000ff */
[----:B--2---:R-:W-:-:S05]  /*7a50*/  FMUL.FTZ R2, R14, R15 ;  /* 0x0000000f0e027220 */ /* 0x004fca0000410000 */
[----:B------:R-:W-:Y:S01]  /*7a60*/  F2FP.F16.F32.PACK_AB R42, R2, R23 ;  /* 0x00000017022a723e */ /* 0x000fe200000000ff */
[----:B0-----:R-:W-:-:S05]  /*7a70*/  FMUL.FTZ R15, R8, R15 ;  /* 0x0000000f080f7220 */ /* 0x001fca0000410000 */
[----:B------:R-:W-:-:S07]  /*7a80*/  F2FP.F16.F32.PACK_AB R41, R15, R16 ;  /* 0x000000100f29723e */ /* 0x000fce00000000ff */
.L_x_3168:
[----:B-----5:R-:W-:Y:S01]  /*7a90*/  HFMA2.MMA R28, R40, 1, 1, R28 ;  /* 0x3c003c00281c7835 */ /* 0x020fe2000000001c */
[----:B------:R-:W-:Y:S01]  /*7aa0*/  HADD2 R29, R41, R29 ;  /* 0x0000001d291d7230 */ /* 0x000fe20000000000 */
[----:B------:R-:W-:Y:S01]  /*7ab0*/  HFMA2.MMA R30, R42, 1, 1, R30 ;  /* 0x3c003c002a1e7835 */ /* 0x000fe2000000001e */
[----:B------:R-:W-:-:S04]  /*7ac0*/  HADD2 R31, R43, R31 ;  /* 0x0000001f2b1f7230 */ /* 0x000fc80000000000 */
[----:B------:R-:W-:Y:S01]  /*7ad0*/  @P1 HFMA2.MMA R29, R29, R5, -RZ ;  /* 0x000000051d1d1235 */ /* 0x000fe200001000ff */
[----:B-1----:R-:W-:Y:S01]  /*7ae0*/  HADD2.F32 R5, -RZ, R26.H0_H0 ;  /* 0x2000001aff057230 */ /* 0x002fe20000004100 */
[----:B------:R-:W-:Y:S01]  /*7af0*/  @P1 HFMA2.MMA R31, R31, R7, -RZ ;  /* 0x000000071f1f1235 */ /* 0x000fe200001000ff */
[----:B------:R-:W-:Y:S02]  /*7b00*/  @P1 HMUL2 R28, R28, R4 ;  /* 0x000000041c1c1232 */ /* 0x000fe40000000000 */
        /* <DEDUP_REMOVED lines=12> */
[--C-:B------:R-:W-:Y:S02]  /*7bd0*/  HADD2.F32 R12, -RZ, R31.reuse.H0_H0 ;  /* 0x2000001fff0c7230 */ /* 0x100fe40000004100 */
[C---:B------:R-:W-:Y:S01]  /*7be0*/  FFMA.FTZ R36, R5.reuse, R9, R36 ;  /* 0x0000000905247223 */ /* 0x040fe20000010024 */
[----:B------:R-:W-:Y:S02]  /*7bf0*/  HADD2.F32 R15, -RZ, R31.H1_H1 ;  /* 0x3000001fff0f7230 */ /* 0x000fe40000004100 */
[C---:B------:R-:W-:Y:S01]  /*7c00*/  FFMA.FTZ R37, R5.reuse, R8, R37 ;  /* 0x0000000805257223 */ /* 0x040fe20000010025 */
[----:B------:R-:W-:-:S02]  /*7c10*/  FFMA.FTZ R13, R5, R12, R13 ;  /* 0x0000000c050d7223 */ /* 0x000fc4000001000d */
[----:B--2---:R-:W-:-:S07]  /*7c20*/  FFMA.FTZ R0, R5, R15, R0 ;  /* 0x0000000f05007223 */ /* 0x004fce0000010000 */
.L_x_3167:
[----:B------:R-:W-:Y:S05]  /*7c30*/  BSYNC B0 ;  /* 0x0000000000007941 */ /* 0x000fea0003800000 */
.L_x_3166:
[----:B------:R-:W-:Y:S06]  /*7c40*/  BAR.SYNC.DEFER_BLOCKING 0x0 ;  /* 0x0000000000007b1d */ /* 0x000fec0000010000 */
[----:B------:R-:W-:Y:S05]  /*7c50*/  @P0 BRA `(.L_x_3169) ;  /* 0x00000004000c0947 */ /* 0x000fea0003800000 */
[C---:B------:R-:W-:Y:S01]  /*7c60*/  LOP3.LUT R2, R18.reuse, 0xffffffc0, RZ, 0xc0, !PT ;  /* 0xffffffc012027812 */ /* 0x040fe200078ec0ff */
[----:B------:R-:W-:Y:S01]  /*7c70*/  IMAD R25, R25, 0xe0, R21 ;  /* 0x000000e019197824 */ /* 0x000fe200078e0215 */
[----:B------:R-:W-:Y:S02]  /*7c80*/  LOP3.LUT R4, R18, 0xffffffe0, RZ, 0xc0, !PT ;  /* 0xffffffe012047812 */ /* 0x000fe400078ec0ff */
[----:B------:R-:W-:Y:S02]  /*7c90*/  ISETP.NE.AND P1, PT, R2, 0x40, PT ;  /* 0x000000400200780c */ /* 0x000fe40003f25270 */
[----:B------:R-:W-:Y:S02]  /*7ca0*/  ISETP.GT.AND P2, PT, R18, 0x3f, PT ;  /* 0x0000003f1200780c */ /* 0x000fe40003f44270 */
[----:B------:R-:W-:Y:S02]  /*7cb0*/  ISETP.NE.AND P3, PT, R4, 0x20, PT ;  /* 0x000000200400780c */ /* 0x000fe40003f65270 */
[----:B------:R-:W-:-:S02]  /*7cc0*/  ISETP.GT.AND P4, PT, R18, 0x1f, PT ;  /* 0x0000001f1200780c */ /* 0x000fc40003f84270 */
[----:B------:R-:W-:-:S05]  /*7cd0*/  LEA R25, R25, UR4, 0x1 ;  /* 0x0000000419197c11 */ /* 0x000fca000f8e08ff */
[----:B------:R-:W-:Y:S06]  /*7ce0*/  @P1 BRA `(.L_x_3170) ;  /* 0x0000000000141947 */ /* 0x000fec0003800000 */
[----:B------:R-:W-:Y:S02]  /*7cf0*/  F2FP.F16.F32.PACK_AB R4, R27, R20 ;  /* 0x000000141b04723e */ /* 0x000fe400000000ff */
[----:B------:R-:W-:Y:S02]  /*7d00*/  F2FP.F16.F32.PACK_AB R5, R32, R3 ;  /* 0x000000032005723e */ /* 0x000fe400000000ff */
[----:B0-----:R-:W-:Y:S02]  /*7d10*/  F2FP.F16.F32.PACK_AB R6, R37, R36 ;  /* 0x000000242506723e */ /* 0x001fe400000000ff */
[----:B------:R-:W-:-:S05]  /*7d20*/  F2FP.F16.F32.PACK_AB R7, R0, R13 ;  /* 0x0000000d0007723e */ /* 0x000fca00000000ff */
[----:B------:R2:W-:Y:S02]  /*7d30*/  STS.128 [R25+-0x380], R4 ;  /* 0xfffc800419007388 */ /* 0x0005e40000000c00 */
.L_x_3170:
[----:B------:R-:W-:Y:S05]  /*7d40*/  WARPSYNC.ALL ;  /* 0x0000000000007948 */ /* 0x000fea0003800000 */
[----:B------:R-:W-:Y:S06]  /*7d50*/  BAR.SYNC.DEFER_BLOCKING 0x0 ;  /* 0x0000000000007b1d */ /* 0x000fec0000010000 */
[----:B------:R-:W-:Y:S04]  /*7d60*/  BSSY B0, `(.L_x_3171) ;  /* 0x0000013000007945 */ /* 0x000fe80003800000 */
[----:B------:R-:W-:Y:S05]  /*7d70*/  @P2 BRA `(.L_x_3172) ;  /* 0x0000000000442947 */ /* 0x000fea0003800000 */
[----:B0-2---:R-:W1:Y:S02]  /*7d80*/  LDS.128 R4, [R25] ;  /* 0x0000000019047984 */ /* 0x005e640000000c00 */
[----:B-1----:R-:W-:Y:S02]  /*7d90*/  HADD2.F32 R9, -RZ, R4.H0_H0 ;  /* 0x20000004ff097230 */ /* 0x002fe40000004100 */
[----:B------:R-:W-:Y:S02]  /*7da0*/  HADD2.F32 R2, -RZ, R5.H0_H0 ;  /* 0x20000005ff027230 */ /* 0x000fe40000004100 */
[----:B------:R-:W-:Y:S02]  /*7db0*/  HADD2.F32 R11, -RZ, R6.H0_H0 ;  /* 0x20000006ff0b7230 */ /* 0x000fe40000004100 */
[----:B------:R-:W-:Y:S01]  /*7dc0*/  FADD.FTZ R20, R20, R9 ;  /* 0x0000000914147221 */ /* 0x000fe20000010000 */
[----:B------:R-:W-:Y:S02]  /*7dd0*/  HADD2.F32 R8, -RZ, R7.H0_H0 ;  /* 0x20000007ff087230 */ /* 0x000fe40000004100 */
[----:B------:R-:W-:Y:S01]  /*7de0*/  FADD.FTZ R3, R3, R2 ;  /* 0x0000000203037221 */ /* 0x000fe20000010000 */
[----:B------:R-:W-:-:S02]  /*7df0*/  HADD2.F32 R4, -RZ, R4.H1_H1 ;  /* 0x30000004ff047230 */ /* 0x000fc40000004100 */
        /* <DEDUP_REMOVED lines=9> */
.L_x_3172:
[----:B------:R-:W-:Y:S05]  /*7e90*/  BSYNC B0 ;  /* 0x0000000000007941 */ /* 0x000fea0003800000 */
.L_x_3171:
[----:B------:R-:W-:Y:S06]  /*7ea0*/  BAR.SYNC.DEFER_BLOCKING 0x0 ;  /* 0x0000000000007b1d */ /* 0x000fec0000010000 */
[----:B------:R-:W-:Y:S04]  /*7eb0*/  BSSY B0, `(.L_x_3173) ;  /* 0x0000007000007945 */ /* 0x000fe80003800000 */
[----:B------:R-:W-:Y:S05]  /*7ec0*/  @P3 BRA `(.L_x_3174) ;  /* 0x0000000000143947 */ /* 0x000fea0003800000 */
[----:B--2---:R-:W-:Y:S02]  /*7ed0*/  F2FP.F16.F32.PACK_AB R4, R27, R20 ;  /* 0x000000141b04723e */ /* 0x004fe400000000ff */
[----:B------:R-:W-:Y:S02]  /*7ee0*/  F2FP.F16.F32.PACK_AB R5, R32, R3 ;  /* 0x000000032005723e */ /* 0x000fe400000000ff */
[----:B0-----:R-:W-:Y:S02]  /*7ef0*/  F2FP.F16.F32.PACK_AB R6, R37, R36 ;  /* 0x000000242506723e */ /* 0x001fe400000000ff */
[----:B------:R-:W-:-:S05]  /*7f00*/  F2FP.F16.F32.PACK_AB R7, R0, R13 ;  /* 0x0000000d0007723e */ /* 0x000fca00000000ff */
[----:B------:R3:W-:Y:S02]  /*7f10*/  STS.128 [R25+-0x1c0], R4 ;  /* 0xfffe400419007388 */ /* 0x0007e40000000c00 */
.L_x_3174:
[----:B------:R-:W-:Y:S05]  /*7f20*/  BSYNC B0 ;  /* 0x0000000000007941 */ /* 0x000fea0003800000 */
.L_x_3173:
[----:B------:R-:W-:Y:S06]  /*7f30*/  BAR.SYNC.DEFER_BLOCKING 0x0 ;  /* 0x0000000000007b1d */ /* 0x000fec0000010000 */
[----:B------:R-:W-:Y:S04]  /*7f40*/  BSSY B0, `(.L_x_3175) ;  /* 0x0000013000007945 */ /* 0x000fe80003800000 */
[----:B------:R-:W-:Y:S05]  /*7f50*/  @P4 BRA `(.L_x_3176) ;  /* 0x0000000000444947 */ /* 0x000fea0003800000 */
[----:B0-23--:R-:W1:Y:S02]  /*7f60*/  LDS.128 R4, [R25] ;  /* 0x0000000019047984 */ /* 0x00de640000000c00 */
        /* <DEDUP_REMOVED lines=16> */
.L_x_3176:
[----:B------:R-:W-:Y:S05]  /*8070*/  BSYNC B0 ;  /* 0x0000000000007941 */ /* 0x000fea0003800000 */
.L_x_3175:
[----:B------:R-:W-:Y:S06]  /*8080*/  BAR.SYNC.DEFER_BLOCKING 0x0 ;  /* 0x0000000000007b1d */ /* 0x000fec0000010000 */
.L_x_3169:
[----:B------:R-:W-:-:S04]  /*8090*/  IADD3 R18, R18, 0x1f, RZ ;  /* 0x0000001f12127810 */ /* 0x000fc80007ffe0ff */
[----:B------:R-:W-:-:S13]  /*80a0*/  ISETP.GT.U32.OR P0, PT, R18, 0x3e, P0 ;  /* 0x0000003e1200780c */ /* 0x000fda0000704470 */
[----:B------:R-:W-:Y:S05]  /*80b0*/  @P0 EXIT ;  /* 0x000000000000094d */ /* 0x000fea0003800000 */
[----:B------:R-:W4:Y:S02]  /*80c0*/  LDC R2, c[0x0][0x308] ;  /* 0x0000c200ff027b82 */ /* 0x000f240000000800 */
[----:B----4-:R-:W-:-:S13]  /*80d0*/  ISETP.NE.AND P0, PT, R2, 0x2, PT ;  /* 0x000000020200780c */ /* 0x010fda0003f05270 */
[----:B------:R-:W-:Y:S05]  /*80e0*/  @!P0 BRA `(.L_x_3177) ;  /* 0x0000000000308947 */ /* 0x000fea0003800000 */
[----:B--23--:R-:W2:Y:S01]  /*80f0*/  LDC.64 R4, c[0x0][0x210] ;  /* 0x00008400ff047b82 */ /* 0x00cea20000000a00 */
[----:B------:R-:W-:Y:S01]  /*8100*/  IMAD R21, R22, 0xe0, R21 ;  /* 0x000000e016157824 */ /* 0x000fe200078e0215 */
[----:B------:R-:W-:Y:S02]  /*8110*/  F2FP.F16.F32.PACK_AB R27, R27, R20 ;  /* 0x000000141b1b723e */ /* 0x000fe400000000ff */
[----:B------:R-:W-:Y:S02]  /*8120*/  F2FP.F16.F32.PACK_AB R3, R32, R3 ;  /* 0x000000032003723e */ /* 0x000fe400000000ff */
[----:B------:R-:W-:Y:S02]  /*8130*/  F2FP.F16.F32.PACK_AB R37, R37, R36 ;  /* 0x000000242525723e */ /* 0x000fe400000000ff */
[----:B------:R-:W-:Y:S01]  /*8140*/  F2FP.F16.F32.PACK_AB R13, R0, R13 ;  /* 0x0000000d000d723e */ /* 0x000fe200000000ff */
[----:B--2---:R-:W-:-:S05]  /*8150*/  IMAD.WIDE R4, R21, 0x2, R4 ;  /* 0x0000000215047825 */ /* 0x004fca00078e0204 */
[----:B------:R-:W-:Y:S04]  /*8160*/  STG.E desc[UR36][R4.64], R27 ;  /* 0x0000001b04007986 */ /* 0x000fe8000c101924 */
[----:B------:R-:W-:Y:S04]  /*8170*/  STG.E desc[UR36][R4.64+0x4], R3 ;  /* 0x0000040304007986 */ /* 0x000fe8000c101924 */
[----:B------:R-:W-:Y:S04]  /*8180*/  STG.E desc[UR36][R4.64+0x8], R37 ;  /* 0x0000082504007986 */ /* 0x000fe8000c101924 */
[----:B------:R-:W-:Y:S01]  /*8190*/  STG.E desc[UR36][R4.64+0xc], R13 ;  /* 0x00000c0d04007986 */ /* 0x000fe2000c101924 */
[----:B------:R-:W-:Y:S05]  /*81a0*/  EXIT ;  /* 0x000000000000794d */ /* 0x000fea0003800000 */
.L_x_3177:
[----:B--23--:R-:W2:Y:S01]  /*81b0*/  LDC.64 R4, c[0x0][0x300] ;  /* 0x0000c000ff047b82 */ /* 0x00cea20000000a00 */
[----:B------:R-:W-:Y:S01]  /*81c0*/  IMAD R21, R22, 0xe0, R21 ;  /* 0x000000e016157824 */ /* 0x000fe200078e0215 */
[----:B------:R-:W-:Y:S01]  /*81d0*/  ULDC.64 UR6, c[0x0][0x210] ;  /* 0x0000840000067ab9 */ /* 0x000fe20000000a00 */
[----:B--2---:R-:W2:Y:S02]  /*81e0*/  LDG.E R4, desc[UR36][R4.64] ;  /* 0x0000002404047981 */ /* 0x004ea4000c1e1900 */
[C---:B--2---:R-:W-:Y:S01]  /*81f0*/  FMUL.FTZ R27, R4.reuse, R27 ;  /* 0x0000001b041b7220 */ /* 0x044fe20000410000 */
[C---:B------:R-:W-:Y:S01]  /*8200*/  FMUL.FTZ R3, R4.reuse, R3 ;  /* 0x0000000304037220 */ /* 0x040fe20000410000 */
[C---:B------:R-:W-:Y:S01]  /*8210*/  FMUL.FTZ R32, R4.reuse, R32 ;  /* 0x0000002004207220 */ /* 0x040fe20000410000 */
[C---:B------:R-:W-:Y:S01]  /*8220*/  FMUL.FTZ R36, R4.reuse, R36 ;  /* 0x0000002404247220 */ /* 0x040fe20000410000 */
[C---:B------:R-:W-:Y:S01]  /*8230*/  FMUL.FTZ R20, R4.reuse, R20 ;  /* 0x0000001404147220 */ /* 0x040fe20000410000 */
[C---:B------:R-:W-:Y:S01]  /*8240*/  FMUL.FTZ R37, R4.reuse, R37 ;  /* 0x0000002504257220 */ /* 0x040fe20000410000 */
[----:B------:R-:W2:Y:S01]  /*8250*/  F2I.S8.NTZ R27, R27 ;  /* 0x0000001b001b7305 */ /* 0x000ea20000202100 */
[C---:B------:R-:W-:Y:S01]  /*8260*/  FMUL.FTZ R13, R4.reuse, R13 ;  /* 0x0000000d040d7220 */ /* 0x040fe20000410000 */
[----:B------:R-:W-:-:S06]  /*8270*/  FMUL.FTZ R0, R4, R0 ;  /* 0x0000000004007220 */ /* 0x000fcc0000410000 */
[----:B------:R-:W3:Y:S01]  /*8280*/  F2I.S8.NTZ R3, R3 ;  /* 0x0000000300037305 */ /* 0x000ee20000202100 */
[----:B--2---:R-:W-:-:S07]  /*8290*/  PRMT R2, R27, 0x8880, RZ ;  /* 0x000088801b027816 */ /* 0x004fce00000000ff */
[----:B------:R-:W0:Y:S01]  /*82a0*/  F2I.S8.NTZ R32, R32 ;  /* 0x0000002000207305 */ /* 0x000e220000202100 */
[----:B------:R-:W-:Y:S02]  /*82b0*/  PRMT R2, R2, 0x7710, RZ ;  /* 0x0000771002027816 */ /* 0x000fe400000000ff */
[----:B---3--:R-:W-:-:S05]  /*82c0*/  PRMT R5, R3, 0x8880, RZ ;  /* 0x0000888003057816 */ /* 0x008fca00000000ff */
[----:B------:R-:W2:Y:S01]  /*82d0*/  F2I.S8.NTZ R36, R36 ;  /* 0x0000002400247305 */ /* 0x000ea20000202100 */
[----:B-1----:R-:W-:Y:S02]  /*82e0*/  LOP3.LUT R9, R2, 0xff, RZ, 0xc0, !PT ;  /* 0x000000ff02097812 */ /* 0x002fe400078ec0ff */
[----:B------:R-:W-:Y:S02]  /*82f0*/  PRMT R3, R5, 0x7710, RZ ;  /* 0x0000771005037816 */ /* 0x000fe400000000ff */
[----:B------:R-:W-:Y:S02]  /*8300*/  SHF.L.U64.HI R8, R9, 0x8, RZ ;  /* 0x0000000809087819 */ /* 0x000fe400000102ff */
[----:B0-----:R-:W-:Y:S01]  /*8310*/  PRMT R6, R32, 0x8880, RZ ;  /* 0x0000888020067816 */ /* 0x001fe200000000ff */
[----:B------:R-:W0:Y:S01]  /*8320*/  F2I.S8.NTZ R20, R20 ;  /* 0x0000001400147305 */ /* 0x000e220000202100 */
[----:B------:R-:W-:Y:S02]  /*8330*/  LOP3.LUT R7, R3, 0xff, RZ, 0xc0, !PT ;  /* 0x000000ff03077812 */ /* 0x000fe400078ec0ff */
[----:B------:R-:W-:-:S02]  /*8340*/  PRMT R4, R6, 0x7710, RZ ;  /* 0x0000771006047816 */ /* 0x000fc400000000ff */
[C---:B------:R-:W-:Y:S01]  /*8350*/  SHF.L.U64.HI R3, R7.reuse, 0x10, RZ ;  /* 0x0000001007037819 */ /* 0x040fe200000102ff */
[----:B------:R-:W-:Y:S01]  /*8360*/  IMAD.U32 R7, R7, 0x10000, RZ ;  /* 0x0001000007077824 */ /* 0x000fe200078e00ff */
[----:B------:R-:W-:Y:S01]  /*8370*/  LOP3.LUT R6, R4, 0xff, RZ, 0xc0, !PT ;  /* 0x000000ff04067812 */ /* 0x000fe200078ec0ff */
[----:B------:R-:W1:Y:S01]  /*8380*/  F2I.S8.NTZ R37, R37 ;  /* 0x0000002500257305 */ /* 0x000e620000202100 */
[----:B--2---:R-:W-:Y:S02]  /*8390*/  PRMT R2, R36, 0x8880, RZ ;  /* 0x0000888024027816 */ /* 0x004fe400000000ff */
[----:B------:R-:W-:Y:S02]  /*83a0*/  SHF.L.U64.HI R4, R6, 0x18, RZ ;  /* 0x0000001806047819 */ /* 0x000fe400000102ff */
[----:B------:R-:W-:Y:S02]  /*83b0*/  PRMT R2, R2, 0x7710, RZ ;  /* 0x0000771002027816 */ /* 0x000fe400000000ff */
[----:B0-----:R-:W-:Y:S01]  /*83c0*/  PRMT R20, R20, 0x8880, RZ ;  /* 0x0000888014147816 */ /* 0x001fe200000000ff */
[----:B------:R-:W0:Y:S01]  /*83d0*/  F2I.S8.NTZ R13, R13 ;  /* 0x0000000d000d7305 */ /* 0x000e220000202100 */
[----:B------:R-:W-:-:S02]  /*83e0*/  LOP3.LUT R4, R4, R3, R8, 0xfe, !PT ;  /* 0x0000000304047212 */ /* 0x000fc400078efe08 */
[----:B------:R-:W-:Y:S02]  /*83f0*/  LOP3.LUT R3, R2, 0xff, RZ, 0xc0, !PT ;  /* 0x000000ff02037812 */ /* 0x000fe400078ec0ff */
[----:B-1----:R-:W-:-:S03]  /*8400*/  PRMT R37, R37, 0x8880, RZ ;  /* 0x0000888025257816 */ /* 0x002fc600000000ff */
[----:B------:R1:W2:Y:S01]  /*8410*/  F2I.S8.NTZ R5, R0 ;  /* 0x0000000000057305 */ /* 0x0002a20000202100 */
[----:B------:R-:W-:Y:S02]  /*8420*/  LOP3.LUT R3, R3, 0xffffff00, R4, 0xf8, !PT ;  /* 0xffffff0003037812 */ /* 0x000fe400078ef804 */
[----:B------:R-:W-:Y:S02]  /*8430*/  PRMT R2, R37, 0x7710, RZ ;  /* 0x0000771025027816 */ /* 0x000fe400000000ff */
[----:B------:R-:W-:Y:S02]  /*8440*/  IADD3 R4, P0, R21, UR6, RZ ;  /* 0x0000000615047c10 */ /* 0x000fe4000ff1e0ff */
[----:B0-----:R-:W-:Y:S02]  /*8450*/  PRMT R13, R13, 0x8880, RZ ;  /* 0x000088800d0d7816 */ /* 0x001fe400000000ff */
[----:B-1----:R-:W-:Y:S02]  /*8460*/  PRMT R0, R20, 0x7710, RZ ;  /* 0x0000771014007816 */ /* 0x002fe400000000ff */
[----:B------:R-:W-:-:S02]  /*8470*/  PRMT R2, R2, 0x7604, RZ ;  /* 0x0000760402027816 */ /* 0x000fc400000000ff */
[----:B------:R-:W-:Y:S02]  /*8480*/  PRMT R8, R0, 0x6540, R9 ;  /* 0x0000654000087816 */ /* 0x000fe40000000009 */
[----:B------:R-:W-:Y:S02]  /*8490*/  PRMT R0, R13, 0x7710, RZ ;  /* 0x000077100d007816 */ /* 0x000fe400000000ff */
[----:B------:R-:W-:Y:S02]  /*84a0*/  LOP3.LUT R3, R2, 0xffff00ff, R3, 0xf8, !PT ;  /* 0xffff00ff02037812 */ /* 0x000fe400078ef803 */
[----:B------:R-:W-:Y:S02]  /*84b0*/  PRMT R0, R0, 0x7054, RZ ;  /* 0x0000705400007816 */ /* 0x000fe400000000ff */
[----:B--2---:R-:W-:Y:S02]  /*84c0*/  PRMT R5, R5, 0x8880, RZ ;  /* 0x0000888005057816 */ /* 0x004fe400000000ff */
[----:B------:R-:W-:-:S02]  /*84d0*/  LOP3.LUT R3, R0, 0xff00ffff, R3, 0xf8, !PT ;  /* 0xff00ffff00037812 */ /* 0x000fc400078ef803 */
[----:B------:R-:W-:Y:S02]  /*84e0*/  LOP3.LUT R7, R7, 0xff00ffff, R8, 0xf8, !PT ;  /* 0xff00ffff07077812 */ /* 0x000fe400078ef808 */
[----:B------:R-:W-:Y:S02]  /*84f0*/  PRMT R0, R5, 0x7710, RZ ;  /* 0x0000771005007816 */ /* 0x000fe400000000ff */
[----:B------:R-:W-:Y:S02]  /*8500*/  PRMT R2, R7, 0x4210, R6 ;  /* 0x0000421007027816 */ /* 0x000fe40000000006 */
[----:B------:R-:W-:Y:S02]  /*8510*/  LEA.HI.X.SX32 R5, R21, UR7, 0x1, P0 ;  /* 0x0000000715057c11 */ /* 0x000fe400080f0eff */
[----:B------:R-:W-:-:S05]  /*8520*/  PRMT R3, R3, 0x4210, R0 ;  /* 0x0000421003037816 */ /* 0x000fca0000000000 */
[----:B------:R-:W-:Y:S01]  /*8530*/  STG.E.64 desc[UR36][R4.64], R2 ;  /* 0x0000000204007986 */ /* 0x000fe2000c101b24 */
[----:B------:R-:W-:Y:S05]  /*8540*/  EXIT ;  /* 0x000000000000794d */ /* 0x000fea0003800000 */
.L_x_3131:
[----:B------:R-:W-:Y:S01]  /*8550*/  MOV R12, 0x10 ;  /* 0x00000010000c7802 */ /* 0x000fe20000000f00 */
[----:B------:R-:W-:Y:S01]  /*8560*/  IMAD.MOV.U32 R11, RZ, RZ, 0x1f ;  /* 0x0000001fff0b7424 */ /* 0x000fe200078e00ff */
[----:B------:R-:W-:-:S07]  /*8570*/  MOV R15, 0xffffffff ;  /* 0xffffffff000f7802 */ /* 0x000fce0000000f00 */
[----:B-----5:R-:W-:Y:S05]  /*8580*/  WARPSYNC.COLLECTIVE R15, `(.L_x_3178) ;  /* 0x000000000f087348 */ /* 0x020fea0003c00000 */
[----:B------:R0:W1:Y:S02]  /*8590*/  SHFL.BFLY P6, R14, R13, R12, R11 ;  /* 0x0c00000c0d0e7389 */ /* 0x00006400000c000b */
[----:B01---5:R-:W-:Y:S01]  /*85a0*/  ENDCOLLECTIVE ;  /* 0x000000000000791b */ /* 0x023fe20003800000 */
.L_x_3178:
[----:B------:R-:W-:Y:S01]  /*85b0*/  MOV R12, 0x8 ;  /* 0x00000008000c7802 */ /* 0x000fe20000000f00 */
[----:B------:R-:W-:-:S04]  /*85c0*/  FADD.FTZ R0, R13, R14 ;  /* 0x0000000e0d007221 */ /* 0x000fc80000010000 */
[----:B------:R-:W-:-:S07]  /*85d0*/  IMAD.MOV.U32 R13, RZ, RZ, R0 ;  /* 0x000000ffff0d7224 */ /* 0x000fce00078e0000 */
[----:B------:R-:W-:Y:S05]  /*85e0*/  WARPSYNC.COLLECTIVE R15, `(.L_x_3179) ;  /* 0x000000000f087348 */ /* 0x000fea0003c00000 */
[----:B------:R0:W1:Y:S02]  /*85f0*/  SHFL.BFLY P6, R14, R13, R12, R11 ;  /* 0x0c00000c0d0e7389 */ /* 0x00006400000c000b */
[----:B01----:R-:W-:Y:S01]  /*8600*/  ENDCOLLECTIVE ;  /* 0x000000000000791b */ /* 0x003fe20003800000 */
.L_x_3179:
[----:B------:R-:W-:Y:S01]  /*8610*/  MOV R12, 0x4 ;  /* 0x00000004000c7802 */ /* 0x000fe20000000f00 */
[----:B------:R-:W-:-:S04]  /*8620*/  FADD.FTZ R3, R0, R14 ;  /* 0x0000000e00037221 */ /* 0x000fc80000010000 */
[----:B------:R-:W-:-:S07]  /*8630*/  IMAD.MOV.U32 R13, RZ, RZ, R3 ;  /* 0x000000ffff0d7224 */ /* 0x000fce00078e0003 */
[----:B------:R-:W-:Y:S05]  /*8640*/  WARPSYNC.COLLECTIVE R15, `(.L_x_3180) ;  /* 0x000000000f087348 */ /* 0x000fea0003c00000 */
[----:B------:R0:W1:Y:S02]  /*8650*/  SHFL.BFLY P6, R14, R13, R12, R11 ;  /* 0x0c00000c0d0e7389 */ /* 0x00006400000c000b */
[----:B01----:R-:W-:Y:S01]  /*8660*/  ENDCOLLECTIVE ;  /* 0x000000000000791b */ /* 0x003fe20003800000 */
.L_x_3180:
[----:B------:R-:W-:Y:S01]  /*8670*/  MOV R12, 0x2 ;  /* 0x00000002000c7802 */ /* 0x000fe20000000f00 */
[----:B------:R-:W-:-:S04]  /*8680*/  FADD.FTZ R4, R3, R14 ;  /* 0x0000000e03047221 */ /* 0x000fc80000010000 */
[----:B------:R-:W-:-:S07]  /*8690*/  IMAD.MOV.U32 R13, RZ, RZ, R4 ;  /* 0x000000ffff0d7224 */ /* 0x000fce00078e0004 */
[----:B------:R-:W-:Y:S05]  /*86a0*/  WARPSYNC.COLLECTIVE R15, `(.L_x_3181) ;  /* 0x000000000f087348 */ /* 0x000fea0003c00000 */
[----:B------:R0:W1:Y:S02]  /*86b0*/  SHFL.BFLY P6, R14, R13, R12, R11 ;  /* 0x0c00000c0d0e7389 */ /* 0x00006400000c000b */
[----:B01----:R-:W-:Y:S01]  /*86c0*/  ENDCOLLECTIVE ;  /* 0x000000000000791b */ /* 0x003fe20003800000 */
.L_x_3181:
[----:B------:R-:W-:Y:S01]  /*86d0*/  MOV R12, 0x1 ;  /* 0x00000001000c7802 */ /* 0x000fe20000000f00 */
[----:B------:R-:W-:-:S04]  /*86e0*/  FADD.FTZ R5, R4, R14 ;  /* 0x0000000e04057221 */ /* 0x000fc80000010000 */
[----:B------:R-:W-:-:S07]  /*86f0*/  IMAD.MOV.U32 R13, RZ, RZ, R5 ;  /* 0x000000ffff0d7224 */ /* 0x000fce00078e0005 */
[----:B------:R-:W-:Y:S05]  /*8700*/  WARPSYNC.COLLECTIVE R15, `(.L_x_3182) ;  /* 0x000000000f087348 */ /* 0x000fea0003c00000 */
[----:B------:R0:W1:Y:S02]  /*8710*/  SHFL.BFLY P6, R14, R13, R12, R11 ;  /* 0x0c00000c0d0e7389 */ /* 0x00006400000c000b */
[----:B01----:R-:W-:Y:S01]  /*8720*/  ENDCOLLECTIVE ;  /* 0x000000000000791b */ /* 0x003fe20003800000 */
.L_x_3182:
[----:B------:R-:W-:Y:S05]  /*8730*/  BRA `(.L_x_3183) ;  /* 0xffffff9c00c87947 */ /* 0x000fea000383ffff */
.L_x_3135:
[----:B------:R-:W-:Y:S01]  /*8740*/  BSSY B1, `(.L_x_3184) ;  /* 0x0000007000017945 */ /* 0x000fe20003800000 */
[----:B------:R-:W-:Y:S01]  /*8750*/  IMAD.MOV.U32 R12, RZ, RZ, 0x1 ;  /* 0x00000001ff0c7424 */ /* 0x000fe200078e00ff */
[----:B------:R-:W-:Y:S01]  /*8760*/  MOV R11, 0x1f ;  /* 0x0000001f000b7802 */ /* 0x000fe20000000f00 */
[----:B------:R-:W-:-:S07]  /*8770*/  IMAD.MOV.U32 R15, RZ, RZ, -0x1 ;  /* 0xffffffffff0f7424 */ /* 0x000fce00078e00ff */
[----:B-----5:R-:W-:Y:S05]  /*8780*/  WARPSYNC.COLLECTIVE R15, `(.L_x_3185) ;  /* 0x000000000f087348 */ /* 0x020fea0003c00000 */
[----:B------:R0:W1:Y:S02]  /*8790*/  SHFL.BFLY P6, R14, R13, R12, R11 ;  /* 0x0c00000c0d0e7389 */ /* 0x00006400000c000b */
[----:B01---5:R-:W-:Y:S01]  /*87a0*/  ENDCOLLECTIVE ;  /* 0x000000000000791b */ /* 0x023fe20003800000 */
.L_x_3185:
[----:B------:R-:W-:Y:S05]  /*87b0*/  BSYNC B1 ;  /* 0x0000000000017941 */ /* 0x000fea0003800000 */
.L_x_3184:
[----:B------:R-:W-:Y:S05]  /*87c0*/  BRA `(.L_x_3186) ;  /* 0xffffffc800c87947 */ /* 0x000fea000383ffff */
.L_x_3139:
[----:B-1----:R-:W-:Y:S01]  /*87d0*/  HFMA2.MMA R11, -RZ, RZ, 0, 1.847743988037109375e-06 ;  /* 0x0000001fff0b7435 */ /* 0x002fe200000001ff */
[----:B------:R-:W-:Y:S01]  /*87e0*/  BSSY B0, `(.L_x_3187) ;  /* 0x0000007000007945 */ /* 0x000fe20003800000 */
[----:B0-----:R-:W-:Y:S01]  /*87f0*/  MOV R13, R27 ;  /* 0x0000001b000d7202 */ /* 0x001fe20000000f00 */
[----:B------:R-:W-:Y:S02]  /*8800*/  IMAD.MOV.U32 R12, RZ, RZ, 0x10 ;  /* 0x00000010ff0c7424 */ /* 0x000fe400078e00ff */
[----:B------:R-:W-:-:S07]  /*8810*/  IMAD.MOV.U32 R15, RZ, RZ, -0x1 ;  /* 0xffffffffff0f7424 */ /* 0x000fce00078e00ff */
[----:B--23-5:R-:W-:Y:S05]  /*8820*/  WARPSYNC.COLLECTIVE R15, `(.L_x_3188) ;  /* 0x000000000f087348 */ /* 0x02cfea0003c00000 */
[----:B------:R0:W1:Y:S02]  /*8830*/  SHFL.BFLY P6, R14, R13, R12, R11 ;  /* 0x0c00000c0d0e7389 */ /* 0x00006400000c000b */
[----:B0123-5:R-:W-:Y:S01]  /*8840*/  ENDCOLLECTIVE ;  /* 0x000000000000791b */ /* 0x02ffe20003800000 */
.L_x_3188:
[----:B------:R-:W-:Y:S05]  /*8850*/  BSYNC B0 ;  /* 0x0000000000007941 */ /* 0x000fea0003800000 */
.L_x_3187:
[----:B------:R-:W-:Y:S01]  /*8860*/  FMNMX.FTZ R13, R14, R27, !PT ;  /* 0x0000001b0e0d7209 */ /* 0x000fe20007810000 */
[----:B------:R-:W-:Y:S01]  /*8870*/  IMAD.MOV.U32 R11, RZ, RZ, 0x1f ;  /* 0x0000001fff0b7424 */ /* 0x000fe200078e00ff */
[----:B------:R-:W-:Y:S02]  /*8880*/  MOV R12, 0x8 ;  /* 0x00000008000c7802 */ /* 0x000fe40000000f00 */
[----:B------:R-:W-:-:S07]  /*8890*/  MOV R15, 0xffffffff ;  /* 0xffffffff000f7802 */ /* 0x000fce0000000f00 */
[----:B------:R-:W-:Y:S05]  /*88a0*/  WARPSYNC.COLLECTIVE R15, `(.L_x_3189) ;  /* 0x000000000f087348 */ /* 0x000fea0003c00000 */
[----:B------:R0:W1:Y:S02]  /*88b0*/  SHFL.BFLY P6, R14, R13, R12, R11 ;  /* 0x0c00000c0d0e7389 */ /* 0x00006400000c000b */
[----:B01----:R-:W-:Y:S01]  /*88c0*/  ENDCOLLECTIVE ;  /* 0x000000000000791b */ /* 0x003fe20003800000 */
.L_x_3189:
[----:B------:R-:W-:Y:S01]  /*88d0*/  HFMA2.MMA R12, -RZ, RZ, 0, 2.384185791015625e-07 ;  /* 0x00000004ff0c7435 */ /* 0x000fe200000001ff */
[----:B------:R-:W-:-:S05]  /*88e0*/  FMNMX.FTZ R0, R13, R14, !PT ;  /* 0x0000000e0d007209 */ /* 0x000fca0007810000 */
[----:B------:R-:W-:-:S07]  /*88f0*/  IMAD.MOV.U32 R13, RZ, RZ, R0 ;  /* 0x000000ffff0d7224 */ /* 0x000fce00078e0000 */
[----:B------:R-:W-:Y:S05]  /*8900*/  WARPSYNC.COLLECTIVE R15, `(.L_x_3190) ;  /* 0x000000000f087348 */ /* 0x000fea0003c00000 */
[----:B------:R0:W1:Y:S02]  /*8910*/  SHFL.BFLY P6, R14, R13, R12, R11 ;  /* 0x0c00000c0d0e7389 */ /* 0x00006400000c000b */
[----:B01----:R-:W-:Y:S01]  /*8920*/  ENDCOLLECTIVE ;  /* 0x000000000000791b */ /* 0x003fe20003800000 */
.L_x_3190:
[----:B------:R-:W-:Y:S02]  /*8930*/  MOV R12, 0x2 ;  /* 0x00000002000c7802 */ /* 0x000fe40000000f00 */
[----:B------:R-:W-:-:S05]  /*8940*/  FMNMX.FTZ R3, R0, R14, !PT ;  /* 0x0000000e00037209 */ /* 0x000fca0007810000 */
[----:B------:R-:W-:-:S07]  /*8950*/  IMAD.MOV.U32 R13, RZ, RZ, R3 ;  /* 0x000000ffff0d7224 */ /* 0x000fce00078e0003 */
[----:B------:R-:W-:Y:S05]  /*8960*/  WARPSYNC.COLLECTIVE R15, `(.L_x_3191) ;  /* 0x000000000f087348 */ /* 0x000fea0003c00000 */
[----:B------:R0:W1:Y:S02]  /*8970*/  SHFL.BFLY P6, R14, R13, R12, R11 ;  /* 0x0c00000c0d0e7389 */ /* 0x00006400000c000b */
[----:B01----:R-:W-:Y:S01]  /*8980*/  ENDCOLLECTIVE ;  /* 0x000000000000791b */ /* 0x003fe20003800000 */
.L_x_3191:
[----:B------:R-:W-:Y:S05]  /*8990*/  BRA `(.L_x_3192) ;  /* 0xffffffcc00187947 */ /* 0x000fea000383ffff */
.L_x_3193:
        /* <DEDUP_REMOVED lines=14> */
.L_x_4251:


//--------------------- .text._ZN4mmha33masked_multihead_attention_kernelItLi224ELi256ELi4ELi32ELi64ELb0ELb1EEEv26Multihead_attention_paramsIT_XT5_EE --------------------------
	.section	.text._ZN4mmha33masked_multihead_attention_kernelItLi224ELi256ELi4ELi32ELi64ELb0ELb1EEEv26Multihead_attention_paramsIT_XT5_EE,"ax",@progbits
	.align	128
        .global         _ZN4mmha33masked_multihead_attention_kernelItLi224ELi256ELi4ELi32ELi64ELb0ELb1EEEv26Multihead_attention_paramsIT_XT5_EE
        .type           _ZN4mmha33masked_multihead_attention_kernelItLi224ELi256ELi4ELi32ELi64ELb0ELb1EEEv26Multihead_attention_paramsIT_XT5_EE,@function
        .size           _ZN4mmha33masked_multihead_attention_kernelItLi224ELi256ELi4ELi32ELi64ELb0ELb1EEEv26Multihead_attention_paramsIT_XT5_EE,(.L_x_4252 - _ZN4mmha33masked_multihead_attention_kernelItLi224ELi256ELi4ELi32ELi64ELb0ELb1EEEv26Multihead_attention_paramsIT_XT5_EE)
        .other          _ZN4mmha33masked_multihead_attention_kernelItLi224ELi256ELi4ELi32ELi64ELb0ELb1EEEv26Multihead_attention_paramsIT_XT5_EE,@"STO_CUDA_ENTRY STV_DEFAULT"
_ZN4mmha33masked_multihead_attention_kernelItLi224ELi256ELi4ELi32ELi64ELb0ELb1EEEv26Multihead_attention_paramsIT_XT5_EE:
.text._ZN4mmha33masked_multihead_attention_kernelItLi224ELi256ELi4ELi32ELi64ELb0ELb1EEEv26Multihead_attention_paramsIT_XT5_EE:
[----:B------:R-:W0:Y:S01]  /*0000*/  LDC R1, c[0x0][0x28] ;  /* 0x00000a00ff017b82 */ /* 0x000e220000000800 */
[----:B------:R-:W-:Y:S01]  /*0010*/  ULDC.64 UR4, c[0x0][0x320] ;  /* 0x0000c80000047ab9 */ /* 0x000fe20000000a00 */
[----:B------:R-:W-:Y:S01]  /*0020*/  ULDC.64 UR36, c[0x0][0x208] ;  /* 0x0000820000247ab9 */ /* 0x000fe20000000a00 */
[----:B------:R-:W-:-:S05]  /*0030*/  ISETP.NE.U32.AND P0, PT, RZ, UR4, PT ;  /* 0x00000004ff007c0c */ /* 0x000fca000bf05070 */
[----:B------:R-:W1:Y:S01]  /*0040*/  S2UR UR44, SR_CTAID.Y ;  /* 0x00000000002c79c3 */ /* 0x000e620000002600 */
[----:B------:R-:W-:-:S13]  /*0050*/  ISETP.NE.AND.EX P0, PT, RZ, UR5, PT, P0 ;  /* 0x00000005ff007c0c */ /* 0x000fda000bf05300 */
[----:B------:R-:W-:Y:S05]  /*0060*/  @!P0 BRA `(.L_x_3194) ;  /* 0x00000000001c8947 */ /* 0x000fea0003800000 */
[----:B-1----:R-:W-:-:S04]  /*0070*/  UIADD3 UR4, UP0, UR44, UR4, URZ ;  /* 0x000000042c047290 */ /* 0x002fc8000ff1e03f */
[----:B------:R-:W-:Y:S02]  /*0080*/  ULEA.HI.X.SX32 UR5, UR44, UR5, 0x1, UP0 ;  /* 0x000000052c057291 */ /* 0x000fe400080f0e3f */
[----:B------:R-:W-:-:S04]  /*0090*/  IMAD.U32 R2, RZ, RZ, UR4 ;  /* 0x00000004ff027e24 */ /* 0x000fc8000f8e00ff */
[----:B------:R-:W-:-:S05]  /*00a0*/  IMAD.U32 R3, RZ, RZ, UR5 ;  /* 0x00000005ff037e24 */ /* 0x000fca000f8e00ff */
[----:B------:R-:W2:Y:S02]  /*00b0*/  LDG.E.U8 R2, desc[UR36][R2.64] ;  /* 0x0000002402027981 */ /* 0x000ea4000c1e1100 */
[----:B--2---:R-:W-:-:S13]  /*00c0*/  ISETP.NE.AND P0, PT, R2, 0x1, PT ;  /* 0x000000010200780c */ /* 0x004fda0003f05270 */
[----:B------:R-:W-:Y:S05]  /*00d0*/  @!P0 EXIT ;  /* 0x000000000000894d */ /* 0x000fea0003800000 */
.L_x_3194:
[----:B------:R-:W2:Y:S01]  /*00e0*/  LDC R11, c[0x0][0x280] ;  /* 0x0000a000ff0b7b82 */ /* 0x000ea20000000800 */
[----:B------:R-:W-:Y:S01]  /*00f0*/  ULDC.64 UR4, c[0x0][0x330] ;  /* 0x0000cc0000047ab9 */ /* 0x000fe20000000a00 */
[----:B-1----:R-:W-:Y:S01]  /*0100*/  IABS R6, UR44 ;  /* 0x0000002c00067c13 */ /* 0x002fe20008000000 */
[----:B------:R-:W-:Y:S01]  /*0110*/  UISETP.NE.U32.AND UP0, UPT, UR4, URZ, UPT ;  /* 0x0000003f0400728c */ /* 0x000fe2000bf05070 */
[----:B------:R-:W-:-:S03]  /*0120*/  ULDC UR7, c[0x0][0x284] ;  /* 0x0000a10000077ab9 */ /* 0x000fc60000000800 */
[----:B------:R-:W-:-:S06]  /*0130*/  UISETP.NE.AND.EX UP0, UPT, UR5, URZ, UPT, UP0 ;  /* 0x0000003f0500728c */ /* 0x000fcc000bf05300 */
[----:B------:R-:W-:-:S05]  /*0140*/  PLOP3.LUT P4, PT, PT, PT, UP0, 0x80, 0x0 ;  /* 0x000000000000781c */ /* 0x000fca0003f8f008 */
[----:B------:R-:W-:Y:S02]  /*0150*/  @UP0 ULDC.64 UR4, c[0x0][0x330] ;  /* 0x0000cc0000040ab9 */ /* 0x000fe40000000a00 */
[----:B------:R-:W-:Y:S01]  /*0160*/  @UP0 UIMAD.WIDE UR4, UR44, 0x4, UR4 ;  /* 0x000000042c0408a5 */ /* 0x000fe2000f8e0204 */
[----:B--2---:R-:W-:-:S05]  /*0170*/  IABS R7, R11 ;  /* 0x0000000b00077213 */ /* 0x004fca0000000000 */
[----:B------:R-:W-:Y:S01]  /*0180*/  IMAD.U32 R4, RZ, RZ, UR4 ;  /* 0x00000004ff047e24 */ /* 0x000fe2000f8e00ff */
[----:B------:R-:W-:Y:S01]  /*0190*/  @UP0 ULDC UR4, c[0x0][0x2c0] ;  /* 0x0000b00000040ab9 */ /* 0x000fe20000000800 */
[----:B------:R-:W1:Y:S01]  /*01a0*/  I2F.RP R0, R7 ;  /* 0x0000000700007306 */ /* 0x000e620000209400 */
[----:B------:R-:W-:-:S05]  /*01b0*/  IMAD.U32 R5, RZ, RZ, UR5 ;  /* 0x00000005ff057e24 */ /* 0x000fca000f8e00ff */
[----:B------:R2:W3:Y:S02]  /*01c0*/  @P4 LDG.E R10, desc[UR36][R4.64] ;  /* 0x00000024040a4981 */ /* 0x0004e4000c1e1900 */
[----:B-1----:R-:W1:Y:S02]  /*01d0*/  MUFU.RCP R0, R0 ;  /* 0x0000000000007308 */ /* 0x002e640000001000 */
[----:B-1----:R-:W-:-:S06]  /*01e0*/  IADD3 R2, R0, 0xffffffe, RZ ;  /* 0x0ffffffe00027810 */ /* 0x002fcc0007ffe0ff */
[----:B------:R1:W4:Y:S02]  /*01f0*/  F2I.FTZ.U32.TRUNC.NTZ R3, R2 ;  /* 0x0000000200037305 */ /* 0x000324000021f000 */
[----:B-1----:R-:W-:Y:S01]  /*0200*/  IMAD.MOV.U32 R2, RZ, RZ, RZ ;  /* 0x000000ffff027224 */ /* 0x002fe200078e00ff */
[----:B----4-:R-:W-:-:S05]  /*0210*/  IADD3 R0, RZ, -R3, RZ ;  /* 0x80000003ff007210 */ /* 0x010fca0007ffe0ff */
[----:B------:R-:W-:-:S04]  /*0220*/  IMAD R9, R0, R7, RZ ;  /* 0x0000000700097224 */ /* 0x000fc800078e02ff */
[----:B------:R-:W-:Y:S02]  /*0230*/  IMAD.HI.U32 R0, R3, R9, R2 ;  /* 0x0000000903007227 */ /* 0x000fe400078e0002 */
[----:B------:R-:W1:Y:S04]  /*0240*/  LDC.64 R2, c[0x0][0x2f0] ;  /* 0x0000bc00ff027b82 */ /* 0x000e680000000a00 */
[----:B------:R-:W-:-:S04]  /*0250*/  IMAD.HI.U32 R0, R0, R6, RZ ;  /* 0x0000000600007227 */ /* 0x000fc800078e00ff */
[----:B------:R-:W-:-:S04]  /*0260*/  IMAD.MOV R8, RZ, RZ, -R0 ;  /* 0x000000ffff087224 */ /* 0x000fc800078e0a00 */
[----:B------:R-:W-:-:S05]  /*0270*/  IMAD R6, R7, R8, R6 ;  /* 0x0000000807067224 */ /* 0x000fca00078e0206 */
[----:B------:R-:W-:Y:S02]  /*0280*/  ISETP.GT.U32.AND P2, PT, R7, R6, PT ;  /* 0x000000060700720c */ /* 0x000fe40003f44070 */
[----:B-1----:R-:W-:-:S04]  /*0290*/  ISETP.NE.U32.AND P0, PT, R2, RZ, PT ;  /* 0x000000ff0200720c */ /* 0x002fc80003f05070 */
[----:B------:R-:W-:-:S07]  /*02a0*/  ISETP.NE.AND.EX P0, PT, R3, RZ, PT, P0 ;  /* 0x000000ff0300720c */ /* 0x000fce0003f05300 */
[----:B------:R-:W-:-:S04]  /*02b0*/  @!P2 IADD3 R6, R6, -R7, RZ ;  /* 0x800000070606a210 */ /* 0x000fc80007ffe0ff */
[----:B------:R-:W-:Y:S02]  /*02c0*/  ISETP.GE.U32.AND P1, PT, R6, R7, PT ;  /* 0x000000070600720c */ /* 0x000fe40003f26070 */
[C---:B------:R-:W-:Y:S01]  /*02d0*/  LOP3.LUT R6, R11.reuse, UR44, RZ, 0x3c, !PT ;  /* 0x0000002c0b067c12 */ /* 0x040fe2000f8e3cff */
[----:B------:R-:W-:Y:S01]  /*02e0*/  @!P2 VIADD R0, R0, 0x1 ;  /* 0x000000010000a836 */ /* 0x000fe20000000000 */
[----:B--2---:R-:W1:Y:S02]  /*02f0*/  @P0 LDC.64 R4, c[0x0][0x2f0] ;  /* 0x0000bc00ff040b82 */ /* 0x004e640000000a00 */
[----:B------:R-:W-:Y:S02]  /*0300*/  ISETP.GE.AND P3, PT, R6, RZ, PT ;  /* 0x000000ff0600720c */ /* 0x000fe40003f66270 */
[----:B------:R-:W-:-:S05]  /*0310*/  ISETP.NE.AND P2, PT, R11, RZ, PT ;  /* 0x000000ff0b00720c */ /* 0x000fca0003f45270 */
[----:B------:R-:W-:-:S05]  /*0320*/  @P1 VIADD R0, R0, 0x1 ;  /* 0x0000000100001836 */ /* 0x000fca0000000000 */
[----:B------:R-:W-:-:S05]  /*0330*/  MOV R23, R0 ;  /* 0x0000000000177202 */ /* 0x000fca0000000f00 */
[----:B------:R-:W-:Y:S01]  /*0340*/  @!P3 IMAD.MOV R23, RZ, RZ, -R23 ;  /* 0x000000ffff17b224 */ /* 0x000fe200078e0a17 */
[----:B------:R-:W-:-:S05]  /*0350*/  @!P2 LOP3.LUT R23, RZ, R11, RZ, 0x33, !PT ;  /* 0x0000000bff17a212 */ /* 0x000fca00078e33ff */
[----:B-1----:R-:W-:-:S06]  /*0360*/  @P0 IMAD.WIDE R4, R23, 0x4, R4 ;  /* 0x0000000417040825 */ /* 0x002fcc00078e0204 */
[----:B------:R1:W2:Y:S01]  /*0370*/  @P0 LDG.E R4, desc[UR36][R4.64] ;  /* 0x0000002404040981 */ /* 0x0002a2000c1e1900 */
[----:B------:R-:W-:-:S05]  /*0380*/  IMAD.U32 R0, RZ, RZ, UR7 ;  /* 0x00000007ff007e24 */ /* 0x000fca000f8e00ff */
[----:B------:R-:W-:-:S04]  /*0390*/  IABS R0, R0 ;  /* 0x0000000000007213 */ /* 0x000fc80000000000 */
[----:B------:R-:W-:-:S13]  /*03a0*/  R2UR UR8, R0 ;  /* 0x00000000000872ca */ /* 0x000fda00000e0000 */
[----:B------:R-:W4:Y:S08]  /*03b0*/  I2F.RP R0, UR8 ;  /* 0x0000000800007d06 */ /* 0x000f300008209400 */
[----:B----4-:R-:W4:Y:S02]  /*03c0*/  MUFU.RCP R0, R0 ;  /* 0x0000000000007308 */ /* 0x010f240000001000 */
[----:B----4-:R-:W-:Y:S01]  /*03d0*/  IADD3 R6, R0, 0xffffffe, RZ ;  /* 0x0ffffffe00067810 */ /* 0x010fe20007ffe0ff */
[----:B------:R-:W4:Y:S01]  /*03e0*/  S2R R22, SR_TID.X ;  /* 0x0000000000167919 */ /* 0x000f220000002100 */
[----:B------:R-:W5:Y:S04]  /*03f0*/  S2UR UR45, SR_CTAID.X ;  /* 0x00000000002d79c3 */ /* 0x000f680000002500 */
[----:B------:R-:W0:Y:S04]  /*0400*/  F2I.FTZ.U32.TRUNC.NTZ R6, R6 ;  /* 0x0000000600067305 */ /* 0x000e28000021f000 */
[----:B------:R-:W5:Y:S01]  /*0410*/  LDC R0, c[0x0][0x308] ;  /* 0x0000c200ff007b82 */ /* 0x000f620000000800 */
[----:B0-----:R-:W-:-:S13]  /*0420*/  R2UR UR5, R6 ;  /* 0x00000000060572ca */ /* 0x001fda00000e0000 */
[----:B------:R-:W-:-:S04]  /*0430*/  UIADD3 UR6, URZ, -UR5, URZ ;  /* 0x800000053f067290 */ /* 0x000fc8000fffe03f */
[----:B------:R-:W-:Y:S01]  /*0440*/  UIMAD UR6, UR6, UR8, URZ ;  /* 0x00000008060672a4 */ /* 0x000fe2000f8e023f */
[C---:B----4-:R-:W-:Y:S01]  /*0450*/  ISETP.GE.AND P1, PT, R22.reuse, 0x1c, PT ;  /* 0x0000001c1600780c */ /* 0x050fe20003f26270 */
[----:B------:R-:W-:Y:S01]  /*0460*/  IMAD.SHL.U32 R28, R22, 0x8, RZ ;  /* 0x00000008161c7824 */ /* 0x000fe200078e00ff */
[----:B---3--:R-:W-:-:S13]  /*0470*/  @P4 R2UR UR40, R10 ;  /* 0x000000000a2842ca */ /* 0x008fda00000e0000 */
[----:B------:R-:W-:-:S07]  /*0480*/  @UP0 UIADD3 UR40, UR40, UR4, URZ ;  /* 0x0000000428280290 */ /* 0x000fce000fffe03f */
[----:B------:R-:W-:Y:S02]  /*0490*/  @!UP0 ULDC UR40, c[0x0][0x29c] ;  /* 0x0000a70000288ab9 */ /* 0x000fe40000000800 */
[----:B-1----:R-:W-:-:S04]  /*04a0*/  IABS R5, UR40 ;  /* 0x0000002800057c13 */ /* 0x002fc80008000000 */
[----:B------:R-:W-:Y:S01]  /*04b0*/  R2UR UR41, R5 ;  /* 0x00000000052972ca */ /* 0x000fe200000e0000 */
[----:B------:R-:W-:Y:S02]  /*04c0*/  UMOV UR4, URZ ;  /* 0x0000003f00047c82 */ /* 0x000fe40008000000 */
[----:B------:R-:W-:-:S03]  /*04d0*/  UIMAD.WIDE.U32 UR4, UR5, UR6, UR4 ;  /* 0x00000006050472a5 */ /* 0x000fc6000f8e0004 */
[----:B------:R-:W-:-:S07]  /*04e0*/  ULDC UR6, c[0x0][0x288] ;  /* 0x0000a20000067ab9 */ /* 0x000fce0000000800 */
[----:B------:R-:W-:-:S04]  /*04f0*/  UIMAD.WIDE.U32 UR4, UR5, UR41, URZ ;  /* 0x00000029050472a5 */ /* 0x000fc8000f8e003f */
[----:B------:R-:W-:Y:S02]  /*0500*/  UIADD3 UR5, -UR5, URZ, URZ ;  /* 0x0000003f05057290 */ /* 0x000fe4000fffe13f */
[----:B-----5:R-:W-:Y:S02]  /*0510*/  UIMAD UR43, UR44, UR6, UR45 ;  /* 0x000000062c2b72a4 */ /* 0x020fe4000f8e022d */
[----:B------:R-:W-:Y:S01]  /*0520*/  UIMAD UR41, UR8, UR5, UR41 ;  /* 0x00000005082972a4 */ /* 0x000fe2000f8e0229 */
[----:B------:R-:W-:-:S03]  /*0530*/  ULDC UR4, c[0x0][0x278] ;  /* 0x00009e0000047ab9 */ /* 0x000fc60000000800 */
        /* <DEDUP_REMOVED lines=9> */
[----:B------:R-:W-:Y:S02]  /*05d0*/  UIADD3 UR42, UR40, 0x1, -UR7 ;  /* 0x00000001282a7890 */ /* 0x000fe4000fffe807 */
[----:B------:R-:W-:Y:S02]  /*05e0*/  USEL UR4, UR43, UR4, !UP3 ;  /* 0x000000042b047287 */ /* 0x000fe4000d800000 */
[----:B------:R-:W-:Y:S02]  /*05f0*/  @!UP2 UIADD3 UR41, UR41, -UR8, URZ ;  /* 0x800000082929a290 */ /* 0x000fe4000fffe03f */
[----:B------:R-:W-:Y:S01]  /*0600*/  UISETP.LT.AND UP2, UPT, URZ, UR42, UPT ;  /* 0x0000002a3f00728c */ /* 0x000fe2000bf41270 */
[----:B------:R-:W-:Y:S01]  /*0610*/  ISETP.NE.AND P2, PT, R0, 0x2, PT ;  /* 0x000000020000780c */ /* 0x000fe20003f45270 */
[----:B------:R-:W-:Y:S01]  /*0620*/  UMOV UR38, URZ ;  /* 0x0000003f00267c82 */ /* 0x000fe20008000000 */
[----:B------:R-:W-:Y:S01]  /*0630*/  @!UP1 UIADD3 UR41, -UR41, URZ, URZ ;  /* 0x0000003f29299290 */ /* 0x000fe2000fffe13f */
[C---:B------:R-:W-:Y:S01]  /*0640*/  VIADD R0, R28.reuse, UR5 ;  /* 0x000000051c007c36 */ /* 0x040fe20008000000 */
[----:B------:R-:W-:Y:S01]  /*0650*/  USEL UR42, URZ, UR42, !UP2 ;  /* 0x0000002a3f2a7287 */ /* 0x000fe2000d000000 */
[----:B------:R-:W-:Y:S01]  /*0660*/  IADD3 R9, R28, UR4, RZ ;  /* 0x000000041c097c10 */ /* 0x000fe2000fffe0ff */
[----:B------:R-:W-:Y:S01]  /*0670*/  @!UP0 ULOP3.LUT UR41, URZ, UR7, URZ, 0x33, !UPT ;  /* 0x000000073f298292 */ /* 0x000fe2000f8e333f */
[----:B------:R-:W-:Y:S01]  /*0680*/  BSSY B0, `(.L_x_3195) ;  /* 0x000002f000007945 */ /* 0x000fe20003800000 */
[----:B------:R-:W-:-:S02]  /*0690*/  @P1 CS2R R18, SRZ ;  /* 0x0000000000121805 */ /* 0x000fc4000001ff00 */
[----:B------:R-:W-:Y:S02]  /*06a0*/  @P1 CS2R R16, SRZ ;  /* 0x0000000000101805 */ /* 0x000fe4000001ff00 */
[----:B--2---:R-:W-:Y:S01]  /*06b0*/  @P0 R2UR UR38, R4 ;  /* 0x00000000042602ca */ /* 0x004fe200000e0000 */
[----:B------:R-:W-:-:S14]  /*06c0*/  @P1 BRA `(.L_x_3196) ;  /* 0x0000000000a81947 */ /* 0x000fdc0003800000 */
[----:B------:R-:W0:Y:S02]  /*06d0*/  LDC R4, c[0x0][0x308] ;  /* 0x0000c200ff047b82 */ /* 0x000e240000000800 */
        /* <DEDUP_REMOVED lines=8> */
[----:B-----5:R-:W2:Y:S01]  /*0760*/  LDG.E.64 R16, desc[UR36][R6.64] ;  /* 0x0000002406107981 */ /* 0x020ea2000c1e1b00 */
[----:B------:R-:W0:Y:S03]  /*0770*/  LDC.64 R4, c[0x0][0x2f8] ;  /* 0x0000be00ff047b82 */ /* 0x000e260000000a00 */
[----:B0-----:R0:W3:Y:S01]  /*0780*/  LDG.E R13, desc[UR36][R4.64] ;  /* 0x00000024040d7981 */ /* 0x0010e2000c1e1900 */
[C---:B--2---:R-:W-:Y:S01]  /*0790*/  PRMT R7, R16.reuse, 0x9910, RZ ;  /* 0x0000991010077816 */ /* 0x044fe200000000ff */
[----:B------:R-:W3:Y:S01]  /*07a0*/  I2F.S8 R8, R16 ;  /* 0x0000001000087306 */ /* 0x000ee20000001400 */
[----:B0-----:R-:W-:Y:S02]  /*07b0*/  PRMT R5, R17, 0x9910, RZ ;  /* 0x0000991011057816 */ /* 0x001fe400000000ff */
[----:B------:R-:W-:Y:S02]  /*07c0*/  SHF.R.U64 R14, R16, 0x10, R17 ;  /* 0x00000010100e7819 */ /* 0x000fe40000001211 */
[----:B------:R-:W-:Y:S01]  /*07d0*/  SHF.R.S32.HI R4, RZ, 0x8, R7 ;  /* 0x00000008ff047819 */ /* 0x000fe20000011407 */
[----:B------:R-:W-:Y:S01]  /*07e0*/  IMAD.MOV.U32 R7, RZ, RZ, R5 ;  /* 0x000000ffff077224 */ /* 0x000fe200078e0005 */
[----:B------:R-:W-:Y:S01]  /*07f0*/  PRMT R5, R14, 0x9910, RZ ;  /* 0x000099100e057816 */ /* 0x000fe200000000ff */
[----:B------:R-:W0:Y:S01]  /*0800*/  I2F.S8 R10, R17 ;  /* 0x00000011000a7306 */ /* 0x000e220000001400 */
[----:B------:R-:W-:-:S02]  /*0810*/  SHF.R.U32.HI R11, RZ, 0x10, R17 ;  /* 0x00000010ff0b7819 */ /* 0x000fc40000011611 */
        /* <DEDUP_REMOVED lines=11> */
[----:B------:R-:W-:Y:S01]  /*08d0*/  F2FP.F16.F32.PACK_AB R19, R12, R19 ;  /* 0x000000130c13723e */ /* 0x000fe200000000ff */
        /* <DEDUP_REMOVED lines=9> */
.L_x_3196:
[----:B------:R-:W-:Y:S05]  /*0970*/  BSYNC B0 ;  /* 0x0000000000007941 */ /* 0x000fea0003800000 */
.L_x_3195:
[----:B------:R-:W-:Y:S01]  /*0980*/  BSSY B0, `(.L_x_3197) ;  /* 0x000002e000007945 */ /* 0x000fe20003800000 */
[----:B------:R-:W-:-:S03]  /*0990*/  IMAD R23, R23, UR6, RZ ;  /* 0x0000000617177c24 */ /* 0x000fc6000f8e02ff */
        /* <DEDUP_REMOVED lines=9> */
.L_x_3198:
        /* <DEDUP_REMOVED lines=35> */
.L_x_3199:
[----:B------:R-:W-:Y:S05]  /*0c60*/  BSYNC B0 ;  /* 0x0000000000007941 */ /* 0x000fea0003800000 */
.L_x_3197:
[----:B------:R-:W-:Y:S01]  /*0c70*/  ULDC.64 UR4, c[0x0][0x220] ;  /* 0x0000880000047ab9 */ /* 0x000fe20000000a00 */
[----:B------:R-:W-:Y:S01]  /*0c80*/  ULDC.64 UR8, c[0x0][0x230] ;  /* 0x00008c0000087ab9 */ /* 0x000fe20000000a00 */
[----:B------:R-:W-:Y:S02]  /*0c90*/  ISETP.GT.AND P1, PT, R22, 0x1b, PT ;  /* 0x0000001b1600780c */ /* 0x000fe40003f24270 */
[----:B------:R-:W-:Y:S02]  /*0ca0*/  CS2R R32, SRZ ;  /* 0x0000000000207805 */ /* 0x000fe4000001ff00 */
[----:B------:R-:W-:Y:S02]  /*0cb0*/  ISETP.EQ.U32.AND P0, PT, RZ, UR4, PT ;  /* 0x00000004ff007c0c */ /* 0x000fe4000bf02070 */
[----:B------:R-:W-:Y:S02]  /*0cc0*/  CS2R R34, SRZ ;  /* 0x0000000000227805 */ /* 0x000fe4000001ff00 */
[----:B------:R-:W-:-:S02]  /*0cd0*/  ISETP.EQ.U32.AND P2, PT, RZ, UR8, PT ;  /* 0x00000008ff007c0c */ /* 0x000fc4000bf42070 */
[----:B------:R-:W-:Y:S01]  /*0ce0*/  ISETP.EQ.OR.EX P0, PT, RZ, UR5, P1, P0 ;  /* 0x00000005ff007c0c */ /* 0x000fe20008f02700 */
[----:B------:R-:W-:Y:S01]  /*0cf0*/  ULDC.64 UR4, c[0x0][0x2a8] ;  /* 0x0000aa0000047ab9 */ /* 0x000fe20000000a00 */
[----:B------:R-:W-:Y:S01]  /*0d00*/  ISETP.EQ.OR.EX P2, PT, RZ, UR9, P1, P2 ;  /* 0x00000009ff007c0c */ /* 0x000fe20008f42720 */
[----:B------:R-:W-:Y:S01]  /*0d10*/  UISETP.NE.U32.AND UP0, UPT, UR4, URZ, UPT ;  /* 0x0000003f0400728c */ /* 0x000fe2000bf05070 */
[----:B------:R-:W-:Y:S02]  /*0d20*/  P2R R4, PR, RZ, 0x2 ;  /* 0x00000002ff047803 */ /* 0x000fe40000000000 */
[----:B------:R-:W-:Y:S01]  /*0d30*/  ISETP.EQ.U32.AND P1, PT, R2, RZ, PT ;  /* 0x000000ff0200720c */ /* 0x000fe20003f22070 */
[----:B------:R-:W-:Y:S01]  /*0d40*/  UISETP.NE.AND.EX UP0, UPT, UR5, URZ, UPT, UP0 ;  /* 0x0000003f0500728c */ /* 0x000fe2000bf05300 */
[----:B------:R-:W-:-:S04]  /*0d50*/  ISETP.GT.AND P3, PT, R22, 0x1f, PT ;  /* 0x0000001f1600780c */ /* 0x000fc80003f64270 */
[----:B------:R-:W-:Y:S01]  /*0d60*/  ISETP.EQ.OR.EX P1, PT, R3, RZ, P3, P1 ;  /* 0x000000ff0300720c */ /* 0x000fe20001f22710 */
[----:B------:R-:W0:Y:S01]  /*0d70*/  @!P0 LDC.64 R4, c[0x0][0x220] ;  /* 0x00008800ff048b82 */ /* 0x000e220000000a00 */
[----:B------:R-:W-:Y:S02]  /*0d80*/  P2R R2, PR, RZ, 0x8 ;  /* 0x00000008ff027803 */ /* 0x000fe40000000000 */
[----:B------:R-:W-:Y:S02]  /*0d90*/  PLOP3.LUT P3, PT, PT, PT, UP0, 0x80, 0x0 ;  /* 0x000000000000781c */ /* 0x000fe40003f6f008 */
[----:B------:R-:W-:Y:S02]  /*0da0*/  @UP0 ULDC.64 UR4, c[0x0][0x2a8] ;  /* 0x0000aa0000040ab9 */ /* 0x000fe40000000a00 */
[----:B------:R-:W-:Y:S01]  /*0db0*/  @UP0 UIMAD.WIDE UR4, UR44, 0x4, UR4 ;  /* 0x000000042c0408a5 */ /* 0x000fe2000f8e0204 */
[----:B------:R-:W1:Y:S04]  /*0dc0*/  @!P2 LDC.64 R6, c[0x0][0x230] ;  /* 0x00008c00ff06ab82 */ /* 0x000e680000000a00 */
[----:B------:R-:W-:-:S04]  /*0dd0*/  VOTEU.ALL UP1, P1 ;  /* 0x00000000003f7886 */ /* 0x000fc80000820000 */
[----:B------:R-:W2:Y:S01]  /*0de0*/  @!P1 LDC.64 R8, c[0x0][0x2e0] ;  /* 0x0000b800ff089b82 */ /* 0x000ea20000000a00 */
[----:B------:R-:W-:Y:S01]  /*0df0*/  IMAD.U32 R10, RZ, RZ, UR4 ;  /* 0x00000004ff0a7e24 */ /* 0x000fe2000f8e00ff */
[----:B------:R-:W-:Y:S01]  /*0e00*/  @!UP1 UIMAD UR6, UR38, UR6, UR45 ;  /* 0x00000006260692a4 */ /* 0x000fe2000f8e022d */
[----:B------:R-:W-:Y:S02]  /*0e10*/  MOV R11, UR5 ;  /* 0x00000005000b7c02 */ /* 0x000fe40008000f00 */
[----:B------:R-:W-:Y:S02]  /*0e20*/  CS2R R12, SRZ ;  /* 0x00000000000c7805 */ /* 0x000fe4000001ff00 */
[----:B------:R-:W-:Y:S01]  /*0e30*/  CS2R R14, SRZ ;  /* 0x00000000000e7805 */ /* 0x000fe2000001ff00 */
[----:B------:R-:W-:Y:S01]  /*0e40*/  UMOV UR39, URZ ;  /* 0x0000003f00277c82 */ /* 0x000fe20008000000 */
[----:B------:R-:W-:Y:S01]  /*0e50*/  ULDC.U8 UR4, c[0x0][0x294] ;  /* 0x0000a50000047ab9 */ /* 0x000fe20000000000 */
[C---:B0-----:R-:W-:Y:S01]  /*0e60*/  @!P0 IMAD.WIDE R2, R0.reuse, 0x2, R4 ;  /* 0x0000000200028825 */ /* 0x041fe200078e0204 */
[----:B------:R-:W3:Y:S04]  /*0e70*/  @P3 LDG.E R10, desc[UR36][R10.64] ;  /* 0x000000240a0a3981 */ /* 0x000ee8000c1e1900 */
[----:B------:R-:W4:Y:S01]  /*0e80*/  @!P0 LDG.E.128 R32, desc[UR36][R2.64] ;  /* 0x0000002402208981 */ /* 0x000f22000c1e1d00 */
[----:B-1----:R-:W-:-:S04]  /*0e90*/  @!P2 IMAD.WIDE R4, R0, 0x2, R6 ;  /* 0x000000020004a825 */ /* 0x002fc800078e0206 */
[----:B------:R-:W-:Y:S01]  /*0ea0*/  IMAD.U32 R7, RZ, RZ, UR6 ;  /* 0x00000006ff077e24 */ /* 0x000fe2000f8e00ff */
[----:B------:R-:W4:Y:S03]  /*0eb0*/  @!P2 LDG.E.128 R12, desc[UR36][R4.64] ;  /* 0x00000024040ca981 */ /* 0x000f26000c1e1d00 */
[----:B------:R-:W-:-:S04]  /*0ec0*/  @!P1 IMAD R7, R7, 0xe0, R28 ;  /* 0x000000e007079824 */ /* 0x000fc800078e021c */
[----:B--2---:R-:W-:Y:S02]  /*0ed0*/  @!P1 IMAD.WIDE R6, R7, 0x2, R8 ;  /* 0x0000000207069825 */ /* 0x004fe400078e0208 */
[----:B------:R-:W0:Y:S03]  /*0ee0*/  LDC R9, c[0x0][0x290] ;  /* 0x0000a400ff097b82 */ /* 0x000e260000000800 */
[----:B------:R-:W2:Y:S01]  /*0ef0*/  @!P1 LDG.E.128 R36, desc[UR36][R6.64] ;  /* 0x0000002406249981 */ /* 0x000ea2000c1e1d00 */
[----:B------:R-:W-:Y:S02]  /*0f00*/  ISETP.NE.AND P2, PT, RZ, UR4, PT ;  /* 0x00000004ff007c0c */ /* 0x000fe4000bf45270 */
[----:B------:R-:W-:Y:S02]  /*0f10*/  ISETP.GE.AND P0, PT, R22, 0x20, PT ;  /* 0x000000201600780c */ /* 0x000fe40003f06270 */
[----:B---3--:R-:W-:-:S02]  /*0f20*/  @P3 R2UR UR39, R10 ;  /* 0x000000000a2732ca */ /* 0x008fc400000e0000 */
[----:B0-----:R-:W-:Y:S01]  /*0f30*/  ISETP.GT.AND P3, PT, R9, RZ, PT ;  /* 0x000000ff0900720c */ /* 0x001fe20003f64270 */
[----:B----45:R-:W-:Y:S02]  /*0f40*/  HFMA2.MMA R16, R16, 1, 1, R32 ;  /* 0x3c003c0010107835 */ /* 0x030fe40000000020 */
[----:B------:R-:W-:Y:S02]  /*0f50*/  HFMA2.MMA R24, R24, 1, 1, R12 ;  /* 0x3c003c0018187835 */ /* 0x000fe4000000000c */
[----:B------:R-:W-:Y:S01]  /*0f60*/  HFMA2.MMA R26, R26, 1, 1, R14 ;  /* 0x3c003c001a1a7835 */ /* 0x000fe2000000000e */
[----:B------:R-:W-:Y:S02]  /*0f70*/  HADD2 R25, R25, R13 ;  /* 0x0000000d19197230 */ /* 0x000fe40000000000 */
[----:B------:R-:W-:Y:S01]  /*0f80*/  HADD2 R27, R27, R15 ;  /* 0x0000000f1b1b7230 */ /* 0x000fe20000000000 */
[----:B------:R-:W-:Y:S01]  /*0f90*/  HFMA2.MMA R18, R18, 1, 1, R34 ;  /* 0x3c003c0012127835 */ /* 0x000fe20000000022 */
[----:B------:R-:W-:-:S02]  /*0fa0*/  HADD2 R17, R17, R33 ;  /* 0x0000002111117230 */ /* 0x000fc40000000000 */
[----:B------:R-:W-:Y:S01]  /*0fb0*/  HADD2 R19, R19, R35 ;  /* 0x0000002313137230 */ /* 0x000fe20000000000 */
[----:B--2---:R-:W-:Y:S02]  /*0fc0*/  @!P1 HFMA2.MMA R25, R25, R37, -RZ ;  /* 0x0000002519199235 */ /* 0x004fe400001000ff */
[----:B------:R-:W-:Y:S01]  /*0fd0*/  @!P1 HFMA2.MMA R27, R27, R39, -RZ ;  /* 0x000000271b1b9235 */ /* 0x000fe200001000ff */
[----:B------:R-:W-:Y:S02]  /*0fe0*/  @!P1 HMUL2 R24, R24, R36 ;  /* 0x0000002418189232 */ /* 0x000fe40000000000 */
[----:B------:R-:W-:Y:S01]  /*0ff0*/  @!P1 HMUL2 R26, R26, R38 ;  /* 0x000000261a1a9232 */ /* 0x000fe20000000000 */
        /* <DEDUP_REMOVED lines=13> */
[----:B0-----:R-:W-:Y:S01]  /*10d0*/  IMAD.MOV.U32 R2, RZ, RZ, RZ ;  /* 0x000000ffff027224 */ /* 0x001fe200078e00ff */
[----:B-1----:R-:W-:-:S05]  /*10e0*/  IADD3 R4, RZ, -R3, RZ ;  /* 0x80000003ff047210 */ /* 0x002fca0007ffe0ff */
        /* <DEDUP_REMOVED lines=29> */
[----:B------:R-:W-:Y:S01]  /*12c0*/  HFMA2.MMA R13, -RZ, RZ, 0, 0 ;  /* 0x00000000ff0d7435 */ /* 0x000fe200000001ff */
[----:B------:R-:W-:Y:S01]  /*12d0*/  MOV R6, UR4 ;  /* 0x0000000400067c02 */ /* 0x000fe20008000f00 */
[----:B------:R-:W-:Y:S01]  /*12e0*/  IMAD.U32 R7, RZ, RZ, UR5 ;  /* 0x00000005ff077e24 */ /* 0x000fe2000f8e00ff */
[----:B------:R-:W-:Y:S01]  /*12f0*/  MOV R11, UR7 ;  /* 0x00000007000b7c02 */ /* 0x000fe20008000f00 */
[----:B------:R-:W-:-:S02]  /*1300*/  IMAD.U32 R10, RZ, RZ, UR6 ;  /* 0x00000006ff0a7e24 */ /* 0x000fc4000f8e00ff */
[----:B------:R-:W-:Y:S02]  /*1310*/  IMAD.MOV.U32 R8, RZ, RZ, 0x53f ;  /* 0x0000053fff087424 */ /* 0x000fe400078e00ff */
[----:B0-----:R-:W-:-:S07]  /*1320*/  IMAD.MOV.U32 R12, RZ, RZ, 0x1 ;  /* 0x00000001ff0c7424 */ /* 0x001fce00078e00ff */
[----:B------:R-:W-:-:S07]  /*1330*/  LEPC R20, `(.L_x_3202) ;  /* 0x000000001014794e */ /* 0x000fce0000000000 */
[----:B-1----:R-:W-:Y:S05]  /*1340*/  CALL.ABS.NOINC R2 ;  /* 0x0000000002007343 */ /* 0x002fea0003c00000 */
.L_x_3202:
[----:B------:R-:W0:Y:S01]  /*1350*/  S2R R3, SR_CgaCtaId ;  /* 0x0000000000037919 */ /* 0x000e220000008800 */
[----:B------:R-:W1:Y:S01]  /*1360*/  LDC R14, c[0x0][0x290] ;  /* 0x0000a400ff0e7b82 */ /* 0x000e620000000800 */
[----:B------:R-:W-:Y:S01]  /*1370*/  MOV R0, 0x400 ;  /* 0x0000040000007802 */ /* 0x000fe20000000f00 */
[----:B------:R-:W-:Y:S05]  /*1380*/  WARPSYNC.ALL ;  /* 0x0000000000007948 */ /* 0x000fea0003800000 */
[----:B------:R-:W-:Y:S01]  /*1390*/  VIADD R2, R0, 0x210 ;  /* 0x0000021000027836 */ /* 0x000fe20000000000 */
[----:B------:R-:W-:Y:S01]  /*13a0*/  ISETP.NE.AND P6, PT, R32, RZ, PT ;  /* 0x000000ff2000720c */ /* 0x000fe20003fc5270 */
[----:B------:R-:W-:-:S03]  /*13b0*/  IMAD R0, R29, R30, R31 ;  /* 0x0000001e1d007224 */ /* 0x000fc600078e021f */
[----:B0-----:R-:W-:-:S05]  /*13c0*/  LEA R3, R3, R2, 0x18 ;  /* 0x0000000203037211 */ /* 0x001fca00078ec0ff */
[----:B------:R-:W-:-:S05]  /*13d0*/  IMAD R0, R0, 0x2, R3 ;  /* 0x0000000200007824 */ /* 0x000fca00078e0203 */
        /* <DEDUP_REMOVED lines=15> */
[----:B------:R-:W-:Y:S02]  /*14d0*/  BSSY B1, `(.L_x_3205) ;  /* 0x000007d000017945 */ /* 0x000fe40003800000 */
[----:B------:R-:W-:Y:S01]  /*14e0*/  IMAD R5, R29, 0x2, R3 ;  /* 0x000000021d057824 */ /* 0x000fe200078e0203 */
[----:B------:R-:W1:Y:S01]  /*14f0*/  LDS.64 R12, [R3] ;  /* 0x00000000030c7984 */ /* 0x000e620000000a00 */
[C---:B------:R-:W-:Y:S02]  /*1500*/  LEA R6, R14.reuse, R3, 0x1 ;  /* 0x000000030e067211 */ /* 0x040fe400078e08ff */
[----:B------:R-:W-:Y:S01]  /*1510*/  IMAD R4, R14, 0x2, R5 ;  /* 0x000000020e047824 */ /* 0x000fe200078e0205 */
[----:B0-----:R-:W0:Y:S01]  /*1520*/  LDS.64 R18, [R5] ;  /* 0x0000000005127984 */ /* 0x001e220000000a00 */
[----:B------:R-:W-:-:S03]  /*1530*/  LEA.HI R7, R7, R30, RZ, 0x2 ;  /* 0x0000001e07077211 */ /* 0x000fc600078f10ff */
[----:B------:R-:W2:Y:S02]  /*1540*/  LDS.64 R20, [R6] ;  /* 0x0000000006147984 */ /* 0x000ea40000000a00 */
[----:B------:R-:W-:Y:S02]  /*1550*/  IMAD.SHL.U32 R7, R7, 0x2, RZ ;  /* 0x0000000207077824 */ /* 0x000fe400078e00ff */
[----:B------:R-:W3:Y:S03]  /*1560*/  LDS.64 R32, [R4] ;  /* 0x0000000004207984 */ /* 0x000ee60000000a00 */
[----:B------:R-:W-:-:S04]  /*1570*/  LOP3.LUT R11, R7, 0xfffffff8, RZ, 0xc0, !PT ;  /* 0xfffffff8070b7812 */ /* 0x000fc800078ec0ff */
[----:B------:R-:W-:Y:S02]  /*1580*/  ISETP.GE.AND P0, PT, R11, R14, PT ;  /* 0x0000000e0b00720c */ /* 0x000fe40003f06270 */
[----:B-1----:R-:W-:Y:S02]  /*1590*/  SHF.R.U64 R8, R12, 0x10, R13 ;  /* 0x000000100c087819 */ /* 0x002fe4000000120d */
[--C-:B0-----:R-:W-:Y:S02]  /*15a0*/  SHF.R.U64 R17, R18, 0x10, R19.reuse ;  /* 0x0000001012117819 */ /* 0x101fe40000001213 */
[----:B------:R-:W-:Y:S02]  /*15b0*/  PRMT R16, R12, 0x5410, R18 ;  /* 0x000054100c107816 */ /* 0x000fe40000000012 */
[----:B------:R-:W-:Y:S02]  /*15c0*/  PRMT R18, R13, 0x5410, R19 ;  /* 0x000054100d127816 */ /* 0x000fe40000000013 */
[----:B------:R-:W-:-:S02]  /*15d0*/  PRMT R17, R8, 0x5410, R17 ;  /* 0x0000541008117816 */ /* 0x000fc40000000011 */
[----:B------:R-:W-:Y:S02]  /*15e0*/  SHF.R.U32.HI R12, RZ, 0x10, R13 ;  /* 0x00000010ff0c7819 */ /* 0x000fe4000001160d */
        /* <DEDUP_REMOVED lines=19> */
[----:B------:R-:W-:Y:S01]  /*1720*/  HADD2.F32 R35, -RZ, R27.H1_H1 ;  /* 0x3000001bff237230 */ /* 0x000fe20000004100 */
[----:B------:R-:W-:Y:S01]  /*1730*/  I2FP.F32.S32 R9, R9 ;  /* 0x0000000900097245 */ /* 0x000fe20000201400 */
[----:B------:R-:W-:-:S02]  /*1740*/  HADD2.F32 R29, -RZ, R18.H1_H1 ;  /* 0x30000012ff1d7230 */ /* 0x000fc40000004100 */
[----:B------:R-:W-:Y:S02]  /*1750*/  HADD2.F32 R33, -RZ, R26.H1_H1 ;  /* 0x3000001aff217230 */ /* 0x000fe40000004100 */
[----:B0-----:R-:W-:Y:S02]  /*1760*/  VIADD R7, R11, 0x6 ;  /* 0x000000060b077836 */ /* 0x001fe40000000000 */
[----:B------:R-:W-:Y:S02]  /*1770*/  HADD2.F32 R15, -RZ, R17.H1_H1 ;  /* 0x30000011ff0f7230 */ /* 0x000fe40000004100 */
        /* <DEDUP_REMOVED lines=8> */
[----:B------:R-:W-:Y:S01]  /*1800*/  FMUL.FTZ R9, R9, 13.28771209716796875 ;  /* 0x41549a7809097820 */ /* 0x000fe20000410000 */
[----:B------:R-:W-:Y:S01]  /*1810*/  FMUL.FTZ R11, R10, 13.28771209716796875 ;  /* 0x41549a780a0b7820 */ /* 0x000fe20000410000 */
[----:B------:R-:W-:Y:S01]  /*1820*/  FMUL.FTZ R10, R7, R12 ;  /* 0x0000000c070a7220 */ /* 0x000fe20000410000 */
[----:B------:R-:W-:Y:S01]  /*1830*/  I2FP.F32.S32 R7, UR4 ;  /* 0x0000000400077c45 */ /* 0x000fe20008201400 */
[----:B------:R-:W0:Y:S01]  /*1840*/  MUFU.EX2 R14, -R9 ;  /* 0x80000009000e7308 */ /* 0x000e220000000800 */
[----:B------:R-:W-:Y:S02]  /*1850*/  HADD2.F32 R17, -RZ, R17.H0_H0 ;  /* 0x20000011ff117230 */ /* 0x000fe40000004100 */
[----:B------:R-:W-:Y:S01]  /*1860*/  FMUL.FTZ R13, R10, 13.28771209716796875 ;  /* 0x41549a780a0d7820 */ /* 0x000fe20000410000 */
[----:B------:R-:W-:-:S04]  /*1870*/  HADD2.F32 R25, -RZ, R25.H0_H0 ;  /* 0x20000019ff197230 */ /* 0x000fc80000004100 */
[----:B------:R-:W1:Y:S08]  /*1880*/  MUFU.EX2 R8, -R8 ;  /* 0x8000000800087308 */ /* 0x000e700000000800 */
[----:B------:R-:W2:Y:S01]  /*1890*/  MUFU.EX2 R20, -R11 ;  /* 0x8000000b00147308 */ /* 0x000ea20000000800 */
[----:B0-----:R-:W-:-:S04]  /*18a0*/  FMUL.FTZ R10, R7, R14 ;  /* 0x0000000e070a7220 */ /* 0x001fc80000410000 */
[----:B------:R-:W-:Y:S01]  /*18b0*/  FMUL.RZ R31, R10, 0.15915493667125701904 ;  /* 0x3e22f9830a1f7820 */ /* 0x000fe2000040c000 */
[--C-:B------:R-:W-:Y:S02]  /*18c0*/  HADD2.F32 R10, -RZ, R16.reuse.H1_H1 ;  /* 0x30000010ff0a7230 */ /* 0x100fe40000004100 */
[----:B------:R0:W3:Y:S01]  /*18d0*/  MUFU.EX2 R34, -R13 ;  /* 0x8000000d00227308 */ /* 0x0000e20000000800 */
[----:B-1----:R-:W-:Y:S01]  /*18e0*/  FMUL.FTZ R8, R7, R8 ;  /* 0x0000000807087220 */ /* 0x002fe20000410000 */
[----:B------:R-:W-:-:S03]  /*18f0*/  HADD2.F32 R16, -RZ, R16.H0_H0 ;  /* 0x20000010ff107230 */ /* 0x000fc60000004100 */
[----:B------:R-:W-:-:S03]  /*1900*/  FMUL.RZ R21, R8, 0.15915493667125701904 ;  /* 0x3e22f98308157820 */ /* 0x000fc6000040c000 */
[----:B------:R-:W-:Y:S01]  /*1910*/  MUFU.SIN R14, R31 ;  /* 0x0000001f000e7308 */ /* 0x000fe20000000400 */
[----:B--2---:R-:W-:-:S04]  /*1920*/  FMUL.FTZ R11, R7, R20 ;  /* 0x00000014070b7220 */ /* 0x004fc80000410000 */
[----:B0-----:R-:W-:Y:S01]  /*1930*/  FMUL.RZ R13, R11, 0.15915493667125701904 ;  /* 0x3e22f9830b0d7820 */ /* 0x001fe2000040c000 */
[--C-:B------:R-:W-:Y:S02]  /*1940*/  HADD2.F32 R11, -RZ, R24.reuse.H1_H1 ;  /* 0x30000018ff0b7230 */ /* 0x100fe40000004100 */
[----:B------:R-:W0:Y:S01]  /*1950*/  MUFU.SIN R9, R21 ;  /* 0x0000001500097308 */ /* 0x000e220000000400 */
[----:B---3--:R-:W-:Y:S01]  /*1960*/  FMUL.FTZ R7, R7, R34 ;  /* 0x0000002207077220 */ /* 0x008fe20000410000 */
[----:B------:R-:W-:Y:S02]  /*1970*/  HADD2.F32 R34, -RZ, R27.H0_H0 ;  /* 0x2000001bff227230 */ /* 0x000fe40000004100 */
[----:B------:R-:W-:Y:S02]  /*1980*/  HADD2.F32 R24, -RZ, R24.H0_H0 ;  /* 0x20000018ff187230 */ /* 0x000fe40000004100 */
[----:B------:R-:W-:Y:S02]  /*1990*/  FMUL.RZ R36, R7, 0.15915493667125701904 ;  /* 0x3e22f98307247820 */ /* 0x000fe4000040c000 */
[----:B------:R1:W2:Y:S08]  /*19a0*/  MUFU.COS R8, R21 ;  /* 0x0000001500087308 */ /* 0x0002b00000000000 */
[----:B------:R3:W4:Y:S01]  /*19b0*/  MUFU.COS R12, R31 ;  /* 0x0000001f000c7308 */ /* 0x0007220000000000 */
[----:B-1----:R-:W-:-:S02]  /*19c0*/  HADD2.F32 R21, -RZ, R18.H0_H0 ;  /* 0x20000012ff157230 */ /* 0x002fc40000004100 */
[----:B0-----:R-:W-:-:S05]  /*19d0*/  FMUL.FTZ R7, R9, R10 ;  /* 0x0000000a09077220 */ /* 0x001fca0000410000 */
[----:B------:R-:W-:Y:S01]  /*19e0*/  MUFU.SIN R27, R36 ;  /* 0x00000024001b7308 */ /* 0x000fe20000000400 */
[----:B---3--:R-:W-:Y:S02]  /*19f0*/  HADD2.F32 R31, -RZ, R26.H0_H0 ;  /* 0x2000001aff1f7230 */ /* 0x008fe40000004100 */
[C---:B--2---:R-:W-:Y:S01]  /*1a00*/  FMUL.FTZ R10, R8.reuse, R10 ;  /* 0x0000000a080a7220 */ /* 0x044fe20000410000 */
[----:B------:R-:W-:-:S03]  /*1a10*/  FFMA.FTZ R7, R8, R16, -R7 ;  /* 0x0000001008077223 */ /* 0x000fc60000010807 */
[----:B------:R-:W-:Y:S01]  /*1a20*/  FFMA.FTZ R16, R9, R16, R10 ;  /* 0x0000001009107223 */ /* 0x000fe2000001000a */
[-C--:B------:R-:W-:Y:S01]  /*1a30*/  FMUL.FTZ R10, R14, R19.reuse ;  /* 0x000000130e0a7220 */ /* 0x080fe20000410000 */
[----:B------:R-:W0:Y:S01]  /*1a40*/  MUFU.SIN R18, R13 ;  /* 0x0000000d00127308 */ /* 0x000e220000000400 */
[C---:B----4-:R-:W-:Y:S02]  /*1a50*/  FMUL.FTZ R19, R12.reuse, R19 ;  /* 0x000000130c137220 */ /* 0x050fe40000410000 */
[----:B------:R-:W-:Y:S01]  /*1a60*/  FFMA.FTZ R10, R12, R25, -R10 ;  /* 0x000000190c0a7223 */ /* 0x000fe2000001080a */
[----:B------:R-:W-:Y:S01]  /*1a70*/  F2FP.F16.F32.PACK_AB R16, R16, R7 ;  /* 0x000000071010723e */ /* 0x000fe200000000ff */
[----:B------:R-:W-:-:S03]  /*1a80*/  FFMA.FTZ R25, R14, R25, R19 ;  /* 0x000000190e197223 */ /* 0x000fc60000010013 */
[----:B------:R-:W-:Y:S02]  /*1a90*/  MUFU.COS R26, R36 ;  /* 0x00000024001a7308 */ /* 0x000fe40000000000 */
[----:B------:R-:W-:-:S06]  /*1aa0*/  F2FP.F16.F32.PACK_AB R25, R25, R10 ;  /* 0x0000000a1919723e */ /* 0x000fcc00000000ff */
[----:B------:R1:W2:Y:S02]  /*1ab0*/  MUFU.COS R20, R13 ;  /* 0x0000000d00147308 */ /* 0x0002a40000000000 */
[-C--:B-1----:R-:W-:Y:S01]  /*1ac0*/  FMUL.FTZ R13, R9, R11.reuse ;  /* 0x0000000b090d7220 */ /* 0x082fe20000410000 */
[----:B------:R-:W-:-:S03]  /*1ad0*/  FMUL.FTZ R11, R8, R11 ;  /* 0x0000000b080b7220 */ /* 0x000fc60000410000 */
[-C--:B------:R-:W-:Y:S01]  /*1ae0*/  FFMA.FTZ R13, R8, R24.reuse, -R13 ;  /* 0x00000018080d7223 */ /* 0x080fe2000001080d */
[----:B------:R-:W-:Y:S01]  /*1af0*/  FFMA.FTZ R24, R9, R24, R11 ;  /* 0x0000001809187223 */ /* 0x000fe2000001000b */
[-C--:B------:R-:W-:Y:S01]  /*1b00*/  FMUL.FTZ R9, R14, R15.reuse ;  /* 0x0000000f0e097220 */ /* 0x080fe20000410000 */
[----:B------:R-:W-:Y:S01]  /*1b10*/  FMUL.FTZ R15, R12, R15 ;  /* 0x0000000f0c0f7220 */ /* 0x000fe20000410000 */
[-C--:B0-----:R-:W-:Y:S01]  /*1b20*/  FMUL.FTZ R11, R18, R29.reuse ;  /* 0x0000001d120b7220 */ /* 0x081fe20000410000 */
[----:B--2---:R-:W-:Y:S01]  /*1b30*/  FMUL.FTZ R29, R20, R29 ;  /* 0x0000001d141d7220 */ /* 0x004fe20000410000 */
[-C--:B------:R-:W-:Y:S01]  /*1b40*/  FFMA.FTZ R9, R12, R17.reuse, -R9 ;  /* 0x000000110c097223 */ /* 0x080fe20000010809 */
[----:B------:R-:W-:Y:S01]  /*1b50*/  FFMA.FTZ R8, R14, R17, R15 ;  /* 0x000000110e087223 */ /* 0x000fe2000001000f */
[CC--:B------:R-:W-:Y:S01]  /*1b60*/  FMUL.FTZ R15, R27.reuse, R32.reuse ;  /* 0x000000201b0f7220 */ /* 0x0c0fe20000410000 */
[----:B------:R-:W-:Y:S01]  /*1b70*/  FMUL.FTZ R14, R18, R33 ;  /* 0x00000021120e7220 */ /* 0x000fe20000410000 */
[----:B------:R-:W-:Y:S01]  /*1b80*/  FMUL.FTZ R32, R26, R32 ;  /* 0x000000201a207220 */ /* 0x000fe20000410000 */
[C---:B------:R-:W-:Y:S01]  /*1b90*/  FMUL.FTZ R17, R27.reuse, R35 ;  /* 0x000000231b117220 */ /* 0x040fe20000410000 */
[----:B------:R-:W-:Y:S01]  /*1ba0*/  FMUL.FTZ R33, R20, R33 ;  /* 0x0000002114217220 */ /* 0x000fe20000410000 */
[----:B------:R-:W-:Y:S01]  /*1bb0*/  FMUL.FTZ R35, R26, R35 ;  /* 0x000000231a237220 */ /* 0x000fe20000410000 */
[C---:B------:R-:W-:Y:S01]  /*1bc0*/  FFMA.FTZ R11, R20.reuse, R21, -R11 ;  /* 0x00000015140b7223 */ /* 0x040fe2000001080b */
[----:B------:R-:W-:Y:S01]  /*1bd0*/  FFMA.FTZ R14, R20, R31, -R14 ;  /* 0x0000001f140e7223 */ /* 0x000fe2000001080e */
[CC--:B------:R-:W-:Y:S01]  /*1be0*/  FFMA.FTZ R32, R27.reuse, R30.reuse, R32 ;  /* 0x0000001e1b207223 */ /* 0x0c0fe20000010020 */
[C---:B------:R-:W-:Y:S01]  /*1bf0*/  FFMA.FTZ R12, R18.reuse, R21, R29 ;  /* 0x00000015120c7223 */ /* 0x040fe2000001001d */
[----:B------:R-:W-:Y:S01]  /*1c00*/  FFMA.FTZ R33, R18, R31, R33 ;  /* 0x0000001f12217223 */ /* 0x000fe20000010021 */
[C---:B------:R-:W-:Y:S01]  /*1c10*/  FFMA.FTZ R15, R26.reuse, R30, -R15 ;  /* 0x0000001e1a0f7223 */ /* 0x040fe2000001080f */
[-C--:B------:R-:W-:Y:S01]  /*1c20*/  FFMA.FTZ R20, R26, R34.reuse, -R17 ;  /* 0x000000221a147223 */ /* 0x080fe20000010811 */
[----:B------:R-:W-:Y:S01]  /*1c30*/  FFMA.FTZ R27, R27, R34, R35 ;  /* 0x000000221b1b7223 */ /* 0x000fe20000010023 */
[----:B------:R-:W-:-:S02]  /*1c40*/  F2FP.F16.F32.PACK_AB R24, R24, R13 ;  /* 0x0000000d1818723e */ /* 0x000fc400000000ff */
[----:B------:R-:W-:Y:S02]  /*1c50*/  F2FP.F16.F32.PACK_AB R17, R8, R9 ;  /* 0x000000090811723e */ /* 0x000fe400000000ff */
[----:B------:R-:W-:Y:S02]  /*1c60*/  F2FP.F16.F32.PACK_AB R18, R12, R11 ;  /* 0x0000000b0c12723e */ /* 0x000fe400000000ff */
[----:B------:R-:W-:Y:S02]  /*1c70*/  F2FP.F16.F32.PACK_AB R26, R33, R14 ;  /* 0x0000000e211a723e */ /* 0x000fe400000000ff */
[----:B------:R-:W-:Y:S02]  /*1c80*/  F2FP.F16.F32.PACK_AB R19, R32, R15 ;  /* 0x0000000f2013723e */ /* 0x000fe400000000ff */
[----:B------:R-:W-:-:S07]  /*1c90*/  F2FP.F16.F32.PACK_AB R27, R27, R20 ;  /* 0x000000141b1b723e */ /* 0x000fce00000000ff */
.L_x_3206:
[----:B------:R-:W-:Y:S05]  /*1ca0*/  BSYNC B1 ;  /* 0x0000000000017941 */ /* 0x000fea0003800000 */
.L_x_3205:
[----:B------:R-:W-:Y:S02]  /*1cb0*/  LOP3.LUT R8, R25, 0xffff, RZ, 0xc0, !PT ;  /* 0x0000ffff19087812 */ /* 0x000fe400078ec0ff */
[----:B------:R-:W-:Y:S02]  /*1cc0*/  LOP3.LUT R10, R17, 0xffff, RZ, 0xc0, !PT ;  /* 0x0000ffff110a7812 */ /* 0x000fe400078ec0ff */
[----:B------:R-:W-:Y:S01]  /*1cd0*/  PRMT R7, R27, 0x7732, RZ ;  /* 0x000077321b077816 */ /* 0x000fe200000000ff */
[----:B------:R-:W-:Y:S01]  /*1ce0*/  IMAD.WIDE.U32 R8, R8, 0x10000, RZ ;  /* 0x0001000008087825 */ /* 0x000fe200078e00ff */
[C---:B------:R-:W-:Y:S02]  /*1cf0*/  PRMT R14, R26.reuse, 0x7732, RZ ;  /* 0x000077321a0e7816 */ /* 0x040fe400000000ff */
[----:B------:R-:W-:Y:S01]  /*1d00*/  PRMT R13, R26, 0x5410, R27 ;  /* 0x000054101a0d7816 */ /* 0x000fe2000000001b */
[----:B------:R-:W-:Y:S01]  /*1d10*/  IMAD.WIDE.U32 R10, R10, 0x10000, RZ ;  /* 0x000100000a0a7825 */ /* 0x000fe200078e00ff */
[----:B------:R-:W-:-:S02]  /*1d20*/  LOP3.LUT R12, R8, 0xffff, R24, 0xf8, !PT ;  /* 0x0000ffff080c7812 */ /* 0x000fc400078ef818 */
[----:B------:R-:W-:Y:S02]  /*1d30*/  PRMT R31, R14, 0x5410, R7 ;  /* 0x000054100e1f7816 */ /* 0x000fe40000000007 */
[----:B------:R-:W-:Y:S02]  /*1d40*/  PRMT R8, R25, 0x7732, RZ ;  /* 0x0000773219087816 */ /* 0x000fe400000000ff */
[----:B------:R-:W-:Y:S02]  /*1d50*/  LOP3.LUT R14, R10, 0xffff, R16, 0xf8, !PT ;  /* 0x0000ffff0a0e7812 */ /* 0x000fe400078ef810 */
[----:B------:R-:W-:Y:S02]  /*1d60*/  PRMT R15, R18, 0x5410, R19 ;  /* 0x00005410120f7816 */ /* 0x000fe40000000013 */
[----:B------:R-:W-:Y:S02]  /*1d70*/  PRMT R10, R17, 0x7732, RZ ;  /* 0x00007732110a7816 */ /* 0x000fe400000000ff */
[----:B------:R-:W-:-:S02]  /*1d80*/  PRMT R7, R19, 0x7732, RZ ;  /* 0x0000773213077816 */ /* 0x000fc400000000ff */
[----:B------:R-:W-:Y:S02]  /*1d90*/  PRMT R20, R18, 0x7732, RZ ;  /* 0x0000773212147816 */ /* 0x000fe400000000ff */
[----:B------:R-:W-:Y:S01]  /*1da0*/  LOP3.LUT R13, R13, R9, RZ, 0xfc, !PT ;  /* 0x000000090d0d7212 */ /* 0x000fe200078efcff */
[----:B------:R-:W-:Y:S01]  /*1db0*/  IMAD.WIDE.U32 R8, R8, 0x10000, RZ ;  /* 0x0001000008087825 */ /* 0x000fe200078e00ff */
[----:B------:R-:W-:Y:S02]  /*1dc0*/  PRMT R30, R16, 0x7732, RZ ;  /* 0x00007732101e7816 */ /* 0x000fe400000000ff */
[----:B------:R-:W-:Y:S01]  /*1dd0*/  LOP3.LUT R15, R15, R11, RZ, 0xfc, !PT ;  /* 0x0000000b0f0f7212 */ /* 0x000fe200078efcff */
        /* <DEDUP_REMOVED lines=12> */
.L_x_3204:
[----:B------:R-:W-:Y:S05]  /*1ea0*/  BSYNC B0 ;  /* 0x0000000000007941 */ /* 0x000fea0003800000 */
.L_x_3203:
[----:B------:R-:W-:Y:S06]  /*1eb0*/  BAR.SYNC.DEFER_BLOCKING 0x0 ;  /* 0x0000000000007b1d */ /* 0x000fec0000010000 */
[----:B0-----:R0:W2:Y:S04]  /*1ec0*/  @P6 LDS.128 R16, [R0] ;  /* 0x0000000000106984 */ /* 0x0010a80000000c00 */
[----:B------:R0:W3:Y:S01]  /*1ed0*/  @P6 LDS.128 R24, [R2] ;  /* 0x0000000002186984 */ /* 0x0000e20000000c00 */
[----:B------:R-:W-:Y:S06]  /*1ee0*/  BAR.SYNC.DEFER_BLOCKING 0x0 ;  /* 0x0000000000007b1d */ /* 0x000fec0000010000 */
[----:B------:R-:W-:Y:S05]  /*1ef0*/  BRA `(.L_x_3201) ;  /* 0x0000000400907947 */ /* 0x000fea0003800000 */
.L_x_3200:
[----:B------:R-:W-:Y:S01]  /*1f00*/  ISETP.GE.AND P0, PT, R28, R9, PT ;  /* 0x000000091c00720c */ /* 0x000fe20003f06270 */
[----:B------:R-:W-:-:S12]  /*1f10*/  BSSY B0, `(.L_x_3201) ;  /* 0x0000062000007945 */ /* 0x000fd80003800000 */
[----:B------:R-:W-:Y:S05]  /*1f20*/  @P0 BRA `(.L_x_3207) ;  /* 0x0000000400800947 */ /* 0x000fea0003800000 */
[----:B------:R-:W-:Y:S01]  /*1f30*/  I2FP.F32.S32 R9, R9 ;  /* 0x0000000900097245 */ /* 0x000fe20000201400 */
[C---:B------:R-:W-:Y:S01]  /*1f40*/  VIADD R2, R28.reuse, 0x2 ;  /* 0x000000021c027836 */ /* 0x040fe20000000000 */
[----:B------:R-:W-:Y:S01]  /*1f50*/  I2FP.F32.S32 R0, R28 ;  /* 0x0000001c00007245 */ /* 0x000fe20000201400 */
[C---:B------:R-:W-:Y:S01]  /*1f60*/  VIADD R3, R28.reuse, 0x4 ;  /* 0x000000041c037836 */ /* 0x040fe20000000000 */
[----:B------:R-:W-:Y:S01]  /*1f70*/  IADD3 R4, R28, 0x6, RZ ;  /* 0x000000061c047810 */ /* 0x000fe20007ffe0ff */
[----:B------:R-:W-:Y:S01]  /*1f80*/  ULDC UR4, c[0x0][0x29c] ;  /* 0x0000a70000047ab9 */ /* 0x000fe20000000800 */
[----:B------:R-:W0:Y:S01]  /*1f90*/  MUFU.RCP R9, R9 ;  /* 0x0000000900097308 */ /* 0x000e220000001000 */
[----:B------:R-:W-:Y:S01]  /*1fa0*/  I2FP.F32.S32 R2, R2 ;  /* 0x0000000200027245 */ /* 0x000fe20000201400 */
[----:B------:R-:W-:Y:S01]  /*1fb0*/  UIADD3 UR4, -UR39, UR4, URZ ;  /* 0x0000000427047290 */ /* 0x000fe2000fffe13f */
[----:B------:R-:W-:Y:S01]  /*1fc0*/  I2FP.F32.S32 R3, R3 ;  /* 0x0000000300037245 */ /* 0x000fe20000201400 */
[----:B------:R-:W-:Y:S01]  /*1fd0*/  HADD2.F32 R13, -RZ, R17.H1_H1 ;  /* 0x30000011ff0d7230 */ /* 0x000fe20000004100 */
[----:B------:R-:W-:Y:S01]  /*1fe0*/  I2FP.F32.S32 R4, R4 ;  /* 0x0000000400047245 */ /* 0x000fe20000201400 */
[----:B------:R-:W-:-:S02]  /*1ff0*/  HADD2.F32 R15, -RZ, R25.H1_H1 ;  /* 0x30000019ff0f7230 */ /* 0x000fc40000004100 */
[----:B------:R-:W-:Y:S01]  /*2000*/  I2FP.F32.S32 R12, UR4 ;  /* 0x00000004000c7c45 */ /* 0x000fe20008201400 */
        /* <DEDUP_REMOVED lines=14> */
[--C-:B------:R-:W-:Y:S02]  /*20f0*/  HADD2.F32 R19, -RZ, R26.reuse.H1_H1 ;  /* 0x3000001aff137230 */ /* 0x100fe40000004100 */
[----:B------:R-:W-:Y:S02]  /*2100*/  HADD2.F32 R18, -RZ, R25.H0_H0 ;  /* 0x20000019ff127230 */ /* 0x000fe40000004100 */
[----:B------:R-:W-:Y:S02]  /*2110*/  HADD2.F32 R26, -RZ, R26.H0_H0 ;  /* 0x2000001aff1a7230 */ /* 0x000fe40000004100 */
[--C-:B------:R-:W-:Y:S01]  /*2120*/  HADD2.F32 R25, -RZ, R27.reuse.H1_H1 ;  /* 0x3000001bff197230 */ /* 0x100fe20000004100 */
        /* <DEDUP_REMOVED lines=56> */
[CC--:B------:R-:W-:Y:S01]  /*24b0*/  FFMA.FTZ R4, R2.reuse, R29.reuse, R17 ;  /* 0x0000001d02047223 */ /* 0x0c0fe20000010011 */
[-C--:B------:R-:W-:Y:S01]  /*24c0*/  FFMA.FTZ R2, R2, R30.reuse, R21 ;  /* 0x0000001e02027223 */ /* 0x080fe20000010015 */
[C---:B------:R-:W-:Y:S01]  /*24d0*/  FFMA.FTZ R13, R12.reuse, R29, -R13 ;  /* 0x0000001d0c0d7223 */ /* 0x040fe2000001080d */
[----:B------:R-:W-:Y:S01]  /*24e0*/  FFMA.FTZ R27, R12, R30, -R19 ;  /* 0x0000001e0c1b7223 */ /* 0x000fe20000010813 */
[----:B------:R-:W-:Y:S02]  /*24f0*/  F2FP.F16.F32.PACK_AB R17, R0, R5 ;  /* 0x000000050011723e */ /* 0x000fe400000000ff */
[----:B------:R-:W-:-:S02]  /*2500*/  F2FP.F16.F32.PACK_AB R25, R6, R11 ;  /* 0x0000000b0619723e */ /* 0x000fc400000000ff */
[----:B------:R-:W-:Y:S02]  /*2510*/  F2FP.F16.F32.PACK_AB R19, R4, R13 ;  /* 0x0000000d0413723e */ /* 0x000fe400000000ff */
[----:B------:R-:W-:-:S07]  /*2520*/  F2FP.F16.F32.PACK_AB R27, R2, R27 ;  /* 0x0000001b021b723e */ /* 0x000fce00000000ff */
.L_x_3207:
[----:B------:R-:W-:Y:S05]  /*2530*/  BSYNC B0 ;  /* 0x0000000000007941 */ /* 0x000fea0003800000 */
.L_x_3201:
        /* <DEDUP_REMOVED lines=9> */
[----:B------:R-:W-:-:S04]  /*25d0*/  VIADD R28, R28, UR43 ;  /* 0x0000002b1c1c7c36 */ /* 0x000fc80008000000 */
[----:B------:R-:W-:-:S04]  /*25e0*/  HFMA2.MMA R9, R16, R24, R8 ;  /* 0x0000001810097235 */ /* 0x000fc80000000008 */
[----:B------:R-:W2:Y:S01]  /*25f0*/  @!P0 LDC R5, c[0x0][0x284] ;  /* 0x0000a100ff058b82 */ /* 0x000ea20000000800 */
[----:B------:R-:W-:-:S05]  /*2600*/  VOTEU.ALL UP0, P0 ;  /* 0x00000000003f7886 */ /* 0x000fca0000000000 */
[----:B------:R-:W-:Y:S01]  /*2610*/  @!UP0 USHF.L.U32 UR6, UR41, 0x3, URZ ;  /* 0x0000000329068899 */ /* 0x000fe2000800063f */
[----:B------:R-:W-:Y:S01]  /*2620*/  HFMA2 R9, R18, R26, R9 ;  /* 0x0000001a12097231 */ /* 0x000fe20000000009 */
[----:B0-----:R-:W0:Y:S01]  /*2630*/  @!P0 LDC.64 R2, c[0x0][0x248] ;  /* 0x00009200ff028b82 */ /* 0x001e220000000a00 */
[----:B-1----:R-:W-:-:S04]  /*2640*/  ULEA UR4, UR5, UR4, 0x18 ;  /* 0x0000000405047291 */ /* 0x002fc8000f8ec03f */
[----:B------:R-:W-:Y:S02]  /*2650*/  HFMA2.MMA R9, R19, R27, R9 ;  /* 0x0000001b13097235 */ /* 0x000fe40000000009 */
[----:B------:R-:W-:Y:S01]  /*2660*/  LEA R0, R22, UR4, 0x4 ;  /* 0x0000000416007c11 */ /* 0x000fe2000f8e20ff */
[----:B------:R-:W-:-:S04]  /*2670*/  UMOV UR4, 0xffffffff ;  /* 0xffffffff00047882 */ /* 0x000fc80000000000 */
[----:B------:R1:W-:Y:S01]  /*2680*/  STS.128 [R0], R16 ;  /* 0x0000001000007388 */ /* 0x0003e20000000c00 */
[----:B--2---:R-:W-:Y:S02]  /*2690*/  @!P0 IMAD R5, R28, R5, UR6 ;  /* 0x000000061c058e24 */ /* 0x004fe4000f8e0205 */
[--C-:B------:R-:W-:Y:S02]  /*26a0*/  HADD2.F32 R13, -RZ, R9.reuse.H0_H0 ;  /* 0x20000009ff0d7230 */ /* 0x100fe40000004100 */
[----:B------:R-:W-:Y:S02]  /*26b0*/  HADD2.F32 R4, -RZ, R9.H1_H1 ;  /* 0x30000009ff047230 */ /* 0x000fe40000004100 */
[----:B0-----:R-:W-:-:S04]  /*26c0*/  @!P0 IMAD.WIDE R2, R5, 0x2, R2 ;  /* 0x0000000205028825 */ /* 0x001fc800078e0202 */
[----:B------:R-:W-:Y:S01]  /*26d0*/  FADD.FTZ R13, R13, R4 ;  /* 0x000000040d0d7221 */ /* 0x000fe20000010000 */
        /* <DEDUP_REMOVED lines=11> */
.L_x_3258:
[----:B01----:R-:W-:-:S07]  /*2790*/  FADD.FTZ R4, R4, R14 ;  /* 0x0000000e04047221 */ /* 0x003fce0000010000 */
.L_x_3209:
[----:B------:R-:W-:Y:S05]  /*27a0*/  BSYNC B0 ;  /* 0x0000000000007941 */ /* 0x000fea0003800000 */
.L_x_3208:
[----:B------:R-:W-:-:S13]  /*27b0*/  ISETP.NE.AND P0, PT, R22, RZ, PT ;  /* 0x000000ff1600720c */ /* 0x000fda0003f05270 */
[----:B------:R-:W-:Y:S01]  /*27c0*/  @P0 MOV R78, 0xff7fffff ;  /* 0xff7fffff004e0802 */ /* 0x000fe20000000f00 */
[----:B------:R-:W-:Y:S06]  /*27d0*/  @P0 BRA `(.L_x_3211) ;  /* 0x0000000000600947 */ /* 0x000fec0003800000 */
        /* <DEDUP_REMOVED lines=11> */
[----:B0-----:R-:W-:Y:S02]  /*2890*/  IMAD.U32 R2, RZ, RZ, UR4 ;  /* 0x00000004ff027e24 */ /* 0x001fe4000f8e00ff */
[----:B------:R-:W-:-:S05]  /*28a0*/  IMAD.U32 R3, RZ, RZ, UR5 ;  /* 0x00000005ff037e24 */ /* 0x000fca000f8e00ff */
[----:B------:R-:W4:Y:S01]  /*28b0*/  @P0 LDG.E.U16 R2, desc[UR36][R2.64] ;  /* 0x0000002402020981 */ /* 0x000f22000c1e1500 */
[----:B------:R-:W0:Y:S01]  /*28c0*/  S2UR UR6, SR_CgaCtaId ;  /* 0x00000000000679c3 */ /* 0x000e220000008800 */
[----:B------:R-:W-:Y:S01]  /*28d0*/  UMOV UR4, 0x400 ;  /* 0x0000040000047882 */ /* 0x000fe20000000000 */
[----:B------:R-:W-:Y:S01]  /*28e0*/  FMUL.FTZ R78, R4, UR7 ;  /* 0x00000007044e7c20 */ /* 0x000fe20008410000 */
[----:B------:R-:W-:Y:S02]  /*28f0*/  UIADD3 UR5, UR4, 0x210, URZ ;  /* 0x0000021004057890 */ /* 0x000fe4000fffe03f */
[----:B------:R-:W-:Y:S02]  /*2900*/  UIADD3 UR4, -UR42, UR40, URZ ;  /* 0x000000282a047290 */ /* 0x000fe4000fffe13f */
[----:B0-----:R-:W-:-:S04]  /*2910*/  ULEA UR5, UR6, UR5, 0x18 ;  /* 0x0000000506057291 */ /* 0x001fc8000f8ec03f */
[----:B------:R-:W-:Y:S01]  /*2920*/  ULEA UR4, UR4, UR5, 0x2 ;  /* 0x0000000504047291 */ /* 0x000fe2000f8e103f */
[----:B----4-:R-:W-:-:S05]  /*2930*/  @P0 HADD2.F32 R5, -RZ, R2.H0_H0 ;  /* 0x20000002ff050230 */ /* 0x010fca0000004100 */
[----:B------:R-:W-:-:S05]  /*2940*/  @P0 FADD.FTZ R78, R78, R5 ;  /* 0x000000054e4e0221 */ /* 0x000fca0000010000 */
[----:B------:R1:W-:Y:S02]  /*2950*/  STS [UR4], R78 ;  /* 0x0000004eff007988 */ /* 0x0003e40008000804 */
.L_x_3211:
[----:B------:R-:W-:Y:S05]  /*2960*/  WARPSYNC.ALL ;  /* 0x0000000000007948 */ /* 0x000fea0003800000 */
[----:B------:R-:W-:Y:S01]  /*2970*/  UIADD3 UR4, UR40, 0x7, -UR42 ;  /* 0x0000000728047890 */ /* 0x000fe2000fffe82a */
[----:B------:R-:W4:Y:S01]  /*2980*/  LDC.64 R10, c[0x0][0x280] ;  /* 0x0000a000ff0a7b82 */ /* 0x000f220000000a00 */
[----:B------:R-:W-:Y:S01]  /*2990*/  SHF.R.S32.HI R3, RZ, 0x1f, R22 ;  /* 0x0000001fff037819 */ /* 0x000fe20000011416 */
[----:B------:R-:W-:Y:S01]  /*29a0*/  ULDC UR7, c[0x0][0x284] ;  /* 0x0000a10000077ab9 */ /* 0x000fe20000000800 */
[----:B------:R-:W-:Y:S01]  /*29b0*/  USHF.R.S32.HI UR5, URZ, 0x1f, UR4 ;  /* 0x0000001f3f057899 */ /* 0x000fe20008011404 */
[----:B------:R-:W-:Y:S01]  /*29c0*/  BSSY B0, `(.L_x_3212) ;  /* 0x00002a7000007945 */ /* 0x000fe20003800000 */
[----:B0-----:R-:W-:Y:S01]  /*29d0*/  LEA.HI R0, R3, R22, RZ, 0x2 ;  /* 0x0000001603007211 */ /* 0x001fe200078f10ff */
[----:B------:R-:W-:Y:S01]  /*29e0*/  ULDC UR16, c[0x0][0x2a0] ;  /* 0x0000a80000107ab9 */ /* 0x000fe20000000800 */
[----:B------:R-:W-:-:S02]  /*29f0*/  ULEA.HI UR5, UR5, UR4, URZ, 0x3 ;  /* 0x0000000405057291 */ /* 0x000fc4000f8f183f */
[----:B------:R-:W-:Y:S01]  /*2a00*/  LEA.HI.SX32 R76, R0, UR42, 0x1e ;  /* 0x0000002a004c7c11 */ /* 0x000fe2000f8ff2ff */
[----:B------:R-:W-:Y:S01]  /*2a10*/  ULDC.64 UR8, c[0x0][0x258] ;  /* 0x0000960000087ab9 */ /* 0x000fe20000000a00 */
[----:B------:R-:W-:Y:S01]  /*2a20*/  ULOP3.LUT UR5, UR5, 0xfffffff8, URZ, 0xc0, !UPT ;  /* 0xfffffff805057892 */ /* 0x000fe2000f8ec03f */
[----:B------:R-:W-:Y:S01]  /*2a30*/  ULDC.64 UR10, c[0x0][0x2b0] ;  /* 0x0000ac00000a7ab9 */ /* 0x000fe20000000a00 */
[----:B------:R-:W-:Y:S02]  /*2a40*/  ULDC.64 UR12, c[0x0][0x2c8] ;  /* 0x0000b200000c7ab9 */ /* 0x000fe40000000a00 */
[----:B------:R-:W-:Y:S01]  /*2a50*/  UIADD3 UR6, UR42, UR5, URZ ;  /* 0x000000052a067290 */ /* 0x000fe2000fffe03f */
[----:B------:R-:W-:Y:S01]  /*2a60*/  ULDC.64 UR14, c[0x0][0x2d8] ;  /* 0x0000b600000e7ab9 */ /* 0x000fe20000000a00 */
[----:B------:R-:W-:Y:S04]  /*2a70*/  BAR.SYNC.DEFER_BLOCKING 0x0 ;  /* 0x0000000000007b1d */ /* 0x000fe80000010000 */
[----:B------:R-:W-:Y:S01]  /*2a80*/  ISETP.GE.AND P0, PT, R76, UR6, PT ;  /* 0x000000064c007c0c */ /* 0x000fe2000bf06270 */
[----:B----4-:R-:W-:-:S04]  /*2a90*/  IMAD R2, R23, R10, UR45 ;  /* 0x0000002d17027e24 */ /* 0x010fc8000f8e020a */
[----:B------:R-:W-:-:S08]  /*2aa0*/  IMAD R2, R2, 0xe0, RZ ;  /* 0x000000e002027824 */ /* 0x000fd000078e02ff */
[----:B------:R-:W-:Y:S05]  /*2ab0*/  @P0 BRA `(.L_x_3213) ;  /* 0x00000028005c0947 */ /* 0x000fea0003800000 */
[----:B------:R-:W-:Y:S01]  /*2ac0*/  IABS R3, R11 ;  /* 0x0000000b00037213 */ /* 0x000fe20000000000 */
[----:B------:R-:W0:Y:S01]  /*2ad0*/  S2UR UR5, SR_CgaCtaId ;  /* 0x00000000000579c3 */ /* 0x000e220000008800 */
[----:B------:R-:W-:Y:S01]  /*2ae0*/  UMOV UR4, 0x400 ;  /* 0x0000040000047882 */ /* 0x000fe20000000000 */
[----:B------:R-:W-:Y:S01]  /*2af0*/  LOP3.LUT R5, R0, 0x7ffffffc, RZ, 0xc0, !PT ;  /* 0x7ffffffc00057812 */ /* 0x000fe200078ec0ff */
[----:B------:R-:W4:Y:S01]  /*2b00*/  I2F.RP R4, R3 ;  /* 0x0000000300047306 */ /* 0x000f220000209400 */
[----:B------:R-:W-:Y:S01]  /*2b10*/  UIADD3 UR4, UR4, 0x10, URZ ;  /* 0x0000001004047890 */ /* 0x000fe2000fffe03f */
[----:B--2---:R-:W-:Y:S01]  /*2b20*/  IMAD.MOV.U32 R16, RZ, RZ, RZ ;  /* 0x000000ffff107224 */ /* 0x004fe200078e00ff */
[----:B------:R-:W-:Y:S01]  /*2b30*/  IADD3 R22, -R5, R22, RZ ;  /* 0x0000001605167210 */ /* 0x000fe20007ffe1ff */
[----:B------:R-:W-:Y:S01]  /*2b40*/  IMAD R18, R11, 0xe0, RZ ;  /* 0x000000e00b127824 */ /* 0x000fe200078e02ff */
[----:B------:R-:W2:Y:S03]  /*2b50*/  LDC R19, c[0x0][0x2c0] ;  /* 0x0000b000ff137b82 */ /* 0x000ea60000000800 */
[----:B----4-:R-:W4:Y:S01]  /*2b60*/  MUFU.RCP R4, R4 ;  /* 0x0000000400047308 */ /* 0x010f220000001000 */
[----:B0-----:R-:W-:-:S06]  /*2b70*/  ULEA UR4, UR5, UR4, 0x18 ;  /* 0x0000000405047291 */ /* 0x001fcc000f8ec03f */
[C---:B------:R-:W-:Y:S01]  /*2b80*/  LEA R0, R22.reuse, UR4, 0x2 ;  /* 0x0000000416007c11 */ /* 0x040fe2000f8e10ff */
[----:B------:R-:W-:Y:S01]  /*2b90*/  ULDC UR4, c[0x0][0x298] ;  /* 0x0000a60000047ab9 */ /* 0x000fe20000000800 */
[----:B------:R-:W-:Y:S01]  /*2ba0*/  SHF.L.U32 R22, R22, 0x1, RZ ;  /* 0x0000000116167819 */ /* 0x000fe200000006ff */
[----:B--2---:R-:W-:Y:S02]  /*2bb0*/  VIADD R19, R19, UR4 ;  /* 0x0000000413137c36 */ /* 0x004fe40008000000 */
[----:B----4-:R-:W-:Y:S01]  /*2bc0*/  VIADD R12, R4, 0xffffffe ;  /* 0x0ffffffe040c7836 */ /* 0x010fe20000000000 */
[----:B------:R0:W2:Y:S03]  /*2bd0*/  LDS R79, [R0] ;  /* 0x00000000004f7984 */ /* 0x0000a60000000800 */
[----:B------:R-:W4:Y:S01]  /*2be0*/  F2I.FTZ.U32.TRUNC.NTZ R17, R12 ;  /* 0x0000000c00117305 */ /* 0x000f22000021f000 */
[----:B------:R0:W0:Y:S04]  /*2bf0*/  LDS R77, [R0+0x10] ;  /* 0x00001000004d7984 */ /* 0x0000280000000800 */
[----:B------:R0:W0:Y:S04]  /*2c00*/  LDS R74, [R0+0x20] ;  /* 0x00002000004a7984 */ /* 0x0000280000000800 */
[----:B------:R0:W0:Y:S04]  /*2c10*/  LDS R75, [R0+0x30] ;  /* 0x00003000004b7984 */ /* 0x0000280000000800 */
[----:B------:R0:W0:Y:S01]  /*2c20*/  LDS R72, [R0+0x40] ;  /* 0x0000400000487984 */ /* 0x0000220000000800 */
[----:B----4-:R-:W-:-:S03]  /*2c30*/  IMAD.MOV R14, RZ, RZ, -R17 ;  /* 0x000000ffff0e7224 */ /* 0x010fc600078e0a11 */
[----:B------:R4:W0:Y:S01]  /*2c40*/  LDS R73, [R0+0x50] ;  /* 0x0000500000497984 */ /* 0x0008220000000800 */
[----:B------:R-:W-:-:S03]  /*2c50*/  IMAD R13, R14, R3, RZ ;  /* 0x000000030e0d7224 */ /* 0x000fc600078e02ff */
[----:B------:R4:W0:Y:S01]  /*2c60*/  LDS R70, [R0+0x60] ;  /* 0x0000600000467984 */ /* 0x0008220000000800 */
[----:B------:R-:W-:-:S03]  /*2c70*/  IMAD.HI.U32 R16, R17, R13, R16 ;  /* 0x0000000d11107227 */ /* 0x000fc600078e0010 */
[----:B------:R4:W0:Y:S01]  /*2c80*/  LDS R71, [R0+0x70] ;  /* 0x0000700000477984 */ /* 0x0008220000000800 */
[----:B------:R-:W-:-:S03]  /*2c90*/  IMAD R17, R2, R11, R22 ;  /* 0x0000000b02117224 */ /* 0x000fc600078e0216 */
        /* <DEDUP_REMOVED lines=23> */
[----:B--2---:R4:W0:Y:S02]  /*2e10*/  LDS R10, [R0+0x1f0] ;  /* 0x0001f000000a7984 */ /* 0x0048240000000800 */
.L_x_3217:
[----:B0-----:R-:W-:Y:S01]  /*2e20*/  IABS R13, R76 ;  /* 0x0000004c000d7213 */ /* 0x001fe20000000000 */
[----:B------:R-:W-:Y:S02]  /*2e30*/  UIMAD UR4, UR44, UR7, URZ ;  /* 0x000000072c0472a4 */ /* 0x000fe4000f8e023f */
[----:B------:R-:W-:Y:S02]  /*2e40*/  IABS R15, UR7 ;  /* 0x00000007000f7c13 */ /* 0x000fe40008000000 */
[----:B------:R-:W-:Y:S01]  /*2e50*/  ISETP.GE.AND P1, PT, R76, RZ, PT ;  /* 0x000000ff4c00720c */ /* 0x000fe20003f26270 */
[----:B-1----:R-:W-:Y:S01]  /*2e60*/  IMAD.HI.U32 R11, R16, R13, RZ ;  /* 0x0000000d100b7227 */ /* 0x002fe200078e00ff */
[----:B------:R-:W-:-:S03]  /*2e70*/  ISETP.NE.AND P2, PT, RZ, UR7, PT ;  /* 0x00000007ff007c0c */ /* 0x000fc6000bf45270 */
[----:B------:R-:W-:Y:S01]  /*2e80*/  IMAD.U32 R50, RZ, RZ, UR4 ;  /* 0x00000004ff327e24 */ /* 0x000fe2000f8e00ff */
[----:B------:R-:W-:-:S05]  /*2e90*/  IADD3 R12, -R11, RZ, RZ ;  /* 0x000000ff0b0c7210 */ /* 0x000fca0007ffe1ff */
[----:B------:R-:W-:-:S05]  /*2ea0*/  IMAD R12, R15, R12, R13 ;  /* 0x0000000c0f0c7224 */ /* 0x000fca00078e020d */
[----:B------:R-:W-:-:S13]  /*2eb0*/  ISETP.GT.U32.AND P0, PT, R3, R12, PT ;  /* 0x0000000c0300720c */ /* 0x000fda0003f04070 */
[----:B------:R-:W-:-:S05]  /*2ec0*/  @!P0 IMAD.IADD R12, R12, 0x1, -R15 ;  /* 0x000000010c0c8824 */ /* 0x000fca00078e0a0f */
[----:B------:R-:W-:-:S13]  /*2ed0*/  ISETP.GT.U32.AND P0, PT, R3, R12, PT ;  /* 0x0000000c0300720c */ /* 0x000fda0003f04070 */
[----:B------:R-:W-:Y:S01]  /*2ee0*/  @!P0 IMAD.IADD R12, R12, 0x1, -R15 ;  /* 0x000000010c0c8824 */ /* 0x000fe200078e0a0f */
[----:B------:R-:W-:-:S04]  /*2ef0*/  ISETP.GE.AND P0, PT, R76, UR40, PT ;  /* 0x000000284c007c0c */ /* 0x000fc8000bf06270 */
[----:B------:R-:W-:Y:S02]  /*2f00*/  @!P1 IADD3 R12, -R12, RZ, RZ ;  /* 0x000000ff0c0c9210 */ /* 0x000fe40007ffe1ff */
[----:B------:R-:W-:-:S04]  /*2f10*/  @!P2 LOP3.LUT R12, RZ, UR7, RZ, 0x33, !PT ;  /* 0x00000007ff0cac12 */ /* 0x000fc8000f8e33ff */
[----:B------:R-:W-:Y:S01]  /*2f20*/  SHF.R.S32.HI R13, RZ, 0x1f, R12 ;  /* 0x0000001fff0d7819 */ /* 0x000fe2000001140c */
[C---:B------:R-:W-:Y:S01]  /*2f30*/  VIADD R15, R12.reuse, UR7 ;  /* 0x000000070c0f7c36 */ /* 0x040fe20008000000 */
[----:B------:R-:W-:-:S04]  /*2f40*/  IADD3 R14, P1, R12, UR4, RZ ;  /* 0x000000040c0e7c10 */ /* 0x000fc8000ff3e0ff */
[----:B------:R-:W-:Y:S02]  /*2f50*/  SHF.L.U32 R11, R15, 0x3, RZ ;  /* 0x000000030f0b7819 */ /* 0x000fe400000006ff */
[----:B------:R-:W-:Y:S02]  /*2f60*/  LEA.HI.X.SX32 R13, R50, R13, 0x1, P1 ;  /* 0x0000000d320d7211 */ /* 0x000fe400008f0eff */
[----:B------:R-:W-:Y:S02]  /*2f70*/  ISETP.GE.OR P3, PT, R11, R18, P0 ;  /* 0x000000120b00720c */ /* 0x000fe40000766670 */
[----:B------:R-:W-:-:S04]  /*2f80*/  LEA R80, P1, R14, UR8, 0x2 ;  /* 0x000000080e507c11 */ /* 0x000fc8000f8210ff */
[----:B------:R-:W-:Y:S01]  /*2f90*/  LEA.HI.X R81, R14, UR9, R13, 0x2, P1 ;  /* 0x000000090e517c11 */ /* 0x000fe200088f140d */
[----:B------:R-:W-:-:S06]  /*2fa0*/  VIADD R15, R15, UR7 ;  /* 0x000000070f0f7c36 */ /* 0x000fcc0008000000 */
[----:B------:R-:W2:Y:S01]  /*2fb0*/  @!P3 LDG.E R50, desc[UR36][R80.64] ;  /* 0x000000245032b981 */ /* 0x000ea2000c1e1900 */
[----:B------:R-:W-:Y:S01]  /*2fc0*/  IMAD.SHL.U32 R85, R15, 0x8, RZ ;  /* 0x000000080f557824 */ /* 0x000fe200078e00ff */
[----:B------:R-:W2:Y:S04]  /*2fd0*/  @!P3 LDC R51, c[0x0][0x288] ;  /* 0x0000a200ff33bb82 */ /* 0x000ea80000000800 */
[----:B------:R-:W-:-:S13]  /*2fe0*/  ISETP.GE.OR P2, PT, R85, R18, P0 ;  /* 0x000000125500720c */ /* 0x000fda0000746670 */
[----:B------:R-:W5:Y:S01]  /*2ff0*/  @!P2 LDG.E R83, desc[UR36][R80.64] ;  /* 0x000000245053a981 */ /* 0x000f62000c1e1900 */
[----:B------:R-:W-:Y:S01]  /*3000*/  IADD3 R89, R15, UR7, RZ ;  /* 0x000000070f597c10 */ /* 0x000fe2000fffe0ff */
[----:B------:R-:W-:Y:S01]  /*3010*/  IMAD.U32 R87, RZ, RZ, UR7 ;  /* 0x00000007ff577e24 */ /* 0x000fe2000f8e00ff */
[----:B------:R-:W1:Y:S03]  /*3020*/  @!P3 LDC.64 R14, c[0x0][0x248] ;  /* 0x00009200ff0ebb82 */ /* 0x000e660000000a00 */
[----:B------:R-:W-:-:S05]  /*3030*/  IMAD.SHL.U32 R89, R89, 0x8, RZ ;  /* 0x0000000859597824 */ /* 0x000fca00078e00ff */
[----:B------:R-:W-:Y:S01]  /*3040*/  ISETP.GE.OR P6, PT, R89, R18, P0 ;  /* 0x000000125900720c */ /* 0x000fe200007c6670 */
[----:B------:R-:W5:-:S12]  /*3050*/  @!P2 LDC R84, c[0x0][0x288] ;  /* 0x0000a200ff54ab82 */ /* 0x000f580000000800 */
[----:B------:R-:W3:Y:S01]  /*3060*/  @!P6 LDG.E R88, desc[UR36][R80.64] ;  /* 0x000000245058e981 */ /* 0x000ee2000c1e1900 */
[----:B------:R-:W-:-:S05]  /*3070*/  LEA R87, R87, R12, 0x2 ;  /* 0x0000000c57577211 */ /* 0x000fca00078e10ff */
[----:B------:R-:W-:-:S05]  /*3080*/  IMAD.SHL.U32 R13, R87, 0x8, RZ ;  /* 0x00000008570d7824 */ /* 0x000fca00078e00ff */
[----:B------:R-:W-:-:S13]  /*3090*/  ISETP.GE.OR P4, PT, R13, R18, P0 ;  /* 0x000000120d00720c */ /* 0x000fda0000786670 */
[----:B------:R-:W4:Y:S01]  /*30a0*/  @!P4 LDG.E R82, desc[UR36][R80.64] ;  /* 0x000000245052c981 */ /* 0x000f22000c1e1900 */
[----:B------:R-:W-:Y:S02]  /*30b0*/  VIADD R87, R87, UR7 ;  /* 0x0000000757577c36 */ /* 0x000fe40008000000 */
[----:B--2---:R-:W-:-:S04]  /*30c0*/  @!P3 IMAD R50, R50, R51, RZ ;  /* 0x000000333232b224 */ /* 0x004fc800078e02ff */
[----:B------:R-:W-:-:S04]  /*30d0*/  @!P3 IMAD R50, R50, 0xe0, RZ ;  /* 0x000000e03232b824 */ /* 0x000fc800078e02ff */
[----:B------:R-:W-:Y:S01]  /*30e0*/  @!P3 IMAD R50, R50, UR7, R11 ;  /* 0x000000073232bc24 */ /* 0x000fe2000f8e020b */
[----:B------:R-:W-:-:S04]  /*30f0*/  SHF.R.S32.HI R11, RZ, 0x1f, R17 ;  /* 0x0000001fff0b7819 */ /* 0x000fc80000011411 */
[----:B------:R-:W-:-:S04]  /*3100*/  @!P3 IADD3 R51, P1, R17, R50, RZ ;  /* 0x000000321133b210 */ /* 0x000fc80007f3e0ff */
[----:B------:R-:W-:Y:S02]  /*3110*/  @!P3 LEA.HI.X.SX32 R86, R50, R11, 0x1, P1 ;  /* 0x0000000b3256b211 */ /* 0x000fe400008f0eff */
[----:B-1----:R-:W-:Y:S01]  /*3120*/  @!P3 LEA R50, P1, R51, R14, 0x1 ;  /* 0x0000000e3332b211 */ /* 0x002fe200078208ff */
[----:B-----5:R-:W-:Y:S01]  /*3130*/  @!P2 IMAD R84, R83, R84, RZ ;  /* 0x000000545354a224 */ /* 0x020fe200078e02ff */
[----:B------:R-:W-:Y:S02]  /*3140*/  SHF.L.U32 R83, R87, 0x3, RZ ;  /* 0x0000000357537819 */ /* 0x000fe400000006ff */
[----:B------:R-:W-:Y:S01]  /*3150*/  @!P3 LEA.HI.X R51, R51, R15, R86, 0x1, P1 ;  /* 0x0000000f3333b211 */ /* 0x000fe200008f0c56 */
[----:B------:R-:W-:Y:S01]  /*3160*/  @!P2 IMAD R84, R84, 0xe0, RZ ;  /* 0x000000e05454a824 */ /* 0x000fe200078e02ff */
[----:B------:R-:W1:Y:S01]  /*3170*/  @!P2 LDC.64 R14, c[0x0][0x248] ;  /* 0x00009200ff0eab82 */ /* 0x000e620000000a00 */
[----:B------:R-:W-:Y:S02]  /*3180*/  ISETP.GE.OR P5, PT, R83, R18, P0 ;  /* 0x000000125300720c */ /* 0x000fe400007a6670 */
[----:B------:R-:W-:Y:S01]  /*3190*/  ISETP.GE.AND P1, PT, R76, UR40, PT ;  /* 0x000000284c007c0c */ /* 0x000fe2000bf26270 */
[----:B------:R-:W-:-:S03]  /*31a0*/  @!P2 IMAD R84, R84, UR7, R85 ;  /* 0x000000075454ac24 */ /* 0x000fc6000f8e0255 */
[----:B------:R-:W-:-:S06]  /*31b0*/  SEL R20, R20, RZ, P1 ;  /* 0x000000ff14147207 */ /* 0x000fcc0000800000 */
[----:B------:R2:W5:Y:S01]  /*31c0*/  @!P3 LDG.E R20, desc[UR36][R50.64] ;  /* 0x000000243214b981 */ /* 0x000562000c1e1900 */
[----:B------:R-:W-:-:S03]  /*31d0*/  @!P2 IADD3 R85, P3, R17, R84, RZ ;  /* 0x000000541155a210 */ /* 0x000fc60007f7e0ff */
[----:B------:R-:W5:Y:S01]  /*31e0*/  @!P5 LDG.E R86, desc[UR36][R80.64] ;  /* 0x000000245056d981 */ /* 0x000f62000c1e1900 */
[----:B------:R-:W-:Y:S01]  /*31f0*/  @!P2 LEA.HI.X.SX32 R90, R84, R11, 0x1, P3 ;  /* 0x0000000b545aa211 */ /* 0x000fe200018f0eff */
[----:B------:R-:W-:-:S04]  /*3200*/  VIADD R87, R87, UR7 ;  /* 0x0000000757577c36 */ /* 0x000fc80008000000 */
[----:B------:R-:W-:Y:S01]  /*3210*/  IMAD.SHL.U32 R87, R87, 0x8, RZ ;  /* 0x0000000857577824 */ /* 0x000fe200078e00ff */
[----:B-1----:R-:W-:-:S04]  /*3220*/  @!P2 LEA R84, P3, R85, R14, 0x1 ;  /* 0x0000000e5554a211 */ /* 0x002fc800078608ff */
[----:B------:R-:W-:Y:S02]  /*3230*/  @!P2 LEA.HI.X R85, R85, R15, R90, 0x1, P3 ;  /* 0x0000000f5555a211 */ /* 0x000fe400018f0c5a */
[----:B------:R-:W3:Y:S01]  /*3240*/  @!P6 LDC R15, c[0x0][0x288] ;  /* 0x0000a200ff0feb82 */ /* 0x000ee20000000800 */
[----:B------:R-:W-:Y:S02]  /*3250*/  ISETP.GE.OR P3, PT, R87, R18, P0 ;  /* 0x000000125700720c */ /* 0x000fe40000766670 */
[----:B------:R-:W-:-:S06]  /*3260*/  SEL R21, R21, RZ, P1 ;  /* 0x000000ff15157207 */ /* 0x000fcc0000800000 */
[----:B------:R1:W5:Y:S01]  /*3270*/  @!P2 LDG.E R21, desc[UR36][R84.64] ;  /* 0x000000245415a981 */ /* 0x000362000c1e1900 */
[----:B------:R-:W-:Y:S02]  /*3280*/  SEL R22, R22, RZ, P1 ;  /* 0x000000ff16167207 */ /* 0x000fe40000800000 */
[----:B------:R-:W-:Y:S02]  /*3290*/  SEL R23, R23, RZ, P1 ;  /* 0x000000ff17177207 */ /* 0x000fe40000800000 */
[----:B------:R-:W0:Y:S01]  /*32a0*/  @!P3 LDC R93, c[0x0][0x288] ;  /* 0x0000a200ff5dbb82 */ /* 0x000e220000000800 */
[----:B---3--:R-:W-:Y:S02]  /*32b0*/  @!P6 IMAD R90, R88, R15, RZ ;  /* 0x0000000f585ae224 */ /* 0x008fe400078e02ff */
[----:B------:R-:W0:Y:S05]  /*32c0*/  @!P3 LDG.E R88, desc[UR36][R80.64] ;  /* 0x000000245058b981 */ /* 0x000e2a000c1e1900 */
[----:B------:R-:W3:Y:S01]  /*32d0*/  @!P6 LDC.64 R14, c[0x0][0x248] ;  /* 0x00009200ff0eeb82 */ /* 0x000ee20000000a00 */
[----:B--2---:R-:W-:-:S04]  /*32e0*/  @!P6 IMAD R50, R90, 0xe0, RZ ;  /* 0x000000e05a32e824 */ /* 0x004fc800078e02ff */
[----:B------:R-:W-:Y:S01]  /*32f0*/  @!P6 IMAD R50, R50, UR7, R89 ;  /* 0x000000073232ec24 */ /* 0x000fe2000f8e0259 */
[----:B------:R-:W-:-:S04]  /*3300*/  MOV R89, UR7 ;  /* 0x0000000700597c02 */ /* 0x000fc80008000f00 */
[----:B------:R-:W-:Y:S01]  /*3310*/  @!P6 IADD3 R51, P2, R17, R50, RZ ;  /* 0x000000321133e210 */ /* 0x000fe20007f5e0ff */
[----:B------:R-:W-:-:S03]  /*3320*/  IMAD R89, R89, 0x7, R12 ;  /* 0x0000000759597824 */ /* 0x000fc600078e020c */
[----:B------:R-:W-:Y:S02]  /*3330*/  @!P6 LEA.HI.X.SX32 R50, R50, R11, 0x1, P2 ;  /* 0x0000000b3232e211 */ /* 0x000fe400010f0eff */
[----:B---3--:R-:W-:-:S04]  /*3340*/  @!P6 LEA R90, P2, R51, R14, 0x1 ;  /* 0x0000000e335ae211 */ /* 0x008fc800078408ff */
[----:B------:R-:W-:Y:S01]  /*3350*/  @!P6 LEA.HI.X R91, R51, R15, R50, 0x1, P2 ;  /* 0x0000000f335be211 */ /* 0x000fe200010f0c32 */
[----:B------:R-:W-:Y:S01]  /*3360*/  IMAD.SHL.U32 R51, R89, 0x8, RZ ;  /* 0x0000000859337824 */ /* 0x000fe200078e00ff */
[----:B------:R-:W4:Y:S03]  /*3370*/  @!P4 LDC R15, c[0x0][0x288] ;  /* 0x0000a200ff0fcb82 */ /* 0x000f260000000800 */
[----:B------:R-:W2:Y:S01]  /*3380*/  @!P6 LDG.E R22, desc[UR36][R90.64] ;  /* 0x000000245a16e981 */ /* 0x000ea2000c1e1900 */
[----:B------:R-:W-:-:S13]  /*3390*/  ISETP.GE.OR P2, PT, R51, R18, P0 ;  /* 0x000000123300720c */ /* 0x000fda0000746670 */
[----:B------:R-:W3:Y:S01]  /*33a0*/  @!P2 LDG.E R50, desc[UR36][R80.64] ;  /* 0x000000245032a981 */ /* 0x000ee2000c1e1900 */
[----:B----4-:R-:W-:Y:S02]  /*33b0*/  @!P4 IMAD R82, R82, R15, RZ ;  /* 0x0000000f5252c224 */ /* 0x010fe400078e02ff */
[----:B------:R-:W1:Y:S02]  /*33c0*/  @!P4 LDC.64 R14, c[0x0][0x248] ;  /* 0x00009200ff0ecb82 */ /* 0x000e640000000a00 */
[----:B------:R-:W-:-:S04]  /*33d0*/  @!P4 IMAD R82, R82, 0xe0, RZ ;  /* 0x000000e05252c824 */ /* 0x000fc800078e02ff */
[----:B------:R-:W-:-:S05]  /*33e0*/  @!P4 IMAD R82, R82, UR7, R13 ;  /* 0x000000075252cc24 */ /* 0x000fca000f8e020d */
[----:B------:R-:W-:Y:S01]  /*33f0*/  @!P4 IADD3 R13, P6, R17, R82, RZ ;  /* 0x00000052110dc210 */ /* 0x000fe20007fde0ff */
[----:B------:R-:W-:-:S03]  /*3400*/  VIADD R89, R89, UR7 ;  /* 0x0000000759597c36 */ /* 0x000fc60008000000 */
[----:B------:R-:W-:Y:S02]  /*3410*/  @!P4 LEA.HI.X.SX32 R82, R82, R11, 0x1, P6 ;  /* 0x0000000b5252c211 */ /* 0x000fe400030f0eff */
[----:B-1----:R-:W-:-:S04]  /*3420*/  @!P4 LEA R84, P6, R13, R14, 0x1 ;  /* 0x0000000e0d54c211 */ /* 0x002fc800078c08ff */
[----:B------:R-:W-:Y:S02]  /*3430*/  @!P4 LEA.HI.X R85, R13, R15, R82, 0x1, P6 ;  /* 0x0000000f0d55c211 */ /* 0x000fe400030f0c52 */
[----:B------:R-:W-:Y:S01]  /*3440*/  SHF.L.U32 R13, R89, 0x3, RZ ;  /* 0x00000003590d7819 */ /* 0x000fe200000006ff */
[----:B------:R-:W5:Y:S02]  /*3450*/  @!P5 LDC R15, c[0x0][0x288] ;  /* 0x0000a200ff0fdb82 */ /* 0x000f640000000800 */
[----:B------:R1:W4:Y:S01]  /*3460*/  @!P4 LDG.E R23, desc[UR36][R84.64] ;  /* 0x000000245417c981 */ /* 0x000322000c1e1900 */
[----:B------:R-:W-:-:S13]  /*3470*/  ISETP.GE.OR P6, PT, R13, R18, P0 ;  /* 0x000000120d00720c */ /* 0x000fda00007c6670 */
[----:B------:R-:W2:Y:S01]  /*3480*/  @!P6 LDG.E R82, desc[UR36][R80.64] ;  /* 0x000000245052e981 */ /* 0x000ea2000c1e1900 */
[----:B------:R-:W-:Y:S01]  /*3490*/  VIADD R89, R89, UR7 ;  /* 0x0000000759597c36 */ /* 0x000fe20008000000 */
[----:B------:R-:W-:-:S03]  /*34a0*/  SEL R24, R24, RZ, P1 ;  /* 0x000000ff18187207 */ /* 0x000fc60000800000 */
[----:B-1----:R-:W-:Y:S01]  /*34b0*/  IMAD.SHL.U32 R85, R89, 0x8, RZ ;  /* 0x0000000859557824 */ /* 0x002fe200078e00ff */
[----:B------:R-:W-:Y:S01]  /*34c0*/  SEL R25, R25, RZ, P1 ;  /* 0x000000ff19197207 */ /* 0x000fe20000800000 */
[----:B-----5:R-:W-:Y:S02]  /*34d0*/  @!P5 IMAD R86, R86, R15, RZ ;  /* 0x0000000f5656d224 */ /* 0x020fe400078e02ff */
[----:B------:R-:W1:Y:S02]  /*34e0*/  @!P5 LDC.64 R14, c[0x0][0x248] ;  /* 0x00009200ff0edb82 */ /* 0x000e640000000a00 */
[----:B------:R-:W-:-:S04]  /*34f0*/  @!P5 IMAD R86, R86, 0xe0, RZ ;  /* 0x000000e05656d824 */ /* 0x000fc800078e02ff */
[----:B------:R-:W-:-:S05]  /*3500*/  @!P5 IMAD R86, R86, UR7, R83 ;  /* 0x000000075656dc24 */ /* 0x000fca000f8e0253 */
[----:B------:R-:W-:-:S04]  /*3510*/  @!P5 IADD3 R83, P4, R17, R86, RZ ;  /* 0x000000561153d210 */ /* 0x000fc80007f9e0ff */
[----:B------:R-:W-:Y:S02]  /*3520*/  @!P5 LEA.HI.X.SX32 R86, R86, R11, 0x1, P4 ;  /* 0x0000000b5656d211 */ /* 0x000fe400020f0eff */
[----:B-1----:R-:W-:-:S04]  /*3530*/  @!P5 LEA R90, P4, R83, R14, 0x1 ;  /* 0x0000000e535ad211 */ /* 0x002fc800078808ff */
[----:B------:R-:W-:Y:S02]  /*3540*/  @!P5 LEA.HI.X R91, R83, R15, R86, 0x1, P4 ;  /* 0x0000000f535bd211 */ /* 0x000fe400020f0c56 */
[----:B------:R-:W1:Y:S01]  /*3550*/  @!P3 LDC.64 R14, c[0x0][0x248] ;  /* 0x00009200ff0ebb82 */ /* 0x000e620000000a00 */
[----:B0-----:R-:W-:Y:S01]  /*3560*/  @!P3 IMAD R88, R88, R93, RZ ;  /* 0x0000005d5858b224 */ /* 0x001fe200078e02ff */
[----:B------:R-:W-:Y:S01]  /*3570*/  ISETP.GE.OR P4, PT, R85, R18, P0 ;  /* 0x000000125500720c */ /* 0x000fe20000786670 */
[----:B------:R0:W5:Y:S02]  /*3580*/  @!P5 LDG.E R24, desc[UR36][R90.64] ;  /* 0x000000245a18d981 */ /* 0x000164000c1e1900 */
[----:B------:R-:W-:-:S04]  /*3590*/  @!P3 IMAD R88, R88, 0xe0, RZ ;  /* 0x000000e05858b824 */ /* 0x000fc800078e02ff */
[----:B------:R-:W-:-:S05]  /*35a0*/  @!P3 IMAD R84, R88, UR7, R87 ;  /* 0x000000075854bc24 */ /* 0x000fca000f8e0257 */
[----:B------:R-:W-:-:S04]  /*35b0*/  @!P3 IADD3 R83, P5, R17, R84, RZ ;  /* 0x000000541153b210 */ /* 0x000fc80007fbe0ff */
[----:B------:R-:W-:Y:S02]  /*35c0*/  @!P3 LEA.HI.X.SX32 R84, R84, R11, 0x1, P5 ;  /* 0x0000000b5454b211 */ /* 0x000fe400028f0eff */
[----:B-1----:R-:W-:-:S04]  /*35d0*/  @!P3 LEA R86, P5, R83, R14, 0x1 ;  /* 0x0000000e5356b211 */ /* 0x002fc800078a08ff */
[----:B------:R-:W-:Y:S02]  /*35e0*/  @!P3 LEA.HI.X R87, R83, R15, R84, 0x1, P5 ;  /* 0x0000000f5357b211 */ /* 0x000fe400028f0c54 */
[----:B------:R-:W4:Y:S01]  /*35f0*/  @!P4 LDG.E R84, desc[UR36][R80.64] ;  /* 0x000000245054c981 */ /* 0x000f22000c1e1900 */
[----:B------:R-:W3:Y:S01]  /*3600*/  @!P2 LDC R15, c[0x0][0x288] ;  /* 0x0000a200ff0fab82 */ /* 0x000ee20000000800 */
[----:B------:R-:W-:Y:S02]  /*3610*/  MOV R83, UR7 ;  /* 0x0000000700537c02 */ /* 0x000fe40008000f00 */
[----:B------:R-:W5:Y:S03]  /*3620*/  @!P3 LDG.E R25, desc[UR36][R86.64] ;  /* 0x000000245619b981 */ /* 0x000f66000c1e1900 */
[----:B------:R-:W-:-:S04]  /*3630*/  IMAD R88, R83, 0xa, R12 ;  /* 0x0000000a53587824 */ /* 0x000fc800078e020c */
[----:B------:R-:W-:-:S05]  /*3640*/  IMAD.SHL.U32 R89, R88, 0x8, RZ ;  /* 0x0000000858597824 */ /* 0x000fca00078e00ff */
[----:B------:R-:W-:Y:S01]  /*3650*/  ISETP.GE.OR P5, PT, R89, R18, P0 ;  /* 0x000000125900720c */ /* 0x000fe200007a6670 */
[----:B---3--:R-:W-:Y:S02]  /*3660*/  @!P2 IMAD R50, R50, R15, RZ ;  /* 0x0000000f3232a224 */ /* 0x008fe400078e02ff */
[----:B------:R-:W0:Y:S02]  /*3670*/  @!P2 LDC.64 R14, c[0x0][0x248] ;  /* 0x00009200ff0eab82 */ /* 0x000e240000000a00 */
[----:B------:R-:W-:-:S04]  /*3680*/  @!P2 IMAD R50, R50, 0xe0, RZ ;  /* 0x000000e03232a824 */ /* 0x000fc800078e02ff */
[----:B------:R-:W-:-:S04]  /*3690*/  @!P2 IMAD R50, R50, UR7, R51 ;  /* 0x000000073232ac24 */ /* 0x000fc8000f8e0233 */
[----:B------:R-:W3:Y:S01]  /*36a0*/  @!P5 LDG.E R51, desc[UR36][R80.64] ;  /* 0x000000245033d981 */ /* 0x000ee2000c1e1900 */
[----:B------:R-:W-:-:S04]  /*36b0*/  @!P2 IADD3 R83, P3, R17, R50, RZ ;  /* 0x000000321153a210 */ /* 0x000fc80007f7e0ff */
[----:B------:R-:W-:Y:S01]  /*36c0*/  @!P2 LEA.HI.X.SX32 R50, R50, R11, 0x1, P3 ;  /* 0x0000000b3232a211 */ /* 0x000fe200018f0eff */
[----:B------:R-:W-:Y:S01]  /*36d0*/  VIADD R88, R88, UR7 ;  /* 0x0000000758587c36 */ /* 0x000fe20008000000 */
[----:B0-----:R-:W-:-:S04]  /*36e0*/  @!P2 LEA R90, P3, R83, R14, 0x1 ;  /* 0x0000000e535aa211 */ /* 0x001fc800078608ff */
[----:B------:R-:W-:Y:S02]  /*36f0*/  @!P2 LEA.HI.X R91, R83, R15, R50, 0x1, P3 ;  /* 0x0000000f535ba211 */ /* 0x000fe400018f0c32 */
[----:B------:R-:W2:Y:S01]  /*3700*/  @!P6 LDC R15, c[0x0][0x288] ;  /* 0x0000a200ff0feb82 */ /* 0x000ea20000000800 */
[----:B------:R-:W-:-:S04]  /*3710*/  SHF.L.U32 R83, R88, 0x3, RZ ;  /* 0x0000000358537819 */ /* 0x000fc800000006ff */
[----:B------:R-:W-:-:S13]  /*3720*/  ISETP.GE.OR P3, PT, R83, R18, P0 ;  /* 0x000000125300720c */ /* 0x000fda0000766670 */
[----:B------:R-:W5:Y:S01]  /*3730*/  @!P3 LDG.E R50, desc[UR36][R80.64] ;  /* 0x000000245032b981 */ /* 0x000f62000c1e1900 */
[----:B--2---:R-:W-:Y:S02]  /*3740*/  @!P6 IMAD R82, R82, R15, RZ ;  /* 0x0000000f5252e224 */ /* 0x004fe400078e02ff */
[----:B------:R-:W0:Y:S02]  /*3750*/  @!P6 LDC.64 R14, c[0x0][0x248] ;  /* 0x00009200ff0eeb82 */ /* 0x000e240000000a00 */
[----:B------:R-:W-:Y:S01]  /*3760*/  @!P6 IMAD R82, R82, 0xe0, RZ ;  /* 0x000000e05252e824 */ /* 0x000fe200078e02ff */
[----:B------:R-:W-:-:S03]  /*3770*/  SEL R26, R26, RZ, P1 ;  /* 0x000000ff1a1a7207 */ /* 0x000fc60000800000 */
[----:B------:R-:W-:-:S03]  /*3780*/  @!P6 IMAD R82, R82, UR7, R13 ;  /* 0x000000075252ec24 */ /* 0x000fc6000f8e020d */
[----:B------:R1:W2:Y:S02]  /*3790*/  @!P2 LDG.E R26, desc[UR36][R90.64] ;  /* 0x000000245a1aa981 */ /* 0x0002a4000c1e1900 */
[----:B------:R-:W-:-:S04]  /*37a0*/  @!P6 IADD3 R13, P2, R17, R82, RZ ;  /* 0x00000052110de210 */ /* 0x000fc80007f5e0ff */
[----:B------:R-:W-:Y:S02]  /*37b0*/  @!P6 LEA.HI.X.SX32 R82, R82, R11, 0x1, P2 ;  /* 0x0000000b5252e211 */ /* 0x000fe400010f0eff */
[----:B------:R-:W-:Y:S01]  /*37c0*/  SEL R27, R27, RZ, P1 ;  /* 0x000000ff1b1b7207 */ /* 0x000fe20000800000 */
[----:B-1----:R-:W3:Y:S01]  /*37d0*/  @!P5 LDC R90, c[0x0][0x288] ;  /* 0x0000a200ff5adb82 */ /* 0x002ee20000000800 */
[----:B0-----:R-:W-:-:S04]  /*37e0*/  @!P6 LEA R86, P2, R13, R14, 0x1 ;  /* 0x0000000e0d56e211 */ /* 0x001fc800078408ff */
[----:B------:R-:W-:Y:S01]  /*37f0*/  @!P6 LEA.HI.X R87, R13, R15, R82, 0x1, P2 ;  /* 0x0000000f0d57e211 */ /* 0x000fe200010f0c52 */
[----:B------:R-:W-:Y:S02]  /*3800*/  VIADD R13, R88, UR7 ;  /* 0x00000007580d7c36 */ /* 0x000fe40008000000 */
[----:B------:R-:W4:Y:S02]  /*3810*/  @!P4 LDC R15, c[0x0][0x288] ;  /* 0x0000a200ff0fcb82 */ /* 0x000f240000000800 */
[----:B------:R-:W-:Y:S01]  /*3820*/  IMAD.SHL.U32 R13, R13, 0x8, RZ ;  /* 0x000000080d0d7824 */ /* 0x000fe200078e00ff */
[----:B------:R0:W2:Y:S04]  /*3830*/  @!P6 LDG.E R27, desc[UR36][R86.64] ;  /* 0x00000024561be981 */ /* 0x0000a8000c1e1900 */
[----:B------:R-:W-:Y:S01]  /*3840*/  ISETP.GE.OR P2, PT, R13, R18, P0 ;  /* 0x000000120d00720c */ /* 0x000fe20000746670 */
[----:B0-----:R-:W5:-:S12]  /*3850*/  @!P3 LDC R87, c[0x0][0x288] ;  /* 0x0000a200ff57bb82 */ /* 0x001f580000000800 */
[----:B------:R-:W2:Y:S01]  /*3860*/  @!P2 LDG.E R82, desc[UR36][R80.64] ;  /* 0x000000245052a981 */ /* 0x000ea2000c1e1900 */
[----:B------:R-:W-:Y:S02]  /*3870*/  SEL R28, R28, RZ, P1 ;  /* 0x000000ff1c1c7207 */ /* 0x000fe40000800000 */
[----:B------:R-:W-:Y:S02]  /*3880*/  SEL R29, R29, RZ, P1 ;  /* 0x000000ff1d1d7207 */ /* 0x000fe40000800000 */
[----:B------:R-:W-:Y:S01]  /*3890*/  SEL R30, R30, RZ, P1 ;  /* 0x000000ff1e1e7207 */ /* 0x000fe20000800000 */
[----:B----4-:R-:W-:Y:S02]  /*38a0*/  @!P4 IMAD R84, R84, R15, RZ ;  /* 0x0000000f5454c224 */ /* 0x010fe400078e02ff */
[----:B------:R-:W0:Y:S02]  /*38b0*/  @!P4 LDC.64 R14, c[0x0][0x248] ;  /* 0x00009200ff0ecb82 */ /* 0x000e240000000a00 */
[----:B------:R-:W-:-:S04]  /*38c0*/  @!P4 IMAD R84, R84, 0xe0, RZ ;  /* 0x000000e05454c824 */ /* 0x000fc800078e02ff */
[----:B------:R-:W-:-:S05]  /*38d0*/  @!P4 IMAD R84, R84, UR7, R85 ;  /* 0x000000075454cc24 */ /* 0x000fca000f8e0255 */
[----:B------:R-:W-:-:S04]  /*38e0*/  @!P4 IADD3 R85, P6, R17, R84, RZ ;  /* 0x000000541155c210 */ /* 0x000fc80007fde0ff */
[----:B------:R-:W-:Y:S02]  /*38f0*/  @!P4 LEA.HI.X.SX32 R88, R84, R11, 0x1, P6 ;  /* 0x0000000b5458c211 */ /* 0x000fe400030f0eff */
[----:B0-----:R-:W-:-:S04]  /*3900*/  @!P4 LEA R84, P6, R85, R14, 0x1 ;  /* 0x0000000e5554c211 */ /* 0x001fc800078c08ff */
[----:B------:R-:W-:Y:S02]  /*3910*/  @!P4 LEA.HI.X R85, R85, R15, R88, 0x1, P6 ;  /* 0x0000000f5555c211 */ /* 0x000fe400030f0c58 */
[----:B------:R-:W-:Y:S01]  /*3920*/  MOV R15, UR7 ;  /* 0x00000007000f7c02 */ /* 0x000fe20008000f00 */
[----:B---3--:R-:W-:Y:S02]  /*3930*/  @!P5 IMAD R90, R51, R90, RZ ;  /* 0x0000005a335ad224 */ /* 0x008fe400078e02ff */
[----:B------:R0:W3:Y:S02]  /*3940*/  @!P4 LDG.E R28, desc[UR36][R84.64] ;  /* 0x00000024541cc981 */ /* 0x0000e4000c1e1900 */
[----:B------:R-:W-:Y:S02]  /*3950*/  IMAD R86, R15, 0xd, R12 ;  /* 0x0000000d0f567824 */ /* 0x000fe400078e020c */
[----:B------:R-:W1:Y:S02]  /*3960*/  @!P5 LDC.64 R14, c[0x0][0x248] ;  /* 0x00009200ff0edb82 */ /* 0x000e640000000a00 */
[----:B------:R-:W-:-:S05]  /*3970*/  IMAD.SHL.U32 R51, R86, 0x8, RZ ;  /* 0x0000000856337824 */ /* 0x000fca00078e00ff */
[----:B------:R-:W-:Y:S01]  /*3980*/  ISETP.GE.OR P6, PT, R51, R18, P0 ;  /* 0x000000123300720c */ /* 0x000fe200007c6670 */
[----:B------:R-:W-:-:S04]  /*3990*/  @!P5 IMAD R90, R90, 0xe0, RZ ;  /* 0x000000e05a5ad824 */ /* 0x000fc800078e02ff */
[----:B------:R-:W-:-:S08]  /*39a0*/  @!P5 IMAD R90, R90, UR7, R89 ;  /* 0x000000075a5adc24 */ /* 0x000fd0000f8e0259 */
[----:B------:R-:W4:Y:S01]  /*39b0*/  @!P6 LDG.E R88, desc[UR36][R80.64] ;  /* 0x000000245058e981 */ /* 0x000f22000c1e1900 */
[----:B------:R-:W-:Y:S01]  /*39c0*/  @!P5 IADD3 R89, P4, R17, R90, RZ ;  /* 0x0000005a1159d210 */ /* 0x000fe20007f9e0ff */
[----:B------:R-:W-:-:S03]  /*39d0*/  VIADD R86, R86, UR7 ;  /* 0x0000000756567c36 */ /* 0x000fc60008000000 */
[----:B------:R-:W-:Y:S02]  /*39e0*/  @!P5 LEA.HI.X.SX32 R90, R90, R11, 0x1, P4 ;  /* 0x0000000b5a5ad211 */ /* 0x000fe400020f0eff */
[----:B-1----:R-:W-:-:S04]  /*39f0*/  @!P5 LEA R92, P4, R89, R14, 0x1 ;  /* 0x0000000e595cd211 */ /* 0x002fc800078808ff */
[----:B------:R-:W-:Y:S02]  /*3a00*/  @!P5 LEA.HI.X R93, R89, R15, R90, 0x1, P4 ;  /* 0x0000000f595dd211 */ /* 0x000fe400020f0c5a */
[----:B------:R-:W1:Y:S01]  /*3a10*/  @!P3 LDC.64 R14, c[0x0][0x248] ;  /* 0x00009200ff0ebb82 */ /* 0x000e620000000a00 */
[----:B-----5:R-:W-:Y:S01]  /*3a20*/  @!P3 IMAD R50, R50, R87, RZ ;  /* 0x000000573232b224 */ /* 0x020fe200078e02ff */
[----:B------:R-:W-:Y:S01]  /*3a30*/  SHF.L.U32 R87, R86, 0x3, RZ ;  /* 0x0000000356577819 */ /* 0x000fe200000006ff */
[----:B------:R-:W5:Y:S03]  /*3a40*/  @!P5 LDG.E R29, desc[UR36][R92.64] ;  /* 0x000000245c1dd981 */ /* 0x000f66000c1e1900 */
[----:B------:R-:W-:Y:S01]  /*3a50*/  ISETP.GE.OR P4, PT, R87, R18, P0 ;  /* 0x000000125700720c */ /* 0x000fe20000786670 */
[----:B------:R-:W-:-:S04]  /*3a60*/  @!P3 IMAD R50, R50, 0xe0, RZ ;  /* 0x000000e03232b824 */ /* 0x000fc800078e02ff */
[----:B0-----:R-:W-:-:S05]  /*3a70*/  @!P3 IMAD R84, R50, UR7, R83 ;  /* 0x000000073254bc24 */ /* 0x001fca000f8e0253 */
[----:B------:R-:W-:-:S03]  /*3a80*/  @!P3 IADD3 R83, P5, R17, R84, RZ ;  /* 0x000000541153b210 */ /* 0x000fc60007fbe0ff */
[----:B------:R-:W3:Y:S01]  /*3a90*/  @!P4 LDG.E R50, desc[UR36][R80.64] ;  /* 0x000000245032c981 */ /* 0x000ee2000c1e1900 */
[----:B------:R-:W-:Y:S02]  /*3aa0*/  @!P3 LEA.HI.X.SX32 R84, R84, R11, 0x1, P5 ;  /* 0x0000000b5454b211 */ /* 0x000fe400028f0eff */
[----:B-1----:R-:W-:-:S04]  /*3ab0*/  @!P3 LEA R90, P5, R83, R14, 0x1 ;  /* 0x0000000e535ab211 */ /* 0x002fc800078a08ff */
[----:B------:R-:W-:Y:S02]  /*3ac0*/  @!P3 LEA.HI.X R91, R83, R15, R84, 0x1, P5 ;  /* 0x0000000f535bb211 */ /* 0x000fe400028f0c54 */
[----:B------:R-:W2:Y:S01]  /*3ad0*/  @!P2 LDC R15, c[0x0][0x288] ;  /* 0x0000a200ff0fab82 */ /* 0x000ea20000000800 */
[----:B------:R-:W-:Y:S02]  /*3ae0*/  VIADD R85, R86, UR7 ;  /* 0x0000000756557c36 */ /* 0x000fe40008000000 */
[----:B------:R0:W5:Y:S02]  /*3af0*/  @!P3 LDG.E R30, desc[UR36][R90.64] ;  /* 0x000000245a1eb981 */ /* 0x000164000c1e1900 */
[----:B------:R-:W-:-:S05]  /*3b00*/  IMAD.SHL.U32 R85, R85, 0x8, RZ ;  /* 0x0000000855557824 */ /* 0x000fca00078e00ff */
[----:B------:R-:W-:Y:S02]  /*3b10*/  ISETP.GE.OR P5, PT, R85, R18, P0 ;  /* 0x000000125500720c */ /* 0x000fe400007a6670 */
[----:B------:R-:W-:Y:S01]  /*3b20*/  SEL R31, R31, RZ, P1 ;  /* 0x000000ff1f1f7207 */ /* 0x000fe20000800000 */
[----:B0-----:R-:W3:Y:S10]  /*3b30*/  @!P4 LDC R91, c[0x0][0x288] ;  /* 0x0000a200ff5bcb82 */ /* 0x001ef40000000800 */
[----:B------:R-:W5:Y:S01]  /*3b40*/  @!P5 LDG.E R84, desc[UR36][R80.64] ;  /* 0x000000245054d981 */ /* 0x000f62000c1e1900 */
[----:B--2---:R-:W-:-:S02]  /*3b50*/  @!P2 IMAD R82, R82, R15, RZ ;  /* 0x0000000f5252a224 */ /* 0x004fc400078e02ff */
        /* <DEDUP_REMOVED lines=8> */
[----:B------:R-:W4:Y:S02]  /*3be0*/  @!P6 LDC R15, c[0x0][0x288] ;  /* 0x0000a200ff0feb82 */ /* 0x000f240000000800 */
[----:B------:R0:W2:Y:S02]  /*3bf0*/  @!P2 LDG.E R31, desc[UR36][R82.64] ;  /* 0x00000024521fa981 */ /* 0x0000a4000c1e1900 */
[----:B------:R-:W-:-:S04]  /*3c00*/  IMAD R92, R13, 0x10, R12 ;  /* 0x000000100d5c7824 */ /* 0x000fc800078e020c */
[----:B------:R-:W-:-:S05]  /*3c10*/  IMAD.SHL.U32 R13, R92, 0x8, RZ ;  /* 0x000000085c0d7824 */ /* 0x000fca00078e00ff */
[----:B------:R-:W-:-:S13]  /*3c20*/  ISETP.GE.OR P3, PT, R13, R18, P0 ;  /* 0x000000120d00720c */ /* 0x000fda0000766670 */
[----:B------:R-:W2:Y:S01]  /*3c30*/  @!P3 LDG.E R86, desc[UR36][R80.64] ;  /* 0x000000245056b981 */ /* 0x000ea2000c1e1900 */
[----:B------:R-:W-:Y:S02]  /*3c40*/  IADD3 R92, R92, UR7, RZ ;  /* 0x000000075c5c7c10 */ /* 0x000fe4000fffe0ff */
[----:B------:R-:W-:Y:S02]  /*3c50*/  SEL R32, R32, RZ, P1 ;  /* 0x000000ff20207207 */ /* 0x000fe40000800000 */
[----:B------:R-:W-:Y:S02]  /*3c60*/  SEL R33, R33, RZ, P1 ;  /* 0x000000ff21217207 */ /* 0x000fe40000800000 */
[----:B------:R-:W-:Y:S01]  /*3c70*/  SEL R34, R34, RZ, P1 ;  /* 0x000000ff22227207 */ /* 0x000fe20000800000 */
[----:B----4-:R-:W-:Y:S02]  /*3c80*/  @!P6 IMAD R88, R88, R15, RZ ;  /* 0x0000000f5858e224 */ /* 0x010fe400078e02ff */
[----:B------:R-:W1:Y:S02]  /*3c90*/  @!P6 LDC.64 R14, c[0x0][0x248] ;  /* 0x00009200ff0eeb82 */ /* 0x000e640000000a00 */
[----:B------:R-:W-:-:S04]  /*3ca0*/  @!P6 IMAD R88, R88, 0xe0, RZ ;  /* 0x000000e05858e824 */ /* 0x000fc800078e02ff */
[----:B------:R-:W-:-:S05]  /*3cb0*/  @!P6 IMAD R88, R88, UR7, R51 ;  /* 0x000000075858ec24 */ /* 0x000fca000f8e0233 */
[----:B------:R-:W-:-:S04]  /*3cc0*/  @!P6 IADD3 R51, P2, R17, R88, RZ ;  /* 0x000000581133e210 */ /* 0x000fc80007f5e0ff */
[----:B------:R-:W-:Y:S02]  /*3cd0*/  @!P6 LEA.HI.X.SX32 R90, R88, R11, 0x1, P2 ;  /* 0x0000000b585ae211 */ /* 0x000fe400010f0eff */
[----:B-1----:R-:W-:-:S04]  /*3ce0*/  @!P6 LEA R88, P2, R51, R14, 0x1 ;  /* 0x0000000e3358e211 */ /* 0x002fc800078408ff */
[----:B------:R-:W-:Y:S01]  /*3cf0*/  @!P6 LEA.HI.X R89, R51, R15, R90, 0x1, P2 ;  /* 0x0000000f3359e211 */ /* 0x000fe200010f0c5a */
[----:B------:R-:W-:Y:S01]  /*3d00*/  IMAD.SHL.U32 R51, R92, 0x8, RZ ;  /* 0x000000085c337824 */ /* 0x000fe200078e00ff */
[----:B------:R-:W1:Y:S03]  /*3d10*/  @!P4 LDC.64 R14, c[0x0][0x248] ;  /* 0x00009200ff0ecb82 */ /* 0x000e660000000a00 */
[----:B------:R4:W2:Y:S01]  /*3d20*/  @!P6 LDG.E R32, desc[UR36][R88.64] ;  /* 0x000000245820e981 */ /* 0x0008a2000c1e1900 */
[----:B------:R-:W-:Y:S01]  /*3d30*/  ISETP.GE.OR P6, PT, R51, R18, P0 ;  /* 0x000000123300720c */ /* 0x000fe200007c6670 */
[----:B---3--:R-:W-:-:S03]  /*3d40*/  @!P4 IMAD R50, R50, R91, RZ ;  /* 0x0000005b3232c224 */ /* 0x008fc600078e02ff */
[----:B------:R-:W5:Y:S01]  /*3d50*/  @!P5 LDC R91, c[0x0][0x288] ;  /* 0x0000a200ff5bdb82 */ /* 0x000f620000000800 */
[----:B------:R-:W-:-:S04]  /*3d60*/  @!P4 IMAD R50, R50, 0xe0, RZ ;  /* 0x000000e03232c824 */ /* 0x000fc800078e02ff */
[----:B0-----:R-:W-:-:S04]  /*3d70*/  @!P4 IMAD R82, R50, UR7, R87 ;  /* 0x000000073252cc24 */ /* 0x001fc8000f8e0257 */
[----:B------:R-:W3:Y:S01]  /*3d80*/  @!P6 LDG.E R50, desc[UR36][R80.64] ;  /* 0x000000245032e981 */ /* 0x000ee2000c1e1900 */
[----:B------:R-:W-:Y:S01]  /*3d90*/  @!P4 IADD3 R83, P2, R17, R82, RZ ;  /* 0x000000521153c210 */ /* 0x000fe20007f5e0ff */
[----:B------:R-:W-:-:S03]  /*3da0*/  VIADD R87, R92, UR7 ;  /* 0x000000075c577c36 */ /* 0x000fc60008000000 */
[----:B----4-:R-:W-:Y:S02]  /*3db0*/  @!P4 LEA.HI.X.SX32 R88, R82, R11, 0x1, P2 ;  /* 0x0000000b5258c211 */ /* 0x010fe400010f0eff */
[----:B-1----:R-:W-:Y:S02]  /*3dc0*/  @!P4 LEA R82, P2, R83, R14, 0x1 ;  /* 0x0000000e5352c211 */ /* 0x002fe400078408ff */
[----:B------:R-:W-:Y:S02]  /*3dd0*/  SHF.L.U32 R87, R87, 0x3, RZ ;  /* 0x0000000357577819 */ /* 0x000fe400000006ff */
[----:B------:R-:W-:Y:S02]  /*3de0*/  @!P4 LEA.HI.X R83, R83, R15, R88, 0x1, P2 ;  /* 0x0000000f5353c211 */ /* 0x000fe400010f0c58 */
[----:B------:R-:W-:Y:S01]  /*3df0*/  ISETP.GE.OR P2, PT, R87, R18, P0 ;  /* 0x000000125700720c */ /* 0x000fe20000746670 */
[----:B------:R-:W0:Y:S02]  /*3e00*/  @!P5 LDC.64 R14, c[0x0][0x248] ;  /* 0x00009200ff0edb82 */ /* 0x000e240000000a00 */
[----:B------:R-:W4:Y:S01]  /*3e10*/  @!P4 LDG.E R33, desc[UR36][R82.64] ;  /* 0x000000245221c981 */ /* 0x000f22000c1e1900 */
[----:B-----5:R-:W-:-:S04]  /*3e20*/  @!P5 IMAD R84, R84, R91, RZ ;  /* 0x0000005b5454d224 */ /* 0x020fc800078e02ff */
[----:B------:R-:W-:-:S04]  /*3e30*/  @!P5 IMAD R84, R84, 0xe0, RZ ;  /* 0x000000e05454d824 */ /* 0x000fc800078e02ff */
[----:B------:R-:W-:Y:S02]  /*3e40*/  @!P5 IMAD R88, R84, UR7, R85 ;  /* 0x000000075458dc24 */ /* 0x000fe4000f8e0255 */
[----:B------:R-:W5:Y:S03]  /*3e50*/  @!P2 LDG.E R84, desc[UR36][R80.64] ;  /* 0x000000245054a981 */ /* 0x000f66000c1e1900 */
[----:B------:R-:W-:-:S04]  /*3e60*/  @!P5 IADD3 R85, P4, R17, R88, RZ ;  /* 0x000000581155d210 */ /* 0x000fc80007f9e0ff */
[----:B------:R-:W-:Y:S02]  /*3e70*/  @!P5 LEA.HI.X.SX32 R88, R88, R11, 0x1, P4 ;  /* 0x0000000b5858d211 */ /* 0x000fe400020f0eff */
[----:B0-----:R-:W-:-:S04]  /*3e80*/  @!P5 LEA R90, P4, R85, R14, 0x1 ;  /* 0x0000000e555ad211 */ /* 0x001fc800078808ff */
[----:B------:R-:W-:Y:S02]  /*3e90*/  @!P5 LEA.HI.X R91, R85, R15, R88, 0x1, P4 ;  /* 0x0000000f555bd211 */ /* 0x000fe400020f0c58 */
[----:B------:R-:W2:Y:S01]  /*3ea0*/  @!P3 LDC R15, c[0x0][0x288] ;  /* 0x0000a200ff0fbb82 */ /* 0x000ea20000000800 */
[----:B------:R-:W-:Y:S02]  /*3eb0*/  IMAD.U32 R89, RZ, RZ, UR7 ;  /* 0x00000007ff597e24 */ /* 0x000fe4000f8e00ff */
[----:B------:R0:W4:Y:S02]  /*3ec0*/  @!P5 LDG.E R34, desc[UR36][R90.64] ;  /* 0x000000245a22d981 */ /* 0x000124000c1e1900 */
[----:B------:R-:W-:-:S04]  /*3ed0*/  IMAD R89, R89, 0x13, R12 ;  /* 0x0000001359597824 */ /* 0x000fc800078e020c */
[----:B------:R-:W-:Y:S01]  /*3ee0*/  IMAD.SHL.U32 R85, R89, 0x8, RZ ;  /* 0x0000000859557824 */ /* 0x000fe200078e00ff */
[----:B------:R-:W-:Y:S01]  /*3ef0*/  SEL R35, R35, RZ, P1 ;  /* 0x000000ff23237207 */ /* 0x000fe20000800000 */
[----:B0-----:R-:W5:Y:S03]  /*3f00*/  @!P2 LDC R91, c[0x0][0x288] ;  /* 0x0000a200ff5bab82 */ /* 0x001f660000000800 */
[----:B------:R-:W-:Y:S02]  /*3f10*/  ISETP.GE.OR P4, PT, R85, R18, P0 ;  /* 0x000000125500720c */ /* 0x000fe40000786670 */
[----:B------:R-:W-:Y:S01]  /*3f20*/  IADD3 R89, R89, UR7, RZ ;  /* 0x0000000759597c10 */ /* 0x000fe2000fffe0ff */
[----:B--2---:R-:W-:Y:S02]  /*3f30*/  @!P3 IMAD R86, R86, R15, RZ ;  /* 0x0000000f5656b224 */ /* 0x004fe400078e02ff */
[----:B------:R-:W0:Y:S02]  /*3f40*/  @!P3 LDC.64 R14, c[0x0][0x248] ;  /* 0x00009200ff0ebb82 */ /* 0x000e240000000a00 */
[----:B------:R-:W-:-:S06]  /*3f50*/  @!P3 IMAD R82, R86, 0xe0, RZ ;  /* 0x000000e05652b824 */ /* 0x000fcc00078e02ff */
[----:B------:R-:W2:Y:S01]  /*3f60*/  @!P4 LDG.E R86, desc[UR36][R80.64] ;  /* 0x000000245056c981 */ /* 0x000ea2000c1e1900 */
[----:B------:R-:W-:-:S05]  /*3f70*/  @!P3 IMAD R82, R82, UR7, R13 ;  /* 0x000000075252bc24 */ /* 0x000fca000f8e020d */
[----:B------:R-:W-:-:S04]  /*3f80*/  @!P3 IADD3 R13, P5, R17, R82, RZ ;  /* 0x00000052110db210 */ /* 0x000fc80007fbe0ff */
[----:B------:R-:W-:Y:S02]  /*3f90*/  @!P3 LEA.HI.X.SX32 R88, R82, R11, 0x1, P5 ;  /* 0x0000000b5258b211 */ /* 0x000fe400028f0eff */
[----:B0-----:R-:W-:-:S04]  /*3fa0*/  @!P3 LEA R82, P5, R13, R14, 0x1 ;  /* 0x0000000e0d52b211 */ /* 0x001fc800078a08ff */
[----:B------:R-:W-:Y:S01]  /*3fb0*/  @!P3 LEA.HI.X R83, R13, R15, R88, 0x1, P5 ;  /* 0x0000000f0d53b211 */ /* 0x000fe200028f0c58 */
[----:B------:R-:W-:Y:S01]  /*3fc0*/  IMAD.SHL.U32 R13, R89, 0x8, RZ ;  /* 0x00000008590d7824 */ /* 0x000fe200078e00ff */
[----:B------:R-:W3:Y:S03]  /*3fd0*/  @!P6 LDC R15, c[0x0][0x288] ;  /* 0x0000a200ff0feb82 */ /* 0x000ee60000000800 */
[----:B------:R0:W4:Y:S01]  /*3fe0*/  @!P3 LDG.E R35, desc[UR36][R82.64] ;  /* 0x000000245223b981 */ /* 0x000122000c1e1900 */
[----:B------:R-:W-:-:S13]  /*3ff0*/  ISETP.GE.OR P5, PT, R13, R18, P0 ;  /* 0x000000120d00720c */ /* 0x000fda00007a6670 */
[----:B------:R-:W4:Y:S01]  /*4000*/  @!P5 LDG.E R88, desc[UR36][R80.64] ;  /* 0x000000245058d981 */ /* 0x000f22000c1e1900 */
[----:B------:R-:W-:Y:S01]  /*4010*/  VIADD R89, R89, UR7 ;  /* 0x0000000759597c36 */ /* 0x000fe20008000000 */
[----:B------:R-:W-:-:S04]  /*4020*/  SEL R0, R0, RZ, P1 ;  /* 0x000000ff00007207 */ /* 0x000fc80000800000 */
[----:B0-----:R-:W-:Y:S02]  /*4030*/  SHF.L.U32 R83, R89, 0x3, RZ ;  /* 0x0000000359537819 */ /* 0x001fe400000006ff */
[----:B------:R-:W-:Y:S02]  /*4040*/  SEL R48, R48, RZ, P1 ;  /* 0x000000ff30307207 */ /* 0x000fe40000800000 */
[----:B------:R-:W-:Y:S01]  /*4050*/  SEL R37, R37, RZ, P1 ;  /* 0x000000ff25257207 */ /* 0x000fe20000800000 */
[----:B---3--:R-:W-:-:S04]  /*4060*/  @!P6 IMAD R15, R50, R15, RZ ;  /* 0x0000000f320fe224 */ /* 0x008fc800078e02ff */
[----:B------:R-:W-:Y:S02]  /*4070*/  @!P6 IMAD R50, R15, 0xe0, RZ ;  /* 0x000000e00f32e824 */ /* 0x000fe400078e02ff */
[----:B------:R-:W0:Y:S02]  /*4080*/  @!P6 LDC.64 R14, c[0x0][0x248] ;  /* 0x00009200ff0eeb82 */ /* 0x000e240000000a00 */
[----:B------:R-:W-:-:S05]  /*4090*/  @!P6 IMAD R50, R50, UR7, R51 ;  /* 0x000000073232ec24 */ /* 0x000fca000f8e0233 */
[----:B------:R-:W-:-:S04]  /*40a0*/  @!P6 IADD3 R51, P3, R17, R50, RZ ;  /* 0x000000321133e210 */ /* 0x000fc80007f7e0ff */
[----:B------:R-:W-:Y:S02]  /*40b0*/  @!P6 LEA.HI.X.SX32 R90, R50, R11, 0x1, P3 ;  /* 0x0000000b325ae211 */ /* 0x000fe400018f0eff */
[----:B0-----:R-:W-:-:S04]  /*40c0*/  @!P6 LEA R50, P3, R51, R14, 0x1 ;  /* 0x0000000e3332e211 */ /* 0x001fc800078608ff */
[----:B------:R-:W-:Y:S02]  /*40d0*/  @!P6 LEA.HI.X R51, R51, R15, R90, 0x1, P3 ;  /* 0x0000000f3333e211 */ /* 0x000fe400018f0c5a */
[----:B------:R-:W0:Y:S01]  /*40e0*/  @!P2 LDC.64 R14, c[0x0][0x248] ;  /* 0x00009200ff0eab82 */ /* 0x000e220000000a00 */
[----:B-----5:R-:W-:Y:S02]  /*40f0*/  @!P2 IMAD R84, R84, R91, RZ ;  /* 0x0000005b5454a224 */ /* 0x020fe400078e02ff */
[----:B------:R1:W3:Y:S02]  /*4100*/  @!P6 LDG.E R0, desc[UR36][R50.64] ;  /* 0x000000243200e981 */ /* 0x0002e4000c1e1900 */
[----:B------:R-:W-:Y:S01]  /*4110*/  @!P2 IMAD R84, R84, 0xe0, RZ ;  /* 0x000000e05454a824 */ /* 0x000fe200078e02ff */
[----:B------:R-:W-:-:S03]  /*4120*/  ISETP.GE.OR P6, PT, R83, R18, P0 ;  /* 0x000000125300720c */ /* 0x000fc600007c6670 */
[----:B------:R-:W-:-:S05]  /*4130*/  @!P2 IMAD R82, R84, UR7, R87 ;  /* 0x000000075452ac24 */ /* 0x000fca000f8e0257 */
[----:B------:R-:W-:-:S04]  /*4140*/  @!P2 IADD3 R84, P3, R17, R82, RZ ;  /* 0x000000521154a210 */ /* 0x000fc80007f7e0ff */
[----:B------:R-:W-:Y:S02]  /*4150*/  @!P2 LEA.HI.X.SX32 R82, R82, R11, 0x1, P3 ;  /* 0x0000000b5252a211 */ /* 0x000fe400018f0eff */
[----:B0-----:R-:W-:-:S04]  /*4160*/  @!P2 LEA R90, P3, R84, R14, 0x1 ;  /* 0x0000000e545aa211 */ /* 0x001fc800078608ff */
[----:B------:R-:W-:Y:S02]  /*4170*/  @!P2 LEA.HI.X R91, R84, R15, R82, 0x1, P3 ;  /* 0x0000000f545ba211 */ /* 0x000fe400018f0c52 */
[----:B------:R-:W2:Y:S01]  /*4180*/  @!P4 LDC R15, c[0x0][0x288] ;  /* 0x0000a200ff0fcb82 */ /* 0x000ea20000000800 */
[----:B------:R-:W5:Y:S01]  /*4190*/  @!P6 LDG.E R82, desc[UR36][R80.64] ;  /* 0x000000245052e981 */ /* 0x000f62000c1e1900 */
[----:B-1----:R-:W-:-:S03]  /*41a0*/  IMAD.U32 R51, RZ, RZ, UR7 ;  /* 0x00000007ff337e24 */ /* 0x002fc6000f8e00ff */
[----:B------:R0:W3:Y:S01]  /*41b0*/  @!P2 LDG.E R48, desc[UR36][R90.64] ;  /* 0x000000245a30a981 */ /* 0x0000e2000c1e1900 */
[----:B------:R-:W-:-:S04]  /*41c0*/  IMAD R84, R51, 0x16, R12 ;  /* 0x0000001633547824 */ /* 0x000fc800078e020c */
[----:B------:R-:W-:-:S05]  /*41d0*/  IMAD.SHL.U32 R87, R84, 0x8, RZ ;  /* 0x0000000854577824 */ /* 0x000fca00078e00ff */
[----:B------:R-:W-:Y:S01]  /*41e0*/  ISETP.GE.OR P3, PT, R87, R18, P0 ;  /* 0x000000125700720c */ /* 0x000fe20000766670 */
[----:B--2---:R-:W-:Y:S02]  /*41f0*/  @!P4 IMAD R86, R86, R15, RZ ;  /* 0x0000000f5656c224 */ /* 0x004fe400078e02ff */
[----:B------:R-:W1:Y:S02]  /*4200*/  @!P4 LDC.64 R14, c[0x0][0x248] ;  /* 0x00009200ff0ecb82 */ /* 0x000e640000000a00 */
[----:B------:R-:W-:-:S08]  /*4210*/  @!P4 IMAD R50, R86, 0xe0, RZ ;  /* 0x000000e05632c824 */ /* 0x000fd000078e02ff */
[----:B------:R-:W2:Y:S01]  /*4220*/  @!P3 LDG.E R86, desc[UR36][R80.64] ;  /* 0x000000245056b981 */ /* 0x000ea2000c1e1900 */
[----:B------:R-:W-:Y:S02]  /*4230*/  @!P4 IMAD R50, R50, UR7, R85 ;  /* 0x000000073232cc24 */ /* 0x000fe4000f8e0255 */
[----:B------:R-:W4:Y:S03]  /*4240*/  @!P5 LDC R85, c[0x0][0x288] ;  /* 0x0000a200ff55db82 */ /* 0x000f260000000800 */
[----:B------:R-:W-:-:S04]  /*4250*/  @!P4 IADD3 R51, P2, R17, R50, RZ ;  /* 0x000000321133c210 */ /* 0x000fc80007f5e0ff */
[----:B0-----:R-:W-:Y:S02]  /*4260*/  @!P4 LEA.HI.X.SX32 R90, R50, R11, 0x1, P2 ;  /* 0x0000000b325ac211 */ /* 0x001fe400010f0eff */
[----:B-1----:R-:W-:-:S04]  /*4270*/  @!P4 LEA R50, P2, R51, R14, 0x1 ;  /* 0x0000000e3332c211 */ /* 0x002fc800078408ff */
[----:B------:R-:W-:Y:S02]  /*4280*/  @!P4 LEA.HI.X R51, R51, R15, R90, 0x1, P2 ;  /* 0x0000000f3333c211 */ /* 0x000fe400010f0c5a */
[----:B------:R-:W-:Y:S01]  /*4290*/  IADD3 R90, R84, UR7, RZ ;  /* 0x00000007545a7c10 */ /* 0x000fe2000fffe0ff */
[----:B------:R-:W0:Y:S02]  /*42a0*/  @!P5 LDC.64 R14, c[0x0][0x248] ;  /* 0x00009200ff0edb82 */ /* 0x000e240000000a00 */
[----:B------:R1:W3:Y:S02]  /*42b0*/  @!P4 LDG.E R37, desc[UR36][R50.64] ;  /* 0x000000243225c981 */ /* 0x0002e4000c1e1900 */
[----:B------:R-:W-:-:S05]  /*42c0*/  IMAD.SHL.U32 R89, R90, 0x8, RZ ;  /* 0x000000085a597824 */ /* 0x000fca00078e00ff */
[----:B------:R-:W-:Y:S01]  /*42d0*/  ISETP.GE.OR P2, PT, R89, R18, P0 ;  /* 0x000000125900720c */ /* 0x000fe20000746670 */
[----:B----4-:R-:W-:-:S04]  /*42e0*/  @!P5 IMAD R85, R88, R85, RZ ;  /* 0x000000555855d224 */ /* 0x010fc800078e02ff */
[----:B------:R-:W-:-:S04]  /*42f0*/  @!P5 IMAD R84, R85, 0xe0, RZ ;  /* 0x000000e05554d824 */ /* 0x000fc800078e02ff */
[----:B------:R-:W-:-:S04]  /*4300*/  @!P5 IMAD R84, R84, UR7, R13 ;  /* 0x000000075454dc24 */ /* 0x000fc8000f8e020d */
[----:B------:R-:W4:Y:S01]  /*4310*/  @!P2 LDG.E R13, desc[UR36][R80.64] ;  /* 0x00000024500da981 */ /* 0x000f22000c1e1900 */
[----:B------:R-:W-:Y:S01]  /*4320*/  @!P5 IADD3 R85, P4, R17, R84, RZ ;  /* 0x000000541155d210 */ /* 0x000fe20007f9e0ff */
[----:B------:R-:W-:-:S03]  /*4330*/  VIADD R91, R90, UR7 ;  /* 0x000000075a5b7c36 */ /* 0x000fc60008000000 */
[----:B------:R-:W-:Y:S02]  /*4340*/  @!P5 LEA.HI.X.SX32 R88, R84, R11, 0x1, P4 ;  /* 0x0000000b5458d211 */ /* 0x000fe400020f0eff */
[----:B0-----:R-:W-:Y:S02]  /*4350*/  @!P5 LEA R84, P4, R85, R14, 0x1 ;  /* 0x0000000e5554d211 */ /* 0x001fe400078808ff */
[----:B------:R-:W-:Y:S02]  /*4360*/  SHF.L.U32 R91, R91, 0x3, RZ ;  /* 0x000000035b5b7819 */ /* 0x000fe400000006ff */
[----:B------:R-:W-:Y:S02]  /*4370*/  @!P5 LEA.HI.X R85, R85, R15, R88, 0x1, P4 ;  /* 0x0000000f5555d211 */ /* 0x000fe400020f0c58 */
[----:B------:R-:W-:Y:S01]  /*4380*/  ISETP.GE.OR P4, PT, R91, R18, P0 ;  /* 0x000000125b00720c */ /* 0x000fe20000786670 */
[----:B------:R-:W5:-:S12]  /*4390*/  @!P6 LDC R15, c[0x0][0x288] ;  /* 0x0000a200ff0feb82 */ /* 0x000f580000000800 */
[----:B------:R-:W3:Y:S01]  /*43a0*/  @!P4 LDG.E R88, desc[UR36][R80.64] ;  /* 0x000000245058c981 */ /* 0x000ee2000c1e1900 */
[----:B------:R-:W-:-:S06]  /*43b0*/  SEL R36, R36, RZ, P1 ;  /* 0x000000ff24247207 */ /* 0x000fcc0000800000 */
[----:B------:R0:W3:Y:S01]  /*43c0*/  @!P5 LDG.E R36, desc[UR36][R84.64] ;  /* 0x000000245424d981 */ /* 0x0000e2000c1e1900 */
[----:B------:R-:W-:Y:S02]  /*43d0*/  SEL R39, R39, RZ, P1 ;  /* 0x000000ff27277207 */ /* 0x000fe40000800000 */
[----:B------:R-:W-:Y:S02]  /*43e0*/  SEL R42, R42, RZ, P1 ;  /* 0x000000ff2a2a7207 */ /* 0x000fe40000800000 */
[----:B------:R-:W-:Y:S01]  /*43f0*/  SEL R49, R49, RZ, P1 ;  /* 0x000000ff31317207 */ /* 0x000fe20000800000 */
[----:B-----5:R-:W-:Y:S02]  /*4400*/  @!P6 IMAD R82, R82, R15, RZ ;  /* 0x0000000f5252e224 */ /* 0x020fe400078e02ff */
[----:B------:R-:W5:Y:S02]  /*4410*/  @!P6 LDC.64 R14, c[0x0][0x248] ;  /* 0x00009200ff0eeb82 */ /* 0x000f640000000a00 */
[----:B-1----:R-:W-:-:S04]  /*4420*/  @!P6 IMAD R50, R82, 0xe0, RZ ;  /* 0x000000e05232e824 */ /* 0x002fc800078e02ff */
[----:B------:R-:W-:Y:S02]  /*4430*/  @!P6 IMAD R50, R50, UR7, R83 ;  /* 0x000000073232ec24 */ /* 0x000fe4000f8e0253 */
[----:B------:R-:W2:Y:S03]  /*4440*/  @!P3 LDC R83, c[0x0][0x288] ;  /* 0x0000a200ff53bb82 */ /* 0x000ea60000000800 */
[----:B------:R-:W-:-:S04]  /*4450*/  @!P6 IADD3 R51, P5, R17, R50, RZ ;  /* 0x000000321133e210 */ /* 0x000fc80007fbe0ff */
[----:B------:R-:W-:Y:S02]  /*4460*/  @!P6 LEA.HI.X.SX32 R82, R50, R11, 0x1, P5 ;  /* 0x0000000b3252e211 */ /* 0x000fe400028f0eff */
[----:B-----5:R-:W-:-:S04]  /*4470*/  @!P6 LEA R50, P5, R51, R14, 0x1 ;  /* 0x0000000e3332e211 */ /* 0x020fc800078a08ff */
[----:B------:R-:W-:Y:S02]  /*4480*/  @!P6 LEA.HI.X R51, R51, R15, R82, 0x1, P5 ;  /* 0x0000000f3333e211 */ /* 0x000fe400028f0c52 */
[----:B------:R-:W1:Y:S01]  /*4490*/  @!P3 LDC.64 R14, c[0x0][0x248] ;  /* 0x00009200ff0ebb82 */ /* 0x000e620000000a00 */
[----:B--2---:R-:W-:Y:S02]  /*44a0*/  @!P3 IMAD R83, R86, R83, RZ ;  /* 0x000000535653b224 */ /* 0x004fe400078e02ff */
[----:B------:R2:W5:Y:S02]  /*44b0*/  @!P6 LDG.E R39, desc[UR36][R50.64] ;  /* 0x000000243227e981 */ /* 0x000564000c1e1900 */
[----:B------:R-:W-:Y:S02]  /*44c0*/  @!P3 IMAD R82, R83, 0xe0, RZ ;  /* 0x000000e05352b824 */ /* 0x000fe400078e02ff */
[----:B------:R-:W-:Y:S01]  /*44d0*/  IMAD.U32 R83, RZ, RZ, UR7 ;  /* 0x00000007ff537e24 */ /* 0x000fe2000f8e00ff */
[----:B------:R-:W4:Y:S03]  /*44e0*/  @!P2 LDC R86, c[0x0][0x288] ;  /* 0x0000a200ff56ab82 */ /* 0x000f260000000800 */
[----:B0-----:R-:W-:-:S04]  /*44f0*/  IMAD R84, R83, 0x19, R12 ;  /* 0x0000001953547824 */ /* 0x001fc800078e020c */
[----:B------:R-:W-:Y:S02]  /*4500*/  IMAD.SHL.U32 R85, R84, 0x8, RZ ;  /* 0x0000000854557824 */ /* 0x000fe400078e00ff */
[----:B------:R-:W-:Y:S01]  /*4510*/  @!P3 IMAD R82, R82, UR7, R87 ;  /* 0x000000075252bc24 */ /* 0x000fe2000f8e0257 */
[----:B--2---:R-:W-:Y:S01]  /*4520*/  IADD3 R51, R84, UR7, RZ ;  /* 0x0000000754337c10 */ /* 0x004fe2000fffe0ff */
[----:B------:R-:W3:Y:S01]  /*4530*/  @!P4 LDC R87, c[0x0][0x288] ;  /* 0x0000a200ff57cb82 */ /* 0x000ee20000000800 */
[----:B------:R-:W-:Y:S02]  /*4540*/  ISETP.GE.OR P5, PT, R85, R18, P0 ;  /* 0x000000125500720c */ /* 0x000fe400007a6670 */
[----:B------:R-:W-:-:S04]  /*4550*/  @!P3 IADD3 R83, P6, R17, R82, RZ ;  /* 0x000000521153b210 */ /* 0x000fc80007fde0ff */
[----:B------:R-:W-:Y:S02]  /*4560*/  @!P3 LEA.HI.X.SX32 R50, R82, R11, 0x1, P6 ;  /* 0x0000000b5232b211 */ /* 0x000fe400030f0eff */
[----:B-1----:R-:W-:-:S04]  /*4570*/  @!P3 LEA R82, P6, R83, R14, 0x1 ;  /* 0x0000000e5352b211 */ /* 0x002fc800078c08ff */
[----:B------:R-:W-:Y:S02]  /*4580*/  @!P3 LEA.HI.X R83, R83, R15, R50, 0x1, P6 ;  /* 0x0000000f5353b211 */ /* 0x000fe400030f0c32 */
[----:B------:R-:W2:Y:S01]  /*4590*/  @!P5 LDG.E R50, desc[UR36][R80.64] ;  /* 0x000000245032d981 */ /* 0x000ea2000c1e1900 */
[----:B------:R-:W0:Y:S03]  /*45a0*/  @!P2 LDC.64 R14, c[0x0][0x248] ;  /* 0x00009200ff0eab82 */ /* 0x000e260000000a00 */
[----:B------:R0:W5:Y:S01]  /*45b0*/  @!P3 LDG.E R42, desc[UR36][R82.64] ;  /* 0x00000024522ab981 */ /* 0x000162000c1e1900 */
[----:B----4-:R-:W-:-:S04]  /*45c0*/  @!P2 IMAD R13, R13, R86, RZ ;  /* 0x000000560d0da224 */ /* 0x010fc800078e02ff */
[----:B------:R-:W-:Y:S02]  /*45d0*/  @!P2 IMAD R86, R13, 0xe0, RZ ;  /* 0x000000e00d56a824 */ /* 0x000fe400078e02ff */
[----:B------:R-:W-:Y:S02]  /*45e0*/  IMAD.SHL.U32 R13, R51, 0x8, RZ ;  /* 0x00000008330d7824 */ /* 0x000fe400078e00ff */
[----:B------:R-:W-:-:S03]  /*45f0*/  @!P2 IMAD R86, R86, UR7, R89 ;  /* 0x000000075656ac24 */ /* 0x000fc6000f8e0259 */
[----:B------:R-:W-:Y:S02]  /*4600*/  ISETP.GE.OR P6, PT, R13, R18, P0 ;  /* 0x000000120d00720c */ /* 0x000fe400007c6670 */
[----:B------:R-:W-:-:S04]  /*4610*/  @!P2 IADD3 R84, P3, R17, R86, RZ ;  /* 0x000000561154a210 */ /* 0x000fc80007f7e0ff */
[----:B------:R-:W-:Y:S02]  /*4620*/  @!P2 LEA.HI.X.SX32 R86, R86, R11, 0x1, P3 ;  /* 0x0000000b5656a211 */ /* 0x000fe400018f0eff */
[----:B0-----:R-:W-:-:S04]  /*4630*/  @!P2 LEA R82, P3, R84, R14, 0x1 ;  /* 0x0000000e5452a211 */ /* 0x001fc800078608ff */
[----:B------:R-:W-:Y:S02]  /*4640*/  @!P2 LEA.HI.X R83, R84, R15, R86, 0x1, P3 ;  /* 0x0000000f5453a211 */ /* 0x000fe400018f0c56 */
[----:B------:R-:W4:Y:S01]  /*4650*/  @!P6 LDG.E R84, desc[UR36][R80.64] ;  /* 0x000000245054e981 */ /* 0x000f22000c1e1900 */
[----:B------:R-:W0:Y:S01]  /*4660*/  @!P4 LDC.64 R14, c[0x0][0x248] ;  /* 0x00009200ff0ecb82 */ /* 0x000e220000000a00 */
[----:B---3--:R-:W-:Y:S02]  /*4670*/  @!P4 IMAD R87, R88, R87, RZ ;  /* 0x000000575857c224 */ /* 0x008fe400078e02ff */
[----:B------:R0:W3:Y:S02]  /*4680*/  @!P2 LDG.E R49, desc[UR36][R82.64] ;  /* 0x000000245231a981 */ /* 0x0000e4000c1e1900 */
[----:B------:R-:W-:Y:S02]  /*4690*/  @!P4 IMAD R86, R87, 0xe0, RZ ;  /* 0x000000e05756c824 */ /* 0x000fe400078e02ff */
[----:B------:R-:W-:-:S02]  /*46a0*/  VIADD R87, R51, UR7 ;  /* 0x0000000733577c36 */ /* 0x000fc40008000000 */
[----:B------:R-:W-:-:S03]  /*46b0*/  @!P4 IMAD R86, R86, UR7, R91 ;  /* 0x000000075656cc24 */ /* 0x000fc6000f8e025b */
[----:B------:R-:W-:-:S04]  /*46c0*/  SHF.L.U32 R87, R87, 0x3, RZ ;  /* 0x0000000357577819 */ /* 0x000fc800000006ff */
[----:B------:R-:W-:Y:S02]  /*46d0*/  ISETP.GE.OR P2, PT, R87, R18, P0 ;  /* 0x000000125700720c */ /* 0x000fe40000746670 */
[----:B------:R-:W-:-:S04]  /*46e0*/  @!P4 IADD3 R51, P3, R17, R86, RZ ;  /* 0x000000561133c210 */ /* 0x000fc80007f7e0ff */
[----:B------:R-:W-:Y:S02]  /*46f0*/  @!P4 LEA.HI.X.SX32 R86, R86, R11, 0x1, P3 ;  /* 0x0000000b5656c211 */ /* 0x000fe400018f0eff */
[----:B0-----:R-:W-:-:S04]  /*4700*/  @!P4 LEA R82, P3, R51, R14, 0x1 ;  /* 0x0000000e3352c211 */ /* 0x001fc800078608ff */
[----:B------:R-:W-:Y:S02]  /*4710*/  @!P4 LEA.HI.X R83, R51, R15, R86, 0x1, P3 ;  /* 0x0000000f3353c211 */ /* 0x000fe400018f0c56 */
[----:B------:R-:W5:Y:S01]  /*4720*/  @!P2 LDG.E R86, desc[UR36][R80.64] ;  /* 0x000000245056a981 */ /* 0x000f62000c1e1900 */
[----:B------:R-:W-:Y:S01]  /*4730*/  IMAD.SHL.U32 R89, R12, 0x8, RZ ;  /* 0x000000080c597824 */ /* 0x000fe200078e00ff */
[----:B------:R-:W2:Y:S04]  /*4740*/  @!P5 LDC R15, c[0x0][0x288] ;  /* 0x0000a200ff0fdb82 */ /* 0x000ea80000000800 */
[----:B------:R-:W-:-:S13]  /*4750*/  ISETP.GE.OR P3, PT, R89, R18, P0 ;  /* 0x000000125900720c */ /* 0x000fda0000766670 */
[----:B------:R-:W3:Y:S01]  /*4760*/  @!P3 LDG.E R88, desc[UR36][R80.64] ;  /* 0x000000245058b981 */ /* 0x000ee2000c1e1900 */
[----:B------:R-:W-:Y:S01]  /*4770*/  SEL R40, R40, RZ, P1 ;  /* 0x000000ff28287207 */ /* 0x000fe20000800000 */
[----:B------:R-:W3:Y:S05]  /*4780*/  @!P3 LDC R91, c[0x0][0x288] ;  /* 0x0000a200ff5bbb82 */ /* 0x000eea0000000800 */
[----:B------:R0:W3:Y:S01]  /*4790*/  @!P4 LDG.E R40, desc[UR36][R82.64] ;  /* 0x000000245228c981 */ /* 0x0000e2000c1e1900 */
[----:B------:R-:W-:Y:S02]  /*47a0*/  SEL R41, R41, RZ, P1 ;  /* 0x000000ff29297207 */ /* 0x000fe40000800000 */
[----:B------:R-:W-:Y:S01]  /*47b0*/  SEL R38, R38, RZ, P1 ;  /* 0x000000ff26267207 */ /* 0x000fe20000800000 */
[----:B--2---:R-:W-:-:S02]  /*47c0*/  @!P5 IMAD R50, R50, R15, RZ ;  /* 0x0000000f3232d224 */ /* 0x004fc400078e02ff */
[----:B------:R-:W1:Y:S02]  /*47d0*/  @!P5 LDC.64 R14, c[0x0][0x248] ;  /* 0x00009200ff0edb82 */ /* 0x000e640000000a00 */
[----:B------:R-:W-:-:S04]  /*47e0*/  @!P5 IMAD R50, R50, 0xe0, RZ ;  /* 0x000000e03232d824 */ /* 0x000fc800078e02ff */
[----:B------:R-:W-:Y:S02]  /*47f0*/  @!P5 IMAD R50, R50, UR7, R85 ;  /* 0x000000073232dc24 */ /* 0x000fe4000f8e0255 */
[----:B------:R-:W4:Y:S03]  /*4800*/  @!P6 LDC R85, c[0x0][0x288] ;  /* 0x0000a200ff55eb82 */ /* 0x000f260000000800 */
[----:B------:R-:W-:-:S04]  /*4810*/  @!P5 IADD3 R51, P4, R17, R50, RZ ;  /* 0x000000321133d210 */ /* 0x000fc80007f9e0ff */
[----:B------:R-:W-:Y:S02]  /*4820*/  @!P5 LEA.HI.X.SX32 R90, R50, R11, 0x1, P4 ;  /* 0x0000000b325ad211 */ /* 0x000fe400020f0eff */
[----:B-1----:R-:W-:-:S04]  /*4830*/  @!P5 LEA R50, P4, R51, R14, 0x1 ;  /* 0x0000000e3332d211 */ /* 0x002fc800078808ff */
[----:B------:R-:W-:Y:S02]  /*4840*/  @!P5 LEA.HI.X R51, R51, R15, R90, 0x1, P4 ;  /* 0x0000000f3333d211 */ /* 0x000fe400020f0c5a */
[----:B------:R-:W0:Y:S03]  /*4850*/  @!P6 LDC.64 R14, c[0x0][0x248] ;  /* 0x00009200ff0eeb82 */ /* 0x000e260000000a00 */
[----:B------:R1:W2:Y:S01]  /*4860*/  @!P5 LDG.E R41, desc[UR36][R50.64] ;  /* 0x000000243229d981 */ /* 0x0002a2000c1e1900 */
[----:B----4-:R-:W-:-:S04]  /*4870*/  @!P6 IMAD R84, R84, R85, RZ ;  /* 0x000000555454e224 */ /* 0x010fc800078e02ff */
[----:B------:R-:W5:Y:S01]  /*4880*/  @!P2 LDC R85, c[0x0][0x288] ;  /* 0x0000a200ff55ab82 */ /* 0x000f620000000800 */
[----:B------:R-:W-:-:S04]  /*4890*/  @!P6 IMAD R84, R84, 0xe0, RZ ;  /* 0x000000e05454e824 */ /* 0x000fc800078e02ff */
[----:B------:R-:W-:-:S05]  /*48a0*/  @!P6 IMAD R84, R84, UR7, R13 ;  /* 0x000000075454ec24 */ /* 0x000fca000f8e020d */
[----:B------:R-:W-:-:S04]  /*48b0*/  @!P6 IADD3 R13, P4, R17, R84, RZ ;  /* 0x00000054110de210 */ /* 0x000fc80007f9e0ff */
[----:B------:R-:W-:Y:S02]  /*48c0*/  @!P6 LEA.HI.X.SX32 R84, R84, R11, 0x1, P4 ;  /* 0x0000000b5454e211 */ /* 0x000fe400020f0eff */
[----:B0-----:R-:W-:-:S04]  /*48d0*/  @!P6 LEA R82, P4, R13, R14, 0x1 ;  /* 0x0000000e0d52e211 */ /* 0x001fc800078808ff */
[----:B------:R-:W-:Y:S02]  /*48e0*/  @!P6 LEA.HI.X R83, R13, R15, R84, 0x1, P4 ;  /* 0x0000000f0d53e211 */ /* 0x000fe400020f0c54 */
[----:B------:R-:W0:Y:S01]  /*48f0*/  @!P2 LDC.64 R14, c[0x0][0x248] ;  /* 0x00009200ff0eab82 */ /* 0x000e220000000a00 */
[----:B------:R-:W-:Y:S02]  /*4900*/  MOV R13, UR7 ;  /* 0x00000007000d7c02 */ /* 0x000fe40008000f00 */
[----:B------:R0:W4:Y:S01]  /*4910*/  @!P6 LDG.E R38, desc[UR36][R82.64] ;  /* 0x000000245226e981 */ /* 0x000122000c1e1900 */
[----:B-----5:R-:W-:Y:S02]  /*4920*/  @!P2 IMAD R85, R86, R85, RZ ;  /* 0x000000555655a224 */ /* 0x020fe400078e02ff */
[----:B------:R-:W-:Y:S02]  /*4930*/  IMAD R84, R13, 0x1c, R12 ;  /* 0x0000001c0d547824 */ /* 0x000fe400078e020c */
[----:B-1----:R-:W-:-:S02]  /*4940*/  @!P2 IMAD R50, R85, 0xe0, RZ ;  /* 0x000000e05532a824 */ /* 0x002fc400078e02ff */
[----:B------:R-:W-:Y:S02]  /*4950*/  IMAD.SHL.U32 R13, R84, 0x8, RZ ;  /* 0x00000008540d7824 */ /* 0x000fe400078e00ff */
[----:B------:R-:W-:-:S03]  /*4960*/  @!P2 IMAD R50, R50, UR7, R87 ;  /* 0x000000073232ac24 */ /* 0x000fc6000f8e0257 */
[----:B------:R-:W-:Y:S02]  /*4970*/  ISETP.GE.OR P4, PT, R13, R18, P0 ;  /* 0x000000120d00720c */ /* 0x000fe40000786670 */
[----:B------:R-:W-:-:S04]  /*4980*/  @!P2 IADD3 R85, P5, R17, R50, RZ ;  /* 0x000000321155a210 */ /* 0x000fc80007fbe0ff */
[----:B------:R-:W-:Y:S02]  /*4990*/  @!P2 LEA.HI.X.SX32 R86, R50, R11, 0x1, P5 ;  /* 0x0000000b3256a211 */ /* 0x000fe400028f0eff */
[C---:B0-----:R-:W-:Y:S01]  /*49a0*/  @!P2 LEA R82, P5, R85.reuse, R14, 0x1 ;  /* 0x0000000e5552a211 */ /* 0x041fe200078a08ff */
[----:B------:R-:W0:Y:S03]  /*49b0*/  @!P3 LDC.64 R50, c[0x0][0x248] ;  /* 0x00009200ff32bb82 */ /* 0x000e260000000a00 */
[----:B------:R-:W-:Y:S02]  /*49c0*/  @!P2 LEA.HI.X R83, R85, R15, R86, 0x1, P5 ;  /* 0x0000000f5553a211 */ /* 0x000fe400028f0c56 */
[----:B------:R-:W5:Y:S01]  /*49d0*/  @!P4 LDG.E R86, desc[UR36][R80.64] ;  /* 0x000000245056c981 */ /* 0x000f62000c1e1900 */
[----:B---3--:R-:W-:Y:S01]  /*49e0*/  @!P3 IMAD R88, R88, R91, RZ ;  /* 0x0000005b5858b224 */ /* 0x008fe200078e02ff */
[----:B------:R-:W-:Y:S01]  /*49f0*/  IADD3 R84, R84, UR7, RZ ;  /* 0x0000000754547c10 */ /* 0x000fe2000fffe0ff */
[----:B------:R-:W5:Y:S02]  /*4a00*/  @!P4 LDC R91, c[0x0][0x288] ;  /* 0x0000a200ff5bcb82 */ /* 0x000f640000000800 */
[----:B------:R-:W-:-:S04]  /*4a10*/  @!P3 IMAD R88, R88, 0xe0, RZ ;  /* 0x000000e05858b824 */ /* 0x000fc800078e02ff */
[----:B------:R-:W-:Y:S02]  /*4a20*/  @!P3 IMAD R88, R88, UR7, R89 ;  /* 0x000000075858bc24 */ /* 0x000fe4000f8e0259 */
[----:B------:R-:W-:-:S05]  /*4a30*/  IMAD.SHL.U32 R89, R84, 0x8, RZ ;  /* 0x0000000854597824 */ /* 0x000fca00078e00ff */
[----:B------:R-:W-:Y:S02]  /*4a40*/  ISETP.GE.OR P5, PT, R89, R18, P0 ;  /* 0x000000125900720c */ /* 0x000fe400007a6670 */
[----:B------:R-:W-:-:S04]  /*4a50*/  @!P3 IADD3 R14, P6, R17, R88, RZ ;  /* 0x00000058110eb210 */ /* 0x000fc80007fde0ff */
[----:B------:R-:W-:Y:S02]  /*4a60*/  @!P3 LEA.HI.X.SX32 R88, R88, R11, 0x1, P6 ;  /* 0x0000000b5858b211 */ /* 0x000fe400030f0eff */
[----:B0-----:R-:W-:-:S04]  /*4a70*/  @!P3 LEA R50, P6, R14, R50, 0x1 ;  /* 0x000000320e32b211 */ /* 0x001fc800078c08ff */
[----:B------:R-:W-:Y:S02]  /*4a80*/  @!P3 LEA.HI.X R51, R14, R51, R88, 0x1, P6 ;  /* 0x000000330e33b211 */ /* 0x000fe400030f0c58 */
[----:B------:R-:W3:Y:S01]  /*4a90*/  @!P5 LDG.E R88, desc[UR36][R80.64] ;  /* 0x000000245058d981 */ /* 0x000ee2000c1e1900 */
[----:B------:R-:W-:Y:S01]  /*4aa0*/  VIADD R85, R84, UR7 ;  /* 0x0000000754557c36 */ /* 0x000fe20008000000 */
[----:B------:R-:W-:Y:S01]  /*4ab0*/  MOV R87, UR7 ;  /* 0x0000000700577c02 */ /* 0x000fe20008000f00 */
[----:B------:R-:W0:Y:S03]  /*4ac0*/  @!P4 LDC.64 R14, c[0x0][0x248] ;  /* 0x00009200ff0ecb82 */ /* 0x000e260000000a00 */
[----:B------:R-:W-:Y:S01]  /*4ad0*/  SHF.L.U32 R85, R85, 0x3, RZ ;  /* 0x0000000355557819 */ /* 0x000fe200000006ff */
[----:B------:R-:W-:-:S03]  /*4ae0*/  IMAD R87, R87, 0x1f, R12 ;  /* 0x0000001f57577824 */ /* 0x000fc600078e020c */
[----:B------:R-:W-:Y:S01]  /*4af0*/  ISETP.GE.OR P6, PT, R85, R18, P0 ;  /* 0x000000125500720c */ /* 0x000fe200007c6670 */
[----:B------:R-:W-:-:S05]  /*4b00*/  IMAD.SHL.U32 R87, R87, 0x8, RZ ;  /* 0x0000000857577824 */ /* 0x000fca00078e00ff */
[----:B------:R-:W-:-:S07]  /*4b10*/  ISETP.GE.OR P0, PT, R87, R18, P0 ;  /* 0x000000125700720c */ /* 0x000fce0000706670 */
[----:B------:R-:W2:Y:S06]  /*4b20*/  @!P6 LDG.E R84, desc[UR36][R80.64] ;  /* 0x000000245054e981 */ /* 0x000eac000c1e1900 */
[----:B------:R-:W4:Y:S01]  /*4b30*/  @!P0 LDG.E R90, desc[UR36][R80.64] ;  /* 0x00000024505a8981 */ /* 0x000f22000c1e1900 */
[----:B------:R-:W-:-:S06]  /*4b40*/  SEL R52, R52, RZ, P1 ;  /* 0x000000ff34347207 */ /* 0x000fcc0000800000 */
[----:B------:R-:W4:Y:S01]  /*4b50*/  @!P3 LDG.E R52, desc[UR36][R50.64] ;  /* 0x000000243234b981 */ /* 0x000f22000c1e1900 */
[----:B------:R-:W-:-:S06]  /*4b60*/  SEL R45, R45, RZ, P1 ;  /* 0x000000ff2d2d7207 */ /* 0x000fcc0000800000 */
[----:B------:R1:W4:Y:S02]  /*4b70*/  @!P2 LDG.E R45, desc[UR36][R82.64] ;  /* 0x00000024522da981 */ /* 0x000324000c1e1900 */
[----:B-1----:R-:W2:Y:S01]  /*4b80*/  @!P6 LDC R83, c[0x0][0x288] ;  /* 0x0000a200ff53eb82 */ /* 0x002ea20000000800 */
[----:B------:R-:W-:Y:S01]  /*4b90*/  SEL R44, R44, RZ, P1 ;  /* 0x000000ff2c2c7207 */ /* 0x000fe20000800000 */
[----:B------:R-:W-:Y:S01]  /*4ba0*/  UISETP.NE.U32.AND UP0, UPT, UR10, URZ, UPT ;  /* 0x0000003f0a00728c */ /* 0x000fe2000bf05070 */
[----:B------:R-:W-:-:S03]  /*4bb0*/  SEL R43, R43, RZ, P1 ;  /* 0x000000ff2b2b7207 */ /* 0x000fc60000800000 */
[----:B------:R-:W-:Y:S01]  /*4bc0*/  UISETP.NE.AND.EX UP0, UPT, UR11, URZ, UPT, UP0 ;  /* 0x0000003f0b00728c */ /* 0x000fe2000bf05300 */
[----:B------:R-:W-:Y:S02]  /*4bd0*/  SEL R46, R46, RZ, P1 ;  /* 0x000000ff2e2e7207 */ /* 0x000fe40000800000 */
[----:B------:R-:W-:-:S08]  /*4be0*/  SEL R47, R47, RZ, P1 ;  /* 0x000000ff2f2f7207 */ /* 0x000fd00000800000 */
[----:B------:R-:W-:Y:S01]  /*4bf0*/  @UP0 USHF.R.S32.HI UR5, URZ, 0x1f, UR4 ;  /* 0x0000001f3f050899 */ /* 0x000fe20008011404 */
[----:B-----5:R-:W-:Y:S02]  /*4c00*/  @!P4 IMAD R86, R86, R91, RZ ;  /* 0x0000005b5656c224 */ /* 0x020fe400078e02ff */
[----:B------:R-:W3:Y:S02]  /*4c10*/  @!P5 LDC R91, c[0x0][0x288] ;  /* 0x0000a200ff5bdb82 */ /* 0x000ee40000000800 */
[----:B------:R-:W-:-:S04]  /*4c20*/  @!P4 IMAD R12, R86, 0xe0, RZ ;  /* 0x000000e0560cc824 */ /* 0x000fc800078e02ff */
[----:B------:R-:W-:-:S05]  /*4c30*/  @!P4 IMAD R12, R12, UR7, R13 ;  /* 0x000000070c0ccc24 */ /* 0x000fca000f8e020d */
[----:B------:R-:W-:-:S04]  /*4c40*/  @!P4 IADD3 R13, P2, R17, R12, RZ ;  /* 0x0000000c110dc210 */ /* 0x000fc80007f5e0ff */
[----:B------:R-:W-:Y:S02]  /*4c50*/  @!P4 LEA.HI.X.SX32 R80, R12, R11, 0x1, P2 ;  /* 0x0000000b0c50c211 */ /* 0x000fe400010f0eff */
[----:B0-----:R-:W-:-:S04]  /*4c60*/  @!P4 LEA R12, P2, R13, R14, 0x1 ;  /* 0x0000000e0d0cc211 */ /* 0x001fc800078408ff */
[----:B------:R-:W-:Y:S02]  /*4c70*/  @!P4 LEA.HI.X R13, R13, R15, R80, 0x1, P2 ;  /* 0x0000000f0d0dc211 */ /* 0x000fe400010f0c50 */
[----:B------:R-:W0:Y:S03]  /*4c80*/  @!P5 LDC.64 R14, c[0x0][0x248] ;  /* 0x00009200ff0edb82 */ /* 0x000e260000000a00 */
[----:B------:R1:W5:Y:S01]  /*4c90*/  @!P4 LDG.E R44, desc[UR36][R12.64] ;  /* 0x000000240c2cc981 */ /* 0x000362000c1e1900 */
[----:B---3--:R-:W-:-:S04]  /*4ca0*/  @!P5 IMAD R88, R88, R91, RZ ;  /* 0x0000005b5858d224 */ /* 0x008fc800078e02ff */
[----:B------:R-:W4:Y:S01]  /*4cb0*/  @!P0 LDC R91, c[0x0][0x288] ;  /* 0x0000a200ff5b8b82 */ /* 0x000f220000000800 */
[----:B------:R-:W-:-:S04]  /*4cc0*/  @!P5 IMAD R50, R88, 0xe0, RZ ;  /* 0x000000e05832d824 */ /* 0x000fc800078e02ff */
[----:B------:R-:W-:-:S05]  /*4cd0*/  @!P5 IMAD R50, R50, UR7, R89 ;  /* 0x000000073232dc24 */ /* 0x000fca000f8e0259 */
[----:B------:R-:W-:-:S04]  /*4ce0*/  @!P5 IADD3 R51, P2, R17, R50, RZ ;  /* 0x000000321133d210 */ /* 0x000fc80007f5e0ff */
[----:B------:R-:W-:Y:S02]  /*4cf0*/  @!P5 LEA.HI.X.SX32 R50, R50, R11, 0x1, P2 ;  /* 0x0000000b3232d211 */ /* 0x000fe400010f0eff */
[----:B0-----:R-:W-:-:S04]  /*4d00*/  @!P5 LEA R80, P2, R51, R14, 0x1 ;  /* 0x0000000e3350d211 */ /* 0x001fc800078408ff */
[----:B------:R-:W-:Y:S02]  /*4d10*/  @!P5 LEA.HI.X R81, R51, R15, R50, 0x1, P2 ;  /* 0x0000000f3351d211 */ /* 0x000fe400010f0c32 */
[----:B------:R-:W0:Y:S01]  /*4d20*/  @!P6 LDC.64 R14, c[0x0][0x248] ;  /* 0x00009200ff0eeb82 */ /* 0x000e220000000a00 */
[----:B--2---:R-:W-:-:S07]  /*4d30*/  @!P6 IMAD R83, R84, R83, RZ ;  /* 0x000000535453e224 */ /* 0x004fce00078e02ff */
[----:B------:R-:W2:Y:S01]  /*4d40*/  @!P0 LDC.64 R50, c[0x0][0x248] ;  /* 0x00009200ff328b82 */ /* 0x000ea20000000a00 */
[----:B------:R-:W-:Y:S02]  /*4d50*/  @!P6 IMAD R82, R83, 0xe0, RZ ;  /* 0x000000e05352e824 */ /* 0x000fe400078e02ff */
[----:B----4-:R-:W-:Y:S01]  /*4d60*/  @!P0 IMAD R90, R90, R91, RZ ;  /* 0x0000005b5a5a8224 */ /* 0x010fe200078e02ff */
[----:B------:R-:W-:Y:S01]  /*4d70*/  PLOP3.LUT P2, PT, PT, PT, UP0, 0x80, 0x0 ;  /* 0x000000000000781c */ /* 0x000fe20003f4f008 */
[----:B------:R-:W-:Y:S01]  /*4d80*/  @!P6 IMAD R82, R82, UR7, R85 ;  /* 0x000000075252ec24 */ /* 0x000fe2000f8e0255 */
[----:B------:R-:W3:Y:S01]  /*4d90*/  @!P5 LDG.E R43, desc[UR36][R80.64] ;  /* 0x00000024502bd981 */ /* 0x000ee2000c1e1900 */
[----:B------:R-:W-:-:S03]  /*4da0*/  @!P0 IMAD R84, R90, 0xe0, RZ ;  /* 0x000000e05a548824 */ /* 0x000fc600078e02ff */
[----:B------:R-:W-:Y:S01]  /*4db0*/  @!P6 IADD3 R85, P3, R17, R82, RZ ;  /* 0x000000521155e210 */ /* 0x000fe20007f7e0ff */
[----:B------:R-:W-:-:S03]  /*4dc0*/  @!P0 IMAD R84, R84, UR7, R87 ;  /* 0x0000000754548c24 */ /* 0x000fc6000f8e0257 */
[----:B------:R-:W-:Y:S02]  /*4dd0*/  @!P6 LEA.HI.X.SX32 R82, R82, R11, 0x1, P3 ;  /* 0x0000000b5252e211 */ /* 0x000fe400018f0eff */
[----:B0-----:R-:W-:Y:S02]  /*4de0*/  @!P6 LEA R14, P3, R85, R14, 0x1 ;  /* 0x0000000e550ee211 */ /* 0x001fe400078608ff */
[----:B------:R-:W-:Y:S02]  /*4df0*/  @!P0 IADD3 R83, P4, R17, R84, RZ ;  /* 0x0000005411538210 */ /* 0x000fe40007f9e0ff */
[----:B------:R-:W-:Y:S02]  /*4e00*/  @!P6 LEA.HI.X R15, R85, R15, R82, 0x1, P3 ;  /* 0x0000000f550fe211 */ /* 0x000fe400018f0c52 */
[----:B------:R-:W-:Y:S02]  /*4e10*/  @!P0 LEA.HI.X.SX32 R84, R84, R11, 0x1, P4 ;  /* 0x0000000b54548211 */ /* 0x000fe400020f0eff */
[C---:B--2---:R-:W-:Y:S01]  /*4e20*/  @!P0 LEA R50, P4, R83.reuse, R50, 0x1 ;  /* 0x0000003253328211 */ /* 0x044fe200078808ff */
[----:B------:R-:W2:Y:S01]  /*4e30*/  @!P6 LDG.E R46, desc[UR36][R14.64] ;  /* 0x000000240e2ee981 */ /* 0x000ea2000c1e1900 */
[----:B-1----:R-:W-:Y:S01]  /*4e40*/  MOV R13, UR10 ;  /* 0x0000000a000d7c02 */ /* 0x002fe20008000f00 */
[----:B------:R-:W-:Y:S01]  /*4e50*/  IMAD.U32 R82, RZ, RZ, UR11 ;  /* 0x0000000bff527e24 */ /* 0x000fe2000f8e00ff */
[----:B------:R-:W-:-:S02]  /*4e60*/  @!P0 LEA.HI.X R51, R83, R51, R84, 0x1, P4 ;  /* 0x0000003353338211 */ /* 0x000fc400020f0c54 */
[----:B------:R-:W-:Y:S02]  /*4e70*/  @P2 IADD3 R12, P1, P3, R76, UR4, R13 ;  /* 0x000000044c0c2c10 */ /* 0x000fe4000fb3e00d */
[----:B------:R-:W-:Y:S01]  /*4e80*/  @P2 SHF.R.S32.HI R11, RZ, 0x1f, R76 ;  /* 0x0000001fff0b2819 */ /* 0x000fe2000001144c */
[----:B------:R-:W4:Y:S03]  /*4e90*/  @!P0 LDG.E R47, desc[UR36][R50.64] ;  /* 0x00000024322f8981 */ /* 0x000f26000c1e1900 */
[----:B------:R-:W-:-:S05]  /*4ea0*/  @P2 IADD3.X R13, R11, UR5, R82, P1, P3 ;  /* 0x000000050b0d2c10 */ /* 0x000fca0008fe6452 */
[----:B------:R0:W4:Y:S01]  /*4eb0*/  @P2 LDG.E.U8 R12, desc[UR36][R12.64] ;  /* 0x000000240c0c2981 */ /* 0x000122000c1e1100 */
[----:B------:R-:W-:-:S04]  /*4ec0*/  HMUL2 R11, R79, R52 ;  /* 0x000000344f0b7232 */ /* 0x000fc80000000000 */
[----:B------:R-:W-:-:S06]  /*4ed0*/  HFMA2 R11, R77, R20, R11 ;  /* 0x000000144d0b7231 */ /* 0x000fcc000000000b */
[----:B------:R-:W-:-:S10]  /*4ee0*/  HFMA2.MMA R11, R74, R21, R11 ;  /* 0x000000154a0b7235 */ /* 0x000fd4000000000b */
[----:B------:R-:W-:-:S06]  /*4ef0*/  HFMA2 R11, R75, R22, R11 ;  /* 0x000000164b0b7231 */ /* 0x000fcc000000000b */
[----:B------:R-:W-:-:S10]  /*4f00*/  HFMA2.MMA R11, R72, R23, R11 ;  /* 0x00000017480b7235 */ /* 0x000fd4000000000b */
[----:B------:R-:W-:-:S06]  /*4f10*/  HFMA2 R11, R73, R24, R11 ;  /* 0x00000018490b7231 */ /* 0x000fcc000000000b */
[----:B0-----:R-:W-:-:S10]  /*4f20*/  HFMA2.MMA R13, R70, R25, R11 ;  /* 0x00000019460d7235 */ /* 0x001fd4000000000b */
        /* <DEDUP_REMOVED lines=20> */
[----:B------:R-:W-:Y:S01]  /*5070*/  HFMA2 R15, R6, R45, R15 ;  /* 0x0000002d060f7231 */ /* 0x000fe2000000000f */
[----:B------:R-:W0:Y:S05]  /*5080*/  S2R R11, SR_TID.X ;  /* 0x00000000000b7919 */ /* 0x000e2a0000002100 */
[----:B-----5:R-:W-:Y:S01]  /*5090*/  HFMA2.MMA R15, R7, R44, R15 ;  /* 0x0000002c070f7235 */ /* 0x020fe2000000000f */
[----:B------:R-:W-:-:S09]  /*50a0*/  UMOV UR4, 0xffffffff ;  /* 0xffffffff00047882 */ /* 0x000fd20000000000 */
[----:B---3--:R-:W-:-:S06]  /*50b0*/  HFMA2 R15, R8, R43, R15 ;  /* 0x0000002b080f7231 */ /* 0x008fcc000000000f */
[----:B--2---:R-:W-:-:S10]  /*50c0*/  HFMA2.MMA R15, R9, R46, R15 ;  /* 0x0000002e090f7235 */ /* 0x004fd4000000000f */
[----:B----4-:R-:W-:-:S05]  /*50d0*/  HFMA2 R15, R10, R47, R15 ;  /* 0x0000002f0a0f7231 */ /* 0x010fca000000000f */
[--C-:B------:R-:W-:Y:S01]  /*50e0*/  HADD2.F32 R13, -RZ, R15.reuse.H0_H0 ;  /* 0x2000000fff0d7230 */ /* 0x100fe20000004100 */
[----:B------:R-:W-:Y:S01]  /*50f0*/  ISETP.NE.AND P2, PT, R12, RZ, P2 ;  /* 0x000000ff0c00720c */ /* 0x000fe20001745270 */
[----:B------:R-:W-:Y:S01]  /*5100*/  HADD2.F32 R12, -RZ, R15.H1_H1 ;  /* 0x3000000fff0c7230 */ /* 0x000fe20000004100 */
[----:B0-----:R-:W-:-:S04]  /*5110*/  LOP3.LUT P0, RZ, R11, 0x3, RZ, 0xc0, !PT ;  /* 0x000000030bff7812 */ /* 0x001fc8000780c0ff */
[----:B------:R-:W-:Y:S01]  /*5120*/  FADD.FTZ R13, R13, R12 ;  /* 0x0000000c0d0d7221 */ /* 0x000fe20000010000 */
[----:B------:R-:W-:Y:S08]  /*5130*/  BRA.DIV UR4, `(.L_x_3214) ;  /* 0x0000003204f47947 */ /* 0x000ff0000b800000 */
[----:B------:R-:W0:Y:S02]  /*5140*/  SHFL.BFLY PT, R14, R13, 0x2, 0x1f ;  /* 0x0c401f000d0e7f89 */ /* 0x000e2400000e0000 */
[----:B0-----:R-:W-:-:S05]  /*5150*/  FADD.FTZ R13, R13, R14 ;  /* 0x0000000e0d0d7221 */ /* 0x001fca0000010000 */
[----:B------:R0:W1:Y:S02]  /*5160*/  SHFL.BFLY PT, R14, R13, 0x1, 0x1f ;  /* 0x0c201f000d0e7f89 */ /* 0x00006400000e0000 */
.L_x_3262:
[----:B------:R-:W-:Y:S01]  /*5170*/  ISETP.GE.OR P0, PT, R76, UR40, P0 ;  /* 0x000000284c007c0c */ /* 0x000fe20008706670 */
[----:B-1----:R-:W-:Y:S01]  /*5180*/  FADD.FTZ R14, R13, R14 ;  /* 0x0000000e0d0e7221 */ /* 0x002fe20000010000 */
[----:B------:R-:W-:Y:S03]  /*5190*/  BSSY B1, `(.L_x_3215) ;  /* 0x0000026000017945 */ /* 0x000fe60003800000 */
[----:B------:R-:W-:-:S08]  /*51a0*/  FMUL.FTZ R11, R14, UR16 ;  /* 0x000000100e0b7c20 */ /* 0x000fd00008410000 */
[----:B------:R-:W-:Y:S05]  /*51b0*/  @P0 BRA `(.L_x_3216) ;  /* 0x00000000008c0947 */ /* 0x000fea0003800000 */
[----:B------:R-:W-:Y:S01]  /*51c0*/  UISETP.NE.U32.AND UP0, UPT, UR12, URZ, UPT ;  /* 0x0000003f0c00728c */ /* 0x000fe2000bf05070 */
[----:B------:R-:W-:-:S03]  /*51d0*/  IMAD.MOV.U32 R15, RZ, RZ, 0x2 ;  /* 0x00000002ff0f7424 */ /* 0x000fc600078e00ff */
[----:B------:R-:W-:Y:S02]  /*51e0*/  UISETP.NE.AND.EX UP1, UPT, UR13, URZ, UPT, UP0 ;  /* 0x0000003f0d00728c */ /* 0x000fe4000bf25300 */
[----:B------:R-:W-:-:S04]  /*51f0*/  UISETP.NE.U32.AND UP0, UPT, UR14, URZ, UPT ;  /* 0x0000003f0e00728c */ /* 0x000fc8000bf05070 */
[----:B------:R-:W-:Y:S01]  /*5200*/  PLOP3.LUT P1, PT, PT, PT, UP1, 0x80, 0x0 ;  /* 0x000000000000781c */ /* 0x000fe20003f2f018 */
[----:B------:R-:W-:-:S04]  /*5210*/  UISETP.NE.AND.EX UP0, UPT, UR15, URZ, UPT, UP0 ;  /* 0x0000003f0f00728c */ /* 0x000fc8000bf05300 */
[----:B------:R-:W-:Y:S01]  /*5220*/  @UP1 ULDC UR17, c[0x0][0x2d0] ;  /* 0x0000b40000111ab9 */ /* 0x000fe20000000800 */
[----:B------:R-:W-:Y:S01]  /*5230*/  @UP1 ULDC.64 UR18, c[0x0][0x2c8] ;  /* 0x0000b20000121ab9 */ /* 0x000fe20000000a00 */
[----:B------:R-:W-:Y:S01]  /*5240*/  @UP1 UIMAD UR4, UR45, UR17, UR40 ;  /* 0x000000112d0412a4 */ /* 0x000fe2000f8e0228 */
[----:B------:R-:W-:-:S05]  /*5250*/  PLOP3.LUT P3, PT, PT, PT, UP0, 0x80, 0x0 ;  /* 0x000000000000781c */ /* 0x000fca0003f6f008 */
[----:B0-----:R-:W-:Y:S01]  /*5260*/  MOV R13, UR4 ;  /* 0x00000004000d7c02 */ /* 0x001fe20008000f00 */
[----:B------:R-:W-:Y:S02]  /*5270*/  @UP0 ULDC.64 UR4, c[0x0][0x2d8] ;  /* 0x0000b60000040ab9 */ /* 0x000fe40000000a00 */
[----:B------:R-:W-:Y:S02]  /*5280*/  @UP0 UIMAD.WIDE UR4, UR45, 0x2, UR4 ;  /* 0x000000022d0408a5 */ /* 0x000fe4000f8e0204 */
[----:B------:R-:W-:-:S04]  /*5290*/  @P1 IMAD R14, R13, UR17, R76 ;  /* 0x000000110d0e1c24 */ /* 0x000fc8000f8e024c */
[----:B------:R-:W-:Y:S01]  /*52a0*/  @P1 IMAD.WIDE R14, R14, R15, UR18 ;  /* 0x000000120e0e1e25 */ /* 0x000fe2000f8e020f */
[----:B------:R-:W-:-:S03]  /*52b0*/  MOV R12, UR4 ;  /* 0x00000004000c7c02 */ /* 0x000fc60008000f00 */
[----:B------:R-:W-:Y:S02]  /*52c0*/  IMAD.U32 R13, RZ, RZ, UR5 ;  /* 0x00000005ff0d7e24 */ /* 0x000fe4000f8e00ff */
[----:B------:R-:W2:Y:S04]  /*52d0*/  @P1 LDG.E.U16 R14, desc[UR36][R14.64] ;  /* 0x000000240e0e1981 */ /* 0x000ea8000c1e1500 */
[----:B------:R0:W3:Y:S01]  /*52e0*/  @P3 LDG.E.U16 R13, desc[UR36][R12.64] ;  /* 0x000000240c0d3981 */ /* 0x0000e2000c1e1500 */
[----:B------:R-:W1:Y:S01]  /*52f0*/  S2UR UR5, SR_CgaCtaId ;  /* 0x00000000000579c3 */ /* 0x000e620000008800 */
[C---:B------:R-:W-:Y:S01]  /*5300*/  @P3 ISETP.GE.AND P0, PT, R76.reuse, R19, PT ;  /* 0x000000134c00320c */ /* 0x040fe20003f06270 */
[----:B------:R-:W-:Y:S01]  /*5310*/  UMOV UR4, 0x400 ;  /* 0x0000040000047882 */ /* 0x000fe20000000000 */
[----:B------:R-:W-:Y:S01]  /*5320*/  IADD3 R80, R76, -UR42, RZ ;  /* 0x8000002a4c507c10 */ /* 0x000fe2000fffe0ff */
[----:B------:R-:W-:Y:S01]  /*5330*/  UIADD3 UR4, UR4, 0x210, URZ ;  /* 0x0000021004047890 */ /* 0x000fe2000fffe03f */
[----:B------:R-:W-:-:S04]  /*5340*/  @P3 SEL R51, RZ, UR39, P0 ;  /* 0x00000027ff333c07 */ /* 0x000fc80008000000 */
[----:B------:R-:W-:-:S04]  /*5350*/  @P3 IADD3 R51, R51, -UR40, R76 ;  /* 0x8000002833333c10 */ /* 0x000fc8000fffe04c */
[----:B0-----:R-:W-:Y:S01]  /*5360*/  @P3 I2FP.F32.S32 R12, R51 ;  /* 0x00000033000c3245 */ /* 0x001fe20000201400 */
[----:B-1----:R-:W-:-:S06]  /*5370*/  ULEA UR4, UR5, UR4, 0x18 ;  /* 0x0000000405047291 */ /* 0x002fcc000f8ec03f */
[----:B------:R-:W-:Y:S01]  /*5380*/  LEA R80, R80, UR4, 0x2 ;  /* 0x0000000450507c11 */ /* 0x000fe2000f8e10ff */
[----:B--2---:R-:W-:Y:S02]  /*5390*/  @P1 HADD2.F32 R50, -RZ, R14.H0_H0 ;  /* 0x2000000eff321230 */ /* 0x004fe40000004100 */
[----:B---3--:R-:W-:-:S03]  /*53a0*/  @P3 HADD2.F32 R13, -RZ, R13.H0_H0 ;  /* 0x2000000dff0d3230 */ /* 0x008fc60000004100 */
[----:B------:R-:W-:-:S04]  /*53b0*/  @P1 FADD.FTZ R11, R11, R50 ;  /* 0x000000320b0b1221 */ /* 0x000fc80000010000 */
[----:B------:R-:W-:-:S05]  /*53c0*/  @P3 FFMA.FTZ R11, R12, R13, R11 ;  /* 0x0000000d0c0b3223 */ /* 0x000fca000001000b */
[----:B------:R1:W-:Y:S01]  /*53d0*/  STS [R80], R11 ;  /* 0x0000000b50007388 */ /* 0x0003e20000000800 */
[----:B------:R-:W-:-:S07]  /*53e0*/  @!P2 FMNMX.FTZ R78, R78, R11, !PT ;  /* 0x0000000b4e4ea209 */ /* 0x000fce0007810000 */
.L_x_3216:
[----:B------:R-:W-:Y:S05]  /*53f0*/  BSYNC B1 ;  /* 0x0000000000017941 */ /* 0x000fea0003800000 */
.L_x_3215:
[----:B------:R-:W-:-:S05]  /*5400*/  VIADD R76, R76, 0x10 ;  /* 0x000000104c4c7836 */ /* 0x000fca0000000000 */
[----:B------:R-:W-:-:S13]  /*5410*/  ISETP.GE.AND P0, PT, R76, UR6, PT ;  /* 0x000000064c007c0c */ /* 0x000fda000bf06270 */
[----:B------:R-:W-:Y:S05]  /*5420*/  @!P0 BRA `(.L_x_3217) ;  /* 0xffffffd8007c8947 */ /* 0x000fea000383ffff */
.L_x_3213:
[----:B------:R-:W-:Y:S05]  /*5430*/  BSYNC B0 ;  /* 0x0000000000007941 */ /* 0x000fea0003800000 */
.L_x_3212:
[----:B------:R-:W4:Y:S01]  /*5440*/  S2R R4, SR_TID.X ;  /* 0x0000000000047919 */ /* 0x000f220000002100 */
[----:B------:R-:W-:Y:S01]  /*5450*/  UMOV UR4, 0xffffffff ;  /* 0xffffffff00047882 */ /* 0x000fe20000000000 */
[----:B----4-:R-:W-:Y:S02]  /*5460*/  SHF.R.S32.HI R5, RZ, 0x1f, R4 ;  /* 0x0000001fff057819 */ /* 0x010fe40000011404 */
[----:B------:R-:W-:Y:S05]  /*5470*/  BRA.DIV UR4, `(.L_x_3218) ;  /* 0x0000003204647947 */ /* 0x000fea000b800000 */
[----:B------:R-:W0:Y:S02]  /*5480*/  SHFL.BFLY PT, R14, R78, 0x10, 0x1f ;  /* 0x0e001f004e0e7f89 */ /* 0x000e2400000e0000 */
[----:B0-----:R-:W-:-:S05]  /*5490*/  FMNMX.FTZ R13, R14, R78, !PT ;  /* 0x0000004e0e0d7209 */ /* 0x001fca0007810000 */
[----:B------:R-:W0:Y:S02]  /*54a0*/  SHFL.BFLY PT, R14, R13, 0x8, 0x1f ;  /* 0x0d001f000d0e7f89 */ /* 0x000e2400000e0000 */
[----:B0-----:R-:W-:-:S05]  /*54b0*/  FMNMX.FTZ R3, R13, R14, !PT ;  /* 0x0000000e0d037209 */ /* 0x001fca0007810000 */
[----:B------:R0:W4:Y:S02]  /*54c0*/  SHFL.BFLY PT, R14, R3, 0x4, 0x1f ;  /* 0x0c801f00030e7f89 */ /* 0x00012400000e0000 */
.L_x_3267:
[----:B------:R-:W-:Y:S01]  /*54d0*/  LEA.HI R0, R5, R4, RZ, 0x5 ;  /* 0x0000000405007211 */ /* 0x000fe200078f28ff */
[----:B------:R-:W-:Y:S05]  /*54e0*/  WARPSYNC.ALL ;  /* 0x0000000000007948 */ /* 0x000fea0003800000 */
[----:B------:R-:W-:-:S04]  /*54f0*/  LOP3.LUT R5, R0, 0xffffffe0, RZ, 0xc0, !PT ;  /* 0xffffffe000057812 */ /* 0x000fc800078ec0ff */
[----:B------:R-:W-:-:S04]  /*5500*/  IADD3 R5, -R5, R4, RZ ;  /* 0x0000000405057210 */ /* 0x000fc80007ffe1ff */
[----:B------:R-:W-:-:S13]  /*5510*/  ISETP.NE.AND P0, PT, R5, RZ, PT ;  /* 0x000000ff0500720c */ /* 0x000fda0003f05270 */
[----:B------:R-:W5:Y:S01]  /*5520*/  @!P0 S2R R8, SR_CgaCtaId ;  /* 0x0000000000088919 */ /* 0x000f620000008800 */
[----:B------:R-:W-:Y:S02]  /*5530*/  @!P0 MOV R7, 0x400 ;  /* 0x0000040000078802 */ /* 0x000fe40000000f00 */
[----:B------:R-:W-:Y:S02]  /*5540*/  @!P0 SHF.R.S32.HI R6, RZ, 0x5, R0 ;  /* 0x00000005ff068819 */ /* 0x000fe40000011400 */
[----:B0---4-:R-:W-:Y:S02]  /*5550*/  @!P0 FMNMX.FTZ R3, R3, R14, !PT ;  /* 0x0000000e03038209 */ /* 0x011fe40007810000 */
[----:B-----5:R-:W-:-:S05]  /*5560*/  @!P0 LEA R7, R8, R7, 0x18 ;  /* 0x0000000708078211 */ /* 0x020fca00078ec0ff */
[----:B------:R-:W-:-:S05]  /*5570*/  @!P0 IMAD R6, R6, 0x4, R7 ;  /* 0x0000000406068824 */ /* 0x000fca00078e0207 */
[----:B------:R0:W-:Y:S01]  /*5580*/  @!P0 STS [R6], R3 ;  /* 0x0000000306008388 */ /* 0x0001e20000000800 */
[----:B------:R-:W-:Y:S01]  /*5590*/  BAR.SYNC.DEFER_BLOCKING 0x0 ;  /* 0x0000000000007b1d */ /* 0x000fe20000010000 */
[----:B------:R-:W-:Y:S01]  /*55a0*/  ISETP.GT.AND P0, PT, R5, 0x1, PT ;  /* 0x000000010500780c */ /* 0x000fe20003f04270 */
[----:B------:R-:W-:Y:S01]  /*55b0*/  IMAD.MOV.U32 R10, RZ, RZ, RZ ;  /* 0x000000ffff0a7224 */ /* 0x000fe200078e00ff */
[----:B------:R-:W-:-:S03]  /*55c0*/  IADD3 R9, R4, UR42, RZ ;  /* 0x0000002a04097c10 */ /* 0x000fc6000fffe0ff */
[----:B------:R-:W-:Y:S01]  /*55d0*/  ULDC UR6, c[0x0][0x284] ;  /* 0x0000a10000067ab9 */ /* 0x000fe20000000800 */
[----:B------:R-:W-:Y:S01]  /*55e0*/  ISETP.GT.AND P1, PT, R9, UR40, PT ;  /* 0x0000002809007c0c */ /* 0x000fe2000bf24270 */
        /* <DEDUP_REMOVED lines=10> */
[----:B------:R0:W4:Y:S01]  /*5690*/  SHFL.IDX PT, R13, R8, RZ, 0x1f ;  /* 0x00001fff080d7589 */ /* 0x00012200000e0000 */
[----:B------:R-:W-:Y:S05]  /*56a0*/  @P1 BRA `(.L_x_3220) ;  /* 0x0000000000881947 */ /* 0x000fea0003800000 */
[----:B------:R-:W5:Y:S01]  /*56b0*/  S2R R6, SR_CgaCtaId ;  /* 0x0000000000067919 */ /* 0x000f620000008800 */
[----:B------:R-:W-:Y:S01]  /*56c0*/  MOV R3, 0x400 ;  /* 0x0000040000037802 */ /* 0x000fe20000000f00 */
[----:B------:R-:W-:Y:S01]  /*56d0*/  ULDC.64 UR4, c[0x0][0x2b0] ;  /* 0x0000ac0000047ab9 */ /* 0x000fe20000000a00 */
[----:B------:R-:W-:Y:S01]  /*56e0*/  IMAD.MOV.U32 R10, RZ, RZ, RZ ;  /* 0x000000ffff0a7224 */ /* 0x000fe200078e00ff */
[----:B------:R-:W-:Y:S02]  /*56f0*/  ISETP.NE.U32.AND P0, PT, RZ, UR4, PT ;  /* 0x00000004ff007c0c */ /* 0x000fe4000bf05070 */
[----:B------:R-:W-:Y:S02]  /*5700*/  IADD3 R3, R3, 0x210, RZ ;  /* 0x0000021003037810 */ /* 0x000fe40007ffe0ff */
[----:B------:R-:W-:Y:S02]  /*5710*/  ISETP.NE.AND.EX P0, PT, RZ, UR5, PT, P0 ;  /* 0x00000005ff007c0c */ /* 0x000fe4000bf05300 */
[----:B-----5:R-:W-:-:S02]  /*5720*/  LEA R15, R6, R3, 0x18 ;  /* 0x00000003060f7211 */ /* 0x020fc400078ec0ff */
[----:B------:R-:W-:-:S09]  /*5730*/  MOV R3, R9 ;  /* 0x0000000900037202 */ /* 0x000fd20000000f00 */
.L_x_3224:
[----:B0-----:R-:W-:Y:S01]  /*5740*/  VIADD R6, R3, -UR42 ;  /* 0x8000002a03067c36 */ /* 0x001fe20008000000 */
[----:B------:R-:W-:Y:S04]  /*5750*/  BSSY B1, `(.L_x_3221) ;  /* 0x0000012000017945 */ /* 0x000fe80003800000 */
[----:B0-----:R-:W-:Y:S01]  /*5760*/  LEA R8, R6, R15, 0x2 ;  /* 0x0000000f06087211 */ /* 0x001fe200078e10ff */
        /* <DEDUP_REMOVED lines=8> */
[----:B------:R-:W5:Y:S02]  /*57f0*/  LDG.E.U8 R6, desc[UR36][R6.64] ;  /* 0x0000002406067981 */ /* 0x000f64000c1e1100 */
[----:B-----5:R-:W-:-:S13]  /*5800*/  ISETP.NE.AND P2, PT, R6, RZ, PT ;  /* 0x000000ff0600720c */ /* 0x020fda0003f45270 */
[----:B-1----:R-:W-:Y:S01]  /*5810*/  @P2 IMAD.MOV.U32 R11, RZ, RZ, RZ ;  /* 0x000000ffff0b2224 */ /* 0x002fe200078e00ff */
[----:B------:R-:W-:Y:S06]  /*5820*/  @P2 BRA `(.L_x_3223) ;  /* 0x0000000000102947 */ /* 0x000fec0003800000 */
.L_x_3222:
[----:B------:R-:W4:Y:S02]  /*5830*/  LDS R6, [R8] ;  /* 0x0000000008067984 */ /* 0x000f240000000800 */
[----:B----4-:R-:W-:-:S04]  /*5840*/  FADD.FTZ R6, -R13, R6 ;  /* 0x000000060d067221 */ /* 0x010fc80000010100 */
[----:B------:R-:W-:-:S04]  /*5850*/  FMUL.FTZ R6, R6, 1.4426950216293334961 ;  /* 0x3fb8aa3b06067820 */ /* 0x000fc80000410000 */
[----:B-1----:R0:W1:Y:S03]  /*5860*/  MUFU.EX2 R11, R6 ;  /* 0x00000006000b7308 */ /* 0x0020660000000800 */
.L_x_3223:
[----:B------:R-:W-:Y:S05]  /*5870*/  BSYNC B1 ;  /* 0x0000000000017941 */ /* 0x000fea0003800000 */
.L_x_3221:
[----:B-1----:R1:W-:Y:S01]  /*5880*/  STS [R8], R11 ;  /* 0x0000000b08007388 */ /* 0x0023e20000000800 */
[----:B------:R-:W-:Y:S01]  /*5890*/  IADD3 R3, R3, 0x40, RZ ;  /* 0x0000004003037810 */ /* 0x000fe20007ffe0ff */
[----:B------:R-:W-:-:S03]  /*58a0*/  FADD.FTZ R10, R11, R10 ;  /* 0x0000000a0b0a7221 */ /* 0x000fc60000010000 */
[----:B------:R-:W-:-:S13]  /*58b0*/  ISETP.GT.AND P2, PT, R3, UR40, PT ;  /* 0x0000002803007c0c */ /* 0x000fda000bf44270 */
[----:B-1----:R-:W-:Y:S05]  /*58c0*/  @!P2 BRA `(.L_x_3224) ;  /* 0xfffffffc009ca947 */ /* 0x002fea000383ffff */
.L_x_3220:
[----:B------:R-:W-:Y:S05]  /*58d0*/  BSYNC B0 ;  /* 0x0000000000007941 */ /* 0x000fea0003800000 */
.L_x_3219:
[----:B------:R-:W5:Y:S01]  /*58e0*/  SHFL.BFLY PT, R3, R10, 0x10, 0x1f ;  /* 0x0e001f000a037f89 */ /* 0x000f6200000e0000 */
[----:B------:R-:W-:Y:S01]  /*58f0*/  LOP3.LUT P0, R12, R4, 0x1f, RZ, 0xc0, !PT ;  /* 0x0000001f040c7812 */ /* 0x000fe2000780c0ff */
[----:B------:R-:W0:Y:S01]  /*5900*/  S2UR UR8, SR_CgaCtaId ;  /* 0x00000000000879c3 */ /* 0x000e220000008800 */
[----:B------:R-:W-:Y:S01]  /*5910*/  UMOV UR7, 0x400 ;  /* 0x0000040000077882 */ /* 0x000fe20000000000 */
[----:B------:R-:W-:Y:S01]  /*5920*/  ULDC UR9, c[0x0][0x29c] ;  /* 0x0000a70000097ab9 */ /* 0x000fe20000000800 */
[----:B------:R-:W-:Y:S01]  /*5930*/  ISETP.GT.U32.AND P2, PT, R12, 0x1, PT ;  /* 0x000000010c00780c */ /* 0x000fe20003f44070 */
[----:B------:R-:W-:Y:S01]  /*5940*/  ULDC UR10, c[0x0][0x284] ;  /* 0x0000a100000a7ab9 */ /* 0x000fe20000000800 */
[----:B------:R-:W-:Y:S01]  /*5950*/  ULDC.U8 UR5, c[0x0][0x31c] ;  /* 0x0000c70000057ab9 */ /* 0x000fe20000000000 */
[----:B------:R-:W-:Y:S01]  /*5960*/  ULDC UR6, c[0x0][0x288] ;  /* 0x0000a20000067ab9 */ /* 0x000fe20000000800 */
[----:B------:R-:W-:Y:S01]  /*5970*/  ULDC.64 UR12, c[0x0][0x310] ;  /* 0x0000c400000c7ab9 */ /* 0x000fe20000000a00 */
[----:B------:R-:W-:Y:S01]  /*5980*/  UIMAD UR6, UR44, UR6, UR45 ;  /* 0x000000062c0672a4 */ /* 0x000fe2000f8e022d */
[----:B------:R-:W-:Y:S03]  /*5990*/  BSSY B0, `(.L_x_3225) ;  /* 0x000003f000007945 */ /* 0x000fe60003800000 */
[----:B------:R-:W-:-:S04]  /*59a0*/  VOTEU.ALL UP0, P0 ;  /* 0x00000000003f7886 */ /* 0x000fc80000000000 */
[----:B----4-:R-:W4:Y:S01]  /*59b0*/  @!P2 S2R R13, SR_CgaCtaId ;  /* 0x00000000000da919 */ /* 0x010f220000008800 */
[----:B-----5:R-:W-:Y:S01]  /*59c0*/  FADD.FTZ R3, R3, R10 ;  /* 0x0000000a03037221 */ /* 0x020fe20000010000 */
[----:B0-----:R-:W-:Y:S02]  /*59d0*/  @!UP0 ULEA UR4, UR8, UR7, 0x18 ;  /* 0x0000000708048291 */ /* 0x001fe4000f8ec03f */
[----:B------:R-:W-:Y:S02]  /*59e0*/  UISETP.LT.AND UP0, UPT, UR10, UR9, UPT ;  /* 0x000000090a00728c */ /* 0x000fe4000bf01270 */
[----:B------:R-:W0:Y:S01]  /*59f0*/  SHFL.BFLY PT, R6, R3, 0x8, 0x1f ;  /* 0x0d001f0003067f89 */ /* 0x000e2200000e0000 */
[----:B------:R-:W-:-:S04]  /*5a00*/  UIADD3 UR7, UR7, 0x210, URZ ;  /* 0x0000021007077890 */ /* 0x000fc8000fffe03f */
[----:B------:R-:W-:Y:S01]  /*5a10*/  ULEA UR7, UR8, UR7, 0x18 ;  /* 0x0000000708077291 */ /* 0x000fe2000f8ec03f */
[----:B0-----:R-:W-:Y:S01]  /*5a20*/  FADD.FTZ R6, R3, R6 ;  /* 0x0000000603067221 */ /* 0x001fe20000010000 */
[----:B------:R-:W-:-:S04]  /*5a30*/  @!P0 SHF.R.U32.HI R3, RZ, 0x3, R4 ;  /* 0x00000003ff038819 */ /* 0x000fc80000011604 */
[----:B------:R-:W0:Y:S02]  /*5a40*/  SHFL.BFLY PT, R7, R6, 0x4, 0x1f ;  /* 0x0c801f0006077f89 */ /* 0x000e2400000e0000 */
[----:B0-----:R-:W-:Y:S01]  /*5a50*/  FADD.FTZ R7, R6, R7 ;  /* 0x0000000706077221 */ /* 0x001fe20000010000 */
[----:B------:R-:W-:-:S04]  /*5a60*/  @!P2 MOV R6, 0x400 ;  /* 0x000004000006a802 */ /* 0x000fc80000000f00 */
[----:B------:R-:W0:Y:S01]  /*5a70*/  SHFL.BFLY PT, R8, R7, 0x2, 0x1f ;  /* 0x0c401f0007087f89 */ /* 0x000e2200000e0000 */
[----:B----4-:R-:W-:Y:S02]  /*5a80*/  @!P2 LEA R13, R13, R6, 0x18 ;  /* 0x000000060d0da211 */ /* 0x010fe400078ec0ff */
[----:B------:R-:W-:-:S03]  /*5a90*/  @!P0 LOP3.LUT R6, R3, 0x1ffffffc, RZ, 0xc0, !PT ;  /* 0x1ffffffc03068812 */ /* 0x000fc600078ec0ff */
[----:B------:R-:W-:Y:S02]  /*5aa0*/  @!P2 IMAD R12, R12, 0x4, R13 ;  /* 0x000000040c0ca824 */ /* 0x000fe400078e020d */
[----:B0-----:R-:W-:-:S05]  /*5ab0*/  FADD.FTZ R8, R7, R8 ;  /* 0x0000000807087221 */ /* 0x001fca0000010000 */
[----:B-1----:R-:W0:Y:S02]  /*5ac0*/  SHFL.BFLY PT, R11, R8, 0x1, 0x1f ;  /* 0x0c201f00080b7f89 */ /* 0x002e2400000e0000 */
        /* <DEDUP_REMOVED lines=22> */
[----:B------:R0:W1:Y:S01]  /*5c30*/  SHFL.IDX PT, R3, R8, RZ, 0x1f ;  /* 0x00001fff08037589 */ /* 0x00006200000e0000 */
[----:B------:R-:W-:Y:S05]  /*5c40*/  @P1 BRA `(.L_x_3226) ;  /* 0x00000000004c1947 */ /* 0x000fea0003800000 */
[----:B-1----:R-:W-:-:S04]  /*5c50*/  FADD.FTZ R3, R3, 9.9999999747524270788e-07 ;  /* 0x358637bd03037421 */ /* 0x002fc80000010000 */
[----:B------:R1:W4:Y:S03]  /*5c60*/  MUFU.RCP R10, R3 ;  /* 0x00000003000a7308 */ /* 0x0003260000001000 */
.L_x_3228:
[----:B-1--4-:R-:W-:Y:S02]  /*5c70*/  IADD3 R6, R9, -UR42, RZ ;  /* 0x8000002a09067c10 */ /* 0x012fe4000fffe0ff */
[----:B------:R-:W-:Y:S02]  /*5c80*/  PLOP3.LUT P0, PT, PT, PT, UP0, 0x80, 0x0 ;  /* 0x000000000000781c */ /* 0x000fe40003f0f008 */
[C---:B-1----:R-:W-:Y:S02]  /*5c90*/  LEA R3, R6.reuse, UR7, 0x2 ;  /* 0x0000000706037c11 */ /* 0x042fe4000f8e10ff */
[----:B------:R-:W-:-:S04]  /*5ca0*/  LEA R6, R6, UR10, 0x1 ;  /* 0x0000000a06067c11 */ /* 0x000fc8000f8e08ff */
[----:B------:R-:W4:Y:S02]  /*5cb0*/  LDS R3, [R3] ;  /* 0x0000000003037984 */ /* 0x000f240000000800 */
[----:B----4-:R-:W-:-:S05]  /*5cc0*/  FMUL.FTZ R11, R3, R10 ;  /* 0x0000000a030b7220 */ /* 0x010fca0000410000 */
[----:B------:R-:W-:-:S05]  /*5cd0*/  F2FP.F16.F32.PACK_AB R7, RZ, R11 ;  /* 0x0000000bff07723e */ /* 0x000fca00000000ff */
[----:B------:R1:W-:Y:S01]  /*5ce0*/  STS.U16 [R6], R7 ;  /* 0x0000000706007388 */ /* 0x0003e20000000400 */
[----:B------:R-:W-:Y:S05]  /*5cf0*/  @!P0 BRA `(.L_x_3227) ;  /* 0x0000000000148947 */ /* 0x000fea0003800000 */
[----:B------:R-:W-:-:S04]  /*5d00*/  IADD3 R3, P0, R9, UR4, RZ ;  /* 0x0000000409037c10 */ /* 0x000fc8000ff1e0ff */
[----:B0-----:R-:W-:Y:S02]  /*5d10*/  LEA.HI.X.SX32 R8, R9, UR5, 0x1, P0 ;  /* 0x0000000509087c11 */ /* 0x001fe400080f0eff */
[----:B-1----:R-:W-:-:S04]  /*5d20*/  LEA R6, P0, R3, UR12, 0x2 ;  /* 0x0000000c03067c11 */ /* 0x002fc8000f8010ff */
[----:B------:R-:W-:-:S05]  /*5d30*/  LEA.HI.X R7, R3, UR13, R8, 0x2, P0 ;  /* 0x0000000d03077c11 */ /* 0x000fca00080f1408 */
[----:B------:R4:W-:Y:S04]  /*5d40*/  STG.E desc[UR36][R6.64], R11 ;  /* 0x0000000b06007986 */ /* 0x0009e8000c101924 */
.L_x_3227:
[----:B------:R-:W-:-:S05]  /*5d50*/  VIADD R9, R9, 0x40 ;  /* 0x0000004009097836 */ /* 0x000fca0000000000 */
[----:B------:R-:W-:-:S13]  /*5d60*/  ISETP.GT.AND P0, PT, R9, UR40, PT ;  /* 0x0000002809007c0c */ /* 0x000fda000bf04270 */
[----:B------:R-:W-:Y:S05]  /*5d70*/  @!P0 BRA `(.L_x_3228) ;  /* 0xfffffffc00bc8947 */ /* 0x000fea000383ffff */
.L_x_3226:
[----:B------:R-:W-:Y:S05]  /*5d80*/  BSYNC B0 ;  /* 0x0000000000007941 */ /* 0x000fea0003800000 */
.L_x_3225:
[----:B------:R-:W-:Y:S01]  /*5d90*/  ULEA.HI UR4, UR40, UR40, URZ, 0x1 ;  /* 0x0000002828047291 */ /* 0x000fe2000f8f083f */
[----:B-1--4-:R-:W-:Y:S01]  /*5da0*/  SHF.R.S32.HI R6, RZ, 0x5, R0 ;  /* 0x00000005ff067819 */ /* 0x012fe20000011400 */
[----:B------:R-:W-:Y:S01]  /*5db0*/  ULDC.64 UR12, c[0x0][0x240] ;  /* 0x00009000000c7ab9 */ /* 0x000fe20000000a00 */
[C---:B------:R-:W-:Y:S01]  /*5dc0*/  ISETP.GT.AND P0, PT, R5.reuse, 0x1b, PT ;  /* 0x0000001b0500780c */ /* 0x040fe20003f04270 */
[----:B------:R-:W-:Y:S01]  /*5dd0*/  ULOP3.LUT UR4, UR4, 0xfffffffe, URZ, 0xc0, !UPT ;  /* 0xfffffffe04047892 */ /* 0x000fe2000f8ec03f */
[----:B------:R-:W-:Y:S01]  /*5de0*/  ISETP.EQ.U32.AND P1, PT, RZ, UR12, PT ;  /* 0x0000000cff007c0c */ /* 0x000fe2000bf22070 */
[----:B------:R-:W1:Y:S01]  /*5df0*/  LDC R30, c[0x0][0x284] ;  /* 0x0000a100ff1e7b82 */ /* 0x000e620000000800 */
[----:B------:R-:W-:Y:S01]  /*5e00*/  SHF.L.U32 R21, R5, 0x3, RZ ;  /* 0x0000000305157819 */ /* 0x000fe200000006ff */
[----:B------:R-:W-:Y:S01]  /*5e10*/  UIADD3 UR4, -UR4, UR40, URZ ;  /* 0x0000002804047290 */ /* 0x000fe2000fffe13f */
[----:B------:R-:W-:Y:S01]  /*5e20*/  IMAD.U32 R0, RZ, RZ, UR45 ;  /* 0x0000002dff007e24 */ /* 0x000fe2000f8e00ff */
[----:B--2---:R-:W-:-:S02]  /*5e30*/  CS2R R18, SRZ ;  /* 0x0000000000127805 */ /* 0x004fc4000001ff00 */
[----:B------:R-:W-:Y:S02]  /*5e40*/  CS2R R16, SRZ ;  /* 0x0000000000107805 */ /* 0x000fe4000001ff00 */
[----:B------:R-:W-:-:S04]  /*5e50*/  ISETP.NE.OR P2, PT, R6, UR4, P0 ;  /* 0x0000000406007c0c */ /* 0x000fc80008745670 */
[----:B------:R-:W-:Y:S01]  /*5e60*/  ISETP.EQ.OR.EX P1, PT, RZ, UR13, P2, P1 ;  /* 0x0000000dff007c0c */ /* 0x000fe20009722710 */
[----:B------:R-:W-:-:S12]  /*5e70*/  ULDC.64 UR12, c[0x0][0x250] ;  /* 0x00009400000c7ab9 */ /* 0x000fd80000000a00 */
[----:B0-----:R-:W0:Y:S01]  /*5e80*/  @!P1 LDC.64 R8, c[0x0][0x240] ;  /* 0x00009000ff089b82 */ /* 0x001e220000000a00 */
[----:B------:R-:W-:Y:S01]  /*5e90*/  @!P1 IMAD R3, R0, 0xe0, R21 ;  /* 0x000000e000039824 */ /* 0x000fe200078e0215 */
[----:B------:R-:W-:Y:S01]  /*5ea0*/  BSSY B0, `(.L_x_3229) ;  /* 0x000016f000007945 */ /* 0x000fe20003800000 */
[----:B------:R-:W-:Y:S01]  /*5eb0*/  HFMA2.MMA R0, -RZ, RZ, 0, 0 ;  /* 0x00000000ff007435 */ /* 0x000fe200000001ff */
[----:B------:R-:W-:Y:S01]  /*5ec0*/  CS2R R12, SRZ ;  /* 0x00000000000c7805 */ /* 0x000fe2000001ff00 */
[----:B------:R-:W-:Y:S01]  /*5ed0*/  IMAD.MOV.U32 R5, RZ, RZ, RZ ;  /* 0x000000ffff057224 */ /* 0x000fe200078e00ff */
[----:B------:R-:W-:Y:S01]  /*5ee0*/  MOV R20, RZ ;  /* 0x000000ff00147202 */ /* 0x000fe20000000f00 */
[----:B------:R-:W-:Y:S02]  /*5ef0*/  IMAD.MOV.U32 R7, RZ, RZ, RZ ;  /* 0x000000ffff077224 */ /* 0x000fe400078e00ff */
[----:B------:R-:W-:Y:S02]  /*5f00*/  IMAD.MOV.U32 R14, RZ, RZ, RZ ;  /* 0x000000ffff0e7224 */ /* 0x000fe400078e00ff */
[----:B-1----:R-:W-:-:S02]  /*5f10*/  IMAD R22, R30, UR6, RZ ;  /* 0x000000061e167c24 */ /* 0x002fc4000f8e02ff */
[----:B0-----:R-:W-:Y:S01]  /*5f20*/  @!P1 IMAD.WIDE R8, R3, 0x2, R8 ;  /* 0x0000000203089825 */ /* 0x001fe200078e0208 */
[----:B------:R-:W-:-:S04]  /*5f30*/  HFMA2.MMA R3, -RZ, RZ, 0, 0 ;  /* 0x00000000ff037435 */ /* 0x000fc800000001ff */
[----:B------:R0:W5:Y:S01]  /*5f40*/  @!P1 LDG.E.128 R16, desc[UR36][R8.64] ;  /* 0x0000002408109981 */ /* 0x000162000c1e1d00 */
[----:B------:R-:W-:Y:S06]  /*5f50*/  BAR.SYNC.DEFER_BLOCKING 0x0 ;  /* 0x0000000000007b1d */ /* 0x000fec0000010000 */
[----:B------:R-:W-:Y:S05]  /*5f60*/  @P0 BRA `(.L_x_3230) ;  /* 0x0000001400880947 */ /* 0x000fea0003800000 */
[----:B------:R-:W-:Y:S01]  /*5f70*/  VIMNMX R32, R30, UR40, PT ;  /* 0x000000281e207c48 */ /* 0x000fe2000bfe0100 */
[----:B------:R-:W-:Y:S01]  /*5f80*/  IMAD R28, R2, R30, R21 ;  /* 0x0000001e021c7224 */ /* 0x000fe200078e0215 */
[C---:B------:R-:W-:Y:S01]  /*5f90*/  IADD3 R23, R6.reuse, UR42, RZ ;  /* 0x0000002a06177c10 */ /* 0x040fe2000fffe0ff */
[----:B------:R-:W-:Y:S01]  /*5fa0*/  BSSY B1, `(.L_x_3231) ;  /* 0x000008c000017945 */ /* 0x000fe20003800000 */
[----:B------:R-:W-:Y:S01]  /*5fb0*/  LEA R29, R6, UR10, 0x1 ;  /* 0x0000000a061d7c11 */ /* 0x000fe2000f8e08ff */
[----:B------:R-:W-:Y:S01]  /*5fc0*/  IMAD.MOV.U32 R0, RZ, RZ, RZ ;  /* 0x000000ffff007224 */ /* 0x000fe200078e00ff */
[----:B------:R-:W-:Y:S02]  /*5fd0*/  ISETP.GE.AND P1, PT, R23, R32, PT ;  /* 0x000000201700720c */ /* 0x000fe40003f26270 */
[----:B------:R-:W-:-:S11]  /*5fe0*/  SHF.R.S32.HI R2, RZ, 0x1f, R28 ;  /* 0x0000001fff027819 */ /* 0x000fd6000001141c */
[----:B------:R-:W-:Y:S05]  /*5ff0*/  @P1 BRA `(.L_x_3232) ;  /* 0x0000000800181947 */ /* 0x000fea0003800000 */
[----:B------:R-:W-:Y:S01]  /*6000*/  MOV R5, UR42 ;  /* 0x0000002a00057c02 */ /* 0x000fe20008000f00 */
[----:B------:R-:W-:Y:S01]  /*6010*/  BSSY B2, `(.L_x_3233) ;  /* 0x0000034000027945 */ /* 0x000fe20003800000 */
[----:B------:R-:W-:Y:S01]  /*6020*/  LOP3.LUT R3, RZ, R32, RZ, 0x33, !PT ;  /* 0x00000020ff037212 */ /* 0x000fe200078e33ff */
[----:B------:R-:W-:Y:S01]  /*6030*/  IMAD.MOV.U32 R15, RZ, RZ, R23 ;  /* 0x000000ffff0f7224 */ /* 0x000fe200078e0017 */
[----:B------:R-:W-:Y:S02]  /*6040*/  IADD3 R0, -R5, -0x2, -R6 ;  /* 0xfffffffe05007810 */ /* 0x000fe40007ffe906 */
[----:B------:R-:W-:Y:S02]  /*6050*/  CS2R R12, SRZ ;  /* 0x00000000000c7805 */ /* 0x000fe4000001ff00 */
[----:B------:R-:W-:Y:S01]  /*6060*/  MOV R14, RZ ;  /* 0x000000ff000e7202 */ /* 0x000fe20000000f00 */
[----:B------:R-:W-:Y:S01]  /*6070*/  IMAD.MOV.U32 R7, RZ, RZ, RZ ;  /* 0x000000ffff077224 */ /* 0x000fe200078e00ff */
[----:B------:R-:W-:Y:S01]  /*6080*/  MOV R20, RZ ;  /* 0x000000ff00147202 */ /* 0x000fe20000000f00 */
[----:B------:R-:W-:Y:S01]  /*6090*/  IMAD.IADD R0, R0, 0x1, -R3 ;  /* 0x0000000100007824 */ /* 0x000fe200078e0a03 */
[----:B------:R-:W-:Y:S01]  /*60a0*/  HFMA2.MMA R3, -RZ, RZ, 0, 0 ;  /* 0x00000000ff037435 */ /* 0x000fe200000001ff */
[----:B------:R-:W-:-:S03]  /*60b0*/  IMAD.MOV.U32 R5, RZ, RZ, RZ ;  /* 0x000000ffff057224 */ /* 0x000fc600078e00ff */
[C---:B------:R-:W-:Y:S02]  /*60c0*/  LOP3.LUT P3, RZ, R0.reuse, 0x2, RZ, 0xc0, !PT ;  /* 0x0000000200ff7812 */ /* 0x040fe4000786c0ff */
[----:B------:R-:W-:Y:S01]  /*60d0*/  LOP3.LUT P1, RZ, R0, 0xfffffffe, RZ, 0xc0, !PT ;  /* 0xfffffffe00ff7812 */ /* 0x000fe2000782c0ff */
[----:B------:R-:W-:-:S10]  /*60e0*/  HFMA2.MMA R0, -RZ, RZ, 0, 0 ;  /* 0x00000000ff007435 */ /* 0x000fd400000001ff */
[----:B------:R-:W-:Y:S05]  /*60f0*/  @P3 BRA `(.L_x_3234) ;  /* 0x0000000000943947 */ /* 0x000fea0003800000 */
[----:B------:R-:W-:Y:S01]  /*6100*/  IMAD R5, R30, UR44, RZ ;  /* 0x0000002c1e057c24 */ /* 0x000fe2000f8e02ff */
[----:B------:R-:W-:Y:S01]  /*6110*/  SHF.R.S32.HI R0, RZ, 0x1f, R23 ;  /* 0x0000001fff007819 */ /* 0x000fe20000011417 */
[----:B------:R-:W-:-:S03]  /*6120*/  ULDC.64 UR4, c[0x0][0x258] ;  /* 0x0000960000047ab9 */ /* 0x000fc60000000a00 */
[----:B------:R-:W-:-:S04]  /*6130*/  IADD3 R3, P3, R5, R23, RZ ;  /* 0x0000001705037210 */ /* 0x000fc80007f7e0ff */
[----:B------:R-:W-:Y:S02]  /*6140*/  LEA.HI.X.SX32 R0, R5, R0, 0x1, P3 ;  /* 0x0000000005007211 */ /* 0x000fe400018f0eff */
[----:B0-----:R-:W-:Y:S01]  /*6150*/  LEA R8, P3, R3, UR4, 0x2 ;  /* 0x0000000403087c11 */ /* 0x001fe2000f8610ff */
        /* <DEDUP_REMOVED lines=14> */
[----:B--2---:R-:W-:Y:S02]  /*6240*/  HADD2.F32 R5, -RZ, R25.H0_H0 ;  /* 0x20000019ff057230 */ /* 0x004fe40000004100 */
[----:B------:R-:W-:-:S02]  /*6250*/  HADD2.F32 R31, -RZ, R24.H0_H0 ;  /* 0x20000018ff1f7230 */ /* 0x000fc40000004100 */
[----:B------:R-:W-:Y:S02]  /*6260*/  HADD2.F32 R3, -RZ, R24.H1_H1 ;  /* 0x30000018ff037230 */ /* 0x000fe40000004100 */
        /* <DEDUP_REMOVED lines=11> */
[C---:B------:R-:W-:Y:S02]  /*6320*/  FFMA.FTZ R13, R0.reuse, R13, RZ ;  /* 0x0000000d000d7223 */ /* 0x040fe400000100ff */
[----:B------:R-:W-:Y:S01]  /*6330*/  FFMA.FTZ R0, R0, R15, RZ ;  /* 0x0000000f00007223 */ /* 0x000fe200000100ff */
[----:B------:R-:W-:-:S07]  /*6340*/  VIADD R15, R23, 0x2 ;  /* 0x00000002170f7836 */ /* 0x000fce0000000000 */
.L_x_3234:
[----:B------:R-:W-:Y:S05]  /*6350*/  BSYNC B2 ;  /* 0x0000000000027941 */ /* 0x000fea0003800000 */
.L_x_3233:
[----:B------:R-:W-:Y:S05]  /*6360*/  @!P1 BRA `(.L_x_3232) ;  /* 0x00000004003c9947 */ /* 0x000fea0003800000 */
[----:B------:R-:W-:Y:S01]  /*6370*/  IMAD R10, R30, UR44, RZ ;  /* 0x0000002c1e0a7c24 */ /* 0x000fe2000f8e02ff */
[C---:B0-----:R-:W-:Y:S01]  /*6380*/  LEA R8, R15.reuse, UR9, 0x1 ;  /* 0x000000090f087c11 */ /* 0x041fe2000f8e08ff */
[----:B------:R-:W-:Y:S01]  /*6390*/  ULDC.64 UR4, c[0x0][0x258] ;  /* 0x0000960000047ab9 */ /* 0x000fe20000000a00 */
[----:B------:R-:W-:Y:S01]  /*63a0*/  SHF.R.S32.HI R9, RZ, 0x1f, R15 ;  /* 0x0000001fff097819 */ /* 0x000fe2000001140f */
[----:B------:R-:W-:Y:S01]  /*63b0*/  ULDC UR8, c[0x0][0x288] ;  /* 0x0000a20000087ab9 */ /* 0x000fe20000000800 */
[----:B------:R-:W-:Y:S01]  /*63c0*/  IADD3 R42, P1, R10, R15, RZ ;  /* 0x0000000f0a2a7210 */ /* 0x000fe20007f3e0ff */
[----:B------:R-:W-:Y:S01]  /*63d0*/  VIADD R8, R8, 0x4 ;  /* 0x0000000408087836 */ /* 0x000fe20000000000 */
[----:B---3--:R-:W-:Y:S01]  /*63e0*/  MOV R25, UR42 ;  /* 0x0000002a00197c02 */ /* 0x008fe20008000f00 */
[----:B------:R-:W-:Y:S01]  /*63f0*/  IMAD R43, R15, 0xe0, RZ ;  /* 0x000000e00f2b7824 */ /* 0x000fe200078e02ff */
[----:B------:R-:W-:Y:S02]  /*6400*/  LEA.HI.X.SX32 R11, R10, R9, 0x1, P1 ;  /* 0x000000090a0b7211 */ /* 0x000fe400008f0eff */
[----:B------:R-:W-:Y:S01]  /*6410*/  LEA R41, P1, R42, UR4, 0x2 ;  /* 0x000000042a297c11 */ /* 0x000fe2000f8210ff */
[----:B------:R-:W-:Y:S01]  /*6420*/  IMAD R9, R25, -0x2, R8 ;  /* 0xfffffffe19097824 */ /* 0x000fe200078e0208 */
[----:B------:R-:W-:Y:S01]  /*6430*/  MOV R33, RZ ;  /* 0x000000ff00217202 */ /* 0x000fe20000000f00 */
[----:B------:R-:W-:Y:S01]  /*6440*/  IMAD R8, R30, UR8, RZ ;  /* 0x000000081e087c24 */ /* 0x000fe2000f8e02ff */
[----:B------:R-:W-:Y:S01]  /*6450*/  LEA.HI.X R42, R42, UR5, R11, 0x2, P1 ;  /* 0x000000052a2a7c11 */ /* 0x000fe200088f140b */
[----:B------:R-:W-:Y:S01]  /*6460*/  VIADD R44, R43, 0x1c0 ;  /* 0x000001c02b2c7836 */ /* 0x000fe20000000000 */
[----:B------:R-:W-:Y:S01]  /*6470*/  IADD3 R36, R9, UR7, RZ ;  /* 0x0000000709247c10 */ /* 0x000fe2000fffe0ff */
[----:B------:R-:W-:-:S07]  /*6480*/  IMAD R31, R8, 0xe0, RZ ;  /* 0x000000e0081f7824 */ /* 0x000fce00078e02ff */
.L_x_3235:
[----:B------:R-:W-:Y:S01]  /*6490*/  IMAD.MOV.U32 R34, RZ, RZ, R41 ;  /* 0x000000ffff227224 */ /* 0x000fe200078e0029 */
[----:B------:R-:W-:Y:S01]  /*64a0*/  MOV R35, R42 ;  /* 0x0000002a00237202 */ /* 0x000fe20000000f00 */
[----:B------:R-:W0:Y:S04]  /*64b0*/  LDS.U16 R37, [R36+-0x4] ;  /* 0xfffffc0024257984 */ /* 0x000e280000000400 */
[----:B------:R-:W2:Y:S04]  /*64c0*/  LDG.E R8, desc[UR36][R34.64] ;  /* 0x0000002422087981 */ /* 0x000ea8000c1e1900 */
[----:B------:R-:W3:Y:S04]  /*64d0*/  LDG.E R10, desc[UR36][R34.64+0x8] ;  /* 0x00000824220a7981 */ /* 0x000ee8000c1e1900 */
[----:B------:R-:W1:Y:S01]  /*64e0*/  LDS.U16 R39, [R36] ;  /* 0x0000000024277984 */ /* 0x000e620000000400 */
[----:B--2---:R-:W-:-:S04]  /*64f0*/  IMAD R8, R31, R8, R43 ;  /* 0x000000081f087224 */ /* 0x004fc800078e022b */
[----:B------:R-:W-:Y:S02]  /*6500*/  IMAD.IADD R9, R8, 0x1, R33 ;  /* 0x0000000108097824 */ /* 0x000fe400078e0221 */
[----:B---3--:R-:W-:-:S03]  /*6510*/  IMAD R10, R31, R10, R44 ;  /* 0x0000000a1f0a7224 */ /* 0x008fc600078e022c */
[----:B------:R-:W-:Y:S02]  /*6520*/  IADD3 R11, P1, R28, R9, RZ ;  /* 0x000000091c0b7210 */ /* 0x000fe40007f3e0ff */
[----:B------:R-:W-:Y:S02]  /*6530*/  IADD3 R25, R10, R33, RZ ;  /* 0x000000210a197210 */ /* 0x000fe40007ffe0ff */
        /* <DEDUP_REMOVED lines=10> */
[----:B0-----:R-:W-:Y:S01]  /*65e0*/  HADD2.F32 R37, -RZ, R37.H0_H0 ;  /* 0x20000025ff257230 */ /* 0x001fe20000004100 */
[----:B------:R-:W-:Y:S01]  /*65f0*/  IADD3 R15, R15, 0x4, RZ ;  /* 0x000000040f0f7810 */ /* 0x000fe20007ffe0ff */
[----:B-1----:R-:W-:Y:S01]  /*6600*/  HADD2.F32 R39, -RZ, R39.H0_H0 ;  /* 0x20000027ff277230 */ /* 0x002fe20000004100 */
[----:B------:R-:W-:Y:S01]  /*6610*/  IADD3 R33, R33, 0x380, RZ ;  /* 0x0000038021217810 */ /* 0x000fe20007ffe0ff */
[----:B------:R-:W-:Y:S01]  /*6620*/  IMAD.X R42, RZ, RZ, R35, P1 ;  /* 0x000000ffff2a7224 */ /* 0x000fe200008e0623 */
[----:B------:R-:W-:Y:S01]  /*6630*/  ISETP.GE.AND P1, PT, R15, R32, PT ;  /* 0x000000200f00720c */ /* 0x000fe20003f26270 */
[----:B------:R-:W-:Y:S02]  /*6640*/  VIADD R36, R36, 0x8 ;  /* 0x0000000824247836 */ /* 0x000fe40000000000 */
[----:B--2---:R-:W-:-:S02]  /*6650*/  HADD2.F32 R34, -RZ, R8.H0_H0 ;  /* 0x20000008ff227230 */ /* 0x004fc40000004100 */
[--C-:B------:R-:W-:Y:S02]  /*6660*/  HADD2.F32 R35, -RZ, R9.reuse.H0_H0 ;  /* 0x20000009ff237230 */ /* 0x100fe40000004100 */
[----:B------:R-:W-:Y:S02]  /*6670*/  HADD2.F32 R38, -RZ, R9.H1_H1 ;  /* 0x30000009ff267230 */ /* 0x000fe40000004100 */
[C---:B------:R-:W-:Y:S01]  /*6680*/  FFMA.FTZ R14, R37.reuse, R34, R14 ;  /* 0x00000022250e7223 */ /* 0x040fe2000001000e */
[----:B------:R-:W-:Y:S02]  /*6690*/  HADD2.F32 R8, -RZ, R8.H1_H1 ;  /* 0x30000008ff087230 */ /* 0x000fe40000004100 */
        /* <DEDUP_REMOVED lines=9> */
[----:B---3--:R-:W-:Y:S02]  /*6730*/  HADD2.F32 R8, -RZ, R24.H0_H0 ;  /* 0x20000018ff087230 */ /* 0x008fe40000004100 */
[----:B------:R-:W-:Y:S01]  /*6740*/  FFMA.FTZ R5, R37, R10, R5 ;  /* 0x0000000a25057223 */ /* 0x000fe20000010005 */
[----:B------:R-:W-:-:S02]  /*6750*/  HADD2.F32 R20, -RZ, R26.H0_H0 ;  /* 0x2000001aff147230 */ /* 0x000fc40000004100 */
[----:B------:R-:W-:Y:S01]  /*6760*/  FFMA.FTZ R0, R37, R11, R0 ;  /* 0x0000000b25007223 */ /* 0x000fe20000010000 */
[----:B------:R-:W-:Y:S02]  /*6770*/  HADD2.F32 R34, -RZ, R27.H0_H0 ;  /* 0x2000001bff227230 */ /* 0x000fe40000004100 */
[C---:B------:R-:W-:Y:S01]  /*6780*/  FFMA.FTZ R14, R39.reuse, R8, R14 ;  /* 0x00000008270e7223 */ /* 0x040fe2000001000e */
[----:B------:R-:W-:Y:S02]  /*6790*/  HADD2.F32 R24, -RZ, R24.H1_H1 ;  /* 0x30000018ff187230 */ /* 0x000fe40000004100 */
[C---:B------:R-:W-:Y:S01]  /*67a0*/  FFMA.FTZ R20, R39.reuse, R20, R9 ;  /* 0x0000001427147223 */ /* 0x040fe20000010009 */
[--C-:B------:R-:W-:Y:S02]  /*67b0*/  HADD2.F32 R11, -RZ, R25.reuse.H0_H0 ;  /* 0x20000019ff0b7230 */ /* 0x100fe40000004100 */
[----:B------:R-:W-:Y:S01]  /*67c0*/  FFMA.FTZ R13, R39, R34, R13 ;  /* 0x00000022270d7223 */ /* 0x000fe2000001000d */
[----:B------:R-:W-:-:S02]  /*67d0*/  HADD2.F32 R10, -RZ, R25.H1_H1 ;  /* 0x30000019ff0a7230 */ /* 0x000fc40000004100 */
[C---:B------:R-:W-:Y:S01]  /*67e0*/  FFMA.FTZ R3, R39.reuse, R24, R3 ;  /* 0x0000001827037223 */ /* 0x040fe20000010003 */
[----:B------:R-:W-:Y:S02]  /*67f0*/  HADD2.F32 R26, -RZ, R26.H1_H1 ;  /* 0x3000001aff1a7230 */ /* 0x000fe40000004100 */
[C---:B------:R-:W-:Y:S01]  /*6800*/  FFMA.FTZ R12, R39.reuse, R11, R12 ;  /* 0x0000000b270c7223 */ /* 0x040fe2000001000c */
[----:B------:R-:W-:Y:S02]  /*6810*/  HADD2.F32 R27, -RZ, R27.H1_H1 ;  /* 0x3000001bff1b7230 */ /* 0x000fe40000004100 */
[C---:B------:R-:W-:Y:S01]  /*6820*/  FFMA.FTZ R7, R39.reuse, R10, R7 ;  /* 0x0000000a27077223 */ /* 0x040fe20000010007 */
[C---:B------:R-:W-:Y:S02]  /*6830*/  FFMA.FTZ R5, R39.reuse, R26, R5 ;  /* 0x0000001a27057223 */ /* 0x040fe40000010005 */
[----:B------:R-:W-:Y:S01]  /*6840*/  FFMA.FTZ R0, R39, R27, R0 ;  /* 0x0000001b27007223 */ /* 0x000fe20000010000 */
[----:B------:R-:W-:Y:S06]  /*6850*/  @!P1 BRA `(.L_x_3235) ;  /* 0xfffffffc000c9947 */ /* 0x000fec000383ffff */
.L_x_3232:
[----:B------:R-:W-:Y:S05]  /*6860*/  BSYNC B1 ;  /* 0x0000000000017941 */ /* 0x000fea0003800000 */
.L_x_3231:
[----:B------:R-:W-:-:S13]  /*6870*/  ISETP.GE.AND P1, PT, R23, UR40, PT ;  /* 0x0000002817007c0c */ /* 0x000fda000bf26270 */
[----:B------:R-:W-:Y:S05]  /*6880*/  @P1 BRA `(.L_x_3230) ;  /* 0x0000000c00401947 */ /* 0x000fea0003800000 */
[----:B------:R-:W-:Y:S01]  /*6890*/  IMAD.U32 R31, RZ, RZ, UR42 ;  /* 0x0000002aff1f7e24 */ /* 0x000fe2000f8e00ff */
[----:B0-----:R-:W-:Y:S01]  /*68a0*/  LOP3.LUT R8, RZ, R6, RZ, 0x33, !PT ;  /* 0x00000006ff087212 */ /* 0x001fe200078e33ff */
[----:B------:R-:W-:Y:S03]  /*68b0*/  BSSY B1, `(.L_x_3236) ;  /* 0x0000043000017945 */ /* 0x000fe60003800000 */
[----:B------:R-:W-:-:S04]  /*68c0*/  IADD3 R31, -R31, UR40, R8 ;  /* 0x000000281f1f7c10 */ /* 0x000fc8000fffe108 */
[----:B------:R-:W-:-:S13]  /*68d0*/  LOP3.LUT P1, RZ, R31, 0x2, RZ, 0xc0, !PT ;  /* 0x000000021fff7812 */ /* 0x000fda000782c0ff */
[----:B------:R-:W-:Y:S05]  /*68e0*/  @P1 BRA `(.L_x_3237) ;  /* 0x0000000000fc1947 */ /* 0x000fea0003800000 */
[----:B------:R-:W-:Y:S01]  /*68f0*/  ISETP.GE.AND P1, PT, R23, R30, PT ;  /* 0x0000001e1700720c */ /* 0x000fe20003f26270 */
[----:B------:R-:W-:-:S12]  /*6900*/  BSSY B2, `(.L_x_3238) ;  /* 0x000003c000027945 */ /* 0x000fd80003800000 */
[----:B------:R-:W-:Y:S05]  /*6910*/  @!P1 BRA `(.L_x_3239) ;  /* 0x0000000000e89947 */ /* 0x000fea0003800000 */
[----:B------:R-:W-:Y:S01]  /*6920*/  IABS R11, R30 ;  /* 0x0000001e000b7213 */ /* 0x000fe20000000000 */
[----:B------:R-:W-:Y:S01]  /*6930*/  ULDC.64 UR4, c[0x0][0x258] ;  /* 0x0000960000047ab9 */ /* 0x000fe20000000a00 */
[----:B---3--:R-:W-:Y:S01]  /*6940*/  IABS R24, R23 ;  /* 0x0000001700187213 */ /* 0x008fe20000000000 */
[----:B------:R-:W0:Y:S01]  /*6950*/  LDS.U16 R29, [R29] ;  /* 0x000000001d1d7984 */ /* 0x000e220000000400 */
[----:B------:R-:W1:Y:S01]  /*6960*/  I2F.RP R10, R11 ;  /* 0x0000000b000a7306 */ /* 0x000e620000209400 */
[----:B------:R-:W-:Y:S02]  /*6970*/  ISETP.GE.AND P3, PT, R23, RZ, PT ;  /* 0x000000ff1700720c */ /* 0x000fe40003f66270 */
[----:B------:R-:W-:-:S05]  /*6980*/  ISETP.NE.AND P4, PT, R30, RZ, PT ;  /* 0x000000ff1e00720c */ /* 0x000fca0003f85270 */
[----:B-1----:R-:W1:Y:S02]  /*6990*/  MUFU.RCP R10, R10 ;  /* 0x0000000a000a7308 */ /* 0x002e640000001000 */
[----:B-1----:R-:W-:-:S06]  /*69a0*/  IADD3 R15, R10, 0xffffffe, RZ ;  /* 0x0ffffffe0a0f7810 */ /* 0x002fcc0007ffe0ff */
[----:B------:R-:W1:Y:S02]  /*69b0*/  F2I.FTZ.U32.TRUNC.NTZ R9, R15 ;  /* 0x0000000f00097305 */ /* 0x000e64000021f000 */
[----:B-1----:R-:W-:-:S04]  /*69c0*/  IMAD.MOV R8, RZ, RZ, -R9 ;  /* 0x000000ffff087224 */ /* 0x002fc800078e0a09 */
        /* <DEDUP_REMOVED lines=28> */
[----:B------:R-:W-:-:S06]  /*6b90*/  LEA.HI.X R9, R10, UR5, R9, 0x1, P1 ;  /* 0x000000050a097c11 */ /* 0x000fcc00088f0c09 */
[----:B------:R-:W2:Y:S01]  /*6ba0*/  LDG.E.128 R8, desc[UR36][R8.64] ;  /* 0x0000002408087981 */ /* 0x000ea2000c1e1d00 */
[----:B0-----:R-:W-:Y:S02]  /*6bb0*/  HADD2.F32 R15, -RZ, R29.H0_H0 ;  /* 0x2000001dff0f7230 */ /* 0x001fe40000004100 */
[----:B--2---:R-:W-:Y:S02]  /*6bc0*/  HADD2.F32 R27, -RZ, R10.H0_H0 ;  /* 0x2000000aff1b7230 */ /* 0x004fe40000004100 */
[----:B------:R-:W-:Y:S02]  /*6bd0*/  HADD2.F32 R32, -RZ, R11.H0_H0 ;  /* 0x2000000bff207230 */ /* 0x000fe40000004100 */
        /* <DEDUP_REMOVED lines=14> */
.L_x_3239:
[----:B------:R-:W-:Y:S05]  /*6cc0*/  BSYNC B2 ;  /* 0x0000000000027941 */ /* 0x000fea0003800000 */
.L_x_3238:
[----:B------:R-:W-:-:S07]  /*6cd0*/  IADD3 R23, R23, 0x2, RZ ;  /* 0x0000000217177810 */ /* 0x000fce0007ffe0ff */
.L_x_3237:
[----:B------:R-:W-:Y:S05]  /*6ce0*/  BSYNC B1 ;  /* 0x0000000000017941 */ /* 0x000fea0003800000 */
.L_x_3236:
[----:B------:R-:W-:-:S13]  /*6cf0*/  LOP3.LUT P1, RZ, R31, 0xfffffffe, RZ, 0xc0, !PT ;  /* 0xfffffffe1fff7812 */ /* 0x000fda000782c0ff */
[----:B------:R-:W-:Y:S05]  /*6d00*/  @!P1 BRA `(.L_x_3230) ;  /* 0x0000000800209947 */ /* 0x000fea0003800000 */
[----:B------:R-:W-:Y:S01]  /*6d10*/  LEA R8, R23, UR9, 0x1 ;  /* 0x0000000917087c11 */ /* 0x000fe2000f8e08ff */
[----:B------:R-:W-:Y:S01]  /*6d20*/  IMAD.U32 R9, RZ, RZ, UR42 ;  /* 0x0000002aff097e24 */ /* 0x000fe2000f8e00ff */
[----:B------:R-:W-:-:S03]  /*6d30*/  MOV R15, RZ ;  /* 0x000000ff000f7202 */ /* 0x000fc60000000f00 */
[----:B------:R-:W-:-:S04]  /*6d40*/  IMAD R8, R9, -0x2, R8 ;  /* 0xfffffffe09087824 */ /* 0x000fc800078e0208 */
[----:B---3--:R-:W-:-:S07]  /*6d50*/  VIADD R24, R8, UR7 ;  /* 0x0000000708187c36 */ /* 0x008fce0008000000 */
.L_x_3244:
[----:B------:R-:W0:Y:S01]  /*6d60*/  LDC R26, c[0x0][0x284] ;  /* 0x0000a100ff1a7b82 */ /* 0x000e220000000800 */
[C---:B------:R-:W-:Y:S01]  /*6d70*/  IADD3 R35, R23.reuse, 0x2, RZ ;  /* 0x0000000217237810 */ /* 0x040fe20007ffe0ff */
[----:B------:R-:W-:Y:S01]  /*6d80*/  BSSY B1, `(.L_x_3240) ;  /* 0x000003f000017945 */ /* 0x000fe20003800000 */
[----:B------:R-:W-:Y:S01]  /*6d90*/  IMAD.IADD R25, R24, 0x1, R15 ;  /* 0x0000000118197824 */ /* 0x000fe200078e020f */
        /* <DEDUP_REMOVED lines=11> */
[----:B------:R0:W1:Y:S02]  /*6e50*/  F2I.FTZ.U32.TRUNC.NTZ R9, R27 ;  /* 0x0000001b00097305 */ /* 0x000064000021f000 */
[----:B0-----:R-:W0:Y:S01]  /*6e60*/  LDS.U16 R27, [R25] ;  /* 0x00000000191b7984 */ /* 0x001e220000000400 */
        /* <DEDUP_REMOVED lines=48> */
.L_x_3241:
[----:B------:R-:W-:Y:S05]  /*7170*/  BSYNC B1 ;  /* 0x0000000000017941 */ /* 0x000fea0003800000 */
.L_x_3240:
[----:B------:R-:W-:Y:S04]  /*7180*/  BSSY B1, `(.L_x_3242) ;  /* 0x000003c000017945 */ /* 0x000fe80003800000 */
[----:B------:R-:W-:Y:S05]  /*7190*/  @!P1 BRA `(.L_x_3243) ;  /* 0x0000000000e89947 */ /* 0x000fea0003800000 */
[----:B------:R-:W-:Y:S01]  /*71a0*/  IABS R11, R26 ;  /* 0x0000001a000b7213 */ /* 0x000fe20000000000 */
[----:B------:R-:W-:Y:S01]  /*71b0*/  ULDC.64 UR4, c[0x0][0x258] ;  /* 0x0000960000047ab9 */ /* 0x000fe20000000a00 */
[----:B------:R-:W-:Y:S01]  /*71c0*/  IABS R30, R35 ;  /* 0x00000023001e7213 */ /* 0x000fe20000000000 */
[----:B------:R-:W0:Y:S01]  /*71d0*/  LDS.U16 R25, [R25+0x4] ;  /* 0x0000040019197984 */ /* 0x000e220000000400 */
        /* <DEDUP_REMOVED lines=8> */
[----:B------:R-:W-:-:S05]  /*7260*/  MOV R8, RZ ;  /* 0x000000ff00087202 */ /* 0x000fca0000000f00 */
        /* <DEDUP_REMOVED lines=45> */
.L_x_3243:
[----:B------:R-:W-:Y:S05]  /*7540*/  BSYNC B1 ;  /* 0x0000000000017941 */ /* 0x000fea0003800000 */
.L_x_3242:
[----:B------:R-:W-:Y:S01]  /*7550*/  IADD3 R23, R23, 0x4, RZ ;  /* 0x0000000417177810 */ /* 0x000fe20007ffe0ff */
[----:B------:R-:W-:-:S03]  /*7560*/  VIADD R15, R15, 0x8 ;  /* 0x000000080f0f7836 */ /* 0x000fc60000000000 */
[----:B------:R-:W-:-:S13]  /*7570*/  ISETP.GE.AND P1, PT, R23, UR40, PT ;  /* 0x0000002817007c0c */ /* 0x000fda000bf26270 */
[----:B------:R-:W-:Y:S05]  /*7580*/  @!P1 BRA `(.L_x_3244) ;  /* 0xfffffff400f49947 */ /* 0x000fea000383ffff */
.L_x_3230:
[----:B------:R-:W-:Y:S05]  /*7590*/  BSYNC B0 ;  /* 0x0000000000007941 */ /* 0x000fea0003800000 */
.L_x_3229:
[----:B------:R-:W-:Y:S04]  /*75a0*/  BSSY B0, `(.L_x_3245) ;  /* 0x0000065000007945 */ /* 0x000fe80003800000 */
[----:B------:R-:W-:Y:S05]  /*75b0*/  @P2 BRA `(.L_x_3246) ;  /* 0x00000004008c2947 */ /* 0x000fea0003800000 */
[----:B------:R-:W1:Y:S01]  /*75c0*/  LDC R10, c[0x0][0x308] ;  /* 0x0000c200ff0a7b82 */ /* 0x000e620000000800 */
[----:B------:R-:W-:Y:S01]  /*75d0*/  ULDC.64 UR4, c[0x0][0x2f0] ;  /* 0x0000bc0000047ab9 */ /* 0x000fe20000000a00 */
[----:B------:R-:W-:Y:S01]  /*75e0*/  ULDC UR8, c[0x0][0x278] ;  /* 0x00009e0000087ab9 */ /* 0x000fe20000000800 */
[----:B------:R-:W-:-:S04]  /*75f0*/  UISETP.NE.U32.AND UP0, UPT, UR4, URZ, UPT ;  /* 0x0000003f0400728c */ /* 0x000fc8000bf05070 */
[----:B------:R-:W-:-:S06]  /*7600*/  UISETP.NE.AND.EX UP0, UPT, UR5, URZ, UPT, UP0 ;  /* 0x0000003f0500728c */ /* 0x000fcc000bf05300 */
[----:B------:R-:W-:-:S05]  /*7610*/  PLOP3.LUT P3, PT, PT, PT, UP0, 0x80, 0x0 ;  /* 0x000000000000781c */ /* 0x000fca0003f6f008 */
[----:B------:R-:W-:Y:S02]  /*7620*/  @UP0 ULDC UR4, c[0x0][0x288] ;  /* 0x0000a20000040ab9 */ /* 0x000fe40000000800 */
[----:B------:R-:W-:Y:S01]  /*7630*/  @UP0 UIMAD UR4, UR38, UR4, UR45 ;  /* 0x00000004260402a4 */ /* 0x000fe2000f8e022d */
[----:B-1----:R-:W-:-:S05]  /*7640*/  ISETP.NE.AND P2, PT, R10, 0x2, PT ;  /* 0x000000020a00780c */ /* 0x002fca0003f45270 */
[----:B------:R-:W-:Y:S01]  /*7650*/  MOV R2, UR4 ;  /* 0x0000000400027c02 */ /* 0x000fe20008000f00 */
[----:B------:R-:W-:Y:S02]  /*7660*/  @UP0 ULDC.64 UR4, c[0x0][0x2e8] ;  /* 0x0000ba0000040ab9 */ /* 0x000fe40000000a00 */
[----:B0-----:R-:W-:Y:S01]  /*7670*/  MOV R9, UR5 ;  /* 0x0000000500097c02 */ /* 0x001fe20008000f00 */
[----:B------:R-:W-:Y:S01]  /*7680*/  UIMAD UR5, UR45, 0xe0, URZ ;  /* 0x000000e02d0578a4 */ /* 0x000fe2000f8e023f */
[----:B------:R-:W-:-:S03]  /*7690*/  IMAD.U32 R8, RZ, RZ, UR4 ;  /* 0x00000004ff087e24 */ /* 0x000fc6000f8e00ff */
[----:B---3--:R-:W0:Y:S01]  /*76a0*/  @P2 LDC.64 R24, c[0x0][0x238] ;  /* 0x00008e00ff182b82 */ /* 0x008e220000000a00 */
[----:B------:R-:W-:Y:S01]  /*76b0*/  UIMAD UR4, UR6, 0xe0, URZ ;  /* 0x000000e0060478a4 */ /* 0x000fe2000f8e023f */
[----:B------:R-:W-:Y:S01]  /*76c0*/  @P3 IMAD R11, R2, 0xe0, R21 ;  /* 0x000000e0020b3824 */ /* 0x000fe200078e0215 */
[----:B------:R-:W-:Y:S02]  /*76d0*/  UIMAD UR5, UR44, UR8, UR5 ;  /* 0x000000082c0572a4 */ /* 0x000fe4000f8e0205 */
[----:B------:R-:W-:Y:S01]  /*76e0*/  UISETP.NE.AND UP0, UPT, UR8, URZ, UPT ;  /* 0x0000003f0800728c */ /* 0x000fe2000bf05270 */
[----:B------:R-:W-:-:S03]  /*76f0*/  @P3 IMAD.WIDE R8, R11, 0x2, R8 ;  /* 0x000000020b083825 */ /* 0x000fc600078e0208 */
[----:B------:R-:W-:-:S03]  /*7700*/  USEL UR4, UR4, UR5, !UP0 ;  /* 0x0000000504047287 */ /* 0x000fc6000c000000 */
[----:B------:R-:W5:Y:S03]  /*7710*/  @P3 LDG.E.128 R8, desc[UR36][R8.64] ;  /* 0x0000002408083981 */ /* 0x000f66000c1e1d00 */
[----:B------:R-:W-:-:S04]  /*7720*/  VIADD R15, R21, UR4 ;  /* 0x00000004150f7c36 */ /* 0x000fc80008000000 */
[----:B0-----:R-:W-:-:S06]  /*7730*/  @P2 IMAD.WIDE R24, R15, 0x2, R24 ;  /* 0x000000020f182825 */ /* 0x001fcc00078e0218 */
[----:B------:R-:W5:Y:S01]  /*7740*/  @P2 LDG.E.128 R24, desc[UR36][R24.64] ;  /* 0x0000002418182981 */ /* 0x000f62000c1e1d00 */
[----:B------:R-:W-:Y:S01]  /*7750*/  UIADD3 UR4, -UR42, UR40, URZ ;  /* 0x000000282a047290 */ /* 0x000fe2000fffe13f */
[----:B------:R-:W-:-:S03]  /*7760*/  IMAD R22, R22, 0xe0, R21 ;  /* 0x000000e016167824 */ /* 0x000fc600078e0215 */
[----:B------:R-:W-:Y:S02]  /*7770*/  ULEA UR4, UR4, UR10, 0x1 ;  /* 0x0000000a04047291 */ /* 0x000fe4000f8e083f */
[----:B------:R-:W-:-:S07]  /*7780*/  SHF.R.S32.HI R2, RZ, 0x1f, R22 ;  /* 0x0000001fff027819 */ /* 0x000fce0000011416 */
[----:B------:R-:W0:Y:S01]  /*7790*/  LDS.U16 R32, [UR4] ;  /* 0x00000004ff207984 */ /* 0x000e220008000400 */
[----:B------:R-:W-:-:S06]  /*77a0*/  UIMAD UR4, UR41, 0xe0, URZ ;  /* 0x000000e0290478a4 */ /* 0x000fcc000f8e023f */
[----:B------:R-:W-:Y:S02]  /*77b0*/  IADD3 R23, P1, R22, UR4, RZ ;  /* 0x0000000416177c10 */ /* 0x000fe4000ff3e0ff */
[----:B------:R-:W-:Y:S01]  /*77c0*/  MOV R29, UR4 ;  /* 0x00000004001d7c02 */ /* 0x000fe20008000f00 */
[----:B------:R-:W-:-:S03]  /*77d0*/  ULDC.64 UR4, c[0x0][0x250] ;  /* 0x0000940000047ab9 */ /* 0x000fc60000000a00 */
[----:B------:R-:W-:Y:S02]  /*77e0*/  LEA.HI.X.SX32 R2, R29, R2, 0x1, P1 ;  /* 0x000000021d027211 */ /* 0x000fe400008f0eff */
[----:B------:R-:W-:-:S04]  /*77f0*/  LEA R22, P1, R23, UR4, 0x1 ;  /* 0x0000000417167c11 */ /* 0x000fc8000f8208ff */
[----:B------:R-:W-:Y:S01]  /*7800*/  LEA.HI.X R23, R23, UR5, R2, 0x1, P1 ;  /* 0x0000000517177c11 */ /* 0x000fe200088f0c02 */
[----:B------:R-:W-:Y:S08]  /*7810*/  @P2 BRA `(.L_x_3247) ;  /* 0x00000000008c2947 */ /* 0x000ff00003800000 */
[----:B------:R-:W-:Y:S02]  /*7820*/  ULDC.64 UR4, c[0x0][0x238] ;  /* 0x00008e0000047ab9 */ /* 0x000fe40000000a00 */
[----:B-----5:R-:W-:-:S04]  /*7830*/  IADD3 R24, P1, R15, UR4, RZ ;  /* 0x000000040f187c10 */ /* 0x020fc8000ff3e0ff */
[----:B------:R-:W-:Y:S01]  /*7840*/  LEA.HI.X.SX32 R25, R15, UR5, 0x1, P1 ;  /* 0x000000050f197c11 */ /* 0x000fe200088f0eff */
[----:B------:R-:W1:Y:S04]  /*7850*/  LDC.64 R26, c[0x0][0x2f8] ;  /* 0x0000be00ff1a7b82 */ /* 0x000e680000000a00 */
[----:B------:R-:W2:Y:S04]  /*7860*/  LDG.E.64 R34, desc[UR36][R24.64] ;  /* 0x0000002418227981 */ /* 0x000ea8000c1e1b00 */
[----:B-1----:R1:W3:Y:S01]  /*7870*/  LDG.E R27, desc[UR36][R26.64+0x8] ;  /* 0x000008241a1b7981 */ /* 0x0022e2000c1e1900 */
[C---:B--2---:R-:W-:Y:S01]  /*7880*/  SHF.R.U64 R31, R34.reuse, 0x10, R35 ;  /* 0x00000010221f7819 */ /* 0x044fe20000001223 */
[----:B------:R-:W3:Y:S01]  /*7890*/  I2F.S8 R28, R35 ;  /* 0x00000023001c7306 */ /* 0x000ee20000001400 */
[----:B------:R-:W-:-:S02]  /*78a0*/  PRMT R2, R34, 0x9910, RZ ;  /* 0x0000991022027816 */ /* 0x000fc400000000ff */
[----:B-1----:R-:W-:Y:S02]  /*78b0*/  PRMT R26, R35, 0x9910, RZ ;  /* 0x00009910231a7816 */ /* 0x002fe400000000ff */
[----:B------:R-:W-:Y:S02]  /*78c0*/  PRMT R25, R31, 0x9910, RZ ;  /* 0x000099101f197816 */ /* 0x000fe400000000ff */
[--C-:B------:R-:W-:Y:S01]  /*78d0*/  SHF.R.U32.HI R29, RZ, 0x10, R35.reuse ;  /* 0x00000010ff1d7819 */ /* 0x100fe20000011623 */
[----:B------:R3:W1:Y:S01]  /*78e0*/  I2F.S8 R24, R31 ;  /* 0x0000001f00187306 */ /* 0x0006620000001400 */
[----:B------:R-:W-:Y:S02]  /*78f0*/  SHF.R.S32.HI R30, RZ, 0x18, R35 ;  /* 0x00000018ff1e7819 */ /* 0x000fe40000011423 */
[----:B------:R-:W-:Y:S02]  /*7900*/  SHF.R.S32.HI R2, RZ, 0x8, R2 ;  /* 0x00000008ff027819 */ /* 0x000fe40000011402 */
[----:B------:R-:W-:-:S02]  /*7910*/  SHF.R.S32.HI R26, RZ, 0x8, R26 ;  /* 0x00000008ff1a7819 */ /* 0x000fc4000001141a */
[----:B------:R-:W-:Y:S01]  /*7920*/  SHF.R.S32.HI R25, RZ, 0x8, R25 ;  /* 0x00000008ff197819 */ /* 0x000fe20000011419 */
[----:B------:R-:W2:Y:S01]  /*7930*/  I2F.S8 R29, R29 ;  /* 0x0000001d001d7306 */ /* 0x000ea20000001400 */
[-C--:B---3--:R-:W-:Y:S01]  /*7940*/  FMUL.FTZ R31, R28, R27.reuse ;  /* 0x0000001b1c1f7220 */ /* 0x088fe20000410000 */
[----:B-1----:R-:W-:-:S06]  /*7950*/  FMUL.FTZ R28, R24, R27 ;  /* 0x0000001b181c7220 */ /* 0x002fcc0000410000 */
[----:B------:R-:W1:Y:S01]  /*7960*/  I2F.S16 R30, R30 ;  /* 0x0000001e001e7306 */ /* 0x000e620000101400 */
[----:B--2---:R-:W-:-:S07]  /*7970*/  FMUL.FTZ R24, R29, R27 ;  /* 0x0000001b1d187220 */ /* 0x004fce0000410000 */
[----:B------:R-:W2:Y:S01]  /*7980*/  I2F.S8 R15, R34 ;  /* 0x00000022000f7306 */ /* 0x000ea20000001400 */
[----:B-1----:R-:W-:-:S07]  /*7990*/  FMUL.FTZ R33, R30, R27 ;  /* 0x0000001b1e217220 */ /* 0x002fce0000410000 */
[----:B------:R-:W1:Y:S01]  /*79a0*/  I2F.S16 R2, R2 ;  /* 0x0000000200027306 */ /* 0x000e620000101400 */
[----:B--2---:R-:W-:-:S07]  /*79b0*/  FMUL.FTZ R15, R15, R27 ;  /* 0x0000001b0f0f7220 */ /* 0x004fce0000410000 */
[----:B------:R-:W2:Y:S01]  /*79c0*/  I2F.S16 R26, R26 ;  /* 0x0000001a001a7306 */ /* 0x000ea20000101400 */
[----:B-1----:R-:W-:-:S07]  /*79d0*/  FMUL.FTZ R2, R2, R27 ;  /* 0x0000001b02027220 */ /* 0x002fce0000410000 */
[----:B------:R-:W1:Y:S01]  /*79e0*/  I2F.S16 R25, R25 ;  /* 0x0000001900197306 */ /* 0x000e620000101400 */
[----:B--2---:R-:W-:-:S05]  /*79f0*/  FMUL.FTZ R30, R26, R27 ;  /* 0x0000001b1a1e7220 */ /* 0x004fca0000410000 */
[----:B------:R-:W-:Y:S01]  /*7a00*/  F2FP.F16.F32.PACK_AB R26, R30, R31 ;  /* 0x0000001f1e1a723e */ /* 0x000fe200000000ff */
[----:B-1----:R-:W-:Y:S01]  /*7a10*/  FMUL.FTZ R29, R25, R27 ;  /* 0x0000001b191d7220 */ /* 0x002fe20000410000 */
[----:B------:R-:W-:Y:S02]  /*7a20*/  F2FP.F16.F32.PACK_AB R27, R33, R24 ;  /* 0x00000018211b723e */ /* 0x000fe400000000ff */
[----:B------:R-:W-:Y:S02]  /*7a30*/  F2FP.F16.F32.PACK_AB R24, R2, R15 ;  /* 0x0000000f0218723e */ /* 0x000fe400000000ff */
[----:B------:R-:W-:-:S07]  /*7a40*/  F2FP.F16.F32.PACK_AB R25, R29, R28 ;  /* 0x0000001c1d19723e */ /* 0x000fce00000000ff */
.L_x_3247:
[----:B-----5:R-:W-:Y:S01]  /*7a50*/  HFMA2.MMA R16, R24, 1, 1, R16 ;  /* 0x3c003c0018107835 */ /* 0x020fe20000000010 */
[----:B------:R-:W-:Y:S01]  /*7a60*/  HADD2 R17, R25, R17 ;  /* 0x0000001119117230 */ /* 0x000fe20000000000 */
[----:B------:R-:W-:Y:S01]  /*7a70*/  HFMA2.MMA R18, R26, 1, 1, R18 ;  /* 0x3c003c001a127835 */ /* 0x000fe20000000012 */
[----:B------:R-:W-:-:S04]  /*7a80*/  HADD2 R19, R27, R19 ;  /* 0x000000131b137230 */ /* 0x000fc80000000000 */
[----:B------:R-:W-:Y:S01]  /*7a90*/  @P3 HFMA2.MMA R17, R17, R9, -RZ ;  /* 0x0000000911113235 */ /* 0x000fe200001000ff */
[----:B0-----:R-:W-:Y:S01]  /*7aa0*/  HADD2.F32 R9, -RZ, R32.H0_H0 ;  /* 0x20000020ff097230 */ /* 0x001fe20000004100 */
        /* <DEDUP_REMOVED lines=19> */
[----:B-1----:R-:W-:-:S07]  /*7be0*/  FFMA.FTZ R0, R9, R25, R0 ;  /* 0x0000001909007223 */ /* 0x002fce0000010000 */
.L_x_3246:
[----:B------:R-:W-:Y:S05]  /*7bf0*/  BSYNC B0 ;  /* 0x0000000000007941 */ /* 0x000fea0003800000 */
.L_x_3245:
        /* <DEDUP_REMOVED lines=8> */
[----:B0-----:R-:W-:Y:S02]  /*7c80*/  F2FP.F16.F32.PACK_AB R8, R3, R14 ;  /* 0x0000000e0308723e */ /* 0x001fe400000000ff */
[----:B------:R-:W-:Y:S02]  /*7c90*/  F2FP.F16.F32.PACK_AB R9, R7, R12 ;  /* 0x0000000c0709723e */ /* 0x000fe400000000ff */
[----:B------:R-:W-:Y:S02]  /*7ca0*/  F2FP.F16.F32.PACK_AB R10, R5, R20 ;  /* 0x00000014050a723e */ /* 0x000fe400000000ff */
[----:B------:R-:W-:-:S05]  /*7cb0*/  F2FP.F16.F32.PACK_AB R11, R0, R13 ;  /* 0x0000000d000b723e */ /* 0x000fca00000000ff */
[----:B------:R1:W-:Y:S02]  /*7cc0*/  STS.128 [R6+-0x1c0], R8 ;  /* 0xfffe400806007388 */ /* 0x0003e40000000c00 */
.L_x_3249:
[----:B------:R-:W-:Y:S05]  /*7cd0*/  WARPSYNC.ALL ;  /* 0x0000000000007948 */ /* 0x000fea0003800000 */
[----:B------:R-:W-:Y:S06]  /*7ce0*/  BAR.SYNC.DEFER_BLOCKING 0x0 ;  /* 0x0000000000007b1d */ /* 0x000fec0000010000 */
[----:B------:R-:W-:Y:S04]  /*7cf0*/  BSSY B0, `(.L_x_3250) ;  /* 0x0000013000007945 */ /* 0x000fe80003800000 */
[----:B------:R-:W-:Y:S05]  /*7d00*/  @P2 BRA `(.L_x_3251) ;  /* 0x0000000000442947 */ /* 0x000fea0003800000 */
[----:B01----:R-:W0:Y:S02]  /*7d10*/  LDS.128 R8, [R6] ;  /* 0x0000000006087984 */ /* 0x003e240000000c00 */
[--C-:B0----5:R-:W-:Y:S02]  /*7d20*/  HADD2.F32 R17, -RZ, R9.reuse.H0_H0 ;  /* 0x20000009ff117230 */ /* 0x121fe40000004100 */
[----:B------:R-:W-:Y:S02]  /*7d30*/  HADD2.F32 R2, -RZ, R9.H1_H1 ;  /* 0x30000009ff027230 */ /* 0x000fe40000004100 */
[----:B------:R-:W-:Y:S02]  /*7d40*/  HADD2.F32 R15, -RZ, R8.H0_H0 ;  /* 0x20000008ff0f7230 */ /* 0x000fe40000004100 */
[----:B------:R-:W-:Y:S01]  /*7d50*/  FADD.FTZ R12, R12, R17 ;  /* 0x000000110c0c7221 */ /* 0x000fe20000010000 */
[----:B------:R-:W-:Y:S02]  /*7d60*/  HADD2.F32 R9, -RZ, R10.H0_H0 ;  /* 0x2000000aff097230 */ /* 0x000fe40000004100 */
        /* <DEDUP_REMOVED lines=11> */
.L_x_3251:
[----:B------:R-:W-:Y:S05]  /*7e20*/  BSYNC B0 ;  /* 0x0000000000007941 */ /* 0x000fea0003800000 */
.L_x_3250:
[----:B------:R-:W-:Y:S06]  /*7e30*/  BAR.SYNC.DEFER_BLOCKING 0x0 ;  /* 0x0000000000007b1d */ /* 0x000fec0000010000 */
.L_x_3248:
[----:B------:R-:W-:-:S05]  /*7e40*/  VIADD R4, R4, 0x1f ;  /* 0x0000001f04047836 */ /* 0x000fca0000000000 */
[----:B------:R-:W-:-:S13]  /*7e50*/  ISETP.GT.U32.OR P0, PT, R4, 0x3e, P0 ;  /* 0x0000003e0400780c */ /* 0x000fda0000704470 */
[----:B------:R-:W-:Y:S05]  /*7e60*/  @P0 EXIT ;  /* 0x000000000000094d */ /* 0x000fea0003800000 */
[----:B------:R-:W2:Y:S02]  /*7e70*/  LDC R2, c[0x0][0x308] ;  /* 0x0000c200ff027b82 */ /* 0x000ea40000000800 */
[----:B--2---:R-:W-:-:S13]  /*7e80*/  ISETP.NE.AND P0, PT, R2, 0x2, PT ;  /* 0x000000020200780c */ /* 0x004fda0003f05270 */
[----:B------:R-:W-:Y:S05]  /*7e90*/  @!P0 BRA `(.L_x_3252) ;  /* 0x0000000000348947 */ /* 0x000fea0003800000 */
[----:B01----:R-:W0:Y:S01]  /*7ea0*/  LDC.64 R8, c[0x0][0x210] ;  /* 0x00008400ff087b82 */ /* 0x003e220000000a00 */
        /* <DEDUP_REMOVED lines=12> */
.L_x_3252:
[----:B01----:R-:W0:Y:S01]  /*7f70*/  LDC.64 R8, c[0x0][0x300] ;  /* 0x0000c000ff087b82 */ /* 0x003e220000000a00 */
[----:B------:R-:W-:Y:S01]  /*7f80*/  ULDC.64 UR4, c[0x0][0x210] ;  /* 0x0000840000047ab9 */ /* 0x000fe20000000a00 */
[----:B0-----:R-:W2:Y:S02]  /*7f90*/  LDG.E R8, desc[UR36][R8.64] ;  /* 0x0000002408087981 */ /* 0x001ea4000c1e1900 */
[C---:B--2---:R-:W-:Y:S01]  /*7fa0*/  FMUL.FTZ R3, R8.reuse, R3 ;  /* 0x0000000308037220 */ /* 0x044fe20000410000 */
        /* <DEDUP_REMOVED lines=16> */
[----:B------:R-:W-:Y:S02]  /*80b0*/  SHF.L.U64.HI R9, R11, 0x8, RZ ;  /* 0x000000080b097819 */ /* 0x000fe400000102ff */
[----:B0-----:R-:W-:Y:S01]  /*80c0*/  PRMT R4, R7, 0x8880, RZ ;  /* 0x0000888007047816 */ /* 0x001fe200000000ff */
[----:B------:R-:W0:Y:S01]  /*80d0*/  F2I.S8.NTZ R20, R20 ;  /* 0x0000001400147305 */ /* 0x000e220000202100 */
[----:B------:R-:W-:Y:S02]  /*80e0*/  LOP3.LUT R8, R3, 0xff, RZ, 0xc0, !PT ;  /* 0x000000ff03087812 */ /* 0x000fe400078ec0ff */
[----:B------:R-:W-:-:S02]  /*80f0*/  PRMT R4, R4, 0x7710, RZ ;  /* 0x0000771004047816 */ /* 0x000fc400000000ff */
[----:B-1----:R-:W-:-:S03]  /*8100*/  PRMT R14, R14, 0x8880, RZ ;  /* 0x000088800e0e7816 */ /* 0x002fc600000000ff */
[----:B------:R-:W1:Y:S01]  /*8110*/  F2I.S8.NTZ R5, R5 ;  /* 0x0000000500057305 */ /* 0x000e620000202100 */
[----:B------:R-:W-:Y:S02]  /*8120*/  LOP3.LUT R7, R4, 0xff, RZ, 0xc0, !PT ;  /* 0x000000ff04077812 */ /* 0x000fe400078ec0ff */
[----:B------:R-:W-:Y:S02]  /*8130*/  SHF.L.U64.HI R4, R8, 0x10, RZ ;  /* 0x0000001008047819 */ /* 0x000fe400000102ff */
[----:B------:R-:W-:Y:S02]  /*8140*/  SHF.L.U64.HI R3, R7, 0x18, RZ ;  /* 0x0000001807037819 */ /* 0x000fe400000102ff */
[----:B0-----:R-:W-:Y:S01]  /*8150*/  PRMT R20, R20, 0x8880, RZ ;  /* 0x0000888014147816 */ /* 0x001fe200000000ff */
[----:B------:R-:W0:Y:S01]  /*8160*/  F2I.S8.NTZ R13, R13 ;  /* 0x0000000d000d7305 */ /* 0x000e220000202100 */
[----:B------:R-:W-:Y:S02]  /*8170*/  LOP3.LUT R3, R3, R4, R9, 0xfe, !PT ;  /* 0x0000000403037212 */ /* 0x000fe400078efe09 */
[----:B------:R-:W-:-:S02]  /*8180*/  PRMT R2, R20, 0x7710, RZ ;  /* 0x0000771014027816 */ /* 0x000fc400000000ff */
[----:B------:R-:W-:Y:S02]  /*8190*/  SHF.L.U32 R4, R8, 0x10, RZ ;  /* 0x0000001008047819 */ /* 0x000fe400000006ff */
[----:B-1----:R-:W-:Y:S01]  /*81a0*/  PRMT R10, R5, 0x8880, RZ ;  /* 0x00008880050a7816 */ /* 0x002fe200000000ff */
[----:B------:R1:W2:Y:S01]  /*81b0*/  F2I.S8.NTZ R6, R0 ;  /* 0x0000000000067305 */ /* 0x0002a20000202100 */
[----:B------:R-:W-:-:S04]  /*81c0*/  LOP3.LUT R2, R2, 0xff, RZ, 0xc0, !PT ;  /* 0x000000ff02027812 */ /* 0x000fc800078ec0ff */
[----:B------:R-:W-:Y:S02]  /*81d0*/  LOP3.LUT R2, R2, 0xffffff00, R3, 0xf8, !PT ;  /* 0xffffff0002027812 */ /* 0x000fe400078ef803 */
[----:B0-----:R-:W-:Y:S02]  /*81e0*/  PRMT R13, R13, 0x8880, RZ ;  /* 0x000088800d0d7816 */ /* 0x001fe400000000ff */
[----:B-1----:R-:W-:-:S04]  /*81f0*/  PRMT R0, R14, 0x7710, RZ ;  /* 0x000077100e007816 */ /* 0x002fc800000000ff */
[----:B------:R-:W-:Y:S02]  /*8200*/  PRMT R5, R0, 0x6540, R11 ;  /* 0x0000654000057816 */ /* 0x000fe4000000000b */
[----:B------:R-:W-:Y:S01]  /*8210*/  PRMT R0, R10, 0x7710, RZ ;  /* 0x000077100a007816 */ /* 0x000fe200000000ff */
[----:B------:R-:W-:Y:S01]  /*8220*/  IMAD.U32 R10, RZ, RZ, UR6 ;  /* 0x00000006ff0a7e24 */ /* 0x000fe2000f8e00ff */
[----:B--2---:R-:W-:Y:S02]  /*8230*/  PRMT R6, R6, 0x8880, RZ ;  /* 0x0000888006067816 */ /* 0x004fe400000000ff */
[----:B------:R-:W-:Y:S01]  /*8240*/  PRMT R3, R0, 0x7604, RZ ;  /* 0x0000760400037816 */ /* 0x000fe200000000ff */
[----:B------:R-:W-:Y:S01]  /*8250*/  IMAD R21, R10, 0xe0, R21 ;  /* 0x000000e00a157824 */ /* 0x000fe200078e0215 */
[----:B------:R-:W-:Y:S02]  /*8260*/  PRMT R0, R13, 0x7710, RZ ;  /* 0x000077100d007816 */ /* 0x000fe400000000ff */
[----:B------:R-:W-:-:S02]  /*8270*/  LOP3.LUT R3, R3, 0xffff00ff, R2, 0xf8, !PT ;  /* 0xffff00ff03037812 */ /* 0x000fc400078ef802 */
[----:B------:R-:W-:Y:S02]  /*8280*/  PRMT R0, R0, 0x7054, RZ ;  /* 0x0000705400007816 */ /* 0x000fe400000000ff */
        /* <DEDUP_REMOVED lines=9> */
.L_x_3210:
[----:B------:R-:W-:Y:S01]  /*8320*/  IMAD.MOV.U32 R12, RZ, RZ, 0x10 ;  /* 0x00000010ff0c7424 */ /* 0x000fe200078e00ff */
[----:B------:R-:W-:Y:S01]  /*8330*/  MOV R11, 0x1f ;  /* 0x0000001f000b7802 */ /* 0x000fe20000000f00 */
[----:B------:R-:W-:-:S07]  /*8340*/  IMAD.MOV.U32 R15, RZ, RZ, -0x1 ;  /* 0xffffffffff0f7424 */ /* 0x000fce00078e00ff */
[----:B-1----:R-:W-:Y:S05]  /*8350*/  WARPSYNC.COLLECTIVE R15, `(.L_x_3253) ;  /* 0x000000000f087348 */ /* 0x002fea0003c00000 */
[----:B------:R0:W2:Y:S02]  /*8360*/  SHFL.BFLY P6, R14, R13, R12, R11 ;  /* 0x0c00000c0d0e7389 */ /* 0x0000a400000c000b */
[----:B012---:R-:W-:Y:S01]  /*8370*/  ENDCOLLECTIVE ;  /* 0x000000000000791b */ /* 0x007fe20003800000 */
.L_x_3253:
[----:B------:R-:W-:Y:S02]  /*8380*/  IMAD.MOV.U32 R12, RZ, RZ, 0x8 ;  /* 0x00000008ff0c7424 */ /* 0x000fe400078e00ff */
[----:B------:R-:W-:-:S05]  /*8390*/  FADD.FTZ R0, R13, R14 ;  /* 0x0000000e0d007221 */ /* 0x000fca0000010000 */
[----:B------:R-:W-:-:S07]  /*83a0*/  MOV R13, R0 ;  /* 0x00000000000d7202 */ /* 0x000fce0000000f00 */
[----:B------:R-:W-:Y:S05]  /*83b0*/  WARPSYNC.COLLECTIVE R15, `(.L_x_3254) ;  /* 0x000000000f087348 */ /* 0x000fea0003c00000 */
[----:B------:R0:W1:Y:S02]  /*83c0*/  SHFL.BFLY P6, R14, R13, R12, R11 ;  /* 0x0c00000c0d0e7389 */ /* 0x00006400000c000b */
[----:B01----:R-:W-:Y:S01]  /*83d0*/  ENDCOLLECTIVE ;  /* 0x000000000000791b */ /* 0x003fe20003800000 */
.L_x_3254:
[----:B------:R-:W-:Y:S02]  /*83e0*/  IMAD.MOV.U32 R12, RZ, RZ, 0x4 ;  /* 0x00000004ff0c7424 */ /* 0x000fe400078e00ff */
[----:B------:R-:W-:-:S05]  /*83f0*/  FADD.FTZ R2, R0, R14 ;  /* 0x0000000e00027221 */ /* 0x000fca0000010000 */
[----:B------:R-:W-:-:S07]  /*8400*/  MOV R13, R2 ;  /* 0x00000002000d7202 */ /* 0x000fce0000000f00 */
[----:B------:R-:W-:Y:S05]  /*8410*/  WARPSYNC.COLLECTIVE R15, `(.L_x_3255) ;  /* 0x000000000f087348 */ /* 0x000fea0003c00000 */
[----:B------:R0:W1:Y:S02]  /*8420*/  SHFL.BFLY P6, R14, R13, R12, R11 ;  /* 0x0c00000c0d0e7389 */ /* 0x00006400000c000b */
[----:B01----:R-:W-:Y:S01]  /*8430*/  ENDCOLLECTIVE ;  /* 0x000000000000791b */ /* 0x003fe20003800000 */
.L_x_3255:
[----:B------:R-:W-:Y:S02]  /*8440*/  IMAD.MOV.U32 R12, RZ, RZ, 0x2 ;  /* 0x00000002ff0c7424 */ /* 0x000fe400078e00ff */
[----:B------:R-:W-:-:S05]  /*8450*/  FADD.FTZ R3, R2, R14 ;  /* 0x0000000e02037221 */ /* 0x000fca0000010000 */
[----:B------:R-:W-:-:S07]  /*8460*/  MOV R13, R3 ;  /* 0x00000003000d7202 */ /* 0x000fce0000000f00 */
[----:B------:R-:W-:Y:S05]  /*8470*/  WARPSYNC.COLLECTIVE R15, `(.L_x_3256) ;  /* 0x000000000f087348 */ /* 0x000fea0003c00000 */
[----:B------:R0:W1:Y:S02]  /*8480*/  SHFL.BFLY P6, R14, R13, R12, R11 ;  /* 0x0c00000c0d0e7389 */ /* 0x00006400000c000b */
[----:B01----:R-:W-:Y:S01]  /*8490*/  ENDCOLLECTIVE ;  /* 0x000000000000791b */ /* 0x003fe20003800000 */
.L_x_3256:
[----:B------:R-:W-:Y:S02]  /*84a0*/  IMAD.MOV.U32 R12, RZ, RZ, 0x1 ;  /* 0x00000001ff0c7424 */ /* 0x000fe400078e00ff */
[----:B------:R-:W-:-:S05]  /*84b0*/  FADD.FTZ R4, R3, R14 ;  /* 0x0000000e03047221 */ /* 0x000fca0000010000 */
[----:B------:R-:W-:-:S07]  /*84c0*/  MOV R13, R4 ;  /* 0x00000004000d7202 */ /* 0x000fce0000000f00 */
[----:B------:R-:W-:Y:S05]  /*84d0*/  WARPSYNC.COLLECTIVE R15, `(.L_x_3257) ;  /* 0x000000000f087348 */ /* 0x000fea0003c00000 */
[----:B------:R0:W1:Y:S02]  /*84e0*/  SHFL.BFLY P6, R14, R13, R12, R11 ;  /* 0x0c00000c0d0e7389 */ /* 0x00006400000c000b */
[----:B01----:R-:W-:Y:S01]  /*84f0*/  ENDCOLLECTIVE ;  /* 0x000000000000791b */ /* 0x003fe20003800000 */
.L_x_3257:
[----:B------:R-:W-:Y:S05]  /*8500*/  BRA `(.L_x_3258) ;  /* 0xffffffa000a07947 */ /* 0x000fea000383ffff */
.L_x_3214:
[----:B------:R-:W-:Y:S01]  /*8510*/  BSSY B1, `(.L_x_3259) ;  /* 0x0000007000017945 */ /* 0x000fe20003800000 */
[----:B------:R-:W-:Y:S01]  /*8520*/  MOV R12, 0x2 ;  /* 0x00000002000c7802 */ /* 0x000fe20000000f00 */
[----:B------:R-:W-:Y:S01]  /*8530*/  IMAD.MOV.U32 R11, RZ, RZ, 0x1f ;  /* 0x0000001fff0b7424 */ /* 0x000fe200078e00ff */
[----:B------:R-:W-:-:S07]  /*8540*/  MOV R15, 0xffffffff ;  /* 0xffffffff000f7802 */ /* 0x000fce0000000f00 */
[----:B------:R-:W-:Y:S05]  /*8550*/  WARPSYNC.COLLECTIVE R15, `(.L_x_3260) ;  /* 0x000000000f087348 */ /* 0x000fea0003c00000 */
[----:B------:R0:W1:Y:S02]  /*8560*/  SHFL.BFLY P6, R14, R13, R12, R11 ;  /* 0x0c00000c0d0e7389 */ /* 0x00006400000c000b */
[----:B01----:R-:W-:Y:S01]  /*8570*/  ENDCOLLECTIVE ;  /* 0x000000000000791b */ /* 0x003fe20003800000 */
.L_x_3260:
[----:B------:R-:W-:Y:S05]  /*8580*/  BSYNC B1 ;  /* 0x0000000000017941 */ /* 0x000fea0003800000 */
.L_x_3259:
[----:B------:R-:W-:Y:S01]  /*8590*/  HFMA2.MMA R11, -RZ, RZ, 0, 1.847743988037109375e-06 ;  /* 0x0000001fff0b7435 */ /* 0x000fe200000001ff */
[----:B------:R-:W-:Y:S01]  /*85a0*/  FADD.FTZ R13, R13, R14 ;  /* 0x0000000e0d0d7221 */ /* 0x000fe20000010000 */
[----:B------:R-:W-:Y:S02]  /*85b0*/  IMAD.MOV.U32 R12, RZ, RZ, 0x1 ;  /* 0x00000001ff0c7424 */ /* 0x000fe400078e00ff */
[----:B------:R-:W-:-:S07]  /*85c0*/  IMAD.MOV.U32 R15, RZ, RZ, -0x1 ;  /* 0xffffffffff0f7424 */ /* 0x000fce00078e00ff */
[----:B------:R-:W-:Y:S05]  /*85d0*/  WARPSYNC.COLLECTIVE R15, `(.L_x_3261) ;  /* 0x000000000f087348 */ /* 0x000fea0003c00000 */
[----:B------:R0:W1:Y:S02]  /*85e0*/  SHFL.BFLY P6, R14, R13, R12, R11 ;  /* 0x0c00000c0d0e7389 */ /* 0x00006400000c000b */
[----:B01----:R-:W-:Y:S01]  /*85f0*/  ENDCOLLECTIVE ;  /* 0x000000000000791b */ /* 0x003fe20003800000 */
.L_x_3261:
[----:B------:R-:W-:Y:S05]  /*8600*/  BRA `(.L_x_3262) ;  /* 0xffffffc800d87947 */ /* 0x000fea000383ffff */
.L_x_3218:
[----:B-1----:R-:W-:Y:S01]  /*8610*/  HFMA2.MMA R11, -RZ, RZ, 0, 1.847743988037109375e-06 ;  /* 0x0000001fff0b7435 */ /* 0x002fe200000001ff */
[----:B------:R-:W-:Y:S01]  /*8620*/  BSSY B0, `(.L_x_3263) ;  /* 0x0000007000007945 */ /* 0x000fe20003800000 */
[----:B0-----:R-:W-:Y:S01]  /*8630*/  MOV R13, R78 ;  /* 0x0000004e000d7202 */ /* 0x001fe20000000f00 */
[----:B------:R-:W-:Y:S02]  /*8640*/  IMAD.MOV.U32 R12, RZ, RZ, 0x10 ;  /* 0x00000010ff0c7424 */ /* 0x000fe400078e00ff */
[----:B------:R-:W-:-:S07]  /*8650*/  IMAD.MOV.U32 R15, RZ, RZ, -0x1 ;  /* 0xffffffffff0f7424 */ /* 0x000fce00078e00ff */
[----:B--23--:R-:W-:Y:S05]  /*8660*/  WARPSYNC.COLLECTIVE R15, `(.L_x_3264) ;  /* 0x000000000f087348 */ /* 0x00cfea0003c00000 */
[----:B------:R0:W1:Y:S02]  /*8670*/  SHFL.BFLY P6, R14, R13, R12, R11 ;  /* 0x0c00000c0d0e7389 */ /* 0x00006400000c000b */
[----:B0123--:R-:W-:Y:S01]  /*8680*/  ENDCOLLECTIVE ;  /* 0x000000000000791b */ /* 0x00ffe20003800000 */
.L_x_3264:
[----:B------:R-:W-:Y:S05]  /*8690*/  BSYNC B0 ;  /* 0x0000000000007941 */ /* 0x000fea0003800000 */
.L_x_3263:
[----:B------:R-:W-:Y:S01]  /*86a0*/  FMNMX.FTZ R13, R14, R78, !PT ;  /* 0x0000004e0e0d7209 */ /* 0x000fe20007810000 */
[----:B------:R-:W-:Y:S01]  /*86b0*/  IMAD.MOV.U32 R11, RZ, RZ, 0x1f ;  /* 0x0000001fff0b7424 */ /* 0x000fe200078e00ff */
[----:B------:R-:W-:Y:S02]  /*86c0*/  MOV R12, 0x8 ;  /* 0x00000008000c7802 */ /* 0x000fe40000000f00 */
[----:B------:R-:W-:-:S07]  /*86d0*/  MOV R15, 0xffffffff ;  /* 0xffffffff000f7802 */ /* 0x000fce0000000f00 */
[----:B------:R-:W-:Y:S05]  /*86e0*/  WARPSYNC.COLLECTIVE R15, `(.L_x_3265) ;  /* 0x000000000f087348 */ /* 0x000fea0003c00000 */
[----:B------:R0:W1:Y:S02]  /*86f0*/  SHFL.BFLY P6, R14, R13, R12, R11 ;  /* 0x0c00000c0d0e7389 */ /* 0x00006400000c000b */
[----:B01----:R-:W-:Y:S01]  /*8700*/  ENDCOLLECTIVE ;  /* 0x000000000000791b */ /* 0x003fe20003800000 */
.L_x_3265:
[----:B------:R-:W-:Y:S01]  /*8710*/  HFMA2.MMA R12, -RZ, RZ, 0, 2.384185791015625e-07 ;  /* 0x00000004ff0c7435 */ /* 0x000fe200000001ff */
[----:B------:R-:W-:-:S05]  /*8720*/  FMNMX.FTZ R3, R13, R14, !PT ;  /* 0x0000000e0d037209 */ /* 0x000fca0007810000 */
[----:B------:R-:W-:-:S07]  /*8730*/  IMAD.MOV.U32 R13, RZ, RZ, R3 ;  /* 0x000000ffff0d7224 */ /* 0x000fce00078e0003 */
[----:B------:R-:W-:Y:S05]  /*8740*/  WARPSYNC.COLLECTIVE R15, `(.L_x_3266) ;  /* 0x000000000f087348 */ /* 0x000fea0003c00000 */
[----:B------:R0:W1:Y:S02]  /*8750*/  SHFL.BFLY P6, R14, R13, R12, R11 ;  /* 0x0c00000c0d0e7389 */ /* 0x00006400000c000b */
[----:B01----:R-:W-:Y:S01]  /*8760*/  ENDCOLLECTIVE ;  /* 0x000000000000791b */ /* 0x003fe20003800000 */
.L_x_3266:
[----:B------:R-:W-:Y:S05]  /*8770*/  BRA `(.L_x_3267) ;  /* 0xffffffcc00547947 */ /* 0x000fea000383ffff */
.L_x_3268:
        /* <DEDUP_REMOVED lines=16> */
.L_x_4252:


//--------------------- .text._ZN4mmha33masked_multihead_attention_kernelItLi224ELi256ELi1ELi32ELi256ELb0ELb0EEEv26Multihead_attention_paramsIT_XT5_EE --------------------------
	.section	.text._ZN4mmha33masked_multihead_attention_kernelItLi224ELi256ELi1ELi32ELi256ELb0ELb0EEEv26Multihead_attention_paramsIT_XT5_EE,"ax",@progbits
	.align	128
        .global         _ZN4mmha33masked_multihead_attention_kernelItLi224ELi256ELi1ELi32ELi256ELb0ELb0EEEv26Multihead_attention_paramsIT_XT5_EE
        .type           _ZN4mmha33masked_multihead_attention_kernelItLi224ELi256ELi1ELi32ELi256ELb0ELb0EEEv26Multihead_attention_paramsIT_XT5_EE,@function
        .size           _ZN4mmha33masked_multihead_attention_kernelItLi224ELi256ELi1ELi32ELi256ELb0ELb0EEEv26Multihead_attention_paramsIT_XT5_EE,(.L_x_4253 - _ZN4mmha33masked_multihead_attention_kernelItLi224ELi256ELi1ELi32ELi256ELb0ELb0EEEv26Multihead_attention_paramsIT_XT5_EE)
        .other          _ZN4mmha33masked_multihead_attention_kernelItLi224ELi256ELi1ELi32ELi256ELb0ELb0EEEv26Multihead_attention_paramsIT_XT5_EE,@"STO_CUDA_ENTRY STV_DEFAULT"
_ZN4mmha33masked_multihead_attention_kernelItLi224ELi256ELi1ELi32ELi256ELb0ELb0EEEv26Multihead_attention_paramsIT_XT5_EE:
.text._ZN4mmha33masked_multihead_attention_kernelItLi224ELi256ELi1ELi32ELi256ELb0ELb0EEEv26Multihead_attention_paramsIT_XT5_EE:
[----:B------:R-:W0:Y:S01]  /*0000*/  LDC R1, c[0x0][0x28] ;  /* 0x00000a00ff017b82 */ /* 0x000e220000000800 */
[----:B------:R-:W-:Y:S01]  /*0010*/  ULDC.64 UR4, c[0x0][0x320] ;  /* 0x0000c80000047ab9 */ /* 0x000fe20000000a00 */
[----:B------:R-:W-:Y:S01]  /*0020*/  ULDC.64 UR36, c[0x0][0x208] ;  /* 0x0000820000247ab9 */ /* 0x000fe20000000a00 */
[----:B------:R-:W-:-:S05]  /*0030*/  ISETP.NE.U32.AND P0, PT, RZ, UR4, PT ;  /* 0x00000004ff007c0c */ /* 0x000fca000bf05070 */
[----:B------:R-:W1:Y:S01]  /*0040*/  S2UR UR45, SR_CTAID.Y ;  /* 0x00000000002d79c3 */ /* 0x000e620000002600 */
[----:B0-----:R-:W-:Y:S01]  /*0050*/  VIADD R1, R1, 0xffffffb8 ;  /* 0xffffffb801017836 */ /* 0x001fe20000000000 */
        /* <DEDUP_REMOVED lines=9> */
.L_x_3269:
        /* <DEDUP_REMOVED lines=11> */
[----:B------:R-:W-:Y:S01]  /*01a0*/  MOV R2, UR6 ;  /* 0x0000000600027c02 */ /* 0x000fe20008000f00 */
[----:B------:R-:W-:-:S05]  /*01b0*/  IMAD.U32 R3, RZ, RZ, UR7 ;  /* 0x00000007ff037e24 */ /* 0x000fca000f8e00ff */
[----:B------:R1:W2:Y:S01]  /*01c0*/  @P0 LDG.E R5, desc[UR36][R2.64] ;  /* 0x0000002402050981 */ /* 0x0002a2000c1e1900 */
[----:B0-----:R-:W0:Y:S02]  /*01d0*/  MUFU.RCP R0, R0 ;  /* 0x0000000000007308 */ /* 0x001e240000001000 */
[----:B0-----:R-:W-:Y:S01]  /*01e0*/  VIADD R4, R0, 0xffffffe ;  /* 0x0ffffffe00047836 */ /* 0x001fe20000000000 */
[----:B------:R-:W-:-:S05]  /*01f0*/  IABS R0, UR45 ;  /* 0x0000002d00007c13 */ /* 0x000fca0008000000 */
        /* <DEDUP_REMOVED lines=37> */
[----:B-1----:R-:W-:Y:S01]  /*0450*/  VIADD R4, R0, 0xffffffe ;  /* 0x0ffffffe00047836 */ /* 0x002fe20000000000 */
        /* <DEDUP_REMOVED lines=31> */
[----:B------:R-:W-:Y:S01]  /*0650*/  SHF.L.U32 R23, R22, 0x3, RZ ;  /* 0x0000000316177819 */ /* 0x000fe200000006ff */
[----:B------:R-:W-:Y:S02]  /*0660*/  USEL UR4, UR43, UR4, !UP3 ;  /* 0x000000042b047287 */ /* 0x000fe4000d800000 */
[----:B------:R-:W-:Y:S02]  /*0670*/  @!UP2 UIADD3 UR41, UR41, -UR10, URZ ;  /* 0x8000000a2929a290 */ /* 0x000fe4000fffe03f */
[----:B------:R-:W-:Y:S01]  /*0680*/  UISETP.LT.AND UP2, UPT, URZ, UR42, UPT ;  /* 0x0000002a3f00728c */ /* 0x000fe2000bf41270 */
[C---:B------:R-:W-:Y:S01]  /*0690*/  VIADD R9, R23.reuse, UR5 ;  /* 0x0000000517097c36 */ /* 0x040fe20008000000 */
        /* <DEDUP_REMOVED lines=53> */
.L_x_3271:
[----:B------:R-:W-:Y:S05]  /*09f0*/  BSYNC B0 ;  /* 0x0000000000007941 */ /* 0x000fea0003800000 */
.L_x_3270:
        /* <DEDUP_REMOVED lines=10> */
.L_x_3273:
        /* <DEDUP_REMOVED lines=35> */
.L_x_3274:
[----:B------:R-:W-:Y:S05]  /*0cd0*/  BSYNC B0 ;  /* 0x0000000000007941 */ /* 0x000fea0003800000 */
.L_x_3272:
        /* <DEDUP_REMOVED lines=25> */
[----:B------:R-:W-:Y:S01]  /*0e70*/  MOV R8, UR4 ;  /* 0x0000000400087c02 */ /* 0x000fe20008000f00 */
[----:B------:R-:W-:Y:S01]  /*0e80*/  @!UP1 UIMAD UR6, UR38, UR6, UR46 ;  /* 0x00000006260692a4 */ /* 0x000fe2000f8e022e */
[----:B------:R-:W-:Y:S01]  /*0e90*/  UMOV UR39, URZ ;  /* 0x0000003f00277c82 */ /* 0x000fe20008000000 */
[----:B------:R-:W-:Y:S01]  /*0ea0*/  ULDC.U8 UR4, c[0x0][0x294] ;  /* 0x0000a50000047ab9 */ /* 0x000fe20000000000 */
[----:B0-----:R-:W-:-:S04]  /*0eb0*/  @!P0 IMAD.WIDE R2, R9, 0x2, R2 ;  /* 0x0000000209028825 */ /* 0x001fc800078e0202 */
[----:B-1----:R-:W-:Y:S01]  /*0ec0*/  @!P2 IMAD.WIDE R4, R9, 0x2, R4 ;  /* 0x000000020904a825 */ /* 0x002fe200078e0204 */
[----:B------:R-:W4:Y:S03]  /*0ed0*/  @!P0 LDG.E.128 R28, desc[UR36][R2.64] ;  /* 0x00000024021c8981 */ /* 0x000f26000c1e1d00 */
[----:B------:R-:W-:Y:S01]  /*0ee0*/  IMAD.U32 R9, RZ, RZ, UR5 ;  /* 0x00000005ff097e24 */ /* 0x000fe2000f8e00ff */
[----:B------:R-:W4:Y:S01]  /*0ef0*/  @!P2 LDG.E.128 R12, desc[UR36][R4.64] ;  /* 0x00000024040ca981 */ /* 0x000f22000c1e1d00 */
[----:B------:R-:W-:-:S03]  /*0f00*/  IMAD.U32 R0, RZ, RZ, UR6 ;  /* 0x00000006ff007e24 */ /* 0x000fc6000f8e00ff */
        /* <DEDUP_REMOVED lines=64> */
[----:B------:R-:W-:Y:S01]  /*1310*/  HFMA2.MMA R8, -RZ, RZ, 0, 8.0049037933349609375e-05 ;  /* 0x0000053fff087435 */ /* 0x000fe200000001ff */
[----:B------:R-:W-:Y:S01]  /*1320*/  IMAD.U32 R6, RZ, RZ, UR4 ;  /* 0x00000004ff067e24 */ /* 0x000fe2000f8e00ff */
[----:B------:R-:W-:Y:S01]  /*1330*/  MOV R10, UR6 ;  /* 0x00000006000a7c02 */ /* 0x000fe20008000f00 */
[----:B------:R-:W-:Y:S01]  /*1340*/  IMAD.U32 R7, RZ, RZ, UR5 ;  /* 0x00000005ff077e24 */ /* 0x000fe2000f8e00ff */
[----:B------:R-:W-:Y:S01]  /*1350*/  MOV R13, RZ ;  /* 0x000000ff000d7202 */ /* 0x000fe20000000f00 */
[----:B------:R-:W-:-:S02]  /*1360*/  IMAD.U32 R11, RZ, RZ, UR7 ;  /* 0x00000007ff0b7e24 */ /* 0x000fc4000f8e00ff */
[----:B0-----:R-:W-:-:S07]  /*1370*/  IMAD.MOV.U32 R12, RZ, RZ, 0x1 ;  /* 0x00000001ff0c7424 */ /* 0x001fce00078e00ff */
[----:B------:R-:W-:-:S07]  /*1380*/  LEPC R20, `(.L_x_3277) ;  /* 0x000000001014794e */ /* 0x000fce0000000000 */
[----:B-1----:R-:W-:Y:S05]  /*1390*/  CALL.ABS.NOINC R2 ;  /* 0x0000000002007343 */ /* 0x002fea0003c00000 */
.L_x_3277:
        /* <DEDUP_REMOVED lines=8> */
[----:B------:R-:W-:-:S05]  /*1420*/  LEA R32, R0, R3, 0x1 ;  /* 0x0000000300207211 */ /* 0x000fca00078e08ff */
        /* <DEDUP_REMOVED lines=15> */
[----:B------:R-:W-:Y:S02]  /*1520*/  SHF.R.S32.HI R0, RZ, 0x1f, R5 ;  /* 0x0000001fff007819 */ /* 0x000fe40000011405 */
[----:B------:R-:W-:Y:S01]  /*1530*/  LEA R39, R6, R35, 0x1 ;  /* 0x0000002306277211 */ /* 0x000fe200078e08ff */
[----:B------:R-:W-:Y:S01]  /*1540*/  IMAD R37, R28, 0x2, R35 ;  /* 0x000000021c257824 */ /* 0x000fe200078e0223 */
[----:B------:R-:W1:Y:S01]  /*1550*/  LDS.64 R8, [R35] ;  /* 0x0000000023087984 */ /* 0x000e620000000a00 */
[----:B------:R-:W-:Y:S02]  /*1560*/  LEA.HI R0, R0, R5, RZ, 0x2 ;  /* 0x0000000500007211 */ /* 0x000fe400078f10ff */
[----:B------:R-:W-:Y:S01]  /*1570*/  IMAD R41, R6, 0x2, R37 ;  /* 0x0000000206297824 */ /* 0x000fe200078e0225 */
[----:B0-----:R-:W0:Y:S01]  /*1580*/  LDS.64 R18, [R37] ;  /* 0x0000000025127984 */ /* 0x001e220000000a00 */
[----:B------:R-:W-:-:S03]  /*1590*/  SHF.L.U32 R0, R0, 0x1, RZ ;  /* 0x0000000100007819 */ /* 0x000fc600000006ff */
[----:B------:R-:W2:Y:S01]  /*15a0*/  LDS.64 R10, [R39] ;  /* 0x00000000270a7984 */ /* 0x000ea20000000a00 */
[----:B------:R-:W-:-:S03]  /*15b0*/  LOP3.LUT R5, R0, 0xfffffff8, RZ, 0xc0, !PT ;  /* 0xfffffff800057812 */ /* 0x000fc600078ec0ff */
[----:B------:R-:W3:Y:S01]  /*15c0*/  LDS.64 R12, [R41] ;  /* 0x00000000290c7984 */ /* 0x000ee20000000a00 */
        /* <DEDUP_REMOVED lines=29> */
[----:B------:R-:W-:Y:S02]  /*17a0*/  HADD2.F32 R31, -RZ, R19.H1_H1 ;  /* 0x30000013ff1f7230 */ /* 0x000fe40000004100 */
        /* <DEDUP_REMOVED lines=14> */
[----:B------:R-:W-:Y:S01]  /*1890*/  I2FP.F32.S32 R0, UR4 ;  /* 0x0000000400007c45 */ /* 0x000fe20008201400 */
[----:B------:R-:W-:Y:S02]  /*18a0*/  HADD2.F32 R19, -RZ, R26.H0_H0 ;  /* 0x2000001aff137230 */ /* 0x000fe40000004100 */
[----:B------:R-:W-:-:S04]  /*18b0*/  FMUL.FTZ R7, R4, 13.28771209716796875 ;  /* 0x41549a7804077820 */ /* 0x000fc80000410000 */
        /* <DEDUP_REMOVED lines=67> */
.L_x_3281:
[----:B------:R-:W-:Y:S05]  /*1cf0*/  BSYNC B1 ;  /* 0x0000000000017941 */ /* 0x000fea0003800000 */
.L_x_3280:
        /* <DEDUP_REMOVED lines=31> */
.L_x_3279:
[----:B------:R-:W-:Y:S05]  /*1ef0*/  BSYNC B0 ;  /* 0x0000000000007941 */ /* 0x000fea0003800000 */
.L_x_3278:
[----:B------:R-:W-:Y:S06]  /*1f00*/  BAR.SYNC.DEFER_BLOCKING 0x0 ;  /* 0x0000000000007b1d */ /* 0x000fec0000010000 */
[----:B0-----:R0:W2:Y:S04]  /*1f10*/  @P6 LDS.128 R16, [R32] ;  /* 0x0000000020106984 */ /* 0x0010a80000000c00 */
[----:B------:R0:W3:Y:S01]  /*1f20*/  @P6 LDS.128 R24, [R34] ;  /* 0x0000000022186984 */ /* 0x0000e20000000c00 */
[----:B------:R-:W-:Y:S06]  /*1f30*/  BAR.SYNC.DEFER_BLOCKING 0x0 ;  /* 0x0000000000007b1d */ /* 0x000fec0000010000 */
[----:B------:R-:W-:Y:S05]  /*1f40*/  BRA `(.L_x_3276) ;  /* 0x0000000400907947 */ /* 0x000fea0003800000 */
.L_x_3275:
        /* <DEDUP_REMOVED lines=31> */
[--C-:B------:R-:W-:Y:S02]  /*2140*/  HADD2.F32 R19, -RZ, R26.reuse.H1_H1 ;  /* 0x3000001aff137230 */ /* 0x100fe40000004100 */
[----:B------:R-:W-:Y:S02]  /*2150*/  HADD2.F32 R18, -RZ, R25.H0_H0 ;  /* 0x20000019ff127230 */ /* 0x000fe40000004100 */
[----:B------:R-:W-:Y:S01]  /*2160*/  HADD2.F32 R26, -RZ, R26.H0_H0 ;  /* 0x2000001aff1a7230 */ /* 0x000fe20000004100 */
[----:B------:R-:W1:Y:S01]  /*2170*/  MUFU.EX2 R2, -R2 ;  /* 0x8000000200027308 */ /* 0x000e620000000800 */
[--C-:B------:R-:W-:Y:S02]  /*2180*/  HADD2.F32 R25, -RZ, R27.reuse.H1_H1 ;  /* 0x3000001bff197230 */ /* 0x100fe40000004100 */
[----:B------:R-:W-:-:S05]  /*2190*/  HADD2.F32 R30, -RZ, R27.H0_H0 ;  /* 0x2000001bff1e7230 */ /* 0x000fca0000004100 */
        /* <DEDUP_REMOVED lines=62> */
.L_x_3282:
[----:B------:R-:W-:Y:S05]  /*2580*/  BSYNC B0 ;  /* 0x0000000000007941 */ /* 0x000fea0003800000 */
.L_x_3276:
[----:B------:R-:W-:Y:S01]  /*2590*/  ISETP.GT.AND P0, PT, R22, 0x1f, PT ;  /* 0x0000001f1600780c */ /* 0x000fe20003f04270 */
[----:B------:R-:W-:Y:S01]  /*25a0*/  BSSY B0, `(.L_x_3283) ;  /* 0x0000025000007945 */ /* 0x000fe20003800000 */
[----:B-1----:R-:W-:-:S11]  /*25b0*/  HFMA2.MMA R4, -RZ, RZ, 0, 0 ;  /* 0x00000000ff047435 */ /* 0x002fd600000001ff */
        /* <DEDUP_REMOVED lines=34> */
.L_x_3404:
[----:B-12---:R-:W-:-:S07]  /*27e0*/  FADD.FTZ R4, R4, R14 ;  /* 0x0000000e04047221 */ /* 0x006fce0000010000 */
.L_x_3284:
[----:B------:R-:W-:Y:S05]  /*27f0*/  BSYNC B0 ;  /* 0x0000000000007941 */ /* 0x000fea0003800000 */
.L_x_3283:
        /* <DEDUP_REMOVED lines=29> */
.L_x_3286:
[----:B------:R-:W-:Y:S05]  /*29d0*/  WARPSYNC.ALL ;  /* 0x0000000000007948 */ /* 0x000fea0003800000 */
[----:B------:R-:W-:Y:S02]  /*29e0*/  UIADD3 UR4, UR40, 0x1f, -UR42 ;  /* 0x0000001f28047890 */ /* 0x000fe4000fffe82a */
[----:B------:R-:W-:Y:S01]  /*29f0*/  VIADD R116, R22, UR42 ;  /* 0x0000002a16747c36 */ /* 0x000fe20008000000 */
[----:B------:R-:W-:Y:S01]  /*2a00*/  BAR.SYNC.DEFER_BLOCKING 0x0 ;  /* 0x0000000000007b1d */ /* 0x000fe20000010000 */
[----:B------:R-:W-:-:S04]  /*2a10*/  USHF.R.S32.HI UR5, URZ, 0x1f, UR4 ;  /* 0x0000001f3f057899 */ /* 0x000fc80008011404 */
[----:B------:R-:W-:Y:S01]  /*2a20*/  ULEA.HI UR5, UR5, UR4, URZ, 0x5 ;  /* 0x0000000405057291 */ /* 0x000fe2000f8f283f */
[----:B------:R-:W-:Y:S01]  /*2a30*/  BSSY B0, `(.L_x_3287) ;  /* 0x00002ec000007945 */ /* 0x000fe20003800000 */
[----:B------:R-:W-:Y:S01]  /*2a40*/  ULDC UR16, c[0x0][0x2a0] ;  /* 0x0000a80000107ab9 */ /* 0x000fe20000000800 */
[----:B------:R-:W-:Y:S01]  /*2a50*/  ULDC.64 UR12, c[0x0][0x248] ;  /* 0x00009200000c7ab9 */ /* 0x000fe20000000a00 */
[----:B------:R-:W-:Y:S01]  /*2a60*/  ULOP3.LUT UR5, UR5, 0xffffffe0, URZ, 0xc0, !UPT ;  /* 0xffffffe005057892 */ /* 0x000fe2000f8ec03f */
[----:B------:R-:W-:Y:S01]  /*2a70*/  ULDC.64 UR10, c[0x0][0x2b0] ;  /* 0x0000ac00000a7ab9 */ /* 0x000fe20000000a00 */
[----:B------:R-:W-:Y:S02]  /*2a80*/  ULDC.64 UR18, c[0x0][0x2c8] ;  /* 0x0000b20000127ab9 */ /* 0x000fe40000000a00 */
[----:B------:R-:W-:Y:S01]  /*2a90*/  UIADD3 UR7, UR42, UR5, URZ ;  /* 0x000000052a077290 */ /* 0x000fe2000fffe03f */
[----:B------:R-:W-:Y:S02]  /*2aa0*/  ULDC.64 UR14, c[0x0][0x2d8] ;  /* 0x0000b600000e7ab9 */ /* 0x000fe40000000a00 */
[----:B------:R-:W-:-:S02]  /*2ab0*/  ULDC.64 UR4, c[0x0][0x280] ;  /* 0x0000a00000047ab9 */ /* 0x000fc40000000a00 */
[----:B------:R-:W-:Y:S01]  /*2ac0*/  UIMAD UR4, UR44, UR4, UR46 ;  /* 0x000000042c0472a4 */ /* 0x000fe2000f8e022e */
[----:B------:R-:W-:-:S03]  /*2ad0*/  ISETP.GE.AND P0, PT, R116, UR7, PT ;  /* 0x0000000774007c0c */ /* 0x000fc6000bf06270 */
[----:B------:R-:W-:-:S10]  /*2ae0*/  UIMAD UR6, UR4, 0xe0, URZ ;  /* 0x000000e0040678a4 */ /* 0x000fd4000f8e023f */
[----:B------:R-:W-:Y:S05]  /*2af0*/  @P0 BRA `(.L_x_3288) ;  /* 0x0000002c007c0947 */ /* 0x000fea0003800000 */
[----:B------:R-:W5:Y:S01]  /*2b00*/  S2UR UR8, SR_CgaCtaId ;  /* 0x00000000000879c3 */ /* 0x000f620000008800 */
[----:B------:R-:W-:Y:S01]  /*2b10*/  MOV R118, UR5 ;  /* 0x0000000500767c02 */ /* 0x000fe20008000f00 */
[----:B------:R-:W-:Y:S01]  /*2b20*/  UMOV UR4, 0x400 ;  /* 0x0000040000047882 */ /* 0x000fe20000000000 */
[----:B------:R-:W-:Y:S02]  /*2b30*/  HFMA2.MMA R2, -RZ, RZ, 0, 0 ;  /* 0x00000000ff027435 */ /* 0x000fe400000001ff */
[----:B-1----:R-:W-:-:S03]  /*2b40*/  IABS R0, R118 ;  /* 0x0000007600007213 */ /* 0x002fc60000000000 */
[----:B------:R-:W1:Y:S02]  /*2b50*/  LDC R117, c[0x0][0x2c0] ;  /* 0x0000b000ff757b82 */ /* 0x000e640000000800 */
[----:B------:R-:W-:-:S04]  /*2b60*/  IMAD.MOV.U32 R120, RZ, RZ, R0 ;  /* 0x000000ffff787224 */ /* 0x000fc800078e0000 */
[----:B------:R-:W0:Y:S01]  /*2b70*/  I2F.RP R0, R120 ;  /* 0x0000007800007306 */ /* 0x000e220000209400 */
[----:B-----5:R-:W-:-:S07]  /*2b80*/  ULEA UR4, UR8, UR4, 0x18 ;  /* 0x0000000408047291 */ /* 0x020fce000f8ec03f */
[----:B0-----:R-:W0:Y:S02]  /*2b90*/  MUFU.RCP R0, R0 ;  /* 0x0000000000007308 */ /* 0x001e240000001000 */
[----:B------:R-:W5:Y:S04]  /*2ba0*/  LDS.128 R12, [UR4+0x40] ;  /* 0x00004004ff0c7984 */ /* 0x000f680008000c00 */
[----:B------:R-:W2:Y:S04]  /*2bb0*/  LDS.128 R8, [UR4+0x50] ;  /* 0x00005004ff087984 */ /* 0x000ea80008000c00 */
[----:B----4-:R-:W4:Y:S04]  /*2bc0*/  LDS.128 R4, [UR4+0x60] ;  /* 0x00006004ff047984 */ /* 0x010f280008000c00 */
[----:B------:R-:W1:Y:S01]  /*2bd0*/  LDS.128 R248, [UR4+0x70] ;  /* 0x00007004fff87984 */ /* 0x000e620008000c00 */
[----:B0-----:R-:W-:Y:S01]  /*2be0*/  IADD3 R3, R0, 0xffffffe, RZ ;  /* 0x0ffffffe00037810 */ /* 0x001fe20007ffe0ff */
[----:B------:R-:W-:-:S02]  /*2bf0*/  IMAD R0, R118, UR6, RZ ;  /* 0x0000000676007c24 */ /* 0x000fc4000f8e02ff */
[----:B------:R-:W0:Y:S03]  /*2c00*/  LDS.128 R112, [UR4+0x80] ;  /* 0x00008004ff707984 */ /* 0x000e260008000c00 */
[----:B------:R-:W3:Y:S01]  /*2c10*/  F2I.FTZ.U32.TRUNC.NTZ R3, R3 ;  /* 0x0000000300037305 */ /* 0x000ee2000021f000 */
[----:B------:R-:W0:Y:S01]  /*2c20*/  LDS.128 R108, [UR4+0x90] ;  /* 0x00009004ff6c7984 */ /* 0x000e220008000c00 */
[----:B------:R-:W-:-:S03]  /*2c30*/  SHF.R.S32.HI R244, RZ, 0x1f, R0 ;  /* 0x0000001ffff47819 */ /* 0x000fc60000011400 */
[----:B------:R-:W0:Y:S04]  /*2c40*/  LDS.128 R104, [UR4+0xa0] ;  /* 0x0000a004ff687984 */ /* 0x000e280008000c00 */
[----:B------:R-:W0:Y:S04]  /*2c50*/  LDS.128 R100, [UR4+0xb0] ;  /* 0x0000b004ff647984 */ /* 0x000e280008000c00 */
[----:B------:R-:W0:Y:S01]  /*2c60*/  LDS.128 R96, [UR4+0xc0] ;  /* 0x0000c004ff607984 */ /* 0x000e220008000c00 */
[----:B---3--:R-:W-:-:S03]  /*2c70*/  IMAD.MOV R119, RZ, RZ, -R3 ;  /* 0x000000ffff777224 */ /* 0x008fc600078e0a03 */
[----:B------:R-:W3:Y:S01]  /*2c80*/  LDS.128 R92, [UR4+0xd0] ;  /* 0x0000d004ff5c7984 */ /* 0x000ee20008000c00 */
[----:B------:R-:W-:-:S03]  /*2c90*/  IMAD R119, R119, R120, RZ ;  /* 0x0000007877777224 */ /* 0x000fc600078e02ff */
[----:B-----5:R-:W-:Y:S01]  /*2ca0*/  STL.64 [R1+0x20], R12 ;  /* 0x0000200c01007387 */ /* 0x020fe20000100a00 */
[----:B------:R-:W-:-:S03]  /*2cb0*/  IMAD.HI.U32 R2, R3, R119, R2 ;  /* 0x0000007703027227 */ /* 0x000fc600078e0002 */
[----:B------:R-:W-:Y:S01]  /*2cc0*/  STL.64 [R1+0x28], R14 ;  /* 0x0000280e01007387 */ /* 0x000fe20000100a00 */
[----:B------:R-:W-:-:S03]  /*2cd0*/  IMAD R3, R118, 0xe0, RZ ;  /* 0x000000e076037824 */ /* 0x000fc600078e02ff */
[----:B--2---:R-:W-:Y:S04]  /*2ce0*/  STL.64 [R1+0x10], R8 ;  /* 0x0000100801007387 */ /* 0x004fe80000100a00 */
[----:B------:R-:W-:Y:S04]  /*2cf0*/  STL.64 [R1+0x18], R10 ;  /* 0x0000180a01007387 */ /* 0x000fe80000100a00 */
[----:B----4-:R-:W-:Y:S04]  /*2d00*/  STL.64 [R1], R4 ;  /* 0x0000000401007387 */ /* 0x010fe80000100a00 */
[----:B------:R-:W-:Y:S04]  /*2d10*/  STL.64 [R1+0x8], R6 ;  /* 0x0000080601007387 */ /* 0x000fe80000100a00 */
[----:B------:R-:W2:Y:S04]  /*2d20*/  LDS.128 R88, [UR4+0xe0] ;  /* 0x0000e004ff587984 */ /* 0x000ea80008000c00 */
        /* <DEDUP_REMOVED lines=20> */
[----:B------:R-:W0:Y:S01]  /*2e70*/  LDS.128 R4, [UR4+0x230] ;  /* 0x00023004ff047984 */ /* 0x000e220008000c00 */
[----:B------:R-:W-:-:S03]  /*2e80*/  ULDC UR4, c[0x0][0x298] ;  /* 0x0000a60000047ab9 */ /* 0x000fc60000000800 */
[----:B------:R5:W-:Y:S02]  /*2e90*/  STL [R1+0x34], R2 ;  /* 0x0000340201007387 */ /* 0x000be40000100800 */
[----:B-----5:R-:W-:Y:S01]  /*2ea0*/  IMAD.MOV.U32 R2, RZ, RZ, R116 ;  /* 0x000000ffff027224 */ /* 0x020fe200078e0074 */
[----:B-1234-:R-:W-:-:S07]  /*2eb0*/  IADD3 R116, R117, UR4, RZ ;  /* 0x0000000475747c10 */ /* 0x01efce000fffe0ff */
.L_x_3355:
[----:B-1----:R-:W1:Y:S01]  /*2ec0*/  LDC R252, c[0x0][0x284] ;  /* 0x0000a100fffc7b82 */ /* 0x002e620000000800 */
[----:B------:R-:W-:-:S04]  /*2ed0*/  ISETP.NE.U32.AND P0, PT, RZ, UR10, PT ;  /* 0x0000000aff007c0c */ /* 0x000fc8000bf05070 */
[----:B------:R-:W-:-:S13]  /*2ee0*/  ISETP.NE.AND.EX P0, PT, RZ, UR11, PT, P0 ;  /* 0x0000000bff007c0c */ /* 0x000fda000bf05300 */
[----:B------:R-:W-:Y:S01]  /*2ef0*/  @P0 SHF.R.S32.HI R247, RZ, 0x1f, R2 ;  /* 0x0000001ffff70819 */ /* 0x000fe20000011402 */
[----:B-1----:R-:W-:-:S05]  /*2f00*/  @P0 IMAD R246, R252, UR45, RZ ;  /* 0x0000002dfcf60c24 */ /* 0x002fca000f8e02ff */
[--C-:B------:R-:W-:Y:S02]  /*2f10*/  @P0 SHF.R.S32.HI R245, RZ, 0x1f, R246.reuse ;  /* 0x0000001ffff50819 */ /* 0x100fe400000114f6 */
[----:B------:R-:W-:-:S04]  /*2f20*/  @P0 IADD3 R246, P1, P2, R2, UR10, R246 ;  /* 0x0000000a02f60c10 */ /* 0x000fc8000fa3e0f6 */
[----:B------:R-:W-:-:S05]  /*2f30*/  @P0 IADD3.X R247, R247, UR11, R245, P1, P2 ;  /* 0x0000000bf7f70c10 */ /* 0x000fca0008fe44f5 */
[----:B------:R-:W2:Y:S01]  /*2f40*/  @P0 LDG.E.U8 R246, desc[UR36][R246.64] ;  /* 0x00000024f6f60981 */ /* 0x000ea2000c1e1100 */
[----:B------:R-:W-:Y:S02]  /*2f50*/  IABS R245, R2 ;  /* 0x0000000200f57213 */ /* 0x000fe40000000000 */
[----:B--2---:R-:W-:Y:S02]  /*2f60*/  ISETP.NE.AND P0, PT, R246, RZ, P0 ;  /* 0x000000fff600720c */ /* 0x004fe40000705270 */
[----:B------:R-:W2:Y:S01]  /*2f70*/  LDL R246, [R1+0x34] ;  /* 0x0000340001f67983 */ /* 0x000ea20000100800 */
[----:B------:R-:W-:Y:S01]  /*2f80*/  IABS R247, R252 ;  /* 0x000000fc00f77213 */ /* 0x000fe20000000000 */
[----:B------:R-:W-:Y:S01]  /*2f90*/  BSSY B1, `(.L_x_3289) ;  /* 0x000001a000017945 */ /* 0x000fe20003800000 */
[----:B------:R-:W-:Y:S02]  /*2fa0*/  ISETP.GE.AND P2, PT, R2, RZ, PT ;  /* 0x000000ff0200720c */ /* 0x000fe40003f46270 */
[----:B------:R-:W-:Y:S01]  /*2fb0*/  ISETP.NE.AND P3, PT, R252, RZ, PT ;  /* 0x000000fffc00720c */ /* 0x000fe20003f65270 */
[----:B--2---:R-:W-:-:S04]  /*2fc0*/  IMAD.HI.U32 R246, R246, R245, RZ ;  /* 0x000000f5f6f67227 */ /* 0x004fc800078e00ff */
[----:B------:R-:W-:-:S04]  /*2fd0*/  IMAD.MOV R246, RZ, RZ, -R246 ;  /* 0x000000fffff67224 */ /* 0x000fc800078e0af6 */
[----:B------:R-:W-:Y:S01]  /*2fe0*/  IMAD R245, R247, R246, R245 ;  /* 0x000000f6f7f57224 */ /* 0x000fe200078e02f5 */
[----:B------:R-:W-:-:S04]  /*2ff0*/  MOV R246, UR5 ;  /* 0x0000000500f67c02 */ /* 0x000fc80008000f00 */
[----:B------:R-:W-:-:S04]  /*3000*/  IABS R246, R246 ;  /* 0x000000f600f67213 */ /* 0x000fc80000000000 */
[----:B------:R-:W-:-:S13]  /*3010*/  ISETP.GT.U32.AND P1, PT, R246, R245, PT ;  /* 0x000000f5f600720c */ /* 0x000fda0003f24070 */
[----:B------:R-:W-:-:S05]  /*3020*/  @!P1 IMAD.IADD R245, R245, 0x1, -R247 ;  /* 0x00000001f5f59824 */ /* 0x000fca00078e0af7 */
[----:B------:R-:W-:-:S13]  /*3030*/  ISETP.GT.U32.AND P1, PT, R246, R245, PT ;  /* 0x000000f5f600720c */ /* 0x000fda0003f24070 */
[----:B------:R-:W-:Y:S02]  /*3040*/  @!P1 IADD3 R245, R245, -R247, RZ ;  /* 0x800000f7f5f59210 */ /* 0x000fe40007ffe0ff */
[----:B------:R-:W-:-:S03]  /*3050*/  ISETP.GE.AND P1, PT, R2, UR40, PT ;  /* 0x0000002802007c0c */ /* 0x000fc6000bf26270 */
[----:B------:R-:W-:Y:S01]  /*3060*/  @!P2 IMAD.MOV R245, RZ, RZ, -R245 ;  /* 0x000000fffff5a224 */ /* 0x000fe200078e0af5 */
[----:B------:R-:W-:-:S09]  /*3070*/  @!P3 LOP3.LUT R245, RZ, R252, RZ, 0x33, !PT ;  /* 0x000000fcfff5b212 */ /* 0x000fd200078e33ff */
[----:B-----5:R-:W-:Y:S05]  /*3080*/  @P1 BRA `(.L_x_3290) ;  /* 0x0000000000281947 */ /* 0x020fea0003800000 */
[----:B------:R-:W-:Y:S02]  /*3090*/  SHF.L.U32 R246, R245, 0x3, RZ ;  /* 0x00000003f5f67819 */ /* 0x000fe400000006ff */
[----:B------:R-:W-:Y:S02]  /*30a0*/  CS2R R118, SRZ ;  /* 0x0000000000767805 */ /* 0x000fe4000001ff00 */
[----:B------:R-:W-:Y:S02]  /*30b0*/  CS2R R116, SRZ ;  /* 0x0000000000747805 */ /* 0x000fe4000001ff00 */
[----:B------:R-:W-:-:S13]  /*30c0*/  ISETP.GE.AND P2, PT, R246, R3, PT ;  /* 0x00000003f600720c */ /* 0x000fda0003f46270 */
[----:B------:R-:W-:Y:S05]  /*30d0*/  @P2 BRA `(.L_x_3290) ;  /* 0x0000000000142947 */ /* 0x000fea0003800000 */
[----:B------:R-:W-:-:S04]  /*30e0*/  IADD3 R117, P2, R0, R246, RZ ;  /* 0x000000f600757210 */ /* 0x000fc80007f5e0ff */
[----:B------:R-:W-:Y:S02]  /*30f0*/  LEA.HI.X.SX32 R118, R246, R244, 0x1, P2 ;  /* 0x000000f4f6767211 */ /* 0x000fe400010f0eff */
[----:B------:R-:W-:-:S04]  /*3100*/  LEA R116, P2, R117, UR12, 0x1 ;  /* 0x0000000c75747c11 */ /* 0x000fc8000f8408ff */
[----:B------:R-:W-:-:S06]  /*3110*/  LEA.HI.X R117, R117, UR13, R118, 0x1, P2 ;  /* 0x0000000d75757c11 */ /* 0x000fcc00090f0c76 */
[----:B------:R-:W5:Y:S03]  /*3120*/  LDG.E.128 R116, desc[UR36][R116.64] ;  /* 0x0000002474747981 */ /* 0x000f66000c1e1d00 */
.L_x_3290:
[----:B------:R-:W-:Y:S05]  /*3130*/  BSYNC B1 ;  /* 0x0000000000017941 */ /* 0x000fea0003800000 */
.L_x_3289:
[----:B------:R-:W-:Y:S01]  /*3140*/  BSSY B1, `(.L_x_3291) ;  /* 0x000000d000017945 */ /* 0x000fe20003800000 */
[----:B------:R-:W-:-:S03]  /*3150*/  IMAD.IADD R246, R245, 0x1, R252 ;  /* 0x00000001f5f67824 */ /* 0x000fc600078e02fc */
[----:B------:R-:W-:Y:S05]  /*3160*/  @P1 BRA `(.L_x_3292) ;  /* 0x0000000000281947 */ /* 0x000fea0003800000 */
        /* <DEDUP_REMOVED lines=10> */
.L_x_3292:
[----:B------:R-:W-:Y:S05]  /*3210*/  BSYNC B1 ;  /* 0x0000000000017941 */ /* 0x000fea0003800000 */
.L_x_3291:
        /* <DEDUP_REMOVED lines=13> */
.L_x_3294:
[----:B------:R-:W-:Y:S05]  /*32f0*/  BSYNC B1 ;  /* 0x0000000000017941 */ /* 0x000fea0003800000 */
.L_x_3293:
[----:B------:R-:W-:Y:S04]  /*3300*/  BSSY B1, `(.L_x_3295) ;  /* 0x000000d000017945 */ /* 0x000fe80003800000 */
[----:B------:R-:W-:Y:S05]  /*3310*/  @P1 BRA `(.L_x_3296) ;  /* 0x00000000002c1947 */ /* 0x000fea0003800000 */
[----:B------:R-:W-:Y:S01]  /*3320*/  IMAD.IADD R128, R246, 0x1, R252 ;  /* 0x00000001f6807824 */ /* 0x000fe200078e02fc */
[----:B------:R-:W-:-:S04]  /*3330*/  CS2R R130, SRZ ;  /* 0x0000000000827805 */ /* 0x000fc8000001ff00 */
[----:B------:R-:W-:Y:S02]  /*3340*/  SHF.L.U32 R246, R128, 0x3, RZ ;  /* 0x0000000380f67819 */ /* 0x000fe400000006ff */
        /* <DEDUP_REMOVED lines=8> */
.L_x_3296:
[----:B------:R-:W-:Y:S05]  /*33d0*/  BSYNC B1 ;  /* 0x0000000000017941 */ /* 0x000fea0003800000 */
.L_x_3295:
[----:B------:R-:W-:Y:S01]  /*33e0*/  BSSY B1, `(.L_x_3297) ;  /* 0x000000d000017945 */ /* 0x000fe20003800000 */
[----:B------:R-:W-:-:S03]  /*33f0*/  IMAD R246, R252, 0x4, R245 ;  /* 0x00000004fcf67824 */ /* 0x000fc600078e02f5 */
        /* <DEDUP_REMOVED lines=11> */
.L_x_3298:
[----:B------:R-:W-:Y:S05]  /*34b0*/  BSYNC B1 ;  /* 0x0000000000017941 */ /* 0x000fea0003800000 */
.L_x_3297:
        /* <DEDUP_REMOVED lines=13> */
.L_x_3300:
[----:B------:R-:W-:Y:S05]  /*3590*/  BSYNC B1 ;  /* 0x0000000000017941 */ /* 0x000fea0003800000 */
.L_x_3299:
        /* <DEDUP_REMOVED lines=13> */
.L_x_3302:
[----:B------:R-:W-:Y:S05]  /*3670*/  BSYNC B1 ;  /* 0x0000000000017941 */ /* 0x000fea0003800000 */
.L_x_3301:
[----:B------:R-:W-:Y:S01]  /*3680*/  BSSY B1, `(.L_x_3303) ;  /* 0x000000d000017945 */ /* 0x000fe20003800000 */
[----:B------:R-:W-:-:S03]  /*3690*/  IMAD R246, R252, 0x7, R245 ;  /* 0x00000007fcf67824 */ /* 0x000fc600078e02f5 */
[----:B------:R-:W-:Y:S05]  /*36a0*/  @P1 BRA `(.L_x_3304) ;  /* 0x0000000000281947 */ /* 0x000fea0003800000 */
[----:B------:R-:W-:Y:S01]  /*36b0*/  IMAD.SHL.U32 R247, R246, 0x8, RZ ;  /* 0x00000008f6f77824 */ /* 0x000fe200078e00ff */
        /* <DEDUP_REMOVED lines=9> */
.L_x_3304:
[----:B------:R-:W-:Y:S05]  /*3750*/  BSYNC B1 ;  /* 0x0000000000017941 */ /* 0x000fea0003800000 */
.L_x_3303:
[----:B------:R-:W-:Y:S01]  /*3760*/  BSSY B1, `(.L_x_3305) ;  /* 0x000000d000017945 */ /* 0x000fe20003800000 */
[----:B------:R-:W-:-:S03]  /*3770*/  IADD3 R246, R246, R252, RZ ;  /* 0x000000fcf6f67210 */ /* 0x000fc60007ffe0ff */
        /* <DEDUP_REMOVED lines=11> */
.L_x_3306:
[----:B------:R-:W-:Y:S05]  /*3830*/  BSYNC B1 ;  /* 0x0000000000017941 */ /* 0x000fea0003800000 */
.L_x_3305:
[----:B------:R-:W-:Y:S04]  /*3840*/  BSSY B1, `(.L_x_3307) ;  /* 0x000000d000017945 */ /* 0x000fe80003800000 */
[----:B------:R-:W-:Y:S05]  /*3850*/  @P1 BRA `(.L_x_3308) ;  /* 0x00000000002c1947 */ /* 0x000fea0003800000 */
[----:B------:R-:W-:Y:S02]  /*3860*/  IADD3 R152, R246, R252, RZ ;  /* 0x000000fcf6987210 */ /* 0x000fe40007ffe0ff */
[----:B------:R-:W-:-:S03]  /*3870*/  CS2R R154, SRZ ;  /* 0x00000000009a7805 */ /* 0x000fc6000001ff00 */
[----:B------:R-:W-:Y:S01]  /*3880*/  IMAD.SHL.U32 R246, R152, 0x8, RZ ;  /* 0x0000000898f67824 */ /* 0x000fe200078e00ff */
[----:B------:R-:W-:-:S04]  /*3890*/  CS2R R152, SRZ ;  /* 0x0000000000987805 */ /* 0x000fc8000001ff00 */
[----:B------:R-:W-:-:S13]  /*38a0*/  ISETP.GE.AND P2, PT, R246, R3, PT ;  /* 0x00000003f600720c */ /* 0x000fda0003f46270 */
[----:B------:R-:W-:Y:S05]  /*38b0*/  @P2 BRA `(.L_x_3308) ;  /* 0x0000000000142947 */ /* 0x000fea0003800000 */
[----:B------:R-:W-:-:S04]  /*38c0*/  IADD3 R153, P2, R0, R246, RZ ;  /* 0x000000f600997210 */ /* 0x000fc80007f5e0ff */
[----:B------:R-:W-:Y:S02]  /*38d0*/  LEA.HI.X.SX32 R154, R246, R244, 0x1, P2 ;  /* 0x000000f4f69a7211 */ /* 0x000fe400010f0eff */
[----:B------:R-:W-:-:S04]  /*38e0*/  LEA R152, P2, R153, UR12, 0x1 ;  /* 0x0000000c99987c11 */ /* 0x000fc8000f8408ff */
[----:B------:R-:W-:-:S06]  /*38f0*/  LEA.HI.X R153, R153, UR13, R154, 0x1, P2 ;  /* 0x0000000d99997c11 */ /* 0x000fcc00090f0c9a */
[----:B------:R-:W5:Y:S03]  /*3900*/  LDG.E.128 R152, desc[UR36][R152.64] ;  /* 0x0000002498987981 */ /* 0x000f66000c1e1d00 */
.L_x_3308:
[----:B------:R-:W-:Y:S05]  /*3910*/  BSYNC B1 ;  /* 0x0000000000017941 */ /* 0x000fea0003800000 */
.L_x_3307:
        /* <DEDUP_REMOVED lines=13> */
.L_x_3310:
[----:B------:R-:W-:Y:S05]  /*39f0*/  BSYNC B1 ;  /* 0x0000000000017941 */ /* 0x000fea0003800000 */
.L_x_3309:
        /* <DEDUP_REMOVED lines=13> */
.L_x_3312:
[----:B------:R-:W-:Y:S05]  /*3ad0*/  BSYNC B1 ;  /* 0x0000000000017941 */ /* 0x000fea0003800000 */
.L_x_3311:
        /* <DEDUP_REMOVED lines=13> */
.L_x_3314:
[----:B------:R-:W-:Y:S05]  /*3bb0*/  BSYNC B1 ;  /* 0x0000000000017941 */ /* 0x000fea0003800000 */
.L_x_3313:
        /* <DEDUP_REMOVED lines=13> */
.L_x_3316:
[----:B------:R-:W-:Y:S05]  /*3c90*/  BSYNC B1 ;  /* 0x0000000000017941 */ /* 0x000fea0003800000 */
.L_x_3315:
        /* <DEDUP_REMOVED lines=13> */
.L_x_3318:
[----:B------:R-:W-:Y:S05]  /*3d70*/  BSYNC B1 ;  /* 0x0000000000017941 */ /* 0x000fea0003800000 */
.L_x_3317:
        /* <DEDUP_REMOVED lines=13> */
.L_x_3320:
[----:B------:R-:W-:Y:S05]  /*3e50*/  BSYNC B1 ;  /* 0x0000000000017941 */ /* 0x000fea0003800000 */
.L_x_3319:
[----:B------:R-:W-:Y:S01]  /*3e60*/  BSSY B1, `(.L_x_3321) ;  /* 0x000000d000017945 */ /* 0x000fe20003800000 */
[----:B------:R-:W-:-:S03]  /*3e70*/  LEA R246, R252, R245, 0x4 ;  /* 0x000000f5fcf67211 */ /* 0x000fc600078e20ff */
        /* <DEDUP_REMOVED lines=11> */
.L_x_3322:
[----:B------:R-:W-:Y:S05]  /*3f30*/  BSYNC B1 ;  /* 0x0000000000017941 */ /* 0x000fea0003800000 */
.L_x_3321:
        /* <DEDUP_REMOVED lines=13> */
.L_x_3324:
[----:B------:R-:W-:Y:S05]  /*4010*/  BSYNC B1 ;  /* 0x0000000000017941 */ /* 0x000fea0003800000 */
.L_x_3323:
        /* <DEDUP_REMOVED lines=13> */
.L_x_3326:
[----:B------:R-:W-:Y:S05]  /*40f0*/  BSYNC B1 ;  /* 0x0000000000017941 */ /* 0x000fea0003800000 */
.L_x_3325:
        /* <DEDUP_REMOVED lines=13> */
.L_x_3328:
[----:B------:R-:W-:Y:S05]  /*41d0*/  BSYNC B1 ;  /* 0x0000000000017941 */ /* 0x000fea0003800000 */
.L_x_3327:
        /* <DEDUP_REMOVED lines=13> */
.L_x_3330:
[----:B------:R-:W-:Y:S05]  /*42b0*/  BSYNC B1 ;  /* 0x0000000000017941 */ /* 0x000fea0003800000 */
.L_x_3329:
        /* <DEDUP_REMOVED lines=13> */
.L_x_3332:
[----:B------:R-:W-:Y:S05]  /*4390*/  BSYNC B1 ;  /* 0x0000000000017941 */ /* 0x000fea0003800000 */
.L_x_3331:
        /* <DEDUP_REMOVED lines=13> */
.L_x_3334:
[----:B------:R-:W-:Y:S05]  /*4470*/  BSYNC B1 ;  /* 0x0000000000017941 */ /* 0x000fea0003800000 */
.L_x_3333:
        /* <DEDUP_REMOVED lines=13> */
.L_x_3336:
[----:B------:R-:W-:Y:S05]  /*4550*/  BSYNC B1 ;  /* 0x0000000000017941 */ /* 0x000fea0003800000 */
.L_x_3335:
        /* <DEDUP_REMOVED lines=13> */
.L_x_3338:
[----:B------:R-:W-:Y:S05]  /*4630*/  BSYNC B1 ;  /* 0x0000000000017941 */ /* 0x000fea0003800000 */
.L_x_3337:
        /* <DEDUP_REMOVED lines=13> */
.L_x_3340:
[----:B------:R-:W-:Y:S05]  /*4710*/  BSYNC B1 ;  /* 0x0000000000017941 */ /* 0x000fea0003800000 */
.L_x_3339:
        /* <DEDUP_REMOVED lines=13> */
.L_x_3342:
[----:B------:R-:W-:Y:S05]  /*47f0*/  BSYNC B1 ;  /* 0x0000000000017941 */ /* 0x000fea0003800000 */
.L_x_3341:
        /* <DEDUP_REMOVED lines=13> */
.L_x_3344:
[----:B------:R-:W-:Y:S05]  /*48d0*/  BSYNC B1 ;  /* 0x0000000000017941 */ /* 0x000fea0003800000 */
.L_x_3343:
        /* <DEDUP_REMOVED lines=13> */
.L_x_3346:
[----:B------:R-:W-:Y:S05]  /*49b0*/  BSYNC B1 ;  /* 0x0000000000017941 */ /* 0x000fea0003800000 */
.L_x_3345:
        /* <DEDUP_REMOVED lines=13> */
.L_x_3348:
[----:B------:R-:W-:Y:S05]  /*4a90*/  BSYNC B1 ;  /* 0x0000000000017941 */ /* 0x000fea0003800000 */
.L_x_3347:
        /* <DEDUP_REMOVED lines=13> */
.L_x_3350:
[----:B------:R-:W-:Y:S05]  /*4b70*/  BSYNC B1 ;  /* 0x0000000000017941 */ /* 0x000fea0003800000 */
.L_x_3349:
        /* <DEDUP_REMOVED lines=13> */
.L_x_3352:
[----:B------:R-:W-:Y:S05]  /*4c50*/  BSYNC B1 ;  /* 0x0000000000017941 */ /* 0x000fea0003800000 */
.L_x_3351:
[----:B------:R-:W-:Y:S04]  /*4c60*/  BSSY B1, `(.L_x_3353) ;  /* 0x00000c5000017945 */ /* 0x000fe80003800000 */
[----:B------:R-:W-:Y:S05]  /*4c70*/  @P1 BRA `(.L_x_3354) ;  /* 0x0000000c000c1947 */ /* 0x000fea0003800000 */
[----:B------:R1:W-:Y:S04]  /*4c80*/  STL [R1+0x44], R2 ;  /* 0x0000440201007387 */ /* 0x0003e80000100800 */
[----:B-1----:R-:W2:Y:S04]  /*4c90*/  LDL R2, [R1+0x20] ;  /* 0x0000200001027983 */ /* 0x002ea80000100800 */
[----:B------:R1:W-:Y:S04]  /*4ca0*/  STL [R1+0x40], R244 ;  /* 0x000040f401007387 */ /* 0x0003e80000100800 */
[----:B-1----:R-:W3:Y:S04]  /*4cb0*/  LDL R244, [R1+0x24] ;  /* 0x0000240001f47983 */ /* 0x002ee80000100800 */
[----:B------:R1:W-:Y:S04]  /*4cc0*/  STL [R1+0x3c], R3 ;  /* 0x00003c0301007387 */ /* 0x0003e80000100800 */
[----:B------:R-:W4:Y:S04]  /*4cd0*/  LDL R252, [R1] ;  /* 0x0000000001fc7983 */ /* 0x000f280000100800 */
[----:B------:R-:W4:Y:S04]  /*4ce0*/  LDL R247, [R1+0x4] ;  /* 0x0000040001f77983 */ /* 0x000f280000100800 */
[----:B-1----:R-:W4:Y:S04]  /*4cf0*/  LDL R3, [R1+0x10] ;  /* 0x0000100001037983 */ /* 0x002f280000100800 */
[----:B------:R1:W-:Y:S04]  /*4d00*/  STL [R1+0x38], R0 ;  /* 0x0000380001007387 */ /* 0x0003e80000100800 */
[----:B-1----:R-:W4:Y:S01]  /*4d10*/  LDL R0, [R1+0x14] ;  /* 0x0000140001007983 */ /* 0x002f220000100800 */
[----:B--2--5:R-:W-:-:S03]  /*4d20*/  HMUL2 R246, R2, R116 ;  /* 0x0000007402f67232 */ /* 0x024fc60000000000 */
[----:B------:R-:W2:Y:S01]  /*4d30*/  LDL.LU R2, [R1+0x44] ;  /* 0x0000440001027983 */ /* 0x000ea20000300800 */
[----:B---3--:R-:W-:-:S03]  /*4d40*/  HFMA2.MMA R245, R244, R117, -RZ ;  /* 0x00000075f4f57235 */ /* 0x008fc600001000ff */
[----:B------:R-:W5:Y:S01]  /*4d50*/  LDL.LU R244, [R1+0x40] ;  /* 0x0000400001f47983 */ /* 0x000f620000300800 */
[----:B----4-:R-:W-:-:S03]  /*4d60*/  HFMA2.MMA R246, R3, R120, R246 ;  /* 0x0000007803f67235 */ /* 0x010fc600000000f6 */
[----:B------:R-:W5:Y:S05]  /*4d70*/  LDL.LU R3, [R1+0x3c] ;  /* 0x00003c0001037983 */ /* 0x000f6a0000300800 */
[----:B------:R-:W-:Y:S02]  /*4d80*/  HFMA2.MMA R246, R252, R124, R246 ;  /* 0x0000007cfcf67235 */ /* 0x000fe400000000f6 */
[----:B------:R-:W3:Y:S01]  /*4d90*/  LDL R252, [R1+0x28] ;  /* 0x0000280001fc7983 */ /* 0x000ee20000100800 */
[----:B------:R-:W-:-:S03]  /*4da0*/  HFMA2 R245, R0, R121, R245 ;  /* 0x0000007900f57231 */ /* 0x000fc600000000f5 */
[----:B------:R-:W4:Y:S01]  /*4db0*/  LDL R0, [R1+0x8] ;  /* 0x0000080001007983 */ /* 0x000f220000100800 */
[----:B------:R-:W-:-:S03]  /*4dc0*/  HFMA2 R245, R247, R125, R245 ;  /* 0x0000007df7f57231 */ /* 0x000fc600000000f5 */
[----:B------:R-:W2:Y:S01]  /*4dd0*/  LDL R247, [R1+0x18] ;  /* 0x0000180001f77983 */ /* 0x000ea20000100800 */
[----:B------:R-:W-:-:S08]  /*4de0*/  HFMA2.MMA R246, R248, R128, R246 ;  /* 0x00000080f8f67235 */ /* 0x000fd000000000f6 */
[----:B0-----:R-:W-:-:S08]  /*4df0*/  HFMA2.MMA R246, R112, R132, R246 ;  /* 0x0000008470f67235 */ /* 0x001fd000000000f6 */
        /* <DEDUP_REMOVED lines=59> */
[----:B--2---:R-:W-:Y:S02]  /*51b0*/  HFMA2.MMA R246, R247, R122, R246 ;  /* 0x0000007af7f67235 */ /* 0x004fe400000000f6 */
[----:B------:R-:W2:Y:S08]  /*51c0*/  LDL R247, [R1+0xc] ;  /* 0x00000c0001f77983 */ /* 0x000eb00000100800 */
[----:B----4-:R-:W-:-:S02]  /*51d0*/  HFMA2 R246, R0, R126, R246 ;  /* 0x0000007e00f67231 */ /* 0x010fc400000000f6 */
[----:B------:R-:W4:Y:S04]  /*51e0*/  LDL R0, [R1+0x2c] ;  /* 0x00002c0001007983 */ /* 0x000f280000100800 */
        /* <DEDUP_REMOVED lines=30> */
[----:B----4-:R-:W-:Y:S01]  /*53d0*/  HMUL2 R246, R0, R119 ;  /* 0x0000007700f67232 */ /* 0x010fe20000000000 */
[----:B------:R-:W-:Y:S01]  /*53e0*/  UISETP.NE.U32.AND UP0, UPT, UR18, URZ, UPT ;  /* 0x0000003f1200728c */ /* 0x000fe2000bf05070 */
[----:B------:R-:W5:Y:S02]  /*53f0*/  LDL.LU R0, [R1+0x38] ;  /* 0x0000380001007983 */ /* 0x000f640000300800 */
[----:B---3--:R-:W-:-:S06]  /*5400*/  HFMA2 R246, R252, R123, R246 ;  /* 0x0000007bfcf67231 */ /* 0x008fcc00000000f6 */
        /* <DEDUP_REMOVED lines=28> */
[----:B------:R-:W-:Y:S01]  /*55d0*/  HFMA2.MMA R246, R11, R239, R246 ;  /* 0x000000ef0bf67235 */ /* 0x000fe200000000f6 */
[----:B------:R-:W-:-:S09]  /*55e0*/  UISETP.NE.AND.EX UP0, UPT, UR19, URZ, UPT, UP0 ;  /* 0x0000003f1300728c */ /* 0x000fd2000bf05300 */
[----:B------:R-:W-:Y:S01]  /*55f0*/  HFMA2 R246, R7, R243, R246 ;  /* 0x000000f307f67231 */ /* 0x000fe200000000f6 */
[----:B------:R-:W-:Y:S01]  /*5600*/  PLOP3.LUT P1, PT, PT, PT, UP0, 0x80, 0x0 ;  /* 0x000000000000781c */ /* 0x000fe20003f2f008 */
[----:B------:R-:W-:Y:S02]  /*5610*/  @UP0 ULDC UR8, c[0x0][0x2d0] ;  /* 0x0000b40000080ab9 */ /* 0x000fe40000000800 */
[----:B------:R-:W-:Y:S01]  /*5620*/  HADD2 R245, R245, R246 ;  /* 0x000000f6f5f57230 */ /* 0x000fe20000000000 */
[----:B------:R-:W-:-:S04]  /*5630*/  @UP0 UIMAD UR4, UR46, UR8, UR40 ;  /* 0x000000082e0402a4 */ /* 0x000fc8000f8e0228 */
[--C-:B------:R-:W-:Y:S02]  /*5640*/  HADD2.F32 R252, -RZ, R245.reuse.H0_H0 ;  /* 0x200000f5fffc7230 */ /* 0x100fe40000004100 */
[----:B------:R-:W-:Y:S01]  /*5650*/  HADD2.F32 R245, -RZ, R245.H1_H1 ;  /* 0x300000f5fff57230 */ /* 0x000fe20000004100 */
[----:B------:R-:W-:-:S04]  /*5660*/  MOV R246, 0x2 ;  /* 0x0000000200f67802 */ /* 0x000fc80000000f00 */
[----:B------:R-:W-:Y:S01]  /*5670*/  FADD.FTZ R252, R252, R245 ;  /* 0x000000f5fcfc7221 */ /* 0x000fe20000010000 */
[----:B------:R-:W-:Y:S01]  /*5680*/  IMAD.U32 R245, RZ, RZ, UR4 ;  /* 0x00000004fff57e24 */ /* 0x000fe2000f8e00ff */
[----:B------:R-:W-:-:S03]  /*5690*/  ULDC UR4, c[0x0][0x298] ;  /* 0x0000a60000047ab9 */ /* 0x000fc60000000800 */
[----:B------:R-:W-:Y:S01]  /*56a0*/  @P1 IMAD R245, R245, UR8, R2 ;  /* 0x00000008f5f51c24 */ /* 0x000fe2000f8e0202 */
[----:B------:R-:W-:-:S03]  /*56b0*/  @UP0 ULDC.64 UR8, c[0x0][0x2c8] ;  /* 0x0000b20000080ab9 */ /* 0x000fc60000000a00 */
[----:B------:R-:W-:-:S06]  /*56c0*/  @P1 IMAD.WIDE R246, R245, R246, UR8 ;  /* 0x00000008f5f61e25 */ /* 0x000fcc000f8e02f6 */
[----:B------:R0:W2:Y:S01]  /*56d0*/  @P1 LDG.E.U16 R246, desc[UR36][R246.64] ;  /* 0x00000024f6f61981 */ /* 0x0000a2000c1e1500 */
[----:B------:R-:W-:-:S04]  /*56e0*/  UISETP.NE.U32.AND UP0, UPT, UR14, URZ, UPT ;  /* 0x0000003f0e00728c */ /* 0x000fc8000bf05070 */
[----:B------:R-:W-:Y:S01]  /*56f0*/  UISETP.NE.AND.EX UP0, UPT, UR15, URZ, UPT, UP0 ;  /* 0x0000003f0f00728c */ /* 0x000fe2000bf05300 */
[----:B------:R-:W-:Y:S02]  /*5700*/  FMUL.FTZ R245, R252, UR16 ;  /* 0x00000010fcf57c20 */ /* 0x000fe40008410000 */
[----:B------:R-:W3:Y:S03]  /*5710*/  LDL R252, [R1+0x30] ;  /* 0x0000300001fc7983 */ /* 0x000ee60000100800 */
[----:B------:R-:W-:-:S05]  /*5720*/  PLOP3.LUT P2, PT, PT, PT, UP0, 0x80, 0x0 ;  /* 0x000000000000781c */ /* 0x000fca0003f4f008 */
[----:B------:R-:W-:Y:S02]  /*5730*/  @UP0 ULDC.64 UR8, c[0x0][0x2d8] ;  /* 0x0000b60000080ab9 */ /* 0x000fe40000000a00 */
[----:B------:R-:W-:-:S06]  /*5740*/  @UP0 UIMAD.WIDE UR8, UR46, 0x2, UR8 ;  /* 0x000000022e0808a5 */ /* 0x000fcc000f8e0208 */
[----:B0-----:R-:W-:Y:S01]  /*5750*/  MOV R247, UR9 ;  /* 0x0000000900f77c02 */ /* 0x001fe20008000f00 */
[----:B--2---:R-:W-:-:S05]  /*5760*/  @P1 HADD2.F32 R246, -RZ, R246.H0_H0 ;  /* 0x200000f6fff61230 */ /* 0x004fca0000004100 */
[----:B------:R-:W-:Y:S01]  /*5770*/  @P1 FADD.FTZ R245, R245, R246 ;  /* 0x000000f6f5f51221 */ /* 0x000fe20000010000 */
[----:B------:R-:W-:-:S06]  /*5780*/  IMAD.U32 R246, RZ, RZ, UR8 ;  /* 0x00000008fff67e24 */ /* 0x000fcc000f8e00ff */
[----:B------:R0:W2:Y:S02]  /*5790*/  @P2 LDG.E.U16 R246, desc[UR36][R246.64] ;  /* 0x00000024f6f62981 */ /* 0x0000a4000c1e1500 */
[----:B0-----:R-:W0:Y:S08]  /*57a0*/  LDC R247, c[0x0][0x2c0] ;  /* 0x0000b000fff77b82 */ /* 0x001e300000000800 */
[----:B------:R-:W1:Y:S01]  /*57b0*/  S2UR UR8, SR_CgaCtaId ;  /* 0x00000000000879c3 */ /* 0x000e620000008800 */
[----:B0-----:R-:W-:-:S05]  /*57c0*/  VIADD R247, R247, UR4 ;  /* 0x00000004f7f77c36 */ /* 0x001fca0008000000 */
[----:B------:R-:W-:-:S04]  /*57d0*/  @P2 ISETP.GE.AND P1, PT, R2, R247, PT ;  /* 0x000000f70200220c */ /* 0x000fc80003f26270 */
[----:B------:R-:W-:Y:S01]  /*57e0*/  @P2 SEL R247, RZ, UR39, P1 ;  /* 0x00000027fff72c07 */ /* 0x000fe20008800000 */
[----:B------:R-:W-:-:S03]  /*57f0*/  UMOV UR4, 0x400 ;  /* 0x0000040000047882 */ /* 0x000fc60000000000 */
[----:B------:R-:W-:Y:S01]  /*5800*/  @P2 IADD3 R247, R247, -UR40, R2 ;  /* 0x80000028f7f72c10 */ /* 0x000fe2000fffe002 */
[----:B------:R-:W-:-:S03]  /*5810*/  UIADD3 UR4, UR4, 0x240, URZ ;  /* 0x0000024004047890 */ /* 0x000fc6000fffe03f */
[----:B------:R-:W-:Y:S01]  /*5820*/  @P2 I2FP.F32.S32 R247, R247 ;  /* 0x000000f700f72245 */ /* 0x000fe20000201400 */
[----:B-1----:R-:W-:Y:S01]  /*5830*/  ULEA UR4, UR8, UR4, 0x18 ;  /* 0x0000000408047291 */ /* 0x002fe2000f8ec03f */
[----:B--2---:R-:W-:-:S05]  /*5840*/  @P2 HADD2.F32 R246, -RZ, R246.H0_H0 ;  /* 0x200000f6fff62230 */ /* 0x004fca0000004100 */
[----:B------:R-:W-:Y:S01]  /*5850*/  @P2 FFMA.FTZ R245, R247, R246, R245 ;  /* 0x000000f6f7f52223 */ /* 0x000fe200000100f5 */
[----:B------:R-:W-:-:S04]  /*5860*/  IADD3 R246, R2, -UR42, RZ ;  /* 0x8000002a02f67c10 */ /* 0x000fc8000fffe0ff */
[----:B------:R-:W-:Y:S02]  /*5870*/  LEA R246, R246, UR4, 0x2 ;  /* 0x00000004f6f67c11 */ /* 0x000fe4000f8e10ff */
[----:B---3--:R-:W-:-:S03]  /*5880*/  @!P0 FMNMX.FTZ R252, R252, R245, !PT ;  /* 0x000000f5fcfc8209 */ /* 0x008fc60007810000 */
[----:B------:R1:W-:Y:S04]  /*5890*/  STS [R246], R245 ;  /* 0x000000f5f6007388 */ /* 0x0003e80000000800 */
[----:B------:R1:W-:Y:S02]  /*58a0*/  @!P0 STL [R1+0x30], R252 ;  /* 0x000030fc01008387 */ /* 0x0003e40000100800 */
.L_x_3354:
[----:B------:R-:W-:Y:S05]  /*58b0*/  BSYNC B1 ;  /* 0x0000000000017941 */ /* 0x000fea0003800000 */
.L_x_3353:
[----:B------:R-:W-:-:S05]  /*58c0*/  VIADD R2, R2, 0x100 ;  /* 0x0000010002027836 */ /* 0x000fca0000000000 */
[----:B------:R-:W-:-:S13]  /*58d0*/  ISETP.GE.AND P0, PT, R2, UR7, PT ;  /* 0x0000000702007c0c */ /* 0x000fda000bf06270 */
[----:B------:R-:W-:Y:S05]  /*58e0*/  @!P0 BRA `(.L_x_3355) ;  /* 0xffffffd400748947 */ /* 0x000fea000383ffff */
.L_x_3288:
[----:B------:R-:W-:Y:S05]  /*58f0*/  BSYNC B0 ;  /* 0x0000000000007941 */ /* 0x000fea0003800000 */
.L_x_3287:
[----:B-1----:R-:W2:Y:S01]  /*5900*/  LDL.LU R245, [R1+0x30] ;  /* 0x0000300001f57983 */ /* 0x002ea20000300800 */
[----:B------:R-:W-:Y:S01]  /*5910*/  ULDC UR7, c[0x0][0x284] ;  /* 0x0000a10000077ab9 */ /* 0x000fe20000000800 */
[----:B------:R-:W-:Y:S01]  /*5920*/  ULDC.64 UR8, c[0x0][0x2b0] ;  /* 0x0000ac0000087ab9 */ /* 0x000fe20000000a00 */
[----:B------:R-:W-:Y:S01]  /*5930*/  BSSY B0, `(.L_x_3356) ;  /* 0x000004b000007945 */ /* 0x000fe20003800000 */
[----:B0-----:R-:W4:Y:S02]  /*5940*/  S2R R10, SR_TID.X ;  /* 0x00000000000a7919 */ /* 0x001f240000002100 */
[----:B----4-:R-:W-:-:S04]  /*5950*/  SHF.R.S32.HI R4, RZ, 0x1f, R10 ;  /* 0x0000001fff047819 */ /* 0x010fc8000001140a */
[----:B------:R-:W-:-:S04]  /*5960*/  LEA.HI R4, R4, R10, RZ, 0x5 ;  /* 0x0000000a04047211 */ /* 0x000fc800078f28ff */
[----:B------:R-:W-:-:S04]  /*5970*/  LOP3.LUT R5, R4, 0xffffffe0, RZ, 0xc0, !PT ;  /* 0xffffffe004057812 */ /* 0x000fc800078ec0ff */
[----:B------:R-:W-:-:S04]  /*5980*/  IADD3 R6, -R5, R10, RZ ;  /* 0x0000000a05067210 */ /* 0x000fc80007ffe1ff */
[C---:B------:R-:W-:Y:S02]  /*5990*/  ISETP.NE.AND P0, PT, R6.reuse, RZ, PT ;  /* 0x000000ff0600720c */ /* 0x040fe40003f05270 */
[----:B------:R-:W-:-:S11]  /*59a0*/  ISETP.GT.AND P1, PT, R6, 0x7, PT ;  /* 0x000000070600780c */ /* 0x000fd60003f24270 */
[----:B------:R-:W0:Y:S02]  /*59b0*/  @!P0 S2R R9, SR_CgaCtaId ;  /* 0x0000000000098919 */ /* 0x000e240000008800 */
[----:B------:R-:W1:Y:S01]  /*59c0*/  @!P1 S2R R12, SR_CgaCtaId ;  /* 0x00000000000c9919 */ /* 0x000e620000008800 */
[----:B--2--5:R-:W2:Y:S02]  /*59d0*/  SHFL.BFLY PT, R0, R245, 0x10, 0x1f ;  /* 0x0e001f00f5007f89 */ /* 0x024ea400000e0000 */
        /* <DEDUP_REMOVED lines=12> */
[----:B-1----:R-:W-:Y:S02]  /*5aa0*/  @!P1 LEA R5, R12, R3, 0x18 ;  /* 0x000000030c059211 */ /* 0x002fe400078ec0ff */
[----:B------:R-:W-:Y:S01]  /*5ab0*/  MOV R2, 0xff7fffff ;  /* 0xff7fffff00027802 */ /* 0x000fe20000000f00 */
[----:B------:R-:W0:Y:S02]  /*5ac0*/  SHFL.BFLY PT, R8, R7, 0x1, 0x1f ;  /* 0x0c201f0007087f89 */ /* 0x000e2400000e0000 */
[----:B------:R-:W-:Y:S01]  /*5ad0*/  @!P1 IMAD R5, R6, 0x4, R5 ;  /* 0x0000000406059824 */ /* 0x000fe200078e0205 */
[----:B0-----:R-:W-:-:S05]  /*5ae0*/  @!P0 FMNMX.FTZ R3, R7, R8, !PT ;  /* 0x0000000807038209 */ /* 0x001fca0007810000 */
[----:B------:R0:W-:Y:S01]  /*5af0*/  @!P0 STS [R0], R3 ;  /* 0x0000000300008388 */ /* 0x0001e20000000800 */
[----:B------:R-:W-:Y:S01]  /*5b00*/  BAR.SYNC.DEFER_BLOCKING 0x0 ;  /* 0x0000000000007b1d */ /* 0x000fe20000010000 */
[----:B0-----:R-:W-:-:S05]  /*5b10*/  IMAD.MOV.U32 R0, RZ, RZ, RZ ;  /* 0x000000ffff007224 */ /* 0x001fca00078e00ff */
[----:B------:R0:W1:Y:S02]  /*5b20*/  @!P1 LDS R2, [R5] ;  /* 0x0000000005029984 */ /* 0x0000640000000800 */
[----:B0-----:R-:W-:-:S04]  /*5b30*/  IADD3 R5, R10, UR42, RZ ;  /* 0x0000002a0a057c10 */ /* 0x001fc8000fffe0ff */
[----:B------:R-:W-:Y:S01]  /*5b40*/  ISETP.GT.AND P1, PT, R5, UR40, PT ;  /* 0x0000002805007c0c */ /* 0x000fe2000bf24270 */
[----:B-1----:R-:W0:Y:S02]  /*5b50*/  SHFL.BFLY PT, R7, R2, 0x4, 0x1f ;  /* 0x0c801f0002077f89 */ /* 0x002e2400000e0000 */
[----:B0-----:R-:W-:-:S05]  /*5b60*/  FMNMX.FTZ R7, R7, R2, !PT ;  /* 0x0000000207077209 */ /* 0x001fca0007810000 */
[----:B------:R-:W0:Y:S02]  /*5b70*/  SHFL.BFLY PT, R8, R7, 0x2, 0x1f ;  /* 0x0c401f0007087f89 */ /* 0x000e2400000e0000 */
[----:B0-----:R-:W-:-:S05]  /*5b80*/  FMNMX.FTZ R8, R7, R8, !PT ;  /* 0x0000000807087209 */ /* 0x001fca0007810000 */
[----:B------:R-:W0:Y:S02]  /*5b90*/  SHFL.BFLY PT, R9, R8, 0x1, 0x1f ;  /* 0x0c201f0008097f89 */ /* 0x000e2400000e0000 */
[----:B0-----:R-:W-:-:S06]  /*5ba0*/  FMNMX.FTZ R9, R8, R9, !PT ;  /* 0x0000000908097209 */ /* 0x001fcc0007810000 */
[----:B------:R-:W0:Y:S01]  /*5bb0*/  SHFL.IDX PT, R9, R9, RZ, 0x1f ;  /* 0x00001fff09097589 */ /* 0x000e2200000e0000 */
[----:B------:R-:W-:Y:S05]  /*5bc0*/  @P1 BRA `(.L_x_3357) ;  /* 0x0000000000841947 */ /* 0x000fea0003800000 */
[----:B------:R-:W1:Y:S01]  /*5bd0*/  S2R R3, SR_CgaCtaId ;  /* 0x0000000000037919 */ /* 0x000e620000008800 */
[----:B------:R-:W-:Y:S01]  /*5be0*/  MOV R0, 0x400 ;  /* 0x0000040000007802 */ /* 0x000fe20000000f00 */
[----:B------:R-:W-:Y:S02]  /*5bf0*/  ULDC.64 UR4, c[0x0][0x2b0] ;  /* 0x0000ac0000047ab9 */ /* 0x000fe40000000a00 */
[----:B------:R-:W-:Y:S02]  /*5c00*/  ISETP.NE.U32.AND P0, PT, RZ, UR4, PT ;  /* 0x00000004ff007c0c */ /* 0x000fe4000bf05070 */
[----:B------:R-:W-:Y:S02]  /*5c10*/  IADD3 R0, R0, 0x240, RZ ;  /* 0x0000024000007810 */ /* 0x000fe40007ffe0ff */
[----:B------:R-:W-:Y:S02]  /*5c20*/  ISETP.NE.AND.EX P0, PT, RZ, UR5, PT, P0 ;  /* 0x00000005ff007c0c */ /* 0x000fe4000bf05300 */
[----:B-1----:R-:W-:Y:S01]  /*5c30*/  LEA R11, R3, R0, 0x18 ;  /* 0x00000000030b7211 */ /* 0x002fe200078ec0ff */
[----:B------:R-:W-:-:S10]  /*5c40*/  IMAD.MOV.U32 R0, RZ, RZ, RZ ;  /* 0x000000ffff007224 */ /* 0x000fd400078e00ff */
.L_x_3361:
[----:B-1----:R-:W-:Y:S01]  /*5c50*/  IADD3 R2, R5, -UR42, RZ ;  /* 0x8000002a05027c10 */ /* 0x002fe2000fffe0ff */
[----:B------:R-:W-:Y:S04]  /*5c60*/  BSSY B1, `(.L_x_3358) ;  /* 0x0000012000017945 */ /* 0x000fe80003800000 */
[----:B------:R-:W-:Y:S01]  /*5c70*/  IMAD R8, R2, 0x4, R11 ;  /* 0x0000000402087824 */ /* 0x000fe200078e020b */
[----:B------:R-:W-:Y:S06]  /*5c80*/  @!P0 BRA `(.L_x_3359) ;  /* 0x00000000002c8947 */ /* 0x000fec0003800000 */
[----:B------:R-:W-:Y:S01]  /*5c90*/  UIMAD UR4, UR45, UR7, URZ ;  /* 0x000000072d0472a4 */ /* 0x000fe2000f8e023f */
[----:B------:R-:W-:-:S03]  /*5ca0*/  SHF.R.S32.HI R3, RZ, 0x1f, R5 ;  /* 0x0000001fff037819 */ /* 0x000fc60000011405 */
[----:B------:R-:W-:Y:S02]  /*5cb0*/  USHF.R.S32.HI UR5, URZ, 0x1f, UR4 ;  /* 0x0000001f3f057899 */ /* 0x000fe40008011404 */
[----:B------:R-:W-:-:S04]  /*5cc0*/  MOV R2, UR4 ;  /* 0x0000000400027c02 */ /* 0x000fc80008000f00 */
[----:B------:R-:W-:Y:S01]  /*5cd0*/  IMAD.U32 R10, RZ, RZ, UR5 ;  /* 0x00000005ff0a7e24 */ /* 0x000fe2000f8e00ff */
[----:B------:R-:W-:-:S04]  /*5ce0*/  IADD3 R2, P2, P3, R5, UR8, R2 ;  /* 0x0000000805027c10 */ /* 0x000fc8000fb5e002 */
[----:B------:R-:W-:-:S05]  /*5cf0*/  IADD3.X R3, R3, UR9, R10, P2, P3 ;  /* 0x0000000903037c10 */ /* 0x000fca00097e640a */
[----:B------:R-:W2:Y:S02]  /*5d00*/  LDG.E.U8 R2, desc[UR36][R2.64] ;  /* 0x0000002402027981 */ /* 0x000ea4000c1e1100 */
[----:B--2---:R-:W-:-:S13]  /*5d10*/  ISETP.NE.AND P2, PT, R2, RZ, PT ;  /* 0x000000ff0200720c */ /* 0x004fda0003f45270 */
[----:B------:R-:W-:Y:S01]  /*5d20*/  @P2 MOV R7, RZ ;  /* 0x000000ff00072202 */ /* 0x000fe20000000f00 */
[----:B------:R-:W-:Y:S06]  /*5d30*/  @P2 BRA `(.L_x_3360) ;  /* 0x0000000000102947 */ /* 0x000fec0003800000 */
.L_x_3359:
[----:B------:R-:W0:Y:S02]  /*5d40*/  LDS R2, [R8] ;  /* 0x0000000008027984 */ /* 0x000e240000000800 */
[----:B0-----:R-:W-:-:S04]  /*5d50*/  FADD.FTZ R2, -R9, R2 ;  /* 0x0000000209027221 */ /* 0x001fc80000010100 */
[----:B------:R-:W-:-:S04]  /*5d60*/  FMUL.FTZ R2, R2, 1.4426950216293334961 ;  /* 0x3fb8aa3b02027820 */ /* 0x000fc80000410000 */
[----:B------:R1:W2:Y:S03]  /*5d70*/  MUFU.EX2 R7, R2 ;  /* 0x0000000200077308 */ /* 0x0002a60000000800 */
.L_x_3360:
[----:B------:R-:W-:Y:S05]  /*5d80*/  BSYNC B1 ;  /* 0x0000000000017941 */ /* 0x000fea0003800000 */
.L_x_3358:
[----:B--2---:R2:W-:Y:S01]  /*5d90*/  STS [R8], R7 ;  /* 0x0000000708007388 */ /* 0x0045e20000000800 */
[----:B------:R-:W-:Y:S02]  /*5da0*/  VIADD R5, R5, 0x100 ;  /* 0x0000010005057836 */ /* 0x000fe40000000000 */
[----:B------:R-:W-:-:S03]  /*5db0*/  FADD.FTZ R0, R7, R0 ;  /* 0x0000000007007221 */ /* 0x000fc60000010000 */
[----:B------:R-:W-:-:S13]  /*5dc0*/  ISETP.GT.AND P2, PT, R5, UR40, PT ;  /* 0x0000002805007c0c */ /* 0x000fda000bf44270 */
[----:B--2---:R-:W-:Y:S05]  /*5dd0*/  @!P2 BRA `(.L_x_3361) ;  /* 0xfffffffc009ca947 */ /* 0x004fea000383ffff */
.L_x_3357:
[----:B------:R-:W-:Y:S05]  /*5de0*/  BSYNC B0 ;  /* 0x0000000000007941 */ /* 0x000fea0003800000 */
.L_x_3356:
[----:B------:R-:W2:Y:S01]  /*5df0*/  SHFL.BFLY PT, R3, R0, 0x10, 0x1f ;  /* 0x0e001f0000037f89 */ /* 0x000ea200000e0000 */
[----:B------:R-:W4:Y:S01]  /*5e00*/  S2UR UR9, SR_CgaCtaId ;  /* 0x00000000000979c3 */ /* 0x000f220000008800 */
        /* <DEDUP_REMOVED lines=9> */
[----:B--2---:R-:W-:-:S05]  /*5ea0*/  FADD.FTZ R3, R3, R0 ;  /* 0x0000000003037221 */ /* 0x004fca0000010000 */
[----:B-1----:R-:W1:Y:S01]  /*5eb0*/  SHFL.BFLY PT, R2, R3, 0x8, 0x1f ;  /* 0x0d001f0003027f89 */ /* 0x002e6200000e0000 */
[----:B0-----:R-:W-:-:S04]  /*5ec0*/  LOP3.LUT P0, R7, R9, 0x1f, RZ, 0xc0, !PT ;  /* 0x0000001f09077812 */ /* 0x001fc8000780c0ff */
[----:B------:R-:W-:-:S09]  /*5ed0*/  ISETP.GT.U32.AND P2, PT, R7, 0x7, PT ;  /* 0x000000070700780c */ /* 0x000fd20003f44070 */
[----:B------:R-:W-:Y:S01]  /*5ee0*/  VOTEU.ALL UP0, P0 ;  /* 0x00000000003f7886 */ /* 0x000fe20000000000 */
[----:B------:R-:W-:Y:S01]  /*5ef0*/  @!P0 SHF.R.U32.HI R0, RZ, 0x3, R9 ;  /* 0x00000003ff008819 */ /* 0x000fe20000011609 */
[----:B-1----:R-:W-:Y:S02]  /*5f00*/  FADD.FTZ R2, R3, R2 ;  /* 0x0000000203027221 */ /* 0x002fe40000010000 */
[----:B------:R-:W0:Y:S01]  /*5f10*/  @!P2 S2R R11, SR_CgaCtaId ;  /* 0x00000000000ba919 */ /* 0x000e220000008800 */
[----:B----4-:R-:W-:Y:S01]  /*5f20*/  @!UP0 ULEA UR4, UR9, UR8, 0x18 ;  /* 0x0000000809048291 */ /* 0x010fe2000f8ec03f */
[----:B------:R-:W-:Y:S01]  /*5f30*/  @!P0 LOP3.LUT R0, R0, 0x1ffffffc, RZ, 0xc0, !PT ;  /* 0x1ffffffc00008812 */ /* 0x000fe200078ec0ff */
[----:B------:R-:W-:Y:S01]  /*5f40*/  UISETP.LT.AND UP0, UPT, UR11, UR10, UPT ;  /* 0x0000000a0b00728c */ /* 0x000fe2000bf01270 */
[----:B------:R-:W1:Y:S01]  /*5f50*/  SHFL.BFLY PT, R5, R2, 0x4, 0x1f ;  /* 0x0c801f0002057f89 */ /* 0x000e6200000e0000 */
[----:B------:R-:W-:Y:S01]  /*5f60*/  UIADD3 UR8, UR8, 0x240, URZ ;  /* 0x0000024008087890 */ /* 0x000fe2000fffe03f */
        /* <DEDUP_REMOVED lines=18> */
[----:B------:R-:W-:Y:S02]  /*6090*/  ULEA UR10, UR9, UR8, 0x18 ;  /* 0x00000008090a7291 */ /* 0x000fe4000f8ec03f */
[----:B------:R-:W-:Y:S02]  /*60a0*/  @UP0 UIMAD UR8, UR4, UR11, URZ ;  /* 0x0000000b040802a4 */ /* 0x000fe4000f8e023f */
[----:B------:R-:W-:Y:S02]  /*60b0*/  ULOP3.LUT UR9, UR5, 0xfffffff0, URZ, 0xc0, !UPT ;  /* 0xfffffff005097892 */ /* 0x000fe4000f8ec03f */
[----:B------:R-:W-:Y:S01]  /*60c0*/  @UP0 USHF.R.S32.HI UR12, URZ, 0x1f, UR8 ;  /* 0x0000001f3f0c0899 */ /* 0x000fe20008011408 */
[----:B------:R-:W0:Y:S01]  /*60d0*/  @!P2 LDS R3, [R7+0x20] ;  /* 0x000020000703a984 */ /* 0x000e220000000800 */
[----:B------:R-:W-:Y:S01]  /*60e0*/  UMOV UR4, URZ ;  /* 0x0000003f00047c82 */ /* 0x000fe20008000000 */
[----:B------:R-:W-:Y:S01]  /*60f0*/  UMOV UR5, URZ ;  /* 0x0000003f00057c82 */ /* 0x000fe20008000000 */
[----:B------:R-:W-:Y:S01]  /*6100*/  UIADD3 UR11, UR10, UR9, URZ ;  /* 0x000000090a0b7290 */ /* 0x000fe2000fffe03f */
[----:B------:R-:W-:-:S02]  /*6110*/  @UP0 UMOV UR4, UR8 ;  /* 0x0000000800040c82 */ /* 0x000fc40008000000 */
        /* <DEDUP_REMOVED lines=10> */
[----:B------:R-:W-:-:S03]  /*61c0*/  VIADD R5, R9, UR42 ;  /* 0x0000002a09057c36 */ /* 0x000fc60008000000 */
[----:B------:R1:W2:Y:S04]  /*61d0*/  MUFU.RCP R7, R0 ;  /* 0x0000000000077308 */ /* 0x0002a80000001000 */
.L_x_3365:
[----:B-12---:R-:W-:Y:S02]  /*61e0*/  IADD3 R2, R5, -UR42, RZ ;  /* 0x8000002a05027c10 */ /* 0x006fe4000fffe0ff */
[----:B------:R-:W-:Y:S02]  /*61f0*/  PLOP3.LUT P0, PT, PT, PT, UP0, 0x80, 0x0 ;  /* 0x000000000000781c */ /* 0x000fe40003f0f008 */
        /* <DEDUP_REMOVED lines=12> */
.L_x_3364:
[----:B------:R-:W-:-:S05]  /*62c0*/  VIADD R5, R5, 0x100 ;  /* 0x0000010005057836 */ /* 0x000fca0000000000 */
[----:B------:R-:W-:-:S13]  /*62d0*/  ISETP.GT.AND P0, PT, R5, UR40, PT ;  /* 0x0000002805007c0c */ /* 0x000fda000bf04270 */
[----:B------:R-:W-:Y:S05]  /*62e0*/  @!P0 BRA `(.L_x_3365) ;  /* 0xfffffffc00bc8947 */ /* 0x000fea000383ffff */
.L_x_3363:
[----:B------:R-:W-:Y:S05]  /*62f0*/  BSYNC B0 ;  /* 0x0000000000007941 */ /* 0x000fea0003800000 */
.L_x_3362:
[----:B------:R-:W-:Y:S01]  /*6300*/  USHF.R.S32.HI UR4, URZ, 0x1f, UR40 ;  /* 0x0000001f3f047899 */ /* 0x000fe20008011428 */
[----:B-12---:R-:W-:Y:S01]  /*6310*/  SHF.R.S32.HI R3, RZ, 0x5, R4 ;  /* 0x00000005ff037819 */ /* 0x006fe20000011404 */
[----:B------:R-:W-:Y:S01]  /*6320*/  ULDC.64 UR12, c[0x0][0x240] ;  /* 0x00009000000c7ab9 */ /* 0x000fe20000000a00 */
[C---:B------:R-:W-:Y:S01]  /*6330*/  ISETP.GT.AND P0, PT, R6.reuse, 0x1b, PT ;  /* 0x0000001b0600780c */ /* 0x040fe20003f04270 */
[----:B------:R-:W-:Y:S01]  /*6340*/  ULEA.HI UR4, UR4, UR40, URZ, 0x3 ;  /* 0x0000002804047291 */ /* 0x000fe2000f8f183f */
[----:B------:R-:W-:Y:S01]  /*6350*/  ISETP.EQ.U32.AND P1, PT, RZ, UR12, PT ;  /* 0x0000000cff007c0c */ /* 0x000fe2000bf22070 */
[----:B------:R-:W3:Y:S01]  /*6360*/  LDC R49, c[0x0][0x284] ;  /* 0x0000a100ff317b82 */ /* 0x000ee20000000800 */
[----:B------:R-:W-:Y:S01]  /*6370*/  SHF.L.U32 R0, R6, 0x3, RZ ;  /* 0x0000000306007819 */ /* 0x000fe200000006ff */
[----:B------:R-:W-:Y:S01]  /*6380*/  ULOP3.LUT UR4, UR4, 0xfffffff8, URZ, 0xc0, !UPT ;  /* 0xfffffff804047892 */ /* 0x000fe2000f8ec03f */
[----:B------:R-:W-:Y:S01]  /*6390*/  IMAD.U32 R5, RZ, RZ, UR46 ;  /* 0x0000002eff057e24 */ /* 0x000fe2000f8e00ff */
[----:B------:R-:W-:-:S02]  /*63a0*/  CS2R R6, SRZ ;  /* 0x0000000000067805 */ /* 0x000fc4000001ff00 */
[----:B------:R-:W-:-:S06]  /*63b0*/  UIADD3 UR4, -UR4, UR40, URZ ;  /* 0x0000002804047290 */ /* 0x000fcc000fffe13f */
[----:B------:R-:W-:-:S04]  /*63c0*/  ISETP.NE.OR P2, PT, R3, UR4, P0 ;  /* 0x0000000403007c0c */ /* 0x000fc80008745670 */
[----:B------:R-:W-:-:S13]  /*63d0*/  ISETP.EQ.OR.EX P1, PT, RZ, UR13, P2, P1 ;  /* 0x0000000dff007c0c */ /* 0x000fda0009722710 */
[----:B0-----:R-:W0:Y:S01]  /*63e0*/  @!P1 LDC.64 R8, c[0x0][0x240] ;  /* 0x00009000ff089b82 */ /* 0x001e220000000a00 */
[----:B------:R-:W-:Y:S01]  /*63f0*/  @!P1 IMAD R5, R5, 0xe0, R0 ;  /* 0x000000e005059824 */ /* 0x000fe200078e0200 */
[----:B------:R-:W-:Y:S01]  /*6400*/  BSSY B0, `(.L_x_3366) ;  /* 0x000015d000007945 */ /* 0x000fe20003800000 */
[----:B------:R-:W-:Y:S01]  /*6410*/  HFMA2.MMA R23, -RZ, RZ, 0, 0 ;  /* 0x00000000ff177435 */ /* 0x000fe200000001ff */
[----:B------:R-:W-:Y:S02]  /*6420*/  CS2R R20, SRZ ;  /* 0x0000000000147805 */ /* 0x000fe4000001ff00 */
[----:B------:R-:W-:Y:S01]  /*6430*/  CS2R R18, SRZ ;  /* 0x0000000000127805 */ /* 0x000fe2000001ff00 */
[----:B------:R-:W-:Y:S01]  /*6440*/  IMAD.MOV.U32 R2, RZ, RZ, RZ ;  /* 0x000000ffff027224 */ /* 0x000fe200078e00ff */
[----:B------:R-:W-:Y:S01]  /*6450*/  CS2R R16, SRZ ;  /* 0x0000000000107805 */ /* 0x000fe2000001ff00 */
[----:B---3--:R-:W-:Y:S02]  /*6460*/  IMAD R25, R49, UR7, RZ ;  /* 0x0000000731197c24 */ /* 0x008fe4000f8e02ff */
[----:B0-----:R-:W-:Y:S01]  /*6470*/  @!P1 IMAD.WIDE R8, R5, 0x2, R8 ;  /* 0x0000000205089825 */ /* 0x001fe200078e0208 */
[----:B------:R-:W-:-:S06]  /*6480*/  CS2R R4, SRZ ;  /* 0x0000000000047805 */ /* 0x000fcc000001ff00 */
[----:B------:R0:W5:Y:S01]  /*6490*/  @!P1 LDG.E.128 R4, desc[UR36][R8.64] ;  /* 0x0000002408049981 */ /* 0x000162000c1e1d00 */
[----:B------:R-:W-:Y:S06]  /*64a0*/  BAR.SYNC.DEFER_BLOCKING 0x0 ;  /* 0x0000000000007b1d */ /* 0x000fec0000010000 */
[----:B------:R-:W-:Y:S05]  /*64b0*/  @P0 BRA `(.L_x_3367) ;  /* 0x0000001400440947 */ /* 0x000fea0003800000 */
[C---:B------:R-:W-:Y:S01]  /*64c0*/  VIMNMX R47, R49.reuse, UR40, PT ;  /* 0x00000028312f7c48 */ /* 0x040fe2000bfe0100 */
[----:B------:R-:W-:Y:S01]  /*64d0*/  IMAD R24, R49, UR6, R0 ;  /* 0x0000000631187c24 */ /* 0x000fe2000f8e0200 */
[----:B------:R-:W-:Y:S01]  /*64e0*/  IADD3 R22, R3, UR42, RZ ;  /* 0x0000002a03167c10 */ /* 0x000fe2000fffe0ff */
[----:B------:R-:W-:Y:S01]  /*64f0*/  BSSY B1, `(.L_x_3368) ;  /* 0x000009b000017945 */ /* 0x000fe20003800000 */
[----:B------:R-:W-:Y:S02]  /*6500*/  IMAD.MOV.U32 R23, RZ, RZ, RZ ;  /* 0x000000ffff177224 */ /* 0x000fe400078e00ff */
[----:B------:R-:W-:Y:S02]  /*6510*/  ISETP.GE.AND P1, PT, R22, R47, PT ;  /* 0x0000002f1600720c */ /* 0x000fe40003f26270 */
[----:B------:R-:W-:-:S11]  /*6520*/  SHF.R.S32.HI R26, RZ, 0x1f, R24 ;  /* 0x0000001fff1a7819 */ /* 0x000fd60000011418 */
[----:B------:R-:W-:Y:S05]  /*6530*/  @P1 BRA `(.L_x_3369) ;  /* 0x0000000800581947 */ /* 0x000fea0003800000 */
[----:B------:R-:W-:Y:S01]  /*6540*/  MOV R2, UR42 ;  /* 0x0000002a00027c02 */ /* 0x000fe20008000f00 */
[----:B------:R-:W-:Y:S01]  /*6550*/  BSSY B2, `(.L_x_3370) ;  /* 0x0000034000027945 */ /* 0x000fe20003800000 */
[----:B0-----:R-:W-:Y:S01]  /*6560*/  LOP3.LUT R9, RZ, R47, RZ, 0x33, !PT ;  /* 0x0000002fff097212 */ /* 0x001fe200078e33ff */
[----:B------:R-:W-:Y:S01]  /*6570*/  HFMA2.MMA R23, -RZ, RZ, 0, 0 ;  /* 0x00000000ff177435 */ /* 0x000fe200000001ff */
[----:B------:R-:W-:Y:S02]  /*6580*/  IADD3 R2, -R2, -0x2, -R3 ;  /* 0xfffffffe02027810 */ /* 0x000fe40007ffe903 */
[----:B------:R-:W-:Y:S02]  /*6590*/  CS2R R16, SRZ ;  /* 0x0000000000107805 */ /* 0x000fe4000001ff00 */
[----:B------:R-:W-:Y:S02]  /*65a0*/  MOV R27, R22 ;  /* 0x00000016001b7202 */ /* 0x000fe40000000f00 */
[----:B------:R-:W-:-:S02]  /*65b0*/  CS2R R18, SRZ ;  /* 0x0000000000127805 */ /* 0x000fc4000001ff00 */
[----:B------:R-:W-:Y:S01]  /*65c0*/  CS2R R20, SRZ ;  /* 0x0000000000147805 */ /* 0x000fe2000001ff00 */
[----:B------:R-:W-:-:S05]  /*65d0*/  IMAD.IADD R9, R2, 0x1, -R9 ;  /* 0x0000000102097824 */ /* 0x000fca00078e0a09 */
[C---:B------:R-:W-:Y:S02]  /*65e0*/  LEA.HI R2, R9.reuse, 0x1, RZ, 0x1d ;  /* 0x0000000109027811 */ /* 0x040fe400078fe8ff */
[----:B------:R-:W-:Y:S02]  /*65f0*/  ISETP.GE.U32.AND P1, PT, R9, 0x18, PT ;  /* 0x000000180900780c */ /* 0x000fe40003f26070 */
[----:B------:R-:W-:Y:S01]  /*6600*/  LOP3.LUT P3, R8, R2, 0x3, RZ, 0xc0, !PT ;  /* 0x0000000302087812 */ /* 0x000fe2000786c0ff */
[----:B------:R-:W-:-:S12]  /*6610*/  IMAD.MOV.U32 R2, RZ, RZ, RZ ;  /* 0x000000ffff027224 */ /* 0x000fd800078e00ff */
[----:B------:R-:W-:Y:S05]  /*6620*/  @!P3 BRA `(.L_x_3371) ;  /* 0x000000000098b947 */ /* 0x000fea0003800000 */
[----:B------:R-:W-:Y:S01]  /*6630*/  IMAD R9, R22, 0xe0, RZ ;  /* 0x000000e016097824 */ /* 0x000fe200078e02ff */
[----:B------:R-:W-:Y:S01]  /*6640*/  ULDC.64 UR4, c[0x0][0x250] ;  /* 0x0000940000047ab9 */ /* 0x000fe20000000a00 */
[----:B------:R-:W-:Y:S01]  /*6650*/  IMAD.MOV.U32 R10, RZ, RZ, R8 ;  /* 0x000000ffff0a7224 */ /* 0x000fe200078e0008 */
[----:B------:R-:W-:Y:S01]  /*6660*/  LEA R8, R3, UR9, 0x1 ;  /* 0x0000000903087c11 */ /* 0x000fe2000f8e08ff */
[----:B------:R-:W-:Y:S01]  /*6670*/  IMAD.MOV.U32 R27, RZ, RZ, R22 ;  /* 0x000000ffff1b7224 */ /* 0x000fe200078e0016 */
[----:B------:R-:W-:Y:S02]  /*6680*/  IADD3 R11, P3, R24, R9, RZ ;  /* 0x00000009180b7210 */ /* 0x000fe40007f7e0ff */
[----:B------:R-:W-:Y:S02]  /*6690*/  MOV R16, RZ ;  /* 0x000000ff00107202 */ /* 0x000fe40000000f00 */
[----:B------:R-:W-:Y:S02]  /*66a0*/  LEA.HI.X.SX32 R12, R9, R26, 0x1, P3 ;  /* 0x0000001a090c7211 */ /* 0x000fe400018f0eff */
[----:B------:R-:W-:-:S04]  /*66b0*/  LEA R34, P3, R11, UR4, 0x1 ;  /* 0x000000040b227c11 */ /* 0x000fc8000f8608ff */
[----:B------:R-:W-:Y:S02]  /*66c0*/  LEA.HI.X R9, R11, UR5, R12, 0x1, P3 ;  /* 0x000000050b097c11 */ /* 0x000fe400098f0c0c */
[----:B------:R-:W-:-:S07]  /*66d0*/  IADD3 R11, R8, UR10, RZ ;  /* 0x0000000a080b7c10 */ /* 0x000fce000fffe0ff */
.L_x_3372:
[----:B------:R-:W-:Y:S01]  /*66e0*/  IMAD.MOV.U32 R8, RZ, RZ, R34 ;  /* 0x000000ffff087224 */ /* 0x000fe200078e0022 */
[----:B------:R0:W1:Y:S04]  /*66f0*/  LDS.U16 R28, [R11] ;  /* 0x000000000b1c7984 */ /* 0x0000680000000400 */
[----:B------:R2:W3:Y:S01]  /*6700*/  LDG.E.128 R12, desc[UR36][R8.64] ;  /* 0x00000024080c7981 */ /* 0x0004e2000c1e1d00 */
[----:B------:R-:W-:Y:S01]  /*6710*/  IADD3 R10, R10, -0x1, RZ ;  /* 0xffffffff0a0a7810 */ /* 0x000fe20007ffe0ff */
[----:B------:R-:W-:Y:S01]  /*6720*/  VIADD R27, R27, 0x8 ;  /* 0x000000081b1b7836 */ /* 0x000fe20000000000 */
[----:B------:R-:W-:Y:S02]  /*6730*/  IADD3 R34, P4, R34, 0xe00, RZ ;  /* 0x00000e0022227810 */ /* 0x000fe40007f9e0ff */
[----:B------:R-:W-:-:S02]  /*6740*/  ISETP.NE.AND P3, PT, R10, RZ, PT ;  /* 0x000000ff0a00720c */ /* 0x000fc40003f65270 */
[----:B0-----:R-:W-:Y:S01]  /*6750*/  IADD3 R11, R11, 0x10, RZ ;  /* 0x000000100b0b7810 */ /* 0x001fe20007ffe0ff */
[----:B--2---:R-:W-:Y:S02]  /*6760*/  IMAD.X R9, RZ, RZ, R9, P4 ;  /* 0x000000ffff097224 */ /* 0x004fe400020e0609 */
[----:B-1----:R-:W-:Y:S02]  /*6770*/  HADD2.F32 R29, -RZ, R28.H0_H0 ;  /* 0x2000001cff1d7230 */ /* 0x002fe40000004100 */
[----:B---3--:R-:W-:Y:S02]  /*6780*/  HADD2.F32 R28, -RZ, R12.H0_H0 ;  /* 0x2000000cff1c7230 */ /* 0x008fe40000004100 */
[----:B------:R-:W-:Y:S02]  /*6790*/  HADD2.F32 R30, -RZ, R13.H0_H0 ;  /* 0x2000000dff1e7230 */ /* 0x000fe40000004100 */
[----:B------:R-:W-:Y:S02]  /*67a0*/  HADD2.F32 R31, -RZ, R14.H0_H0 ;  /* 0x2000000eff1f7230 */ /* 0x000fe40000004100 */
[----:B------:R-:W-:Y:S01]  /*67b0*/  FFMA.FTZ R16, R29, R28, R16 ;  /* 0x0000001c1d107223 */ /* 0x000fe20000010010 */
[----:B------:R-:W-:-:S02]  /*67c0*/  HADD2.F32 R12, -RZ, R12.H1_H1 ;  /* 0x3000000cff0c7230 */ /* 0x000fc40000004100 */
[C---:B------:R-:W-:Y:S01]  /*67d0*/  FFMA.FTZ R17, R29.reuse, R30, R17 ;  /* 0x0000001e1d117223 */ /* 0x040fe20000010011 */
[----:B------:R-:W-:Y:S02]  /*67e0*/  HADD2.F32 R13, -RZ, R13.H1_H1 ;  /* 0x3000000dff0d7230 */ /* 0x000fe40000004100 */
[C---:B------:R-:W-:Y:S01]  /*67f0*/  FFMA.FTZ R18, R29.reuse, R31, R18 ;  /* 0x0000001f1d127223 */ /* 0x040fe20000010012 */
[----:B------:R-:W-:Y:S02]  /*6800*/  HADD2.F32 R14, -RZ, R14.H1_H1 ;  /* 0x3000000eff0e7230 */ /* 0x000fe40000004100 */
[C---:B------:R-:W-:Y:S01]  /*6810*/  FFMA.FTZ R19, R29.reuse, R12, R19 ;  /* 0x0000000c1d137223 */ /* 0x040fe20000010013 */
[--C-:B------:R-:W-:Y:S02]  /*6820*/  HADD2.F32 R33, -RZ, R15.reuse.H0_H0 ;  /* 0x2000000fff217230 */ /* 0x100fe40000004100 */
[----:B------:R-:W-:Y:S01]  /*6830*/  FFMA.FTZ R2, R29, R13, R2 ;  /* 0x0000000d1d027223 */ /* 0x000fe20000010002 */
[----:B------:R-:W-:-:S02]  /*6840*/  HADD2.F32 R32, -RZ, R15.H1_H1 ;  /* 0x3000000fff207230 */ /* 0x000fc40000004100 */
[C---:B------:R-:W-:Y:S01]  /*6850*/  FFMA.FTZ R21, R29.reuse, R14, R21 ;  /* 0x0000000e1d157223 */ /* 0x040fe20000010015 */
[C---:B------:R-:W-:Y:S02]  /*6860*/  FFMA.FTZ R20, R29.reuse, R33, R20 ;  /* 0x000000211d147223 */ /* 0x040fe40000010014 */
[----:B------:R-:W-:Y:S01]  /*6870*/  FFMA.FTZ R23, R29, R32, R23 ;  /* 0x000000201d177223 */ /* 0x000fe20000010017 */
[----:B------:R-:W-:Y:S06]  /*6880*/  @P3 BRA `(.L_x_3372) ;  /* 0xfffffffc00943947 */ /* 0x000fec000383ffff */
.L_x_3371:
[----:B------:R-:W-:Y:S05]  /*6890*/  BSYNC B2 ;  /* 0x0000000000027941 */ /* 0x000fea0003800000 */
.L_x_3370:
[----:B------:R-:W-:Y:S05]  /*68a0*/  @!P1 BRA `(.L_x_3369) ;  /* 0x00000004007c9947 */ /* 0x000fea0003800000 */
[C---:B------:R-:W-:Y:S01]  /*68b0*/  LEA R8, R27.reuse, UR9, 0x1 ;  /* 0x000000091b087c11 */ /* 0x040fe2000f8e08ff */
[----:B------:R-:W-:Y:S01]  /*68c0*/  IMAD R9, R27, 0xe0, RZ ;  /* 0x000000e01b097824 */ /* 0x000fe200078e02ff */
[----:B------:R-:W-:Y:S01]  /*68d0*/  MOV R11, UR42 ;  /* 0x0000002a000b7c02 */ /* 0x000fe20008000f00 */
[----:B------:R-:W-:Y:S02]  /*68e0*/  ULDC.64 UR4, c[0x0][0x250] ;  /* 0x0000940000047ab9 */ /* 0x000fe40000000a00 */
[----:B------:R-:W-:Y:S01]  /*68f0*/  VIADD R8, R8, 0x20 ;  /* 0x0000002008087836 */ /* 0x000fe20000000000 */
[----:B------:R-:W-:-:S03]  /*6900*/  IADD3 R46, P1, R24, R9, RZ ;  /* 0x00000009182e7210 */ /* 0x000fc60007f3e0ff */
[----:B------:R-:W-:Y:S01]  /*6910*/  IMAD R8, R11, -0x2, R8 ;  /* 0xfffffffe0b087824 */ /* 0x000fe200078e0208 */
[----:B------:R-:W-:Y:S02]  /*6920*/  LEA R45, P3, R46, UR4, 0x1 ;  /* 0x000000042e2d7c11 */ /* 0x000fe4000f8608ff */
[----:B------:R-:W-:Y:S02]  /*6930*/  LEA.HI.X.SX32 R9, R9, R26, 0x1, P1 ;  /* 0x0000001a09097211 */ /* 0x000fe400008f0eff */
[----:B------:R-:W-:Y:S02]  /*6940*/  IADD3 R30, R8, UR10, RZ ;  /* 0x0000000a081e7c10 */ /* 0x000fe4000fffe0ff */
[----:B------:R-:W-:-:S07]  /*6950*/  LEA.HI.X R46, R46, UR5, R9, 0x1, P3 ;  /* 0x000000052e2e7c11 */ /* 0x000fce00098f0c09 */
.L_x_3373:
[----:B------:R-:W-:Y:S01]  /*6960*/  IMAD.MOV.U32 R28, RZ, RZ, R45 ;  /* 0x000000ffff1c7224 */ /* 0x000fe200078e002d */
[----:B------:R-:W-:Y:S01]  /*6970*/  MOV R29, R46 ;  /* 0x0000002e001d7202 */ /* 0x000fe20000000f00 */
[----:B------:R-:W0:Y:S04]  /*6980*/  LDS.U16 R31, [R30+-0x20] ;  /* 0xffffe0001e1f7984 */ /* 0x000e280000000400 */
[----:B------:R-:W2:Y:S04]  /*6990*/  LDG.E.128 R32, desc[UR36][R28.64] ;  /* 0x000000241c207981 */ /* 0x000ea8000c1e1d00 */
[----:B------:R-:W3:Y:S04]  /*69a0*/  LDG.E.128 R40, desc[UR36][R28.64+0xe00] ;  /* 0x000e00241c287981 */ /* 0x000ee8000c1e1d00 */
[----:B------:R-:W4:Y:S04]  /*69b0*/  LDG.E.128 R12, desc[UR36][R28.64+0x1c00] ;  /* 0x001c00241c0c7981 */ /* 0x000f28000c1e1d00 */
[----:B------:R1:W4:Y:S01]  /*69c0*/  LDG.E.128 R8, desc[UR36][R28.64+0x2a00] ;  /* 0x002a00241c087981 */ /* 0x000322000c1e1d00 */
[----:B------:R-:W-:-:S02]  /*69d0*/  IADD3 R45, P1, R28, 0x3800, RZ ;  /* 0x000038001c2d7810 */ /* 0x000fc40007f3e0ff */
[----:B------:R-:W-:Y:S01]  /*69e0*/  IADD3 R27, R27, 0x20, RZ ;  /* 0x000000201b1b7810 */ /* 0x000fe20007ffe0ff */
[----:B------:R-:W1:Y:S02]  /*69f0*/  LDS.U16 R39, [R30+-0x10] ;  /* 0xfffff0001e277984 */ /* 0x000e640000000400 */
[----:B------:R-:W-:Y:S01]  /*6a00*/  IMAD.X R46, RZ, RZ, R29, P1 ;  /* 0x000000ffff2e7224 */ /* 0x000fe200008e061d */
[----:B------:R-:W-:Y:S01]  /*6a10*/  ISETP.GE.AND P1, PT, R27, R47, PT ;  /* 0x0000002f1b00720c */ /* 0x000fe20003f26270 */
[----:B------:R-:W4:Y:S01]  /*6a20*/  LDS.U16 R44, [R30] ;  /* 0x000000001e2c7984 */ /* 0x000f220000000400 */
[----:B0-----:R-:W-:Y:S02]  /*6a30*/  HADD2.F32 R31, -RZ, R31.H0_H0 ;  /* 0x2000001fff1f7230 */ /* 0x001fe40000004100 */
[----:B-1----:R-:W-:Y:S02]  /*6a40*/  HADD2.F32 R39, -RZ, R39.H0_H0 ;  /* 0x20000027ff277230 */ /* 0x002fe40000004100 */
[----:B--2---:R-:W-:-:S02]  /*6a50*/  HADD2.F32 R37, -RZ, R35.H0_H0 ;  /* 0x20000023ff257230 */ /* 0x004fc40000004100 */
[----:B------:R-:W-:Y:S02]  /*6a60*/  HADD2.F32 R28, -RZ, R35.H1_H1 ;  /* 0x30000023ff1c7230 */ /* 0x000fe40000004100 */
[----:B------:R-:W0:Y:S01]  /*6a70*/  LDS.U16 R35, [R30+0x10] ;  /* 0x000010001e237984 */ /* 0x000e220000000400 */
[----:B------:R-:W-:Y:S02]  /*6a80*/  HADD2.F32 R38, -RZ, R33.H0_H0 ;  /* 0x20000021ff267230 */ /* 0x000fe40000004100 */
[C---:B------:R-:W-:Y:S01]  /*6a90*/  FFMA.FTZ R37, R31.reuse, R37, R20 ;  /* 0x000000251f257223 */ /* 0x040fe20000010014 */
[----:B------:R-:W-:Y:S02]  /*6aa0*/  HADD2.F32 R36, -RZ, R32.H0_H0 ;  /* 0x20000020ff247230 */ /* 0x000fe40000004100 */
[C---:B------:R-:W-:Y:S01]  /*6ab0*/  FFMA.FTZ R28, R31.reuse, R28, R23 ;  /* 0x0000001c1f1c7223 */ /* 0x040fe20000010017 */
        /* <DEDUP_REMOVED lines=8> */
[----:B---3--:R-:W-:Y:S02]  /*6b40*/  HADD2.F32 R17, -RZ, R40.H1_H1 ;  /* 0x30000028ff117230 */ /* 0x008fe40000004100 */
[----:B------:R-:W-:Y:S01]  /*6b50*/  FFMA.FTZ R33, R31, R33, R2 ;  /* 0x000000211f217223 */ /* 0x000fe20000010002 */
[----:B------:R-:W-:-:S02]  /*6b60*/  HADD2.F32 R18, -RZ, R42.H0_H0 ;  /* 0x2000002aff127230 */ /* 0x000fc40000004100 */
[----:B------:R-:W-:Y:S01]  /*6b70*/  FFMA.FTZ R34, R31, R34, R21 ;  /* 0x000000221f227223 */ /* 0x000fe20000010015 */
[--C-:B------:R-:W-:Y:S02]  /*6b80*/  HADD2.F32 R16, -RZ, R41.reuse.H1_H1 ;  /* 0x30000029ff107230 */ /* 0x100fe40000004100 */
[C---:B------:R-:W-:Y:S01]  /*6b90*/  FFMA.FTZ R17, R39.reuse, R17, R32 ;  /* 0x0000001127117223 */ /* 0x040fe20000010020 */
        /* <DEDUP_REMOVED lines=10> */
[----:B----4-:R-:W-:Y:S02]  /*6c40*/  HADD2.F32 R32, -RZ, R13.H0_H0 ;  /* 0x2000000dff207230 */ /* 0x010fe40000004100 */
[----:B------:R-:W-:Y:S01]  /*6c50*/  FFMA.FTZ R21, R39, R21, R34 ;  /* 0x0000001527157223 */ /* 0x000fe20000010022 */
[----:B------:R-:W-:-:S02]  /*6c60*/  HADD2.F32 R23, -RZ, R44.H0_H0 ;  /* 0x2000002cff177230 */ /* 0x000fc40000004100 */
[----:B------:R-:W-:Y:S01]  /*6c70*/  FFMA.FTZ R28, R39, R43, R28 ;  /* 0x0000002b271c7223 */ /* 0x000fe2000001001c */
        /* <DEDUP_REMOVED lines=16> */
[----:B------:R-:W-:Y:S01]  /*6d80*/  FFMA.FTZ R15, R23, R15, R28 ;  /* 0x0000000f170f7223 */ /* 0x000fe2000001001c */
[--C-:B------:R-:W-:Y:S02]  /*6d90*/  HADD2.F32 R17, -RZ, R9.reuse.H0_H0 ;  /* 0x20000009ff117230 */ /* 0x100fe40000004100 */
[----:B------:R-:W-:Y:S02]  /*6da0*/  HADD2.F32 R8, -RZ, R9.H1_H1 ;  /* 0x30000009ff087230 */ /* 0x000fe40000004100 */
[----:B0-----:R-:W-:Y:S02]  /*6db0*/  HADD2.F32 R35, -RZ, R35.H0_H0 ;  /* 0x20000023ff237230 */ /* 0x001fe40000004100 */
[--C-:B------:R-:W-:Y:S02]  /*6dc0*/  HADD2.F32 R9, -RZ, R10.reuse.H0_H0 ;  /* 0x2000000aff097230 */ /* 0x100fe40000004100 */
[----:B------:R-:W-:Y:S02]  /*6dd0*/  HADD2.F32 R23, -RZ, R11.H0_H0 ;  /* 0x2000000bff177230 */ /* 0x000fe40000004100 */
[----:B------:R-:W-:Y:S01]  /*6de0*/  FFMA.FTZ R16, R35, R16, R2 ;  /* 0x0000001023107223 */ /* 0x000fe20000010002 */
[----:B------:R-:W-:-:S02]  /*6df0*/  HADD2.F32 R10, -RZ, R10.H1_H1 ;  /* 0x3000000aff0a7230 */ /* 0x000fc40000004100 */
[C---:B------:R-:W-:Y:S01]  /*6e00*/  FFMA.FTZ R19, R35.reuse, R19, R12 ;  /* 0x0000001323137223 */ /* 0x040fe2000001000c */
[----:B------:R-:W-:Y:S02]  /*6e10*/  HADD2.F32 R14, -RZ, R11.H1_H1 ;  /* 0x3000000bff0e7230 */ /* 0x000fe40000004100 */
[C---:B------:R-:W-:Y:S01]  /*6e20*/  FFMA.FTZ R20, R35.reuse, R23, R20 ;  /* 0x0000001723147223 */ /* 0x040fe20000010014 */
[C---:B------:R-:W-:Y:S01]  /*6e30*/  FFMA.FTZ R17, R35.reuse, R17, R32 ;  /* 0x0000001123117223 */ /* 0x040fe20000010020 */
[C---:B------:R-:W-:Y:S01]  /*6e40*/  FFMA.FTZ R2, R35.reuse, R8, R13 ;  /* 0x0000000823027223 */ /* 0x040fe2000001000d */
[C---:B------:R-:W-:Y:S01]  /*6e50*/  FFMA.FTZ R18, R35.reuse, R9, R18 ;  /* 0x0000000923127223 */ /* 0x040fe20000010012 */
[C---:B------:R-:W-:Y:S01]  /*6e60*/  FFMA.FTZ R21, R35.reuse, R10, R21 ;  /* 0x0000000a23157223 */ /* 0x040fe20000010015 */
[----:B------:R-:W-:Y:S01]  /*6e70*/  FFMA.FTZ R23, R35, R14, R15 ;  /* 0x0000000e23177223 */ /* 0x000fe2000001000f */
[----:B------:R-:W-:Y:S01]  /*6e80*/  VIADD R30, R30, 0x40 ;  /* 0x000000401e1e7836 */ /* 0x000fe20000000000 */
[----:B------:R-:W-:Y:S06]  /*6e90*/  @!P1 BRA `(.L_x_3373) ;  /* 0xfffffff800b09947 */ /* 0x000fec000383ffff */
.L_x_3369:
[----:B------:R-:W-:Y:S05]  /*6ea0*/  BSYNC B1 ;  /* 0x0000000000017941 */ /* 0x000fea0003800000 */
.L_x_3368:
[----:B------:R-:W-:-:S13]  /*6eb0*/  ISETP.GE.AND P1, PT, R22, UR40, PT ;  /* 0x0000002816007c0c */ /* 0x000fda000bf26270 */
[----:B------:R-:W-:Y:S05]  /*6ec0*/  @P1 BRA `(.L_x_3367) ;  /* 0x0000000800c01947 */ /* 0x000fea0003800000 */
[----:B0-----:R-:W-:Y:S01]  /*6ed0*/  LOP3.LUT R8, RZ, R3, RZ, 0x33, !PT ;  /* 0x00000003ff087212 */ /* 0x001fe200078e33ff */
        /* <DEDUP_REMOVED lines=34> */
[----:B------:R-:W-:-:S04]  /*7100*/  LEA R8, P1, R10, UR4, 0x1 ;  /* 0x000000040a087c11 */ /* 0x000fc8000f8208ff */
[----:B------:R-:W-:-:S06]  /*7110*/  LEA.HI.X R9, R10, UR5, R9, 0x1, P1 ;  /* 0x000000050a097c11 */ /* 0x000fcc00088f0c09 */
[----:B------:R-:W2:Y:S01]  /*7120*/  LDG.E.128 R8, desc[UR36][R8.64] ;  /* 0x0000002408087981 */ /* 0x000ea2000c1e1d00 */
[----:B------:R-:W-:-:S06]  /*7130*/  LEA R12, R3, UR11, 0x1 ;  /* 0x0000000b030c7c11 */ /* 0x000fcc000f8e08ff */
[----:B------:R-:W0:Y:S02]  /*7140*/  LDS.U16 R12, [R12] ;  /* 0x000000000c0c7984 */ /* 0x000e240000000400 */
[----:B0-----:R-:W-:Y:S02]  /*7150*/  HADD2.F32 R13, -RZ, R12.H0_H0 ;  /* 0x2000000cff0d7230 */ /* 0x001fe40000004100 */
[--C-:B--2---:R-:W-:Y:S02]  /*7160*/  HADD2.F32 R14, -RZ, R8.reuse.H0_H0 ;  /* 0x20000008ff0e7230 */ /* 0x104fe40000004100 */
[----:B------:R-:W-:Y:S02]  /*7170*/  HADD2.F32 R28, -RZ, R8.H1_H1 ;  /* 0x30000008ff1c7230 */ /* 0x000fe40000004100 */
        /* <DEDUP_REMOVED lines=13> */
[----:B------:R-:W-:-:S07]  /*7250*/  FFMA.FTZ R23, R13, R8, R23 ;  /* 0x000000080d177223 */ /* 0x000fce0000010017 */
.L_x_3377:
[----:B------:R-:W-:Y:S05]  /*7260*/  BSYNC B2 ;  /* 0x0000000000027941 */ /* 0x000fea0003800000 */
.L_x_3376:
[----:B------:R-:W-:-:S07]  /*7270*/  VIADD R22, R22, 0x8 ;  /* 0x0000000816167836 */ /* 0x000fce0000000000 */
.L_x_3375:
[----:B------:R-:W-:Y:S05]  /*7280*/  BSYNC B1 ;  /* 0x0000000000017941 */ /* 0x000fea0003800000 */
.L_x_3374:
[----:B------:R-:W-:-:S13]  /*7290*/  LOP3.LUT P1, RZ, R31, 0xfffffff8, RZ, 0xc0, !PT ;  /* 0xfffffff81fff7812 */ /* 0x000fda000782c0ff */
[----:B------:R-:W-:Y:S05]  /*72a0*/  @!P1 BRA `(.L_x_3367) ;  /* 0x0000000400c89947 */ /* 0x000fea0003800000 */
[----:B------:R-:W-:Y:S01]  /*72b0*/  LEA R8, R22, UR9, 0x1 ;  /* 0x0000000916087c11 */ /* 0x000fe2000f8e08ff */
[----:B------:R-:W-:Y:S01]  /*72c0*/  IMAD.MOV.U32 R10, RZ, RZ, RZ ;  /* 0x000000ffff0a7224 */ /* 0x000fe200078e00ff */
[----:B------:R-:W-:-:S05]  /*72d0*/  MOV R9, UR42 ;  /* 0x0000002a00097c02 */ /* 0x000fca0008000f00 */
[----:B------:R-:W-:-:S05]  /*72e0*/  IMAD R8, R9, -0x2, R8 ;  /* 0xfffffffe09087824 */ /* 0x000fca00078e0208 */
[----:B------:R-:W-:-:S07]  /*72f0*/  IADD3 R33, R8, UR10, RZ ;  /* 0x0000000a08217c10 */ /* 0x000fce000fffe0ff */
.L_x_3382:
[----:B------:R-:W0:Y:S01]  /*7300*/  LDC R35, c[0x0][0x284] ;  /* 0x0000a100ff237b82 */ /* 0x000e220000000800 */
[C---:B------:R-:W-:Y:S01]  /*7310*/  VIADD R34, R22.reuse, 0x8 ;  /* 0x0000000816227836 */ /* 0x040fe20000000000 */
        /* <DEDUP_REMOVED lines=32> */
[----:B------:R-:W-:Y:S02]  /*7520*/  LEA.HI.X R9, R11, UR5, R12, 0x1, P3 ;  /* 0x000000050b097c11 */ /* 0x000fe400098f0c0c */
[----:B------:R-:W0:Y:S04]  /*7530*/  LDS.U16 R11, [R32] ;  /* 0x00000000200b7984 */ /* 0x000e280000000400 */
[----:B------:R-:W2:Y:S01]  /*7540*/  LDG.E.128 R12, desc[UR36][R8.64] ;  /* 0x00000024080c7981 */ /* 0x000ea2000c1e1d00 */
[----:B0-----:R-:W-:Y:S02]  /*7550*/  HADD2.F32 R11, -RZ, R11.H0_H0 ;  /* 0x2000000bff0b7230 */ /* 0x001fe40000004100 */
[----:B--2---:R-:W-:Y:S02]  /*7560*/  HADD2.F32 R27, -RZ, R12.H0_H0 ;  /* 0x2000000cff1b7230 */ /* 0x004fe40000004100 */
[----:B------:R-:W-:-:S02]  /*7570*/  HADD2.F32 R28, -RZ, R13.H0_H0 ;  /* 0x2000000dff1c7230 */ /* 0x000fc40000004100 */
[----:B------:R-:W-:Y:S02]  /*7580*/  HADD2.F32 R29, -RZ, R14.H0_H0 ;  /* 0x2000000eff1d7230 */ /* 0x000fe40000004100 */
        /* <DEDUP_REMOVED lines=9> */
[----:B------:R-:W-:Y:S02]  /*7620*/  HADD2.F32 R30, -RZ, R15.H1_H1 ;  /* 0x3000000fff1e7230 */ /* 0x000fe40000004100 */
[C---:B------:R-:W-:Y:S01]  /*7630*/  FFMA.FTZ R21, R11.reuse, R14, R21 ;  /* 0x0000000e0b157223 */ /* 0x040fe20000010015 */
[C---:B------:R-:W-:Y:S02]  /*7640*/  FFMA.FTZ R20, R11.reuse, R31, R20 ;  /* 0x0000001f0b147223 */ /* 0x040fe40000010014 */
[----:B------:R-:W-:-:S07]  /*7650*/  FFMA.FTZ R23, R11, R30, R23 ;  /* 0x0000001e0b177223 */ /* 0x000fce0000010017 */
.L_x_3379:
[----:B------:R-:W-:Y:S05]  /*7660*/  BSYNC B1 ;  /* 0x0000000000017941 */ /* 0x000fea0003800000 */
.L_x_3378:
        /* <DEDUP_REMOVED lines=30> */
[----:B------:R-:W0:Y:S04]  /*7850*/  LDS.U16 R11, [R32+0x10] ;  /* 0x00001000200b7984 */ /* 0x000e280000000400 */
        /* <DEDUP_REMOVED lines=18> */
.L_x_3381:
[----:B------:R-:W-:Y:S05]  /*7980*/  BSYNC B1 ;  /* 0x0000000000017941 */ /* 0x000fea0003800000 */
.L_x_3380:
[----:B------:R-:W-:Y:S01]  /*7990*/  VIADD R22, R22, 0x10 ;  /* 0x0000001016167836 */ /* 0x000fe20000000000 */
[----:B------:R-:W-:-:S04]  /*79a0*/  IADD3 R10, R10, 0x20, RZ ;  /* 0x000000200a0a7810 */ /* 0x000fc80007ffe0ff */
[----:B------:R-:W-:-:S13]  /*79b0*/  ISETP.GE.AND P1, PT, R22, UR40, PT ;  /* 0x0000002816007c0c */ /* 0x000fda000bf26270 */
[----:B------:R-:W-:Y:S05]  /*79c0*/  @!P1 BRA `(.L_x_3382) ;  /* 0xfffffff8004c9947 */ /* 0x000fea000383ffff */
.L_x_3367:
[----:B------:R-:W-:Y:S05]  /*79d0*/  BSYNC B0 ;  /* 0x0000000000007941 */ /* 0x000fea0003800000 */
.L_x_3366:
        /* <DEDUP_REMOVED lines=11> */
[----:B------:R-:W-:Y:S01]  /*7a90*/  IMAD.U32 R9, RZ, RZ, UR4 ;  /* 0x00000004ff097e24 */ /* 0x000fe2000f8e00ff */
[----:B------:R-:W-:Y:S02]  /*7aa0*/  @UP0 ULDC.64 UR4, c[0x0][0x2e8] ;  /* 0x0000ba0000040ab9 */ /* 0x000fe40000000a00 */
[----:B------:R-:W-:Y:S01]  /*7ab0*/  MOV R10, UR4 ;  /* 0x00000004000a7c02 */ /* 0x000fe20008000f00 */
[----:B------:R-:W-:Y:S02]  /*7ac0*/  @P3 IMAD R9, R9, 0xe0, R0 ;  /* 0x000000e009093824 */ /* 0x000fe400078e0200 */
[----:B------:R-:W-:Y:S02]  /*7ad0*/  IMAD.U32 R11, RZ, RZ, UR5 ;  /* 0x00000005ff0b7e24 */ /* 0x000fe4000f8e00ff */
[----:B------:R-:W-:Y:S02]  /*7ae0*/  @P3 IMAD.WIDE R10, R9, 0x2, R10 ;  /* 0x00000002090a3825 */ /* 0x000fe400078e020a */
[----:B------:R-:W0:Y:S01]  /*7af0*/  @P2 LDC.64 R8, c[0x0][0x238] ;  /* 0x00008e00ff082b82 */ /* 0x000e220000000a00 */
[----:B------:R-:W-:-:S02]  /*7b00*/  UIMAD UR5, UR46, 0xe0, URZ ;  /* 0x000000e02e0578a4 */ /* 0x000fc4000f8e023f */
[----:B------:R-:W-:Y:S01]  /*7b10*/  UIMAD UR4, UR7, 0xe0, URZ ;  /* 0x000000e0070478a4 */ /* 0x000fe2000f8e023f */
[----:B------:R-:W-:Y:S01]  /*7b20*/  IMAD R25, R25, 0xe0, R0 ;  /* 0x000000e019197824 */ /* 0x000fe200078e0200 */
[----:B------:R-:W-:Y:S01]  /*7b30*/  UIMAD UR5, UR45, UR6, UR5 ;  /* 0x000000062d0572a4 */ /* 0x000fe2000f8e0205 */
[----:B------:R1:W5:Y:S01]  /*7b40*/  @P3 LDG.E.128 R32, desc[UR36][R10.64] ;  /* 0x000000240a203981 */ /* 0x000362000c1e1d00 */
[----:B------:R-:W-:-:S04]  /*7b50*/  UISETP.NE.AND UP0, UPT, UR6, URZ, UPT ;  /* 0x0000003f0600728c */ /* 0x000fc8000bf05270 */
[----:B------:R-:W-:-:S06]  /*7b60*/  USEL UR4, UR4, UR5, !UP0 ;  /* 0x0000000504047287 */ /* 0x000fcc000c000000 */
[----:B------:R-:W-:-:S05]  /*7b70*/  IADD3 R13, R0, UR4, RZ ;  /* 0x00000004000d7c10 */ /* 0x000fca000fffe0ff */
[----:B0-----:R-:W-:-:S05]  /*7b80*/  @P2 IMAD.WIDE R8, R13, 0x2, R8 ;  /* 0x000000020d082825 */ /* 0x001fca00078e0208 */
[----:B------:R0:W5:Y:S01]  /*7b90*/  @P2 LDG.E.128 R28, desc[UR36][R8.64] ;  /* 0x00000024081c2981 */ /* 0x000162000c1e1d00 */
[----:B------:R-:W-:Y:S01]  /*7ba0*/  UIADD3 UR4, -UR42, UR40, URZ ;  /* 0x000000282a047290 */ /* 0x000fe2000fffe13f */
[----:B-1----:R-:W-:-:S03]  /*7bb0*/  SHF.R.S32.HI R10, RZ, 0x1f, R25 ;  /* 0x0000001fff0a7819 */ /* 0x002fc60000011419 */
[----:B------:R-:W-:-:S09]  /*7bc0*/  ULEA UR4, UR4, UR11, 0x1 ;  /* 0x0000000b04047291 */ /* 0x000fd2000f8e083f */
[----:B------:R-:W1:Y:S01]  /*7bd0*/  LDS.U16 R36, [UR4] ;  /* 0x00000004ff247984 */ /* 0x000e620008000400 */
[----:B------:R-:W-:-:S06]  /*7be0*/  UIMAD UR4, UR41, 0xe0, URZ ;  /* 0x000000e0290478a4 */ /* 0x000fcc000f8e023f */
[----:B------:R-:W-:Y:S01]  /*7bf0*/  IMAD.U32 R11, RZ, RZ, UR4 ;  /* 0x00000004ff0b7e24 */ /* 0x000fe2000f8e00ff */
[----:B------:R-:W-:Y:S01]  /*7c00*/  IADD3 R25, P1, R25, UR4, RZ ;  /* 0x0000000419197c10 */ /* 0x000fe2000ff3e0ff */
[----:B------:R-:W-:-:S03]  /*7c10*/  ULDC.64 UR4, c[0x0][0x250] ;  /* 0x0000940000047ab9 */ /* 0x000fc60000000a00 */
        /* <DEDUP_REMOVED lines=8> */
[----:B-----5:R-:W2:Y:S04]  /*7ca0*/  LDG.E.64 R28, desc[UR36][R8.64] ;  /* 0x00000024081c7981 */ /* 0x020ea8000c1e1b00 */
[----:B0-----:R0:W3:Y:S01]  /*7cb0*/  LDG.E R13, desc[UR36][R12.64+0x8] ;  /* 0x000008240c0d7981 */ /* 0x0010e2000c1e1900 */
[C---:B--2---:R-:W-:Y:S01]  /*7cc0*/  SHF.R.U64 R26, R28.reuse, 0x10, R29 ;  /* 0x000000101c1a7819 */ /* 0x044fe2000000121d */
[----:B------:R-:W3:Y:S01]  /*7cd0*/  I2F.S8 R22, R29 ;  /* 0x0000001d00167306 */ /* 0x000ee20000001400 */
[----:B------:R-:W-:-:S02]  /*7ce0*/  PRMT R8, R28, 0x9910, RZ ;  /* 0x000099101c087816 */ /* 0x000fc400000000ff */
[----:B0-----:R-:W-:Y:S02]  /*7cf0*/  PRMT R12, R29, 0x9910, RZ ;  /* 0x000099101d0c7816 */ /* 0x001fe400000000ff */
[----:B------:R-:W-:Y:S02]  /*7d00*/  PRMT R9, R26, 0x9910, RZ ;  /* 0x000099101a097816 */ /* 0x000fe400000000ff */
[--C-:B------:R-:W-:Y:S01]  /*7d10*/  SHF.R.S32.HI R25, RZ, 0x18, R29.reuse ;  /* 0x00000018ff197819 */ /* 0x100fe2000001141d */
[----:B------:R3:W0:Y:S01]  /*7d20*/  I2F.S8 R15, R26 ;  /* 0x0000001a000f7306 */ /* 0x0006220000001400 */
[----:B------:R-:W-:Y:S02]  /*7d30*/  SHF.R.U32.HI R24, RZ, 0x10, R29 ;  /* 0x00000010ff187819 */ /* 0x000fe4000001161d */
        /* <DEDUP_REMOVED lines=11> */
[----:B--2---:R-:W-:-:S07]  /*7df0*/  FMUL.FTZ R24, R24, R13 ;  /* 0x0000000d18187220 */ /* 0x004fce0000410000 */
[----:B------:R-:W2:Y:S01]  /*7e00*/  I2F.S16 R12, R12 ;  /* 0x0000000c000c7306 */ /* 0x000ea20000101400 */
[----:B------:R-:W-:Y:S01]  /*7e10*/  F2FP.F16.F32.PACK_AB R31, R27, R24 ;  /* 0x000000181b1f723e */ /* 0x000fe200000000ff */
[----:B0-----:R-:W-:-:S06]  /*7e20*/  FMUL.FTZ R15, R8, R13 ;  /* 0x0000000d080f7220 */ /* 0x001fcc0000410000 */
[----:B------:R-:W0:Y:S01]  /*7e30*/  I2F.S16 R9, R9 ;  /* 0x0000000900097306 */ /* 0x000e220000101400 */
[----:B------:R-:W-:Y:S01]  /*7e40*/  F2FP.F16.F32.PACK_AB R28, R15, R14 ;  /* 0x0000000e0f1c723e */ /* 0x000fe200000000ff */
[----:B--2---:R-:W-:-:S05]  /*7e50*/  FMUL.FTZ R25, R12, R13 ;  /* 0x0000000d0c197220 */ /* 0x004fca0000410000 */
[----:B------:R-:W-:Y:S01]  /*7e60*/  F2FP.F16.F32.PACK_AB R30, R25, R26 ;  /* 0x0000001a191e723e */ /* 0x000fe200000000ff */
[----:B0-----:R-:W-:-:S05]  /*7e70*/  FMUL.FTZ R13, R9, R13 ;  /* 0x0000000d090d7220 */ /* 0x001fca0000410000 */
[----:B------:R-:W-:-:S07]  /*7e80*/  F2FP.F16.F32.PACK_AB R29, R13, R22 ;  /* 0x000000160d1d723e */ /* 0x000fce00000000ff */
.L_x_3385:
[----:B-----5:R-:W-:Y:S01]  /*7e90*/  HFMA2.MMA R4, R28, 1, 1, R4 ;  /* 0x3c003c001c047835 */ /* 0x020fe20000000004 */
[----:B------:R-:W-:Y:S01]  /*7ea0*/  HADD2 R5, R29, R5 ;  /* 0x000000051d057230 */ /* 0x000fe20000000000 */
[----:B------:R-:W-:Y:S01]  /*7eb0*/  HFMA2.MMA R6, R30, 1, 1, R6 ;  /* 0x3c003c001e067835 */ /* 0x000fe20000000006 */
[----:B------:R-:W-:Y:S02]  /*7ec0*/  HADD2 R7, R31, R7 ;  /* 0x000000071f077230 */ /* 0x000fe40000000000 */
[----:B-1----:R-:W-:Y:S02]  /*7ed0*/  HADD2.F32 R9, -RZ, R36.H0_H0 ;  /* 0x20000024ff097230 */ /* 0x002fe40000004100 */
        /* <DEDUP_REMOVED lines=21> */
.L_x_3384:
[----:B------:R-:W-:Y:S05]  /*8030*/  BSYNC B0 ;  /* 0x0000000000007941 */ /* 0x000fea0003800000 */
.L_x_3383:
[----:B------:R-:W-:Y:S06]  /*8040*/  BAR.SYNC.DEFER_BLOCKING 0x0 ;  /* 0x0000000000007b1d */ /* 0x000fec0000010000 */
[----:B------:R-:W-:Y:S05]  /*8050*/  @P0 BRA `(.L_x_3386) ;  /* 0x0000000400940947 */ /* 0x000fea0003800000 */
[----:B-----5:R-:W1:Y:S01]  /*8060*/  S2R R7, SR_TID.X ;  /* 0x0000000000077919 */ /* 0x020e620000002100 */
[----:B------:R-:W-:-:S05]  /*8070*/  IMAD R3, R3, 0xe0, R0 ;  /* 0x000000e003037824 */ /* 0x000fca00078e0200 */
[----:B------:R-:W-:Y:S02]  /*8080*/  LEA R3, R3, UR10, 0x1 ;  /* 0x0000000a03037c11 */ /* 0x000fe4000f8e08ff */
[C---:B-1----:R-:W-:Y:S02]  /*8090*/  LOP3.LUT R4, R7.reuse, 0xffffff80, RZ, 0xc0, !PT ;  /* 0xffffff8007047812 */ /* 0x042fe400078ec0ff */
[C---:B------:R-:W-:Y:S02]  /*80a0*/  LOP3.LUT R5, R7.reuse, 0xffffffc0, RZ, 0xc0, !PT ;  /* 0xffffffc007057812 */ /* 0x040fe400078ec0ff */
        /* <DEDUP_REMOVED lines=8> */
[----:B------:R-:W-:Y:S02]  /*8130*/  F2FP.F16.F32.PACK_AB R4, R19, R16 ;  /* 0x000000101304723e */ /* 0x000fe400000000ff */
[----:B------:R-:W-:Y:S02]  /*8140*/  F2FP.F16.F32.PACK_AB R5, R2, R17 ;  /* 0x000000110205723e */ /* 0x000fe400000000ff */
[----:B------:R-:W-:Y:S02]  /*8150*/  F2FP.F16.F32.PACK_AB R6, R21, R18 ;  /* 0x000000121506723e */ /* 0x000fe400000000ff */
[----:B------:R-:W-:-:S05]  /*8160*/  F2FP.F16.F32.PACK_AB R7, R23, R20 ;  /* 0x000000141707723e */ /* 0x000fca00000000ff */
[----:B------:R1:W-:Y:S02]  /*8170*/  STS.128 [R3+-0x700], R4 ;  /* 0xfff9000403007388 */ /* 0x0003e40000000c00 */
.L_x_3387:
[----:B------:R-:W-:Y:S05]  /*8180*/  WARPSYNC.ALL ;  /* 0x0000000000007948 */ /* 0x000fea0003800000 */
[----:B------:R-:W-:Y:S06]  /*8190*/  BAR.SYNC.DEFER_BLOCKING 0x0 ;  /* 0x0000000000007b1d */ /* 0x000fec0000010000 */
[----:B------:R-:W-:Y:S04]  /*81a0*/  BSSY B0, `(.L_x_3388) ;  /* 0x0000013000007945 */ /* 0x000fe80003800000 */
[----:B------:R-:W-:Y:S05]  /*81b0*/  @P2 BRA `(.L_x_3389) ;  /* 0x0000000000442947 */ /* 0x000fea0003800000 */
[----:B-1----:R-:W0:Y:S02]  /*81c0*/  LDS.128 R4, [R3] ;  /* 0x0000000003047984 */ /* 0x002e240000000c00 */
[----:B0-----:R-:W-:Y:S02]  /*81d0*/  HADD2.F32 R9, -RZ, R4.H0_H0 ;  /* 0x20000004ff097230 */ /* 0x001fe40000004100 */
[--C-:B------:R-:W-:Y:S02]  /*81e0*/  HADD2.F32 R8, -RZ, R5.reuse.H0_H0 ;  /* 0x20000005ff087230 */ /* 0x100fe40000004100 */
[----:B------:R-:W-:Y:S02]  /*81f0*/  HADD2.F32 R11, -RZ, R6.H0_H0 ;  /* 0x20000006ff0b7230 */ /* 0x000fe40000004100 */
[----:B------:R-:W-:Y:S01]  /*8200*/  FADD.FTZ R16, R16, R9 ;  /* 0x0000000910107221 */ /* 0x000fe20000010000 */
[----:B------:R-:W-:Y:S02]  /*8210*/  HADD2.F32 R4, -RZ, R4.H1_H1 ;  /* 0x30000004ff047230 */ /* 0x000fe40000004100 */
[----:B------:R-:W-:Y:S01]  /*8220*/  FADD.FTZ R17, R17, R8 ;  /* 0x0000000811117221 */ /* 0x000fe20000010000 */
[----:B------:R-:W-:-:S02]  /*8230*/  HADD2.F32 R5, -RZ, R5.H1_H1 ;  /* 0x30000005ff057230 */ /* 0x000fc40000004100 */
[----:B------:R-:W-:Y:S01]  /*8240*/  FADD.FTZ R18, R18, R11 ;  /* 0x0000000b12127221 */ /* 0x000fe20000010000 */
[----:B------:R-:W-:Y:S02]  /*8250*/  HADD2.F32 R6, -RZ, R6.H1_H1 ;  /* 0x30000006ff067230 */ /* 0x000fe40000004100 */
[----:B------:R-:W-:Y:S01]  /*8260*/  FADD.FTZ R19, R19, R4 ;  /* 0x0000000413137221 */ /* 0x000fe20000010000 */
[--C-:B------:R-:W-:Y:S02]  /*8270*/  HADD2.F32 R13, -RZ, R7.reuse.H0_H0 ;  /* 0x20000007ff0d7230 */ /* 0x100fe40000004100 */
[----:B------:R-:W-:Y:S01]  /*8280*/  FADD.FTZ R2, R2, R5 ;  /* 0x0000000502027221 */ /* 0x000fe20000010000 */
[----:B------:R-:W-:Y:S02]  /*8290*/  HADD2.F32 R10, -RZ, R7.H1_H1 ;  /* 0x30000007ff0a7230 */ /* 0x000fe40000004100 */
[----:B------:R-:W-:Y:S01]  /*82a0*/  FADD.FTZ R21, R21, R6 ;  /* 0x0000000615157221 */ /* 0x000fe20000010000 */
[----:B------:R-:W-:-:S02]  /*82b0*/  FADD.FTZ R20, R20, R13 ;  /* 0x0000000d14147221 */ /* 0x000fc40000010000 */
[----:B------:R-:W-:-:S07]  /*82c0*/  FADD.FTZ R23, R23, R10 ;  /* 0x0000000a17177221 */ /* 0x000fce0000010000 */
.L_x_3389:
[----:B------:R-:W-:Y:S05]  /*82d0*/  BSYNC B0 ;  /* 0x0000000000007941 */ /* 0x000fea0003800000 */
.L_x_3388:
[----:B------:R-:W-:Y:S06]  /*82e0*/  BAR.SYNC.DEFER_BLOCKING 0x0 ;  /* 0x0000000000007b1d */ /* 0x000fec0000010000 */
[----:B------:R-:W-:Y:S04]  /*82f0*/  BSSY B0, `(.L_x_3390) ;  /* 0x0000007000007945 */ /* 0x000fe80003800000 */
[----:B------:R-:W-:Y:S05]  /*8300*/  @P3 BRA `(.L_x_3391) ;  /* 0x0000000000143947 */ /* 0x000fea0003800000 */
[----:B-1----:R-:W-:Y:S02]  /*8310*/  F2FP.F16.F32.PACK_AB R4, R19, R16 ;  /* 0x000000101304723e */ /* 0x002fe400000000ff */
[----:B------:R-:W-:Y:S02]  /*8320*/  F2FP.F16.F32.PACK_AB R5, R2, R17 ;  /* 0x000000110205723e */ /* 0x000fe400000000ff */
[----:B------:R-:W-:Y:S02]  /*8330*/  F2FP.F16.F32.PACK_AB R6, R21, R18 ;  /* 0x000000121506723e */ /* 0x000fe400000000ff */
[----:B------:R-:W-:-:S05]  /*8340*/  F2FP.F16.F32.PACK_AB R7, R23, R20 ;  /* 0x000000141707723e */ /* 0x000fca00000000ff */
[----:B------:R2:W-:Y:S02]  /*8350*/  STS.128 [R3+-0x380], R4 ;  /* 0xfffc800403007388 */ /* 0x0005e40000000c00 */
.L_x_3391:
[----:B------:R-:W-:Y:S05]  /*8360*/  BSYNC B0 ;  /* 0x0000000000007941 */ /* 0x000fea0003800000 */
.L_x_3390:
[----:B------:R-:W-:Y:S06]  /*8370*/  BAR.SYNC.DEFER_BLOCKING 0x0 ;  /* 0x0000000000007b1d */ /* 0x000fec0000010000 */
[----:B------:R-:W-:Y:S04]  /*8380*/  BSSY B0, `(.L_x_3392) ;  /* 0x0000013000007945 */ /* 0x000fe80003800000 */
[----:B------:R-:W-:Y:S05]  /*8390*/  @P4 BRA `(.L_x_3393) ;  /* 0x0000000000444947 */ /* 0x000fea0003800000 */
[----:B-12---:R-:W0:Y:S02]  /*83a0*/  LDS.128 R4, [R3] ;  /* 0x0000000003047984 */ /* 0x006e240000000c00 */
        /* <DEDUP_REMOVED lines=16> */
.L_x_3393:
[----:B------:R-:W-:Y:S05]  /*84b0*/  BSYNC B0 ;  /* 0x0000000000007941 */ /* 0x000fea0003800000 */
.L_x_3392:
[----:B------:R-:W-:Y:S06]  /*84c0*/  BAR.SYNC.DEFER_BLOCKING 0x0 ;  /* 0x0000000000007b1d */ /* 0x000fec0000010000 */
[----:B------:R-:W-:Y:S04]  /*84d0*/  BSSY B0, `(.L_x_3394) ;  /* 0x0000007000007945 */ /* 0x000fe80003800000 */
[----:B------:R-:W-:Y:S05]  /*84e0*/  @P5 BRA `(.L_x_3395) ;  /* 0x0000000000145947 */ /* 0x000fea0003800000 */
[----:B-12---:R-:W-:Y:S02]  /*84f0*/  F2FP.F16.F32.PACK_AB R4, R19, R16 ;  /* 0x000000101304723e */ /* 0x006fe400000000ff */
[----:B------:R-:W-:Y:S02]  /*8500*/  F2FP.F16.F32.PACK_AB R5, R2, R17 ;  /* 0x000000110205723e */ /* 0x000fe400000000ff */
[----:B------:R-:W-:Y:S02]  /*8510*/  F2FP.F16.F32.PACK_AB R6, R21, R18 ;  /* 0x000000121506723e */ /* 0x000fe400000000ff */
[----:B------:R-:W-:-:S05]  /*8520*/  F2FP.F16.F32.PACK_AB R7, R23, R20 ;  /* 0x000000141707723e */ /* 0x000fca00000000ff */
[----:B------:R3:W-:Y:S02]  /*8530*/  STS.128 [R3+-0x1c0], R4 ;  /* 0xfffe400403007388 */ /* 0x0007e40000000c00 */
.L_x_3395:
[----:B------:R-:W-:Y:S05]  /*8540*/  BSYNC B0 ;  /* 0x0000000000007941 */ /* 0x000fea0003800000 */
.L_x_3394:
[----:B------:R-:W-:Y:S06]  /*8550*/  BAR.SYNC.DEFER_BLOCKING 0x0 ;  /* 0x0000000000007b1d */ /* 0x000fec0000010000 */
[----:B------:R-:W-:Y:S04]  /*8560*/  BSSY B0, `(.L_x_3396) ;  /* 0x0000013000007945 */ /* 0x000fe80003800000 */
[----:B------:R-:W-:Y:S05]  /*8570*/  @P6 BRA `(.L_x_3397) ;  /* 0x0000000000446947 */ /* 0x000fea0003800000 */
[----:B-123--:R-:W0:Y:S02]  /*8580*/  LDS.128 R4, [R3] ;  /* 0x0000000003047984 */ /* 0x00ee240000000c00 */
        /* <DEDUP_REMOVED lines=16> */
.L_x_3397:
[----:B------:R-:W-:Y:S05]  /*8690*/  BSYNC B0 ;  /* 0x0000000000007941 */ /* 0x000fea0003800000 */
.L_x_3396:
[----:B------:R-:W-:Y:S06]  /*86a0*/  BAR.SYNC.DEFER_BLOCKING 0x0 ;  /* 0x0000000000007b1d */ /* 0x000fec0000010000 */
.L_x_3386:
[----:B-123--:R-:W1:Y:S02]  /*86b0*/  S2R R3, SR_TID.X ;  /* 0x0000000000037919 */ /* 0x00ee640000002100 */
[----:B-1----:R-:W-:-:S04]  /*86c0*/  IADD3 R3, R3, 0x1f, RZ ;  /* 0x0000001f03037810 */ /* 0x002fc80007ffe0ff */
[----:B------:R-:W-:-:S13]  /*86d0*/  ISETP.GT.U32.OR P0, PT, R3, 0x3e, P0 ;  /* 0x0000003e0300780c */ /* 0x000fda0000704470 */
[----:B------:R-:W-:Y:S05]  /*86e0*/  @P0 EXIT ;  /* 0x000000000000094d */ /* 0x000fea0003800000 */
[----:B------:R-:W1:Y:S02]  /*86f0*/  LDC R3, c[0x0][0x308] ;  /* 0x0000c200ff037b82 */ /* 0x000e640000000800 */
[----:B-1----:R-:W-:-:S13]  /*8700*/  ISETP.NE.AND P0, PT, R3, 0x2, PT ;  /* 0x000000020300780c */ /* 0x002fda0003f05270 */
[----:B------:R-:W-:Y:S05]  /*8710*/  @!P0 BRA `(.L_x_3398) ;  /* 0x0000000000348947 */ /* 0x000fea0003800000 */
[----:B-----5:R-:W1:Y:S01]  /*8720*/  LDC.64 R4, c[0x0][0x210] ;  /* 0x00008400ff047b82 */ /* 0x020e620000000a00 */
[----:B------:R-:W-:Y:S01]  /*8730*/  IMAD.U32 R3, RZ, RZ, UR7 ;  /* 0x00000007ff037e24 */ /* 0x000fe2000f8e00ff */
[----:B------:R-:W-:Y:S02]  /*8740*/  F2FP.F16.F32.PACK_AB R19, R19, R16 ;  /* 0x000000101313723e */ /* 0x000fe400000000ff */
[----:B------:R-:W-:Y:S01]  /*8750*/  F2FP.F16.F32.PACK_AB R17, R2, R17 ;  /* 0x000000110211723e */ /* 0x000fe200000000ff */
[----:B------:R-:W-:Y:S01]  /*8760*/  IMAD R3, R3, 0xe0, R0 ;  /* 0x000000e003037824 */ /* 0x000fe200078e0200 */
[----:B------:R-:W-:Y:S02]  /*8770*/  F2FP.F16.F32.PACK_AB R21, R21, R18 ;  /* 0x000000121515723e */ /* 0x000fe400000000ff */
[----:B------:R-:W-:Y:S01]  /*8780*/  F2FP.F16.F32.PACK_AB R23, R23, R20 ;  /* 0x000000141717723e */ /* 0x000fe200000000ff */
[----:B-1----:R-:W-:-:S05]  /*8790*/  IMAD.WIDE R4, R3, 0x2, R4 ;  /* 0x0000000203047825 */ /* 0x002fca00078e0204 */
[----:B------:R-:W-:Y:S04]  /*87a0*/  STG.E desc[UR36][R4.64], R19 ;  /* 0x0000001304007986 */ /* 0x000fe8000c101924 */
[----:B------:R-:W-:Y:S04]  /*87b0*/  STG.E desc[UR36][R4.64+0x4], R17 ;  /* 0x0000041104007986 */ /* 0x000fe8000c101924 */
[----:B------:R-:W-:Y:S04]  /*87c0*/  STG.E desc[UR36][R4.64+0x8], R21 ;  /* 0x0000081504007986 */ /* 0x000fe8000c101924 */
[----:B------:R-:W-:Y:S01]  /*87d0*/  STG.E desc[UR36][R4.64+0xc], R23 ;  /* 0x00000c1704007986 */ /* 0x000fe2000c101924 */
[----:B------:R-:W-:Y:S05]  /*87e0*/  EXIT ;  /* 0x000000000000794d */ /* 0x000fea0003800000 */
.L_x_3398:
[----:B-----5:R-:W1:Y:S01]  /*87f0*/  LDC.64 R4, c[0x0][0x300] ;  /* 0x0000c000ff047b82 */ /* 0x020e620000000a00 */
[----:B------:R-:W-:Y:S01]  /*8800*/  ULDC.64 UR4, c[0x0][0x210] ;  /* 0x0000840000047ab9 */ /* 0x000fe20000000a00 */
[----:B-1----:R-:W2:Y:S02]  /*8810*/  LDG.E R4, desc[UR36][R4.64] ;  /* 0x0000002404047981 */ /* 0x002ea4000c1e1900 */
[C---:B--2---:R-:W-:Y:S01]  /*8820*/  FMUL.FTZ R19, R4.reuse, R19 ;  /* 0x0000001304137220 */ /* 0x044fe20000410000 */
[C---:B------:R-:W-:Y:S01]  /*8830*/  FMUL.FTZ R17, R4.reuse, R17 ;  /* 0x0000001104117220 */ /* 0x040fe20000410000 */
[C---:B------:R-:W-:Y:S01]  /*8840*/  FMUL.FTZ R2, R4.reuse, R2 ;  /* 0x0000000204027220 */ /* 0x040fe20000410000 */
[C---:B------:R-:W-:Y:S01]  /*8850*/  FMUL.FTZ R16, R4.reuse, R16 ;  /* 0x0000001004107220 */ /* 0x040fe20000410000 */
[C---:B------:R-:W-:Y:S01]  /*8860*/  FMUL.FTZ R18, R4.reuse, R18 ;  /* 0x0000001204127220 */ /* 0x040fe20000410000 */
[C---:B------:R-:W-:Y:S01]  /*8870*/  FMUL.FTZ R21, R4.reuse, R21 ;  /* 0x0000001504157220 */ /* 0x040fe20000410000 */
[----:B------:R-:W1:Y:S01]  /*8880*/  F2I.S8.NTZ R19, R19 ;  /* 0x0000001300137305 */ /* 0x000e620000202100 */
[C---:B------:R-:W-:Y:S01]  /*8890*/  FMUL.FTZ R20, R4.reuse, R20 ;  /* 0x0000001404147220 */ /* 0x040fe20000410000 */
[----:B------:R-:W-:-:S06]  /*88a0*/  FMUL.FTZ R4, R4, R23 ;  /* 0x0000001704047220 */ /* 0x000fcc0000410000 */
[----:B------:R-:W2:Y:S01]  /*88b0*/  F2I.S8.NTZ R17, R17 ;  /* 0x0000001100117305 */ /* 0x000ea20000202100 */
[----:B-1----:R-:W-:-:S07]  /*88c0*/  PRMT R19, R19, 0x8880, RZ ;  /* 0x0000888013137816 */ /* 0x002fce00000000ff */
[----:B------:R-:W1:Y:S01]  /*88d0*/  F2I.S8.NTZ R2, R2 ;  /* 0x0000000200027305 */ /* 0x000e620000202100 */
[----:B--2---:R-:W-:-:S07]  /*88e0*/  PRMT R3, R17, 0x8880, RZ ;  /* 0x0000888011037816 */ /* 0x004fce00000000ff */
[----:B------:R-:W2:Y:S01]  /*88f0*/  F2I.S8.NTZ R16, R16 ;  /* 0x0000001000107305 */ /* 0x000ea20000202100 */
[----:B------:R-:W-:Y:S02]  /*8900*/  PRMT R3, R3, 0x7710, RZ ;  /* 0x0000771003037816 */ /* 0x000fe400000000ff */
[----:B-1----:R-:W-:-:S05]  /*8910*/  PRMT R5, R2, 0x8880, RZ ;  /* 0x0000888002057816 */ /* 0x002fca00000000ff */
[----:B------:R-:W1:Y:S01]  /*8920*/  F2I.S8.NTZ R18, R18 ;  /* 0x0000001200127305 */ /* 0x000e620000202100 */
[----:B------:R-:W-:Y:S02]  /*8930*/  PRMT R2, R19, 0x7710, RZ ;  /* 0x0000771013027816 */ /* 0x000fe400000000ff */
[----:B------:R-:W-:Y:S02]  /*8940*/  PRMT R5, R5, 0x7710, RZ ;  /* 0x0000771005057816 */ /* 0x000fe400000000ff */
[----:B------:R-:W-:Y:S02]  /*8950*/  LOP3.LUT R11, R2, 0xff, RZ, 0xc0, !PT ;  /* 0x000000ff020b7812 */ /* 0x000fe400078ec0ff */
[----:B--2---:R-:W-:Y:S01]  /*8960*/  PRMT R16, R16, 0x8880, RZ ;  /* 0x0000888010107816 */ /* 0x004fe200000000ff */
[----:B------:R-:W2:Y:S01]  /*8970*/  F2I.S8.NTZ R21, R21 ;  /* 0x0000001500157305 */ /* 0x000ea20000202100 */
[----:B0-----:R-:W-:Y:S02]  /*8980*/  LOP3.LUT R8, R3, 0xff, RZ, 0xc0, !PT ;  /* 0x000000ff03087812 */ /* 0x001fe400078ec0ff */
[----:B------:R-:W-:-:S02]  /*8990*/  LOP3.LUT R5, R5, 0xff, RZ, 0xc0, !PT ;  /* 0x000000ff05057812 */ /* 0x000fc400078ec0ff */
[----:B------:R-:W-:Y:S02]  /*89a0*/  PRMT R2, R16, 0x7710, RZ ;  /* 0x0000771010027816 */ /* 0x000fe400000000ff */
[----:B-1----:R-:W-:Y:S01]  /*89b0*/  PRMT R18, R18, 0x8880, RZ ;  /* 0x0000888012127816 */ /* 0x002fe200000000ff */
[----:B------:R-:W0:Y:S01]  /*89c0*/  F2I.S8.NTZ R20, R20 ;  /* 0x0000001400147305 */ /* 0x000e220000202100 */
[----:B------:R-:W-:Y:S02]  /*89d0*/  SHF.L.U64.HI R9, R11, 0x8, RZ ;  /* 0x000000080b097819 */ /* 0x000fe400000102ff */
[----:B------:R-:W-:Y:S02]  /*89e0*/  SHF.L.U64.HI R7, R8, 0x10, RZ ;  /* 0x0000001008077819 */ /* 0x000fe400000102ff */
[----:B------:R-:W-:Y:S02]  /*89f0*/  SHF.L.U64.HI R6, R5, 0x18, RZ ;  /* 0x0000001805067819 */ /* 0x000fe400000102ff */
[----:B------:R-:W-:Y:S01]  /*8a00*/  PRMT R3, R18, 0x7710, RZ ;  /* 0x0000771012037816 */ /* 0x000fe200000000ff */
[----:B------:R-:W1:Y:S01]  /*8a10*/  F2I.S8.NTZ R4, R4 ;  /* 0x0000000400047305 */ /* 0x000e620000202100 */
[----:B--2---:R-:W-:-:S02]  /*8a20*/  PRMT R21, R21, 0x8880, RZ ;  /* 0x0000888015157816 */ /* 0x004fc400000000ff */
[----:B------:R-:W-:Y:S02]  /*8a30*/  PRMT R10, R2, 0x6540, R11 ;  /* 0x00006540020a7816 */ /* 0x000fe4000000000b */
[----:B------:R-:W-:Y:S01]  /*8a40*/  LOP3.LUT R6, R6, R7, R9, 0xfe, !PT ;  /* 0x0000000706067212 */ /* 0x000fe200078efe09 */
[----:B------:R-:W-:Y:S01]  /*8a50*/  IMAD.U32 R7, R8, 0x10000, RZ ;  /* 0x0001000008077824 */ /* 0x000fe200078e00ff */
[----:B------:R-:W-:Y:S02]  /*8a60*/  LOP3.LUT R3, R3, 0xff, RZ, 0xc0, !PT ;  /* 0x000000ff03037812 */ /* 0x000fe400078ec0ff */
[----:B------:R-:W-:Y:S02]  /*8a70*/  PRMT R2, R21, 0x7710, RZ ;  /* 0x0000771015027816 */ /* 0x000fe400000000ff */
[----:B0-----:R-:W-:Y:S02]  /*8a80*/  PRMT R20, R20, 0x8880, RZ ;  /* 0x0000888014147816 */ /* 0x001fe400000000ff */
[----:B------:R-:W-:-:S02]  /*8a90*/  MOV R9, UR7 ;  /* 0x0000000700097c02 */ /* 0x000fc40008000f00 */
[----:B------:R-:W-:Y:S02]  /*8aa0*/  LOP3.LUT R6, R3, 0xffffff00, R6, 0xf8, !PT ;  /* 0xffffff0003067812 */ /* 0x000fe400078ef806 */
[----:B------:R-:W-:Y:S01]  /*8ab0*/  PRMT R3, R2, 0x7604, RZ ;  /* 0x0000760402037816 */ /* 0x000fe200000000ff */
[----:B------:R-:W-:Y:S01]  /*8ac0*/  IMAD R8, R9, 0xe0, R0 ;  /* 0x000000e009087824 */ /* 0x000fe200078e0200 */
[----:B------:R-:W-:Y:S02]  /*8ad0*/  PRMT R2, R20, 0x7710, RZ ;  /* 0x0000771014027816 */ /* 0x000fe400000000ff */
[----:B------:R-:W-:Y:S02]  /*8ae0*/  LOP3.LUT R3, R3, 0xffff00ff, R6, 0xf8, !PT ;  /* 0xffff00ff03037812 */ /* 0x000fe400078ef806 */
[----:B------:R-:W-:Y:S02]  /*8af0*/  PRMT R2, R2, 0x7054, RZ ;  /* 0x0000705402027816 */ /* 0x000fe400000000ff */
[----:B-1----:R-:W-:-:S02]  /*8b00*/  PRMT R0, R4, 0x8880, RZ ;  /* 0x0000888004007816 */ /* 0x002fc400000000ff */
[----:B------:R-:W-:Y:S02]  /*8b10*/  LOP3.LUT R6, R7, 0xff00ffff, R10, 0xf8, !PT ;  /* 0xff00ffff07067812 */ /* 0x000fe400078ef80a */
[----:B------:R-:W-:Y:S02]  /*8b20*/  LOP3.LUT R3, R2, 0xff00ffff, R3, 0xf8, !PT ;  /* 0xff00ffff02037812 */ /* 0x000fe400078ef803 */
[----:B------:R-:W-:Y:S02]  /*8b30*/  IADD3 R4, P0, R8, UR4, RZ ;  /* 0x0000000408047c10 */ /* 0x000fe4000ff1e0ff */
[----:B------:R-:W-:Y:S02]  /*8b40*/  PRMT R0, R0, 0x7710, RZ ;  /* 0x0000771000007816 */ /* 0x000fe400000000ff */
[----:B------:R-:W-:Y:S02]  /*8b50*/  PRMT R2, R6, 0x4210, R5 ;  /* 0x0000421006027816 */ /* 0x000fe40000000005 */
[----:B------:R-:W-:-:S02]  /*8b60*/  LEA.HI.X.SX32 R5, R8, UR5, 0x1, P0 ;  /* 0x0000000508057c11 */ /* 0x000fc400080f0eff */
[----:B------:R-:W-:-:S05]  /*8b70*/  PRMT R3, R3, 0x4210, R0 ;  /* 0x0000421003037816 */ /* 0x000fca0000000000 */
[----:B------:R-:W-:Y:S01]  /*8b80*/  STG.E.64 desc[UR36][R4.64], R2 ;  /* 0x0000000204007986 */ /* 0x000fe2000c101b24 */
[----:B------:R-:W-:Y:S05]  /*8b90*/  EXIT ;  /* 0x000000000000794d */ /* 0x000fea0003800000 */
.L_x_3285:
[----:B------:R-:W-:Y:S01]  /*8ba0*/  MOV R12, 0x10 ;  /* 0x00000010000c7802 */ /* 0x000fe20000000f00 */
[----:B------:R-:W-:Y:S01]  /*8bb0*/  IMAD.MOV.U32 R11, RZ, RZ, 0x1f ;  /* 0x0000001fff0b7424 */ /* 0x000fe200078e00ff */
[----:B------:R-:W-:-:S07]  /*8bc0*/  MOV R15, 0xffffffff ;  /* 0xffffffff000f7802 */ /* 0x000fce0000000f00 */
[----:B01----:R-:W-:Y:S05]  /*8bd0*/  WARPSYNC.COLLECTIVE R15, `(.L_x_3399) ;  /* 0x000000000f087348 */ /* 0x003fea0003c00000 */
[----:B------:R2:W3:Y:S02]  /*8be0*/  SHFL.BFLY P6, R14, R13, R12, R11 ;  /* 0x0c00000c0d0e7389 */ /* 0x0004e400000c000b */
[----:B0123--:R-:W-:Y:S01]  /*8bf0*/  ENDCOLLECTIVE ;  /* 0x000000000000791b */ /* 0x00ffe20003800000 */
.L_x_3399:
[----:B------:R-:W-:Y:S01]  /*8c00*/  MOV R12, 0x8 ;  /* 0x00000008000c7802 */ /* 0x000fe20000000f00 */
[----:B------:R-:W-:-:S04]  /*8c10*/  FADD.FTZ R0, R13, R14 ;  /* 0x0000000e0d007221 */ /* 0x000fc80000010000 */
[----:B------:R-:W-:-:S07]  /*8c20*/  IMAD.MOV.U32 R13, RZ, RZ, R0 ;  /* 0x000000ffff0d7224 */ /* 0x000fce00078e0000 */
[----:B------:R-:W-:Y:S05]  /*8c30*/  WARPSYNC.COLLECTIVE R15, `(.L_x_3400) ;  /* 0x000000000f087348 */ /* 0x000fea0003c00000 */
[----:B------:R0:W1:Y:S02]  /*8c40*/  SHFL.BFLY P6, R14, R13, R12, R11 ;  /* 0x0c00000c0d0e7389 */ /* 0x00006400000c000b */
[----:B01----:R-:W-:Y:S01]  /*8c50*/  ENDCOLLECTIVE ;  /* 0x000000000000791b */ /* 0x003fe20003800000 */
.L_x_3400:
[----:B------:R-:W-:Y:S01]  /*8c60*/  MOV R12, 0x4 ;  /* 0x00000004000c7802 */ /* 0x000fe20000000f00 */
[----:B------:R-:W-:-:S04]  /*8c70*/  FADD.FTZ R2, R0, R14 ;  /* 0x0000000e00027221 */ /* 0x000fc80000010000 */
[----:B------:R-:W-:-:S07]  /*8c80*/  IMAD.MOV.U32 R13, RZ, RZ, R2 ;  /* 0x000000ffff0d7224 */ /* 0x000fce00078e0002 */
[----:B------:R-:W-:Y:S05]  /*8c90*/  WARPSYNC.COLLECTIVE R15, `(.L_x_3401) ;  /* 0x000000000f087348 */ /* 0x000fea0003c00000 */
[----:B------:R0:W1:Y:S02]  /*8ca0*/  SHFL.BFLY P6, R14, R13, R12, R11 ;  /* 0x0c00000c0d0e7389 */ /* 0x00006400000c000b */
[----:B01----:R-:W-:Y:S01]  /*8cb0*/  ENDCOLLECTIVE ;  /* 0x000000000000791b */ /* 0x003fe20003800000 */
.L_x_3401:
[----:B------:R-:W-:Y:S01]  /*8cc0*/  MOV R12, 0x2 ;  /* 0x00000002000c7802 */ /* 0x000fe20000000f00 */
[----:B------:R-:W-:-:S04]  /*8cd0*/  FADD.FTZ R3, R2, R14 ;  /* 0x0000000e02037221 */ /* 0x000fc80000010000 */
[----:B------:R-:W-:-:S07]  /*8ce0*/  IMAD.MOV.U32 R13, RZ, RZ, R3 ;  /* 0x000000ffff0d7224 */ /* 0x000fce00078e0003 */
[----:B------:R-:W-:Y:S05]  /*8cf0*/  WARPSYNC.COLLECTIVE R15, `(.L_x_3402) ;  /* 0x000000000f087348 */ /* 0x000fea0003c00000 */
[----:B------:R0:W1:Y:S02]  /*8d00*/  SHFL.BFLY P6, R14, R13, R12, R11 ;  /* 0x0c00000c0d0e7389 */ /* 0x00006400000c000b */
[----:B01----:R-:W-:Y:S01]  /*8d10*/  ENDCOLLECTIVE ;  /* 0x000000000000791b */ /* 0x003fe20003800000 */
.L_x_3402:
[----:B------:R-:W-:Y:S01]  /*8d20*/  MOV R12, 0x1 ;  /* 0x00000001000c7802 */ /* 0x000fe20000000f00 */
[----:B------:R-:W-:-:S04]  /*8d30*/  FADD.FTZ R4, R3, R14 ;  /* 0x0000000e03047221 */ /* 0x000fc80000010000 */
[----:B------:R-:W-:-:S07]  /*8d40*/  IMAD.MOV.U32 R13, RZ, RZ, R4 ;  /* 0x000000ffff0d7224 */ /* 0x000fce00078e0004 */
[----:B------:R-:W-:Y:S05]  /*8d50*/  WARPSYNC.COLLECTIVE R15, `(.L_x_3403) ;  /* 0x000000000f087348 */ /* 0x000fea0003c00000 */
[----:B------:R0:W1:Y:S02]  /*8d60*/  SHFL.BFLY P6, R14, R13, R12, R11 ;  /* 0x0c00000c0d0e7389 */ /* 0x00006400000c000b */
[----:B01----:R-:W-:Y:S01]  /*8d70*/  ENDCOLLECTIVE ;  /* 0x000000000000791b */ /* 0x003fe20003800000 */
.L_x_3403:
[----:B------:R-:W-:Y:S05]  /*8d80*/  BRA `(.L_x_3404) ;  /* 0xffffff9800947947 */ /* 0x000fea000383ffff */
.L_x_3405:
        /* <DEDUP_REMOVED lines=15> */
.L_x_4253:


//--------------------- .text._ZN4mmha33masked_multihead_attention_kernelItLi224ELi256ELi2ELi32ELi128ELb0ELb0EEEv26Multihead_attention_paramsIT_XT5_EE --------------------------
	.section	.text._ZN4mmha33masked_multihead_attention_kernelItLi224ELi256ELi2ELi32ELi128ELb0ELb0EEEv26Multihead_attention_paramsIT_XT5_EE,"ax",@progbits
	.align	128
        .global         _ZN4mmha33masked_multihead_attention_kernelItLi224ELi256ELi2ELi32ELi128ELb0ELb0EEEv26Multihead_attention_paramsIT_XT5_EE
        .type           _ZN4mmha33masked_multihead_attention_kernelItLi224ELi256ELi2ELi32ELi128ELb0ELb0EEEv26Multihead_attention_paramsIT_XT5_EE,@function
        .size           _ZN4mmha33masked_multihead_attention_kernelItLi224ELi256ELi2ELi32ELi128ELb0ELb0EEEv26Multihead_attention_paramsIT_XT5_EE,(.L_x_4254 - _ZN4mmha33masked_multihead_attention_kernelItLi224ELi256ELi2ELi32ELi128ELb0ELb0EEEv26Multihead_attention_paramsIT_XT5_EE)
        .other          _ZN4mmha33masked_multihead_attention_kernelItLi224ELi256ELi2ELi32ELi128ELb0ELb0EEEv26Multihead_attention_paramsIT_XT5_EE,@"STO_CUDA_ENTRY STV_DEFAULT"
_ZN4mmha33masked_multihead_attention_kernelItLi224ELi256ELi2ELi32ELi128ELb0ELb0EEEv26Multihead_attention_paramsIT_XT5_EE:
.text._ZN4mmha33masked_multihead_attention_kernelItLi224ELi256ELi2ELi32ELi128ELb0ELb0EEEv26Multihead_attention_paramsIT_XT5_EE:
        /* <DEDUP_REMOVED lines=12> */
.L_x_3406:
        /* <DEDUP_REMOVED lines=19> */
[----:B0-----:R-:W-:Y:S02]  /*01f0*/  IMAD.MOV.U32 R6, RZ, RZ, RZ ;  /* 0x000000ffff067224 */ /* 0x001fe400078e00ff */
[----:B----4-:R-:W-:-:S04]  /*0200*/  IMAD.MOV R8, RZ, RZ, -R7 ;  /* 0x000000ffff087224 */ /* 0x010fc800078e0a07 */
[----:B------:R-:W-:-:S04]  /*0210*/  IMAD R9, R8, R3, RZ ;  /* 0x0000000308097224 */ /* 0x000fc800078e02ff */
[----:B------:R-:W-:Y:S02]  /*0220*/  IMAD.HI.U32 R7, R7, R9, R6 ;  /* 0x0000000907077227 */ /* 0x000fe400078e0006 */
[----:B------:R-:W0:Y:S04]  /*0230*/  LDC.64 R8, c[0x0][0x2f0] ;  /* 0x0000bc00ff087b82 */ /* 0x000e280000000a00 */
[----:B------:R-:W-:-:S05]  /*0240*/  IMAD.HI.U32 R7, R7, R0, RZ ;  /* 0x0000000007077227 */ /* 0x000fca00078e00ff */
[----:B-1----:R-:W-:-:S05]  /*0250*/  IADD3 R4, -R7, RZ, RZ ;  /* 0x000000ff07047210 */ /* 0x002fca0007ffe1ff */
[----:B------:R-:W-:-:S05]  /*0260*/  IMAD R0, R3, R4, R0 ;  /* 0x0000000403007224 */ /* 0x000fca00078e0200 */
[----:B------:R-:W-:Y:S02]  /*0270*/  ISETP.GT.U32.AND P3, PT, R3, R0, PT ;  /* 0x000000000300720c */ /* 0x000fe40003f64070 */
[----:B0-----:R-:W-:-:S04]  /*0280*/  ISETP.NE.U32.AND P1, PT, R8, RZ, PT ;  /* 0x000000ff0800720c */ /* 0x001fc80003f25070 */
[----:B------:R-:W-:-:S07]  /*0290*/  ISETP.NE.AND.EX P1, PT, R9, RZ, PT, P1 ;  /* 0x000000ff0900720c */ /* 0x000fce0003f25310 */
[----:B------:R-:W-:Y:S02]  /*02a0*/  @!P3 IMAD.IADD R0, R0, 0x1, -R3 ;  /* 0x000000010000b824 */ /* 0x000fe400078e0a03 */
[----:B------:R-:W-:Y:S01]  /*02b0*/  @!P3 VIADD R7, R7, 0x1 ;  /* 0x000000010707b836 */ /* 0x000fe20000000000 */
[----:B------:R-:W0:Y:S01]  /*02c0*/  S2R R19, SR_CTAID.X ;  /* 0x0000000000137919 */ /* 0x000e220000002500 */
[----:B------:R-:W-:Y:S02]  /*02d0*/  ISETP.NE.AND P3, PT, R11, RZ, PT ;  /* 0x000000ff0b00720c */ /* 0x000fe40003f65270 */
[----:B------:R-:W-:Y:S02]  /*02e0*/  ISETP.GE.U32.AND P2, PT, R0, R3, PT ;  /* 0x000000030000720c */ /* 0x000fe40003f46070 */
[----:B------:R-:W-:Y:S01]  /*02f0*/  LOP3.LUT R0, R2, R11, RZ, 0x3c, !PT ;  /* 0x0000000b02007212 */ /* 0x000fe200078e3cff */
[----:B------:R-:W1:Y:S03]  /*0300*/  @P1 LDC.64 R4, c[0x0][0x2f0] ;  /* 0x0000bc00ff041b82 */ /* 0x000e660000000a00 */
[----:B------:R-:W-:-:S02]  /*0310*/  ISETP.GE.AND P4, PT, R0, RZ, PT ;  /* 0x000000ff0000720c */ /* 0x000fc40003f86270 */
[----:B------:R-:W4:Y:S05]  /*0320*/  I2F.RP R0, R12 ;  /* 0x0000000c00007306 */ /* 0x000f2a0000209400 */
[----:B------:R-:W-:-:S05]  /*0330*/  @P2 VIADD R7, R7, 0x1 ;  /* 0x0000000107072836 */ /* 0x000fca0000000000 */
[----:B------:R-:W-:Y:S01]  /*0340*/  MOV R29, R7 ;  /* 0x00000007001d7202 */ /* 0x000fe20000000f00 */
[----:B----4-:R-:W4:Y:S04]  /*0350*/  MUFU.RCP R0, R0 ;  /* 0x0000000000007308 */ /* 0x010f280000001000 */
[----:B------:R-:W-:Y:S01]  /*0360*/  @!P4 IMAD.MOV R29, RZ, RZ, -R29 ;  /* 0x000000ffff1dc224 */ /* 0x000fe200078e0a1d */
[----:B------:R-:W-:-:S05]  /*0370*/  @!P3 LOP3.LUT R29, RZ, R11, RZ, 0x33, !PT ;  /* 0x0000000bff1db212 */ /* 0x000fca00078e33ff */
[----:B-1----:R-:W-:-:S04]  /*0380*/  @P1 IMAD.WIDE R4, R29, 0x4, R4 ;  /* 0x000000041d041825 */ /* 0x002fc800078e0204 */
[----:B----4-:R-:W-:Y:S01]  /*0390*/  VIADD R6, R0, 0xffffffe ;  /* 0x0ffffffe00067836 */ /* 0x010fe20000000000 */
[----:B------:R1:W5:Y:S01]  /*03a0*/  @P1 LDG.E R16, desc[UR36][R4.64] ;  /* 0x0000002404101981 */ /* 0x000362000c1e1900 */
[----:B------:R-:W4:Y:S01]  /*03b0*/  LDC R0, c[0x0][0x308] ;  /* 0x0000c200ff007b82 */ /* 0x000f220000000800 */
[----:B---3--:R-:W-:Y:S01]  /*03c0*/  ISETP.GE.AND P3, PT, R18, 0x1c, PT ;  /* 0x0000001c1200780c */ /* 0x008fe20003f66270 */
[----:B------:R3:W1:Y:S01]  /*03d0*/  F2I.FTZ.U32.TRUNC.NTZ R7, R6 ;  /* 0x0000000600077305 */ /* 0x000662000021f000 */
[----:B0-----:R-:W-:Y:S01]  /*03e0*/  IMAD R22, R2, UR4, R19 ;  /* 0x0000000402167c24 */ /* 0x001fe2000f8e0213 */
[----:B------:R-:W-:Y:S01]  /*03f0*/  BSSY B0, `(.L_x_3407) ;  /* 0x000004b000007945 */ /* 0x000fe20003800000 */
[----:B------:R-:W-:Y:S02]  /*0400*/  IMAD.SHL.U32 R25, R18, 0x8, RZ ;  /* 0x0000000812197824 */ /* 0x000fe400078e00ff */
[----:B------:R-:W-:Y:S02]  /*0410*/  IMAD R30, R22, 0xe0, RZ ;  /* 0x000000e0161e7824 */ /* 0x000fe400078e02ff */
[----:B---3--:R-:W-:-:S05]  /*0420*/  IMAD.MOV.U32 R6, RZ, RZ, RZ ;  /* 0x000000ffff067224 */ /* 0x008fca00078e00ff */
[----:B-1----:R-:W-:Y:S01]  /*0430*/  @P3 CS2R R4, SRZ ;  /* 0x0000000000043805 */ /* 0x002fe2000001ff00 */
[----:B------:R-:W-:-:S04]  /*0440*/  IMAD.MOV R3, RZ, RZ, -R7 ;  /* 0x000000ffff037224 */ /* 0x000fc800078e0a07 */
[----:B------:R-:W-:Y:S01]  /*0450*/  IMAD R3, R3, R12, RZ ;  /* 0x0000000c03037224 */ /* 0x000fe200078e02ff */
[----:B----4-:R-:W-:-:S03]  /*0460*/  ISETP.NE.AND P4, PT, R0, 0x2, PT ;  /* 0x000000020000780c */ /* 0x010fc60003f85270 */
[----:B------:R-:W-:Y:S02]  /*0470*/  IMAD.HI.U32 R7, R7, R3, R6 ;  /* 0x0000000307077227 */ /* 0x000fe400078e0006 */
[----:B------:R-:W0:Y:S02]  /*0480*/  LDC R3, c[0x0][0x278] ;  /* 0x00009e00ff037b82 */ /* 0x000e240000000800 */
[----:B------:R-:W-:Y:S02]  /*0490*/  IMAD R0, R19, 0xe0, RZ ;  /* 0x000000e013007824 */ /* 0x000fe400078e02ff */
[----:B------:R-:W-:Y:S02]  /*04a0*/  @P3 IMAD.MOV.U32 R6, RZ, RZ, RZ ;  /* 0x000000ffff063224 */ /* 0x000fe400078e00ff */
[----:B------:R-:W-:Y:S01]  /*04b0*/  IMAD.IADD R21, R0, 0x1, R25 ;  /* 0x0000000100157824 */ /* 0x000fe200078e0219 */
[----:B0-----:R-:W-:Y:S01]  /*04c0*/  ISETP.NE.AND P2, PT, R3, RZ, PT ;  /* 0x000000ff0300720c */ /* 0x001fe20003f45270 */
[----:B------:R-:W-:-:S05]  /*04d0*/  IMAD R3, R2, R3, R0 ;  /* 0x0000000302037224 */ /* 0x000fca00078e0200 */
[----:B------:R-:W-:-:S05]  /*04e0*/  SEL R24, R30, R3, !P2 ;  /* 0x000000031e187207 */ /* 0x000fca0005000000 */
[----:B------:R-:W-:Y:S01]  /*04f0*/  IMAD.IADD R3, R25, 0x1, R24 ;  /* 0x0000000119037824 */ /* 0x000fe200078e0218 */
[----:B--2---:R-:W-:-:S06]  /*0500*/  @P0 IADD3 R17, R17, R10, RZ ;  /* 0x0000000a11110210 */ /* 0x004fcc0007ffe0ff */
[----:B------:R-:W0:Y:S02]  /*0510*/  @!P0 LDC R17, c[0x0][0x29c] ;  /* 0x0000a700ff118b82 */ /* 0x000e240000000800 */
[----:B0-----:R-:W-:Y:S02]  /*0520*/  IABS R23, R17 ;  /* 0x0000001100177213 */ /* 0x001fe40000000000 */
[----:B------:R-:W-:-:S03]  /*0530*/  ISETP.GE.AND P1, PT, R17, RZ, PT ;  /* 0x000000ff1100720c */ /* 0x000fc60003f26270 */
[----:B------:R-:W-:-:S04]  /*0540*/  IMAD.HI.U32 R7, R7, R23, RZ ;  /* 0x0000001707077227 */ /* 0x000fc800078e00ff */
[----:B------:R-:W-:-:S04]  /*0550*/  IMAD.MOV R7, RZ, RZ, -R7 ;  /* 0x000000ffff077224 */ /* 0x000fc800078e0a07 */
[----:B------:R-:W-:Y:S01]  /*0560*/  IMAD R23, R12, R7, R23 ;  /* 0x000000070c177224 */ /* 0x000fe200078e0217 */
[----:B------:R-:W-:-:S04]  /*0570*/  @P3 MOV R7, RZ ;  /* 0x000000ff00073202 */ /* 0x000fc80000000f00 */
[----:B------:R-:W-:-:S13]  /*0580*/  ISETP.GT.U32.AND P0, PT, R12, R23, PT ;  /* 0x000000170c00720c */ /* 0x000fda0003f04070 */
[----:B------:R-:W-:-:S04]  /*0590*/  @!P0 IADD3 R23, R23, -R12, RZ ;  /* 0x8000000c17178210 */ /* 0x000fc80007ffe0ff */
[----:B------:R-:W-:-:S13]  /*05a0*/  ISETP.GT.U32.AND P0, PT, R12, R23, PT ;  /* 0x000000170c00720c */ /* 0x000fda0003f04070 */
[----:B------:R-:W-:Y:S01]  /*05b0*/  @!P0 IMAD.IADD R23, R23, 0x1, -R12 ;  /* 0x0000000117178824 */ /* 0x000fe200078e0a0c */
[----:B------:R-:W-:-:S03]  /*05c0*/  ISETP.NE.AND P0, PT, R26, RZ, PT ;  /* 0x000000ff1a00720c */ /* 0x000fc60003f05270 */
[----:B------:R-:W-:-:S10]  /*05d0*/  @!P1 IMAD.MOV R23, RZ, RZ, -R23 ;  /* 0x000000ffff179224 */ /* 0x000fd400078e0a17 */
[----:B------:R-:W-:Y:S02]  /*05e0*/  @!P0 LOP3.LUT R23, RZ, R26, RZ, 0x33, !PT ;  /* 0x0000001aff178212 */ /* 0x000fe400078e33ff */
[----:B------:R-:W-:Y:S01]  /*05f0*/  IADD3 R26, R17, 0x1, -R26 ;  /* 0x00000001111a7810 */ /* 0x000fe20007ffe81a */
        /* <DEDUP_REMOVED lines=42> */
.L_x_3408:
[----:B------:R-:W-:Y:S05]  /*08a0*/  BSYNC B0 ;  /* 0x0000000000007941 */ /* 0x000fea0003800000 */
.L_x_3407:
        /* <DEDUP_REMOVED lines=12> */
.L_x_3410:
        /* <DEDUP_REMOVED lines=35> */
.L_x_3411:
[----:B------:R-:W-:Y:S05]  /*0ba0*/  BSYNC B0 ;  /* 0x0000000000007941 */ /* 0x000fea0003800000 */
.L_x_3409:
        /* <DEDUP_REMOVED lines=81> */
[----:B------:R-:W-:-:S03]  /*10c0*/  LOP3.LUT P0, RZ, R40, 0x7, RZ, 0xc0, !PT ;  /* 0x0000000728ff7812 */ /* 0x000fc6000780c0ff */
[----:B------:R-:W-:-:S04]  /*10d0*/  IMAD.MOV.U32 R27, RZ, RZ, R5 ;  /* 0x000000ffff1b7224 */ /* 0x000fc800078e0005 */
        /* <DEDUP_REMOVED lines=20> */
[----:B-1---5:R-:W-:Y:S05]  /*1220*/  CALL.ABS.NOINC R14 ;  /* 0x000000000e007343 */ /* 0x022fea0003c00000 */
.L_x_3414:
[----:B------:R-:W0:Y:S01]  /*1230*/  S2R R5, SR_CgaCtaId ;  /* 0x0000000000057919 */ /* 0x000e220000008800 */
[----:B------:R-:W1:Y:S01]  /*1240*/  LDC R14, c[0x0][0x290] ;  /* 0x0000a400ff0e7b82 */ /* 0x000e620000000800 */
[----:B------:R-:W-:Y:S01]  /*1250*/  MOV R0, 0x400 ;  /* 0x0000040000007802 */ /* 0x000fe20000000f00 */
[----:B------:R-:W-:Y:S01]  /*1260*/  IMAD R3, R40, R27, R31 ;  /* 0x0000001b28037224 */ /* 0x000fe200078e021f */
[----:B------:R-:W-:Y:S01]  /*1270*/  ISETP.NE.AND P6, PT, R41, RZ, PT ;  /* 0x000000ff2900720c */ /* 0x000fe20003fc5270 */
[----:B------:R-:W-:Y:S05]  /*1280*/  WARPSYNC.ALL ;  /* 0x0000000000007948 */ /* 0x000fea0003800000 */
[----:B------:R-:W-:-:S05]  /*1290*/  VIADD R0, R0, 0x220 ;  /* 0x0000022000007836 */ /* 0x000fca0000000000 */
        /* <DEDUP_REMOVED lines=21> */
[----:B------:R-:W-:Y:S01]  /*13f0*/  LEA.HI R8, R8, R27, RZ, 0x2 ;  /* 0x0000001b08087211 */ /* 0x000fe200078f10ff */
[----:B------:R-:W-:Y:S01]  /*1400*/  IMAD R7, R14, 0x2, R5 ;  /* 0x000000020e077824 */ /* 0x000fe200078e0205 */
[----:B0-----:R-:W0:Y:S02]  /*1410*/  LDS.64 R34, [R5] ;  /* 0x0000000005227984 */ /* 0x001e240000000a00 */
[----:B------:R-:W-:Y:S02]  /*1420*/  SHF.L.U32 R8, R8, 0x1, RZ ;  /* 0x0000000108087819 */ /* 0x000fe400000006ff */
[----:B------:R-:W2:Y:S02]  /*1430*/  LDS.64 R40, [R6] ;  /* 0x0000000006287984 */ /* 0x000ea40000000a00 */
[----:B------:R-:W-:-:S02]  /*1440*/  LOP3.LUT R13, R8, 0xfffffff8, RZ, 0xc0, !PT ;  /* 0xfffffff8080d7812 */ /* 0x000fc400078ec0ff */
[----:B------:R-:W3:Y:S02]  /*1450*/  LDS.64 R42, [R7] ;  /* 0x00000000072a7984 */ /* 0x000ee40000000a00 */
[----:B------:R-:W-:Y:S02]  /*1460*/  ISETP.GE.AND P0, PT, R13, R14, PT ;  /* 0x0000000e0d00720c */ /* 0x000fe40003f06270 */
[--C-:B-1----:R-:W-:Y:S02]  /*1470*/  SHF.R.U64 R10, R20, 0x10, R21.reuse ;  /* 0x00000010140a7819 */ /* 0x102fe40000001215 */
[----:B------:R-:W-:Y:S02]  /*1480*/  SHF.R.U32.HI R12, RZ, 0x10, R21 ;  /* 0x00000010ff0c7819 */ /* 0x000fe40000011615 */
[----:B0-----:R-:W-:Y:S02]  /*1490*/  SHF.R.U64 R33, R34, 0x10, R35 ;  /* 0x0000001022217819 */ /* 0x001fe40000001223 */
[----:B------:R-:W-:-:S02]  /*14a0*/  PRMT R32, R20, 0x5410, R34 ;  /* 0x0000541014207816 */ /* 0x000fc40000000022 */
[----:B------:R-:W-:Y:S02]  /*14b0*/  PRMT R34, R21, 0x5410, R35 ;  /* 0x0000541015227816 */ /* 0x000fe40000000023 */
[----:B------:R-:W-:Y:S02]  /*14c0*/  PRMT R33, R10, 0x5410, R33 ;  /* 0x000054100a217816 */ /* 0x000fe40000000021 */
[----:B------:R-:W-:Y:S02]  /*14d0*/  SHF.R.U32.HI R35, RZ, 0x10, R35 ;  /* 0x00000010ff237819 */ /* 0x000fe40000011623 */
[--C-:B--2---:R-:W-:Y:S02]  /*14e0*/  SHF.R.U64 R10, R40, 0x10, R41.reuse ;  /* 0x00000010280a7819 */ /* 0x104fe40000001229 */
[----:B------:R-:W-:Y:S02]  /*14f0*/  SHF.R.U32.HI R8, RZ, 0x10, R41 ;  /* 0x00000010ff087819 */ /* 0x000fe40000011629 */
[----:B---3--:R-:W-:-:S02]  /*1500*/  SHF.R.U64 R37, R42, 0x10, R43 ;  /* 0x000000102a257819 */ /* 0x008fc4000000122b */
[----:B------:R-:W-:Y:S02]  /*1510*/  SHF.R.U32.HI R39, RZ, 0x10, R43 ;  /* 0x00000010ff277819 */ /* 0x000fe4000001162b */
        /* <DEDUP_REMOVED lines=15> */
[----:B------:R-:W-:Y:S02]  /*1610*/  HADD2.F32 R40, -RZ, R34.H0_H0 ;  /* 0x20000022ff287230 */ /* 0x000fe40000004100 */
[--C-:B------:R-:W-:Y:S01]  /*1620*/  HADD2.F32 R45, -RZ, R39.reuse.H1_H1 ;  /* 0x30000027ff2d7230 */ /* 0x100fe20000004100 */
[----:B0-----:R-:W-:Y:S01]  /*1630*/  IADD3 R8, R13, 0x6, RZ ;  /* 0x000000060d087810 */ /* 0x001fe20007ffe0ff */
[----:B------:R-:W-:-:S02]  /*1640*/  HADD2.F32 R44, -RZ, R39.H0_H0 ;  /* 0x20000027ff2c7230 */ /* 0x000fc40000004100 */
[--C-:B------:R-:W-:Y:S01]  /*1650*/  HADD2.F32 R43, -RZ, R35.reuse.H1_H1 ;  /* 0x30000023ff2b7230 */ /* 0x100fe20000004100 */
[----:B------:R-:W-:Y:S01]  /*1660*/  I2FP.F32.S32 R13, R8 ;  /* 0x00000008000d7245 */ /* 0x000fe20000201400 */
[----:B------:R-:W-:Y:S01]  /*1670*/  HADD2.F32 R42, -RZ, R35.H0_H0 ;  /* 0x20000023ff2a7230 */ /* 0x000fe20000004100 */
[----:B-----5:R-:W-:Y:S01]  /*1680*/  IADD3 R8, -R28, UR4, RZ ;  /* 0x000000041c087c10 */ /* 0x020fe2000fffe1ff */
[--C-:B------:R-:W-:Y:S02]  /*1690*/  HADD2.F32 R35, -RZ, R38.reuse.H1_H1 ;  /* 0x30000026ff237230 */ /* 0x100fe40000004100 */
[-C--:B-1----:R-:W-:Y:S01]  /*16a0*/  FMUL.FTZ R9, R9, R14.reuse ;  /* 0x0000000e09097220 */ /* 0x082fe20000410000 */
[-C--:B------:R-:W-:Y:S01]  /*16b0*/  FMUL.FTZ R10, R10, R14.reuse ;  /* 0x0000000e0a0a7220 */ /* 0x080fe20000410000 */
[-C--:B------:R-:W-:Y:S01]  /*16c0*/  FMUL.FTZ R13, R13, R14.reuse ;  /* 0x0000000e0d0d7220 */ /* 0x080fe20000410000 */
[----:B------:R-:W-:Y:S01]  /*16d0*/  FMUL.FTZ R11, R11, R14 ;  /* 0x0000000e0b0b7220 */ /* 0x000fe20000410000 */
[----:B------:R-:W-:Y:S01]  /*16e0*/  FMUL.FTZ R9, R9, 13.28771209716796875 ;  /* 0x41549a7809097820 */ /* 0x000fe20000410000 */
[----:B------:R-:W-:Y:S01]  /*16f0*/  FMUL.FTZ R10, R10, 13.28771209716796875 ;  /* 0x41549a780a0a7820 */ /* 0x000fe20000410000 */
[----:B------:R-:W-:Y:S01]  /*1700*/  I2FP.F32.S32 R8, R8 ;  /* 0x0000000800087245 */ /* 0x000fe20000201400 */
[----:B------:R-:W-:Y:S01]  /*1710*/  FMUL.FTZ R13, R13, 13.28771209716796875 ;  /* 0x41549a780d0d7820 */ /* 0x000fe20000410000 */
[----:B------:R-:W-:Y:S01]  /*1720*/  FMUL.FTZ R12, R11, 13.28771209716796875 ;  /* 0x41549a780b0c7820 */ /* 0x000fe20000410000 */
[----:B------:R-:W0:Y:S01]  /*1730*/  MUFU.EX2 R15, -R10 ;  /* 0x8000000a000f7308 */ /* 0x000e220000000800 */
[----:B------:R-:W-:-:S07]  /*1740*/  HADD2.F32 R38, -RZ, R38.H0_H0 ;  /* 0x20000026ff267230 */ /* 0x000fce0000004100 */
        /* <DEDUP_REMOVED lines=67> */
.L_x_3418:
[----:B------:R-:W-:Y:S05]  /*1b80*/  BSYNC B1 ;  /* 0x0000000000017941 */ /* 0x000fea0003800000 */
.L_x_3417:
        /* <DEDUP_REMOVED lines=31> */
.L_x_3416:
[----:B------:R-:W-:Y:S05]  /*1d80*/  BSYNC B0 ;  /* 0x0000000000007941 */ /* 0x000fea0003800000 */
.L_x_3415:
[----:B------:R-:W-:Y:S06]  /*1d90*/  BAR.SYNC.DEFER_BLOCKING 0x0 ;  /* 0x0000000000007b1d */ /* 0x000fec0000010000 */
[----:B0-----:R0:W2:Y:S04]  /*1da0*/  @P6 LDS.128 R32, [R3] ;  /* 0x0000000003206984 */ /* 0x0010a80000000c00 */
[----:B------:R0:W3:Y:S01]  /*1db0*/  @P6 LDS.128 R36, [R0] ;  /* 0x0000000000246984 */ /* 0x0000e20000000c00 */
[----:B------:R-:W-:Y:S06]  /*1dc0*/  BAR.SYNC.DEFER_BLOCKING 0x0 ;  /* 0x0000000000007b1d */ /* 0x000fec0000010000 */
[----:B------:R-:W-:Y:S05]  /*1dd0*/  BRA `(.L_x_3413) ;  /* 0x0000000400907947 */ /* 0x000fea0003800000 */
.L_x_3412:
        /* <DEDUP_REMOVED lines=99> */
.L_x_3419:
[----:B------:R-:W-:Y:S05]  /*2410*/  BSYNC B0 ;  /* 0x0000000000007941 */ /* 0x000fea0003800000 */
.L_x_3413:
[----:B------:R-:W-:Y:S01]  /*2420*/  ISETP.GT.AND P0, PT, R18, 0x1f, PT ;  /* 0x0000001f1200780c */ /* 0x000fe20003f04270 */
[----:B------:R-:W-:Y:S01]  /*2430*/  BSSY B0, `(.L_x_3420) ;  /* 0x0000024000007945 */ /* 0x000fe20003800000 */
[----:B-1----:R-:W-:-:S11]  /*2440*/  IMAD.MOV.U32 R14, RZ, RZ, RZ ;  /* 0x000000ffff0e7224 */ /* 0x002fd600078e00ff */
[----:B------:R-:W-:Y:S05]  /*2450*/  @P0 BRA `(.L_x_3421) ;  /* 0x0000000000840947 */ /* 0x000fea0003800000 */
[----:B------:R-:W-:Y:S01]  /*2460*/  ISETP.GT.AND P0, PT, R18, 0x1b, PT ;  /* 0x0000001b1200780c */ /* 0x000fe20003f04270 */
[----:B------:R-:W1:Y:S01]  /*2470*/  S2UR UR5, SR_CgaCtaId ;  /* 0x00000000000579c3 */ /* 0x000e620000008800 */
[----:B------:R-:W-:Y:S01]  /*2480*/  IADD3 R25, R30, R25, RZ ;  /* 0x000000191e197210 */ /* 0x000fe20007ffe0ff */
        /* <DEDUP_REMOVED lines=29> */
.L_x_3475:
[----:B-1----:R-:W-:-:S07]  /*2660*/  FADD.FTZ R14, R5, R14 ;  /* 0x0000000e050e7221 */ /* 0x002fce0000010000 */
.L_x_3421:
[----:B------:R-:W-:Y:S05]  /*2670*/  BSYNC B0 ;  /* 0x0000000000007941 */ /* 0x000fea0003800000 */
.L_x_3420:
[----:B------:R-:W-:-:S13]  /*2680*/  ISETP.NE.AND P0, PT, R18, RZ, PT ;  /* 0x000000ff1200720c */ /* 0x000fda0003f05270 */
[----:B------:R-:W-:Y:S01]  /*2690*/  @P0 IMAD.MOV.U32 R27, RZ, RZ, -0x800001 ;  /* 0xff7fffffff1b0424 */ /* 0x000fe200078e00ff */
[----:B------:R-:W-:Y:S06]  /*26a0*/  @P0 BRA `(.L_x_3423) ;  /* 0x0000000000540947 */ /* 0x000fec0003800000 */
[----:B------:R-:W-:Y:S02]  /*26b0*/  ULDC.64 UR4, c[0x0][0x2c8] ;  /* 0x0000b20000047ab9 */ /* 0x000fe40000000a00 */
[----:B------:R-:W-:Y:S01]  /*26c0*/  ISETP.NE.U32.AND P0, PT, RZ, UR4, PT ;  /* 0x00000004ff007c0c */ /* 0x000fe2000bf05070 */
[----:B------:R-:W-:-:S03]  /*26d0*/  ULDC UR4, c[0x0][0x2a0] ;  /* 0x0000a80000047ab9 */ /* 0x000fc60000000800 */
[----:B------:R-:W-:-:S13]  /*26e0*/  ISETP.NE.AND.EX P0, PT, RZ, UR5, PT, P0 ;  /* 0x00000005ff007c0c */ /* 0x000fda000bf05300 */
[----:B------:R-:W1:Y:S01]  /*26f0*/  @P0 LDC R6, c[0x0][0x2d0] ;  /* 0x0000b400ff060b82 */ /* 0x000e620000000800 */
[----:B0----5:R-:W-:-:S07]  /*2700*/  @P0 IADD3 R0, -R28, R17, RZ ;  /* 0x000000111c000210 */ /* 0x021fce0007ffe1ff */
        /* <DEDUP_REMOVED lines=9> */
[----:B0-----:R-:W-:Y:S01]  /*27a0*/  LEA R6, R3, R0, 0x18 ;  /* 0x0000000003067211 */ /* 0x001fe200078ec0ff */
[----:B------:R-:W-:-:S05]  /*27b0*/  IMAD.IADD R3, R17, 0x1, -R26 ;  /* 0x0000000111037824 */ /* 0x000fca00078e0a1a */
[----:B------:R-:W-:Y:S01]  /*27c0*/  LEA R6, R3, R6, 0x2 ;  /* 0x0000000603067211 */ /* 0x000fe200078e10ff */
[----:B----4-:R-:W-:-:S05]  /*27d0*/  @P0 HADD2.F32 R0, -RZ, R4.H0_H0 ;  /* 0x20000004ff000230 */ /* 0x010fca0000004100 */
[----:B------:R-:W-:-:S05]  /*27e0*/  @P0 FADD.FTZ R27, R27, R0 ;  /* 0x000000001b1b0221 */ /* 0x000fca0000010000 */
[----:B------:R1:W-:Y:S02]  /*27f0*/  STS [R6], R27 ;  /* 0x0000001b06007388 */ /* 0x0003e40000000800 */
.L_x_3423:
        /* <DEDUP_REMOVED lines=10> */
[----:B------:R-:W-:Y:S03]  /*28a0*/  BSSY B0, `(.L_x_3424) ;  /* 0x0000226000007945 */ /* 0x000fe60003800000 */
        /* <DEDUP_REMOVED lines=13> */
[----:B------:R-:W-:Y:S02]  /*2980*/  IMAD R25, R13, 0xe0, RZ ;  /* 0x000000e00d197824 */ /* 0x000fe400078e02ff */
[----:B------:R-:W-:Y:S01]  /*2990*/  IMAD.IADD R5, R18, 0x1, -R5 ;  /* 0x0000000112057824 */ /* 0x000fe200078e0a05 */
[----:B------:R-:W4:Y:S03]  /*29a0*/  LDC R12, c[0x0][0x2c0] ;  /* 0x0000b000ff0c7b82 */ /* 0x000f260000000800 */
[----:B------:R-:W-:Y:S01]  /*29b0*/  IMAD.SHL.U32 R10, R5, 0x4, RZ ;  /* 0x00000004050a7824 */ /* 0x000fe200078e00ff */
[----:B-1----:R-:W1:Y:S01]  /*29c0*/  MUFU.RCP R6, R6 ;  /* 0x0000000600067308 */ /* 0x002e620000001000 */
[----:B0-----:R-:W-:-:S06]  /*29d0*/  ULEA UR4, UR5, UR4, 0x18 ;  /* 0x0000000405047291 */ /* 0x001fcc000f8ec03f */
[----:B------:R-:W-:Y:S01]  /*29e0*/  LEA R11, R5, UR4, 0x3 ;  /* 0x00000004050b7c11 */ /* 0x000fe2000f8e18ff */
[----:B------:R-:W-:Y:S01]  /*29f0*/  ULDC UR4, c[0x0][0x298] ;  /* 0x0000a60000047ab9 */ /* 0x000fe20000000800 */
[----:B-1----:R-:W-:-:S03]  /*2a00*/  IADD3 R7, R6, 0xffffffe, RZ ;  /* 0x0ffffffe06077810 */ /* 0x002fc60007ffe0ff */
        /* <DEDUP_REMOVED lines=9> */
[----:B------:R-:W-:Y:S01]  /*2aa0*/  IMAD R5, R6, R3, RZ ;  /* 0x0000000306057224 */ /* 0x000fe200078e02ff */
[----:B------:R-:W-:Y:S02]  /*2ab0*/  HFMA2.MMA R6, -RZ, RZ, 0, 0 ;  /* 0x00000000ff067435 */ /* 0x000fe400000001ff */
[----:B------:R2:W0:Y:S04]  /*2ac0*/  LDS.64 R74, [R11+0x70] ;  /* 0x000070000b4a7984 */ /* 0x0004280000000a00 */
[----:B------:R2:W0:Y:S04]  /*2ad0*/  LDS.64 R72, [R11+0x80] ;  /* 0x000080000b487984 */ /* 0x0004280000000a00 */
[----:B------:R2:W0:Y:S01]  /*2ae0*/  LDS.64 R70, [R11+0x90] ;  /* 0x000090000b467984 */ /* 0x0004220000000a00 */
[----:B------:R-:W-:-:S03]  /*2af0*/  IMAD.HI.U32 R5, R7, R5, R6 ;  /* 0x0000000507057227 */ /* 0x000fc600078e0006 */
[----:B------:R2:W0:Y:S01]  /*2b00*/  LDS.64 R68, [R11+0xa0] ;  /* 0x0000a0000b447984 */ /* 0x0004220000000a00 */
[----:B------:R-:W-:Y:S02]  /*2b10*/  IMAD R6, R4, R13, R10 ;  /* 0x0000000d04067224 */ /* 0x000fe400078e020a */
[----:B----4-:R-:W-:Y:S01]  /*2b20*/  VIADD R7, R12, UR4 ;  /* 0x000000040c077c36 */ /* 0x010fe20008000000 */
[----:B------:R2:W4:Y:S02]  /*2b30*/  LDS.64 R66, [R11+0xb0] ;  /* 0x0000b0000b427984 */ /* 0x0005240000000a00 */
[----:B------:R-:W-:Y:S02]  /*2b40*/  SHF.R.S32.HI R10, RZ, 0x1f, R6 ;  /* 0x0000001fff0a7819 */ /* 0x000fe40000011406 */
        /* <DEDUP_REMOVED lines=20> */
.L_x_3429:
[----:B012---:R-:W0:Y:S01]  /*2c90*/  LDC R11, c[0x0][0x284] ;  /* 0x0000a100ff0b7b82 */ /* 0x007e220000000800 */
[----:B------:R-:W-:Y:S02]  /*2ca0*/  IABS R14, R154 ;  /* 0x0000009a000e7213 */ /* 0x000fe40000000000 */
[----:B------:R-:W-:-:S03]  /*2cb0*/  ISETP.GE.AND P1, PT, R154, RZ, PT ;  /* 0x000000ff9a00720c */ /* 0x000fc60003f26270 */
[----:B------:R-:W-:-:S04]  /*2cc0*/  IMAD.HI.U32 R12, R5, R14, RZ ;  /* 0x0000000e050c7227 */ /* 0x000fc800078e00ff */
[----:B------:R-:W-:Y:S01]  /*2cd0*/  IMAD.MOV R13, RZ, RZ, -R12 ;  /* 0x000000ffff0d7224 */ /* 0x000fe200078e0a0c */
[----:B0-----:R-:W-:-:S05]  /*2ce0*/  IABS R15, R11 ;  /* 0x0000000b000f7213 */ /* 0x001fca0000000000 */
[----:B------:R-:W-:-:S05]  /*2cf0*/  IMAD R12, R15, R13, R14 ;  /* 0x0000000d0f0c7224 */ /* 0x000fca00078e020e */
[----:B------:R-:W-:-:S13]  /*2d00*/  ISETP.GT.U32.AND P0, PT, R3, R12, PT ;  /* 0x0000000c0300720c */ /* 0x000fda0003f04070 */
[----:B------:R-:W-:-:S04]  /*2d10*/  @!P0 IADD3 R12, R12, -R15, RZ ;  /* 0x8000000f0c0c8210 */ /* 0x000fc80007ffe0ff */
[----:B------:R-:W-:-:S13]  /*2d20*/  ISETP.GT.U32.AND P0, PT, R3, R12, PT ;  /* 0x0000000c0300720c */ /* 0x000fda0003f04070 */
[----:B------:R-:W-:Y:S01]  /*2d30*/  @!P0 IMAD.IADD R12, R12, 0x1, -R15 ;  /* 0x000000010c0c8824 */ /* 0x000fe200078e0a0f */
[----:B------:R-:W-:-:S03]  /*2d40*/  ISETP.NE.AND P0, PT, R11, RZ, PT ;  /* 0x000000ff0b00720c */ /* 0x000fc60003f05270 */
[----:B------:R-:W-:Y:S01]  /*2d50*/  @!P1 IMAD.MOV R12, RZ, RZ, -R12 ;  /* 0x000000ffff0c9224 */ /* 0x000fe200078e0a0c */
[----:B------:R-:W-:-:S09]  /*2d60*/  ISETP.GE.AND P1, PT, R154, R17, PT ;  /* 0x000000119a00720c */ /* 0x000fd20003f26270 */
[----:B------:R-:W-:-:S04]  /*2d70*/  @!P0 LOP3.LUT R12, RZ, R11, RZ, 0x33, !PT ;  /* 0x0000000bff0c8212 */ /* 0x000fc800078e33ff */
[----:B------:R-:W-:Y:S02]  /*2d80*/  IADD3 R156, R12, R11, RZ ;  /* 0x0000000b0c9c7210 */ /* 0x000fe40007ffe0ff */
[----:B------:R-:W-:-:S03]  /*2d90*/  LEA R164, R11, R12, 0x2 ;  /* 0x0000000c0ba47211 */ /* 0x000fc600078e10ff */
[C---:B------:R-:W-:Y:S02]  /*2da0*/  IMAD.SHL.U32 R29, R156.reuse, 0x8, RZ ;  /* 0x000000089c1d7824 */ /* 0x040fe400078e00ff */
[----:B------:R-:W-:-:S03]  /*2db0*/  IMAD.IADD R160, R156, 0x1, R11 ;  /* 0x000000019ca07824 */ /* 0x000fc600078e020b */
[----:B------:R-:W-:Y:S02]  /*2dc0*/  ISETP.GE.OR P5, PT, R29, R25, P1 ;  /* 0x000000191d00720c */ /* 0x000fe40000fa6670 */
[----:B------:R-:W-:-:S04]  /*2dd0*/  SHF.L.U32 R155, R160, 0x3, RZ ;  /* 0x00000003a09b7819 */ /* 0x000fc800000006ff */
[----:B------:R-:W-:-:S07]  /*2de0*/  ISETP.GE.OR P3, PT, R155, R25, P1 ;  /* 0x000000199b00720c */ /* 0x000fce0000f66670 */
[----:B------:R-:W0:Y:S01]  /*2df0*/  @!P5 LDC.64 R14, c[0x0][0x248] ;  /* 0x00009200ff0edb82 */ /* 0x000e220000000a00 */
[----:B------:R-:W-:-:S04]  /*2e00*/  @!P5 IADD3 R13, P0, R6, R29, RZ ;  /* 0x0000001d060dd210 */ /* 0x000fc80007f1e0ff */
[----:B------:R-:W-:Y:S01]  /*2e10*/  @!P5 LEA.HI.X.SX32 R156, R29, R10, 0x1, P0 ;  /* 0x0000000a1d9cd211 */ /* 0x000fe200000f0eff */
[----:B------:R-:W-:Y:S01]  /*2e20*/  IMAD.SHL.U32 R29, R164, 0x8, RZ ;  /* 0x00000008a41d7824 */ /* 0x000fe200078e00ff */
[----:B0-----:R-:W-:-:S04]  /*2e30*/  @!P5 LEA R158, P0, R13, R14, 0x1 ;  /* 0x0000000e0d9ed211 */ /* 0x001fc800078008ff */
[----:B------:R-:W-:Y:S01]  /*2e40*/  @!P5 LEA.HI.X R159, R13, R15, R156, 0x1, P0 ;  /* 0x0000000f0d9fd211 */ /* 0x000fe200000f0c9c */
[----:B------:R-:W-:Y:S01]  /*2e50*/  IMAD.IADD R13, R160, 0x1, R11 ;  /* 0x00000001a00d7824 */ /* 0x000fe200078e020b */
[----:B------:R-:W0:Y:S03]  /*2e60*/  @!P3 LDC.64 R14, c[0x0][0x248] ;  /* 0x00009200ff0ebb82 */ /* 0x000e260000000a00 */
[----:B------:R-:W-:Y:S01]  /*2e70*/  IMAD.SHL.U32 R157, R13, 0x8, RZ ;  /* 0x000000080d9d7824 */ /* 0x000fe200078e00ff */
[----:B------:R-:W-:-:S04]  /*2e80*/  @!P3 IADD3 R13, P0, R6, R155, RZ ;  /* 0x0000009b060db210 */ /* 0x000fc80007f1e0ff */
[----:B------:R-:W-:Y:S02]  /*2e90*/  ISETP.GE.OR P4, PT, R157, R25, P1 ;  /* 0x000000199d00720c */ /* 0x000fe40000f86670 */
[----:B------:R-:W-:Y:S02]  /*2ea0*/  @!P3 LEA.HI.X.SX32 R156, R155, R10, 0x1, P0 ;  /* 0x0000000a9b9cb211 */ /* 0x000fe400000f0eff */
[----:B0-----:R-:W-:-:S04]  /*2eb0*/  @!P3 LEA R162, P0, R13, R14, 0x1 ;  /* 0x0000000e0da2b211 */ /* 0x001fc800078008ff */
[----:B------:R-:W-:-:S05]  /*2ec0*/  @!P3 LEA.HI.X R163, R13, R15, R156, 0x1, P0 ;  /* 0x0000000f0da3b211 */ /* 0x000fca00000f0c9c */
[----:B------:R-:W0:Y:S01]  /*2ed0*/  @!P4 LDC.64 R14, c[0x0][0x248] ;  /* 0x00009200ff0ecb82 */ /* 0x000e220000000a00 */
[----:B------:R-:W-:Y:S02]  /*2ee0*/  ISETP.GE.OR P0, PT, R29, R25, P1 ;  /* 0x000000191d00720c */ /* 0x000fe40000f06670 */
[----:B------:R-:W-:-:S04]  /*2ef0*/  @!P4 IADD3 R13, P2, R6, R157, RZ ;  /* 0x0000009d060dc210 */ /* 0x000fc80007f5e0ff */
[----:B------:R-:W-:Y:S01]  /*2f00*/  @!P4 LEA.HI.X.SX32 R156, R157, R10, 0x1, P2 ;  /* 0x0000000a9d9cc211 */ /* 0x000fe200010f0eff */
[----:B------:R-:W-:Y:S01]  /*2f10*/  IMAD.IADD R165, R164, 0x1, R11 ;  /* 0x00000001a4a57824 */ /* 0x000fe200078e020b */
[----:B0-----:R-:W-:-:S04]  /*2f20*/  @!P4 LEA R160, P2, R13, R14, 0x1 ;  /* 0x0000000e0da0c211 */ /* 0x001fc800078408ff */
[----:B------:R-:W-:Y:S02]  /*2f30*/  @!P4 LEA.HI.X R161, R13, R15, R156, 0x1, P2 ;  /* 0x0000000f0da1c211 */ /* 0x000fe400010f0c9c */
[----:B------:R-:W0:Y:S01]  /*2f40*/  @!P0 LDC.64 R14, c[0x0][0x248] ;  /* 0x00009200ff0e8b82 */ /* 0x000e220000000a00 */
[----:B------:R-:W-:-:S04]  /*2f50*/  ISETP.GE.AND P2, PT, R154, R17, PT ;  /* 0x000000119a00720c */ /* 0x000fc80003f46270 */
[----:B------:R-:W-:Y:S02]  /*2f60*/  SEL R91, R91, RZ, P2 ;  /* 0x000000ff5b5b7207 */ /* 0x000fe40001000000 */
[----:B------:R-:W-:Y:S02]  /*2f70*/  SEL R90, R90, RZ, P2 ;  /* 0x000000ff5a5a7207 */ /* 0x000fe40001000000 */
[----:B------:R-:W-:-:S04]  /*2f80*/  SHF.L.U32 R13, R165, 0x3, RZ ;  /* 0x00000003a50d7819 */ /* 0x000fc800000006ff */
[----:B------:R1:W2:Y:S01]  /*2f90*/  @!P5 LDG.E.64 R90, desc[UR36][R158.64] ;  /* 0x000000249e5ad981 */ /* 0x0002a2000c1e1b00 */
[----:B------:R-:W-:Y:S02]  /*2fa0*/  ISETP.GE.OR P5, PT, R13, R25, P1 ;  /* 0x000000190d00720c */ /* 0x000fe40000fa6670 */
[----:B------:R-:W-:Y:S02]  /*2fb0*/  @!P0 IADD3 R155, P6, R6, R29, RZ ;  /* 0x0000001d069b8210 */ /* 0x000fe40007fde0ff */
[----:B------:R-:W-:Y:S02]  /*2fc0*/  SEL R93, R93, RZ, P2 ;  /* 0x000000ff5d5d7207 */ /* 0x000fe40001000000 */
[----:B------:R-:W-:Y:S02]  /*2fd0*/  @!P0 LEA.HI.X.SX32 R164, R29, R10, 0x1, P6 ;  /* 0x0000000a1da48211 */ /* 0x000fe400030f0eff */
[----:B------:R-:W-:Y:S02]  /*2fe0*/  SEL R92, R92, RZ, P2 ;  /* 0x000000ff5c5c7207 */ /* 0x000fe40001000000 */
[----:B0-----:R-:W-:-:S04]  /*2ff0*/  @!P0 LEA R156, P6, R155, R14, 0x1 ;  /* 0x0000000e9b9c8211 */ /* 0x001fc800078c08ff */
[----:B------:R-:W-:Y:S01]  /*3000*/  @!P0 LEA.HI.X R157, R155, R15, R164, 0x1, P6 ;  /* 0x0000000f9b9d8211 */ /* 0x000fe200030f0ca4 */
[----:B------:R-:W-:Y:S01]  /*3010*/  IMAD.IADD R29, R165, 0x1, R11 ;  /* 0x00000001a51d7824 */ /* 0x000fe200078e020b */
[----:B------:R-:W1:Y:S01]  /*3020*/  @!P5 LDC.64 R14, c[0x0][0x248] ;  /* 0x00009200ff0edb82 */ /* 0x000e620000000a00 */
[----:B------:R0:W4:Y:S01]  /*3030*/  @!P3 LDG.E.64 R92, desc[UR36][R162.64] ;  /* 0x00000024a25cb981 */ /* 0x000122000c1e1b00 */
[----:B------:R-:W-:Y:S01]  /*3040*/  @!P5 IADD3 R155, P6, R6, R13, RZ ;  /* 0x0000000d069bd210 */ /* 0x000fe20007fde0ff */
[----:B------:R-:W-:Y:S01]  /*3050*/  IMAD.SHL.U32 R29, R29, 0x8, RZ ;  /* 0x000000081d1d7824 */ /* 0x000fe200078e00ff */
[----:B------:R-:W-:Y:S02]  /*3060*/  SEL R95, R95, RZ, P2 ;  /* 0x000000ff5f5f7207 */ /* 0x000fe40001000000 */
[----:B------:R-:W-:Y:S02]  /*3070*/  @!P5 LEA.HI.X.SX32 R164, R13, R10, 0x1, P6 ;  /* 0x0000000a0da4d211 */ /* 0x000fe400030f0eff */
[----:B------:R-:W-:Y:S01]  /*3080*/  ISETP.GE.OR P3, PT, R29, R25, P1 ;  /* 0x000000191d00720c */ /* 0x000fe20000f66670 */
[----:B------:R-:W-:Y:S01]  /*3090*/  IMAD R165, R11, 0x7, R12 ;  /* 0x000000070ba57824 */ /* 0x000fe200078e020c */
[----:B------:R-:W-:-:S02]  /*30a0*/  SEL R94, R94, RZ, P2 ;  /* 0x000000ff5e5e7207 */ /* 0x000fc40001000000 */
[----:B-1----:R-:W-:-:S04]  /*30b0*/  @!P5 LEA R158, P6, R155, R14, 0x1 ;  /* 0x0000000e9b9ed211 */ /* 0x002fc800078c08ff */
[----:B------:R1:W3:Y:S01]  /*30c0*/  @!P4 LDG.E.64 R94, desc[UR36][R160.64] ;  /* 0x00000024a05ec981 */ /* 0x0002e2000c1e1b00 */
[----:B------:R-:W-:-:S04]  /*30d0*/  @!P5 LEA.HI.X R159, R155, R15, R164, 0x1, P6 ;  /* 0x0000000f9b9fd211 */ /* 0x000fc800030f0ca4 */
[----:B------:R-:W0:Y:S01]  /*30e0*/  @!P3 LDC.64 R14, c[0x0][0x248] ;  /* 0x00009200ff0ebb82 */ /* 0x000e220000000a00 */
[----:B------:R-:W-:-:S04]  /*30f0*/  SHF.L.U32 R13, R165, 0x3, RZ ;  /* 0x00000003a50d7819 */ /* 0x000fc800000006ff */
[----:B------:R-:W-:Y:S02]  /*3100*/  ISETP.GE.OR P4, PT, R13, R25, P1 ;  /* 0x000000190d00720c */ /* 0x000fe40000f86670 */
[----:B------:R-:W-:-:S04]  /*3110*/  @!P3 IADD3 R155, P6, R6, R29, RZ ;  /* 0x0000001d069bb210 */ /* 0x000fc80007fde0ff */
[----:B------:R-:W-:Y:S01]  /*3120*/  @!P3 LEA.HI.X.SX32 R164, R29, R10, 0x1, P6 ;  /* 0x0000000a1da4b211 */ /* 0x000fe200030f0eff */
[----:B------:R-:W-:Y:S01]  /*3130*/  IMAD.IADD R165, R165, 0x1, R11 ;  /* 0x00000001a5a57824 */ /* 0x000fe200078e020b */
[----:B0-----:R-:W-:-:S04]  /*3140*/  @!P3 LEA R162, P6, R155, R14, 0x1 ;  /* 0x0000000e9ba2b211 */ /* 0x001fc800078c08ff */
[----:B------:R-:W-:Y:S02]  /*3150*/  @!P3 LEA.HI.X R163, R155, R15, R164, 0x1, P6 ;  /* 0x0000000f9ba3b211 */ /* 0x000fe400030f0ca4 */
[----:B------:R-:W1:Y:S01]  /*3160*/  @!P4 LDC.64 R14, c[0x0][0x248] ;  /* 0x00009200ff0ecb82 */ /* 0x000e620000000a00 */
[----:B------:R-:W-:Y:S02]  /*3170*/  SEL R97, R97, RZ, P2 ;  /* 0x000000ff61617207 */ /* 0x000fe40001000000 */
[----:B------:R-:W-:Y:S01]  /*3180*/  SEL R96, R96, RZ, P2 ;  /* 0x000000ff60607207 */ /* 0x000fe20001000000 */
[----:B------:R-:W-:Y:S01]  /*3190*/  IMAD.SHL.U32 R29, R165, 0x8, RZ ;  /* 0x00000008a51d7824 */ /* 0x000fe200078e00ff */
[----:B------:R-:W-:-:S04]  /*31a0*/  @!P4 IADD3 R155, P6, R6, R13, RZ ;  /* 0x0000000d069bc210 */ /* 0x000fc80007fde0ff */
[----:B------:R0:W3:Y:S01]  /*31b0*/  @!P0 LDG.E.64 R96, desc[UR36][R156.64] ;  /* 0x000000249c608981 */ /* 0x0000e2000c1e1b00 */
[----:B------:R-:W-:Y:S02]  /*31c0*/  ISETP.GE.OR P0, PT, R29, R25, P1 ;  /* 0x000000191d00720c */ /* 0x000fe40000f06670 */
[----:B------:R-:W-:Y:S02]  /*31d0*/  @!P4 LEA.HI.X.SX32 R164, R13, R10, 0x1, P6 ;  /* 0x0000000a0da4c211 */ /* 0x000fe400030f0eff */
[----:B-1----:R-:W-:-:S04]  /*31e0*/  @!P4 LEA R160, P6, R155, R14, 0x1 ;  /* 0x0000000e9ba0c211 */ /* 0x002fc800078c08ff */
[----:B------:R-:W-:-:S05]  /*31f0*/  @!P4 LEA.HI.X R161, R155, R15, R164, 0x1, P6 ;  /* 0x0000000f9ba1c211 */ /* 0x000fca00030f0ca4 */
[----:B------:R-:W0:Y:S01]  /*3200*/  @!P0 LDC.64 R14, c[0x0][0x248] ;  /* 0x00009200ff0e8b82 */ /* 0x000e220000000a00 */
[----:B------:R-:W-:Y:S02]  /*3210*/  IADD3 R13, R165, R11, RZ ;  /* 0x0000000ba50d7210 */ /* 0x000fe40007ffe0ff */
[----:B------:R-:W-:Y:S02]  /*3220*/  SEL R99, R99, RZ, P2 ;  /* 0x000000ff63637207 */ /* 0x000fe40001000000 */
[----:B------:R-:W-:Y:S01]  /*3230*/  SEL R98, R98, RZ, P2 ;  /* 0x000000ff62627207 */ /* 0x000fe20001000000 */
[----:B------:R-:W-:Y:S01]  /*3240*/  IMAD.SHL.U32 R13, R13, 0x8, RZ ;  /* 0x000000080d0d7824 */ /* 0x000fe200078e00ff */
[----:B------:R-:W-:-:S04]  /*3250*/  @!P0 IADD3 R155, P6, R6, R29, RZ ;  /* 0x0000001d069b8210 */ /* 0x000fc80007fde0ff */
[----:B------:R1:W3:Y:S01]  /*3260*/  @!P5 LDG.E.64 R98, desc[UR36][R158.64] ;  /* 0x000000249e62d981 */ /* 0x0002e2000c1e1b00 */
[----:B------:R-:W-:Y:S02]  /*3270*/  ISETP.GE.OR P5, PT, R13, R25, P1 ;  /* 0x000000190d00720c */ /* 0x000fe40000fa6670 */
[----:B------:R-:W-:Y:S02]  /*3280*/  @!P0 LEA.HI.X.SX32 R164, R29, R10, 0x1, P6 ;  /* 0x0000000a1da48211 */ /* 0x000fe400030f0eff */
[----:B0-----:R-:W-:-:S04]  /*3290*/  @!P0 LEA R156, P6, R155, R14, 0x1 ;  /* 0x0000000e9b9c8211 */ /* 0x001fc800078c08ff */
[----:B------:R-:W-:-:S05]  /*32a0*/  @!P0 LEA.HI.X R157, R155, R15, R164, 0x1, P6 ;  /* 0x0000000f9b9d8211 */ /* 0x000fca00030f0ca4 */
[----:B------:R-:W1:Y:S01]  /*32b0*/  @!P5 LDC.64 R14, c[0x0][0x248] ;  /* 0x00009200ff0edb82 */ /* 0x000e620000000a00 */
[----:B------:R-:W-:Y:S01]  /*32c0*/  IMAD R165, R11, 0xa, R12 ;  /* 0x0000000a0ba57824 */ /* 0x000fe200078e020c */
        /* <DEDUP_REMOVED lines=21> */
[----:B------:R-:W-:Y:S01]  /*3420*/  IMAD.IADD R29, R165, 0x1, R11 ;  /* 0x00000001a51d7824 */ /* 0x000fe200078e020b */
[----:B------:R-:W-:Y:S02]  /*3430*/  SEL R105, R105, RZ, P2 ;  /* 0x000000ff69697207 */ /* 0x000fe40001000000 */
[----:B------:R-:W-:Y:S02]  /*3440*/  SEL R104, R104, RZ, P2 ;  /* 0x000000ff68687207 */ /* 0x000fe40001000000 */
[----:B------:R-:W-:-:S04]  /*3450*/  SHF.L.U32 R29, R29, 0x3, RZ ;  /* 0x000000031d1d7819 */ /* 0x000fc800000006ff */
[----:B------:R0:W3:Y:S01]  /*3460*/  @!P0 LDG.E.64 R104, desc[UR36][R156.64] ;  /* 0x000000249c688981 */ /* 0x0000e2000c1e1b00 */
[----:B------:R-:W-:Y:S02]  /*3470*/  ISETP.GE.OR P0, PT, R29, R25, P1 ;  /* 0x000000191d00720c */ /* 0x000fe40000f06670 */
[----:B------:R-:W-:-:S04]  /*3480*/  @!P4 IADD3 R155, P6, R6, R13, RZ ;  /* 0x0000000d069bc210 */ /* 0x000fc80007fde0ff */
[----:B------:R-:W-:Y:S02]  /*3490*/  @!P4 LEA.HI.X.SX32 R164, R13, R10, 0x1, P6 ;  /* 0x0000000a0da4c211 */ /* 0x000fe400030f0eff */
[----:B-1----:R-:W-:-:S04]  /*34a0*/  @!P4 LEA R160, P6, R155, R14, 0x1 ;  /* 0x0000000e9ba0c211 */ /* 0x002fc800078c08ff */
[----:B------:R-:W-:Y:S02]  /*34b0*/  @!P4 LEA.HI.X R161, R155, R15, R164, 0x1, P6 ;  /* 0x0000000f9ba1c211 */ /* 0x000fe400030f0ca4 */
[----:B------:R-:W0:Y:S01]  /*34c0*/  @!P0 LDC.64 R14, c[0x0][0x248] ;  /* 0x00009200ff0e8b82 */ /* 0x000e220000000a00 */
        /* <DEDUP_REMOVED lines=22> */
[----:B------:R-:W-:Y:S01]  /*3630*/  IMAD.IADD R13, R165, 0x1, R11 ;  /* 0x00000001a50d7824 */ /* 0x000fe200078e020b */
        /* <DEDUP_REMOVED lines=10> */
[----:B------:R-:W-:Y:S02]  /*36e0*/  LEA R165, R11, R12, 0x4 ;  /* 0x0000000c0ba57211 */ /* 0x000fe400078e20ff */
        /* <DEDUP_REMOVED lines=18> */
[----:B0-----:R-:W-:-:S04]  /*3810*/  @!P0 LEA R156, P6, R155, R14, 0x1 ;  /* 0x0000000e9b9c8211 */ /* 0x001fc800078c08ff */
[----:B------:R-:W-:Y:S02]  /*3820*/  @!P0 LEA.HI.X R157, R155, R15, R164, 0x1, P6 ;  /* 0x0000000f9b9d8211 */ /* 0x000fe400030f0ca4 */
[----:B------:R-:W1:Y:S01]  /*3830*/  @!P5 LDC.64 R14, c[0x0][0x248] ;  /* 0x00009200ff0edb82 */ /* 0x000e620000000a00 */
        /* <DEDUP_REMOVED lines=11> */
[----:B------:R-:W-:Y:S01]  /*38f0*/  IMAD R165, R11, 0x13, R12 ;  /* 0x000000130ba57824 */ /* 0x000fe200078e020c */
        /* <DEDUP_REMOVED lines=131> */
[----:B------:R-:W-:Y:S02]  /*4130*/  SEL R143, R143, RZ, P2 ;  /* 0x000000ff8f8f7207 */ /* 0x000fe40001000000 */
[----:B------:R-:W-:Y:S01]  /*4140*/  SEL R142, R142, RZ, P2 ;  /* 0x000000ff8e8e7207 */ /* 0x000fe20001000000 */
[----:B------:R-:W-:Y:S01]  /*4150*/  IMAD.SHL.U32 R155, R12, 0x8, RZ ;  /* 0x000000080c9b7824 */ /* 0x000fe200078e00ff */
[----:B------:R-:W-:-:S04]  /*4160*/  @!P3 IADD3 R13, P6, R6, R29, RZ ;  /* 0x0000001d060db210 */ /* 0x000fc80007fde0ff */
[----:B------:R-:W3:Y:S01]  /*4170*/  @!P4 LDG.E.64 R142, desc[UR36][R160.64] ;  /* 0x00000024a08ec981 */ /* 0x000ee2000c1e1b00 */
[----:B------:R-:W-:Y:S02]  /*4180*/  ISETP.GE.OR P4, PT, R155, R25, P1 ;  /* 0x000000199b00720c */ /* 0x000fe40000f86670 */
[----:B------:R-:W-:Y:S02]  /*4190*/  @!P3 LEA.HI.X.SX32 R164, R29, R10, 0x1, P6 ;  /* 0x0000000a1da4b211 */ /* 0x000fe400030f0eff */
[----:B0-----:R-:W-:-:S04]  /*41a0*/  @!P3 LEA R162, P6, R13, R14, 0x1 ;  /* 0x0000000e0da2b211 */ /* 0x001fc800078c08ff */
[----:B------:R-:W-:-:S05]  /*41b0*/  @!P3 LEA.HI.X R163, R13, R15, R164, 0x1, P6 ;  /* 0x0000000f0da3b211 */ /* 0x000fca00030f0ca4 */
[----:B------:R-:W0:Y:S01]  /*41c0*/  @!P4 LDC.64 R14, c[0x0][0x248] ;  /* 0x00009200ff0ecb82 */ /* 0x000e220000000a00 */
[----:B------:R-:W-:-:S04]  /*41d0*/  @!P4 IADD3 R13, P6, R6, R155, RZ ;  /* 0x0000009b060dc210 */ /* 0x000fc80007fde0ff */
[----:B------:R-:W-:Y:S02]  /*41e0*/  @!P4 LEA.HI.X.SX32 R29, R155, R10, 0x1, P6 ;  /* 0x0000000a9b1dc211 */ /* 0x000fe400030f0eff */
[----:B------:R-:W-:Y:S02]  /*41f0*/  SEL R145, R145, RZ, P2 ;  /* 0x000000ff91917207 */ /* 0x000fe40001000000 */
[----:B------:R-:W-:Y:S02]  /*4200*/  SEL R144, R144, RZ, P2 ;  /* 0x000000ff90907207 */ /* 0x000fe40001000000 */
[----:B0-----:R-:W-:-:S04]  /*4210*/  @!P4 LEA R164, P6, R13, R14, 0x1 ;  /* 0x0000000e0da4c211 */ /* 0x001fc800078c08ff */
[----:B------:R-:W-:-:S05]  /*4220*/  @!P4 LEA.HI.X R165, R13, R15, R29, 0x1, P6 ;  /* 0x0000000f0da5c211 */ /* 0x000fca00030f0c1d */
[----:B------:R-:W2:Y:S01]  /*4230*/  @!P4 LDG.E.64 R144, desc[UR36][R164.64] ;  /* 0x00000024a490c981 */ /* 0x000ea2000c1e1b00 */
[----:B------:R-:W-:-:S05]  /*4240*/  IMAD R12, R11, 0x1f, R12 ;  /* 0x0000001f0b0c7824 */ /* 0x000fca00078e020c */
[----:B------:R-:W-:-:S04]  /*4250*/  SHF.L.U32 R13, R12, 0x3, RZ ;  /* 0x000000030c0d7819 */ /* 0x000fc800000006ff */
[----:B------:R-:W-:Y:S02]  /*4260*/  ISETP.GE.OR P4, PT, R13, R25, P1 ;  /* 0x000000190d00720c */ /* 0x000fe40000f86670 */
[----:B------:R-:W-:Y:S02]  /*4270*/  SEL R147, R147, RZ, P2 ;  /* 0x000000ff93937207 */ /* 0x000fe40001000000 */
[----:B------:R-:W-:Y:S02]  /*4280*/  SEL R146, R146, RZ, P2 ;  /* 0x000000ff92927207 */ /* 0x000fe40001000000 */
[----:B------:R-:W-:Y:S02]  /*4290*/  SEL R149, R149, RZ, P2 ;  /* 0x000000ff95957207 */ /* 0x000fe40001000000 */
[----:B------:R-:W-:Y:S02]  /*42a0*/  SEL R148, R148, RZ, P2 ;  /* 0x000000ff94947207 */ /* 0x000fe40001000000 */
[----:B------:R0:W3:Y:S03]  /*42b0*/  @!P0 LDG.E.64 R146, desc[UR36][R156.64] ;  /* 0x000000249c928981 */ /* 0x0000e6000c1e1b00 */
[----:B------:R-:W1:Y:S01]  /*42c0*/  @!P4 LDC.64 R14, c[0x0][0x248] ;  /* 0x00009200ff0ecb82 */ /* 0x000e620000000a00 */
[----:B------:R-:W-:Y:S01]  /*42d0*/  ISETP.NE.U32.AND P0, PT, RZ, UR6, PT ;  /* 0x00000006ff007c0c */ /* 0x000fe2000bf05070 */
[----:B------:R-:W3:Y:S01]  /*42e0*/  @!P5 LDG.E.64 R148, desc[UR36][R158.64] ;  /* 0x000000249e94d981 */ /* 0x000ee2000c1e1b00 */
[----:B------:R-:W-:-:S02]  /*42f0*/  @!P4 IADD3 R12, P6, R6, R13, RZ ;  /* 0x0000000d060cc210 */ /* 0x000fc40007fde0ff */
[----:B------:R-:W-:Y:S02]  /*4300*/  ISETP.NE.AND.EX P0, PT, RZ, UR7, PT, P0 ;  /* 0x00000007ff007c0c */ /* 0x000fe4000bf05300 */
[----:B------:R-:W-:Y:S02]  /*4310*/  SEL R151, R151, RZ, P2 ;  /* 0x000000ff97977207 */ /* 0x000fe40001000000 */
[----:B------:R-:W-:Y:S02]  /*4320*/  SEL R150, R150, RZ, P2 ;  /* 0x000000ff96967207 */ /* 0x000fe40001000000 */
[----:B------:R-:W-:Y:S02]  /*4330*/  @!P4 LEA.HI.X.SX32 R13, R13, R10, 0x1, P6 ;  /* 0x0000000a0d0dc211 */ /* 0x000fe400030f0eff */
[----:B------:R-:W-:Y:S02]  /*4340*/  SEL R153, R153, RZ, P2 ;  /* 0x000000ff99997207 */ /* 0x000fe40001000000 */
[----:B------:R-:W3:Y:S01]  /*4350*/  @!P3 LDG.E.64 R150, desc[UR36][R162.64] ;  /* 0x00000024a296b981 */ /* 0x000ee2000c1e1b00 */
[----:B------:R-:W-:-:S02]  /*4360*/  SEL R152, R152, RZ, P2 ;  /* 0x000000ff98987207 */ /* 0x000fc40001000000 */
[----:B-1----:R-:W-:-:S04]  /*4370*/  @!P4 LEA R14, P6, R12, R14, 0x1 ;  /* 0x0000000e0c0ec211 */ /* 0x002fc800078c08ff */
[----:B------:R-:W-:Y:S01]  /*4380*/  @!P4 LEA.HI.X R15, R12, R15, R13, 0x1, P6 ;  /* 0x0000000f0c0fc211 */ /* 0x000fe200030f0c0d */
[----:B------:R-:W-:-:S04]  /*4390*/  @P0 IMAD R11, R2, R11, RZ ;  /* 0x0000000b020b0224 */ /* 0x000fc800078e02ff */
[----:B------:R-:W3:Y:S01]  /*43a0*/  @!P4 LDG.E.64 R152, desc[UR36][R14.64] ;  /* 0x000000240e98c981 */ /* 0x000ee2000c1e1b00 */
[--C-:B0-----:R-:W-:Y:S02]  /*43b0*/  @P0 SHF.R.S32.HI R156, RZ, 0x1f, R11.reuse ;  /* 0x0000001fff9c0819 */ /* 0x101fe4000001140b */
[----:B------:R-:W-:Y:S02]  /*43c0*/  @P0 IADD3 R12, P2, P3, R154, UR6, R11 ;  /* 0x000000069a0c0c10 */ /* 0x000fe4000fb5e00b */
[----:B------:R-:W-:-:S04]  /*43d0*/  @P0 SHF.R.S32.HI R11, RZ, 0x1f, R154 ;  /* 0x0000001fff0b0819 */ /* 0x000fc8000001149a */
[----:B------:R-:W-:-:S05]  /*43e0*/  @P0 IADD3.X R13, R11, UR7, R156, P2, P3 ;  /* 0x000000070b0d0c10 */ /* 0x000fca00097e649c */
[----:B------:R0:W3:Y:S01]  /*43f0*/  @P0 LDG.E.U8 R12, desc[UR36][R12.64] ;  /* 0x000000240c0c0981 */ /* 0x0000e2000c1e1100 */
[----:B--2---:R-:W-:-:S06]  /*4400*/  HMUL2 R11, R88, R144 ;  /* 0x00000090580b7232 */ /* 0x004fcc0000000000 */
[----:B------:R-:W-:-:S08]  /*4410*/  HFMA2.MMA R11, R86, R90, R11 ;  /* 0x0000005a560b7235 */ /* 0x000fd0000000000b */
[----:B----4-:R-:W-:-:S08]  /*4420*/  HFMA2.MMA R11, R84, R92, R11 ;  /* 0x0000005c540b7235 */ /* 0x010fd0000000000b */
[----:B---3--:R-:W-:-:S08]  /*4430*/  HFMA2.MMA R11, R82, R94, R11 ;  /* 0x0000005e520b7235 */ /* 0x008fd0000000000b */
        /* <DEDUP_REMOVED lines=69> */
.L_x_3478:
        /* <DEDUP_REMOVED lines=31> */
[----:B------:R-:W-:-:S04]  /*4a80*/  IMAD.IADD R12, R154, 0x1, -R26 ;  /* 0x000000019a0c7824 */ /* 0x000fc800078e0a1a */
[----:B------:R-:W-:Y:S02]  /*4a90*/  @!P0 FMNMX.FTZ R27, R27, R11, !PT ;  /* 0x0000000b1b1b8209 */ /* 0x000fe40007810000 */
[----:B------:R-:W-:-:S05]  /*4aa0*/  LEA R12, R12, UR4, 0x2 ;  /* 0x000000040c0c7c11 */ /* 0x000fca000f8e10ff */
[----:B------:R1:W-:Y:S02]  /*4ab0*/  STS [R12], R11 ;  /* 0x0000000b0c007388 */ /* 0x0003e40000000800 */
.L_x_3428:
[----:B------:R-:W-:Y:S05]  /*4ac0*/  BSYNC B1 ;  /* 0x0000000000017941 */ /* 0x000fea0003800000 */
.L_x_3427:
[----:B------:R-:W-:-:S05]  /*4ad0*/  VIADD R154, R154, 0x40 ;  /* 0x000000409a9a7836 */ /* 0x000fca0000000000 */
[----:B------:R-:W-:-:S13]  /*4ae0*/  ISETP.GE.AND P0, PT, R154, R0, PT ;  /* 0x000000009a00720c */ /* 0x000fda0003f06270 */
[----:B------:R-:W-:Y:S05]  /*4af0*/  @!P0 BRA `(.L_x_3429) ;  /* 0xffffffe000648947 */ /* 0x000fea000383ffff */
.L_x_3425:
[----:B------:R-:W-:Y:S05]  /*4b00*/  BSYNC B0 ;  /* 0x0000000000007941 */ /* 0x000fea0003800000 */
.L_x_3424:
        /* <DEDUP_REMOVED lines=9> */
.L_x_3484:
        /* <DEDUP_REMOVED lines=15> */
[----:B------:R-:W-:Y:S02]  /*4c90*/  IMAD.IADD R11, R26, 0x1, R18 ;  /* 0x000000011a0b7824 */ /* 0x000fe400078e0212 */
[----:B------:R-:W-:Y:S02]  /*4ca0*/  IMAD.MOV.U32 R8, RZ, RZ, RZ ;  /* 0x000000ffff087224 */ /* 0x000fe400078e00ff */
[----:B------:R-:W-:Y:S01]  /*4cb0*/  ULDC UR6, c[0x0][0x284] ;  /* 0x0000a10000067ab9 */ /* 0x000fe20000000800 */
[----:B------:R-:W-:Y:S01]  /*4cc0*/  ISETP.GT.AND P1, PT, R11, R17, PT ;  /* 0x000000110b00720c */ /* 0x000fe20003f24270 */
[----:B------:R-:W-:Y:S01]  /*4cd0*/  ULDC.64 UR8, c[0x0][0x2b0] ;  /* 0x0000ac0000087ab9 */ /* 0x000fe20000000a00 */
[----:B------:R-:W-:Y:S05]  /*4ce0*/  BSSY B0, `(.L_x_3431) ;  /* 0x000002d000007945 */ /* 0x000fea0003800000 */
[----:B0-----:R-:W0:Y:S01]  /*4cf0*/  @!P0 S2R R3, SR_CgaCtaId ;  /* 0x0000000000038919 */ /* 0x001e220000008800 */
[----:B------:R-:W-:-:S04]  /*4d00*/  @!P0 MOV R0, 0x400 ;  /* 0x0000040000008802 */ /* 0x000fc80000000f00 */
[----:B0-----:R-:W-:Y:S01]  /*4d10*/  @!P0 LEA R3, R3, R0, 0x18 ;  /* 0x0000000003038211 */ /* 0x001fe200078ec0ff */
[----:B------:R-:W-:-:S03]  /*4d20*/  IMAD.MOV.U32 R0, RZ, RZ, -0x800001 ;  /* 0xff7fffffff007424 */ /* 0x000fc600078e00ff */
[----:B------:R-:W-:-:S05]  /*4d30*/  @!P0 LEA R3, R10, R3, 0x2 ;  /* 0x000000030a038211 */ /* 0x000fca00078e10ff */
        /* <DEDUP_REMOVED lines=14> */
[----:B----4-:R-:W-:Y:S01]  /*4e20*/  LEA R20, R3, R0, 0x18 ;  /* 0x0000000003147211 */ /* 0x010fe200078ec0ff */
[----:B------:R-:W-:-:S10]  /*4e30*/  IMAD.MOV.U32 R0, RZ, RZ, R11 ;  /* 0x000000ffff007224 */ /* 0x000fd400078e000b */
.L_x_3436:
[----:B------:R-:W-:Y:S01]  /*4e40*/  IADD3 R3, -R26, R0, RZ ;  /* 0x000000001a037210 */ /* 0x000fe20007ffe1ff */
[----:B------:R-:W-:Y:S04]  /*4e50*/  BSSY B1, `(.L_x_3433) ;  /* 0x0000010000017945 */ /* 0x000fe80003800000 */
[----:B------:R-:W-:Y:S01]  /*4e60*/  IMAD R14, R3, 0x4, R20 ;  /* 0x00000004030e7824 */ /* 0x000fe200078e0214 */
[----:B------:R-:W-:Y:S06]  /*4e70*/  @!P0 BRA `(.L_x_3434) ;  /* 0x0000000000248947 */ /* 0x000fec0003800000 */
[----:B------:R-:W-:Y:S01]  /*4e80*/  IMAD R7, R2, UR6, RZ ;  /* 0x0000000602077c24 */ /* 0x000fe2000f8e02ff */
[----:B------:R-:W-:-:S04]  /*4e90*/  SHF.R.S32.HI R3, RZ, 0x1f, R0 ;  /* 0x0000001fff037819 */ /* 0x000fc80000011400 */
[--C-:B-----5:R-:W-:Y:S02]  /*4ea0*/  SHF.R.S32.HI R28, RZ, 0x1f, R7.reuse ;  /* 0x0000001fff1c7819 */ /* 0x120fe40000011407 */
[----:B0-----:R-:W-:-:S04]  /*4eb0*/  IADD3 R6, P2, P3, R0, UR8, R7 ;  /* 0x0000000800067c10 */ /* 0x001fc8000fb5e007 */
[----:B------:R-:W-:-:S05]  /*4ec0*/  IADD3.X R7, R3, UR9, R28, P2, P3 ;  /* 0x0000000903077c10 */ /* 0x000fca00097e641c */
[----:B------:R-:W4:Y:S02]  /*4ed0*/  LDG.E.U8 R6, desc[UR36][R6.64] ;  /* 0x0000002406067981 */ /* 0x000f24000c1e1100 */
[----:B----4-:R-:W-:-:S13]  /*4ee0*/  ISETP.NE.AND P2, PT, R6, RZ, PT ;  /* 0x000000ff0600720c */ /* 0x010fda0003f45270 */
[----:B------:R-:W-:Y:S01]  /*4ef0*/  @P2 IMAD.MOV.U32 R3, RZ, RZ, RZ ;  /* 0x000000ffff032224 */ /* 0x000fe200078e00ff */
[----:B------:R-:W-:Y:S06]  /*4f00*/  @P2 BRA `(.L_x_3435) ;  /* 0x0000000000102947 */ /* 0x000fec0003800000 */
.L_x_3434:
[----:B------:R-:W1:Y:S02]  /*4f10*/  LDS R3, [R14] ;  /* 0x000000000e037984 */ /* 0x000e640000000800 */
[----:B-1----:R-:W-:-:S04]  /*4f20*/  FADD.FTZ R3, -R12, R3 ;  /* 0x000000030c037221 */ /* 0x002fc80000010100 */
[----:B------:R-:W-:-:S06]  /*4f30*/  FMUL.FTZ R3, R3, 1.4426950216293334961 ;  /* 0x3fb8aa3b03037820 */ /* 0x000fcc0000410000 */
[----:B------:R-:W4:Y:S02]  /*4f40*/  MUFU.EX2 R3, R3 ;  /* 0x0000000300037308 */ /* 0x000f240000000800 */
.L_x_3435:
[----:B------:R-:W-:Y:S05]  /*4f50*/  BSYNC B1 ;  /* 0x0000000000017941 */ /* 0x000fea0003800000 */
.L_x_3433:
[----:B----4-:R4:W-:Y:S01]  /*4f60*/  STS [R14], R3 ;  /* 0x000000030e007388 */ /* 0x0109e20000000800 */
[----:B------:R-:W-:Y:S01]  /*4f70*/  IADD3 R0, R0, 0x80, RZ ;  /* 0x0000008000007810 */ /* 0x000fe20007ffe0ff */
[----:B------:R-:W-:-:S03]  /*4f80*/  FADD.FTZ R8, R3, R8 ;  /* 0x0000000803087221 */ /* 0x000fc60000010000 */
[----:B------:R-:W-:-:S13]  /*4f90*/  ISETP.GT.AND P2, PT, R0, R17, PT ;  /* 0x000000110000720c */ /* 0x000fda0003f44270 */
[----:B----4-:R-:W-:Y:S05]  /*4fa0*/  @!P2 BRA `(.L_x_3436) ;  /* 0xfffffffc00a4a947 */ /* 0x010fea000383ffff */
.L_x_3432:
[----:B------:R-:W-:Y:S05]  /*4fb0*/  BSYNC B0 ;  /* 0x0000000000007941 */ /* 0x000fea0003800000 */
.L_x_3431:
[----:B------:R-:W4:Y:S01]  /*4fc0*/  SHFL.BFLY PT, R3, R8, 0x10, 0x1f ;  /* 0x0e001f0008037f89 */ /* 0x000f2200000e0000 */
[----:B0-----:R-:W-:Y:S01]  /*4fd0*/  LOP3.LUT P0, R6, R18, 0x1f, RZ, 0xc0, !PT ;  /* 0x0000001f12067812 */ /* 0x001fe2000780c0ff */
[----:B------:R-:W0:Y:S01]  /*4fe0*/  S2UR UR5, SR_CgaCtaId ;  /* 0x00000000000579c3 */ /* 0x000e220000008800 */
[----:B------:R-:W-:Y:S01]  /*4ff0*/  UMOV UR4, 0x400 ;  /* 0x0000040000047882 */ /* 0x000fe20000000000 */
[----:B------:R-:W-:Y:S01]  /*5000*/  BSSY B0, `(.L_x_3437) ;  /* 0x0000042000007945 */ /* 0x000fe20003800000 */
[----:B------:R-:W-:-:S05]  /*5010*/  ISETP.GT.U32.AND P2, PT, R6, 0x3, PT ;  /* 0x000000030600780c */ /* 0x000fca0003f44070 */
[----:B------:R-:W2:Y:S04]  /*5020*/  LDC R15, c[0x0][0x284] ;  /* 0x0000a100ff0f7b82 */ /* 0x000ea80000000800 */
[----:B------:R-:W-:-:S04]  /*5030*/  VOTEU.ALL UP0, P0 ;  /* 0x00000000003f7886 */ /* 0x000fc80000000000 */
[----:B-1----:R-:W1:Y:S01]  /*5040*/  @!P2 S2R R12, SR_CgaCtaId ;  /* 0x00000000000ca919 */ /* 0x002e620000008800 */
[----:B----4-:R-:W-:Y:S01]  /*5050*/  FADD.FTZ R3, R3, R8 ;  /* 0x0000000803037221 */ /* 0x010fe20000010000 */
[----:B0-----:R-:W-:Y:S01]  /*5060*/  @!UP0 ULEA UR6, UR5, UR4, 0x18 ;  /* 0x0000000405068291 */ /* 0x001fe2000f8ec03f */
[----:B------:R-:W2:Y:S01]  /*5070*/  LDC R8, c[0x0][0x29c] ;  /* 0x0000a700ff087b82 */ /* 0x000ea20000000800 */
[----:B------:R-:W-:Y:S02]  /*5080*/  UIADD3 UR4, UR4, 0x220, URZ ;  /* 0x0000022004047890 */ /* 0x000fe4000fffe03f */
[----:B------:R-:W0:Y:S02]  /*5090*/  SHFL.BFLY PT, R0, R3, 0x8, 0x1f ;  /* 0x0d001f0003007f89 */ /* 0x000e2400000e0000 */
[----:B------:R-:W-:Y:S01]  /*50a0*/  ULEA UR4, UR5, UR4, 0x18 ;  /* 0x0000000405047291 */ /* 0x000fe2000f8ec03f */
[----:B0-----:R-:W-:Y:S01]  /*50b0*/  FADD.FTZ R0, R3, R0 ;  /* 0x0000000003007221 */ /* 0x001fe20000010000 */
[----:B------:R-:W-:-:S04]  /*50c0*/  @!P2 MOV R3, 0x400 ;  /* 0x000004000003a802 */ /* 0x000fc80000000f00 */
[----:B------:R-:W0:Y:S01]  /*50d0*/  SHFL.BFLY PT, R7, R0, 0x4, 0x1f ;  /* 0x0c801f0000077f89 */ /* 0x000e2200000e0000 */
[----:B-1----:R-:W-:-:S05]  /*50e0*/  @!P2 LEA R3, R12, R3, 0x18 ;  /* 0x000000030c03a211 */ /* 0x002fca00078ec0ff */
[----:B------:R-:W-:Y:S02]  /*50f0*/  @!P2 IMAD R6, R6, 0x4, R3 ;  /* 0x000000040606a824 */ /* 0x000fe400078e0203 */
[----:B0-----:R-:W-:Y:S01]  /*5100*/  FADD.FTZ R7, R0, R7 ;  /* 0x0000000700077221 */ /* 0x001fe20000010000 */
        /* <DEDUP_REMOVED lines=11> */
[----:B------:R-:W-:-:S08]  /*51c0*/  ULDC.64 UR6, c[0x0][0x310] ;  /* 0x0000c40000067ab9 */ /* 0x000fd00000000a00 */
[----:B------:R-:W0:Y:S01]  /*51d0*/  @P0 LDC R13, c[0x0][0x318] ;  /* 0x0000c600ff0d0b82 */ /* 0x000e220000000800 */
[----:B------:R1:W2:Y:S02]  /*51e0*/  @!P2 LDS R9, [R6+0x10] ;  /* 0x000010000609a984 */ /* 0x0002a40000000800 */
[----:B-1----:R-:W-:-:S05]  /*51f0*/  VIADD R6, R0, 0x4 ;  /* 0x0000000400067836 */ /* 0x002fca0000000000 */
[----:B------:R-:W-:Y:S01]  /*5200*/  SHF.R.S32.HI R7, RZ, 0x1f, R6 ;  /* 0x0000001fff077819 */ /* 0x000fe20000011406 */
[----:B0-----:R-:W-:-:S03]  /*5210*/  @P0 IMAD R0, R22, R13, R8 ;  /* 0x0000000d16000224 */ /* 0x001fc600078e0208 */
[----:B------:R-:W-:Y:S01]  /*5220*/  LEA.HI R7, R7, R6, RZ, 0x2 ;  /* 0x0000000607077211 */ /* 0x000fe200078f10ff */
[----:B--2---:R-:W0:Y:S02]  /*5230*/  SHFL.BFLY PT, R2, R9, 0x2, 0x1f ;  /* 0x0c401f0009027f89 */ /* 0x004e2400000e0000 */
[----:B0-----:R-:W-:Y:S01]  /*5240*/  FADD.FTZ R2, R2, R9 ;  /* 0x0000000902027221 */ /* 0x001fe20000010000 */
[----:B------:R-:W-:-:S04]  /*5250*/  @P0 IMAD R9, R0, R15, RZ ;  /* 0x0000000f00090224 */ /* 0x000fc800078e02ff */
[----:B------:R-:W0:Y:S02]  /*5260*/  SHFL.BFLY PT, R3, R2, 0x1, 0x1f ;  /* 0x0c201f0002037f89 */ /* 0x000e2400000e0000 */
[----:B0-----:R-:W-:Y:S01]  /*5270*/  FADD.FTZ R3, R2, R3 ;  /* 0x0000000302037221 */ /* 0x001fe20000010000 */
[----:B------:R-:W-:Y:S02]  /*5280*/  SHF.L.U32 R2, R7, 0x2, RZ ;  /* 0x0000000207027819 */ /* 0x000fe400000006ff */
[----:B------:R-:W-:Y:S02]  /*5290*/  CS2R R6, SRZ ;  /* 0x0000000000067805 */ /* 0x000fe4000001ff00 */
[--C-:B------:R-:W-:Y:S01]  /*52a0*/  @P0 SHF.R.S32.HI R7, RZ, 0x1f, R9.reuse ;  /* 0x0000001fff070819 */ /* 0x100fe20000011409 */
[----:B------:R-:W-:Y:S01]  /*52b0*/  @P0 IMAD.MOV.U32 R6, RZ, RZ, R9 ;  /* 0x000000ffff060224 */ /* 0x000fe200078e0009 */
[----:B------:R-:W-:Y:S01]  /*52c0*/  LOP3.LUT R2, R2, 0xfffffff0, RZ, 0xc0, !PT ;  /* 0xfffffff002027812 */ /* 0x000fe200078ec0ff */
[----:B------:R-:W0:Y:S04]  /*52d0*/  SHFL.IDX PT, R3, R3, RZ, 0x1f ;  /* 0x00001fff03037589 */ /* 0x000e2800000e0000 */
[----:B------:R-:W-:Y:S01]  /*52e0*/  VIADD R0, R2, UR4 ;  /* 0x0000000402007c36 */ /* 0x000fe20008000000 */
[----:B------:R-:W-:Y:S06]  /*52f0*/  @P1 BRA `(.L_x_3438) ;  /* 0x0000000000481947 */ /* 0x000fec0003800000 */
[----:B0-----:R-:W-:-:S04]  /*5300*/  FADD.FTZ R3, R3, 9.9999999747524270788e-07 ;  /* 0x358637bd03037421 */ /* 0x001fc80000010000 */
[----:B------:R0:W1:Y:S03]  /*5310*/  MUFU.RCP R14, R3 ;  /* 0x00000003000e7308 */ /* 0x0000660000001000 */
.L_x_3440:
[----:B------:R-:W-:-:S04]  /*5320*/  IADD3 R13, -R26, R11, RZ ;  /* 0x0000000b1a0d7210 */ /* 0x000fc80007ffe1ff */
[C---:B0-----:R-:W-:Y:S01]  /*5330*/  LEA R3, R13.reuse, UR4, 0x2 ;  /* 0x000000040d037c11 */ /* 0x041fe2000f8e10ff */
[----:B-1----:R-:W-:-:S05]  /*5340*/  IMAD R8, R13, 0x2, R0 ;  /* 0x000000020d087824 */ /* 0x002fca00078e0200 */
[----:B------:R-:W1:Y:S02]  /*5350*/  LDS R3, [R3] ;  /* 0x0000000003037984 */ /* 0x000e640000000800 */
[----:B-1----:R-:W-:-:S05]  /*5360*/  FMUL.FTZ R15, R3, R14 ;  /* 0x0000000e030f7220 */ /* 0x002fca0000410000 */
        /* <DEDUP_REMOVED lines=8> */
.L_x_3439:
[----:B------:R-:W-:-:S05]  /*53f0*/  VIADD R11, R11, 0x80 ;  /* 0x000000800b0b7836 */ /* 0x000fca0000000000 */
[----:B------:R-:W-:-:S13]  /*5400*/  ISETP.GT.AND P1, PT, R11, R17, PT ;  /* 0x000000110b00720c */ /* 0x000fda0003f24270 */
[----:B------:R-:W-:Y:S05]  /*5410*/  @!P1 BRA `(.L_x_3440) ;  /* 0xfffffffc00c09947 */ /* 0x000fea000383ffff */
.L_x_3438:
[----:B------:R-:W-:Y:S05]  /*5420*/  BSYNC B0 ;  /* 0x0000000000007941 */ /* 0x000fea0003800000 */
.L_x_3437:
[----:B------:R-:W-:Y:S01]  /*5430*/  SHF.R.S32.HI R6, RZ, 0x1f, R17 ;  /* 0x0000001fff067819 */ /* 0x000fe20000011411 */
[----:B------:R-:W-:Y:S01]  /*5440*/  ULDC.64 UR6, c[0x0][0x240] ;  /* 0x0000900000067ab9 */ /* 0x000fe20000000a00 */
[----:B------:R-:W-:Y:S01]  /*5450*/  SHF.R.S32.HI R21, RZ, 0x5, R5 ;  /* 0x00000005ff157819 */ /* 0x000fe20000011405 */
[----:B------:R-:W2:Y:S01]  /*5460*/  LDC R45, c[0x0][0x284] ;  /* 0x0000a100ff2d7b82 */ /* 0x000ea20000000800 */
[----:B------:R-:W-:Y:S01]  /*5470*/  LEA.HI R6, R6, R17, RZ, 0x2 ;  /* 0x0000001106067211 */ /* 0x000fe200078f10ff */
[C---:B0-----:R-:W-:Y:S01]  /*5480*/  IMAD.SHL.U32 R3, R10.reuse, 0x8, RZ ;  /* 0x000000080a037824 */ /* 0x041fe200078e00ff */
[----:B------:R-:W-:Y:S02]  /*5490*/  ISETP.GT.AND P0, PT, R10, 0x1b, PT ;  /* 0x0000001b0a00780c */ /* 0x000fe40003f04270 */
[----:B------:R-:W-:Y:S02]  /*54a0*/  CS2R R10, SRZ ;  /* 0x00000000000a7805 */ /* 0x000fe4000001ff00 */
[----:B------:R-:W-:-:S02]  /*54b0*/  LOP3.LUT R6, R6, 0xfffffffc, RZ, 0xc0, !PT ;  /* 0xfffffffc06067812 */ /* 0x000fc400078ec0ff */
[----:B-1----:R-:W-:Y:S02]  /*54c0*/  CS2R R8, SRZ ;  /* 0x0000000000087805 */ /* 0x002fe4000001ff00 */
[----:B------:R-:W-:Y:S02]  /*54d0*/  ISETP.EQ.U32.AND P1, PT, RZ, UR6, PT ;  /* 0x00000006ff007c0c */ /* 0x000fe4000bf22070 */
[----:B------:R-:W-:-:S04]  /*54e0*/  IADD3 R6, -R6, R17, RZ ;  /* 0x0000001106067210 */ /* 0x000fc80007ffe1ff */
[----:B------:R-:W-:-:S04]  /*54f0*/  ISETP.NE.OR P2, PT, R21, R6, P0 ;  /* 0x000000061500720c */ /* 0x000fc80000745670 */
[----:B------:R-:W-:-:S13]  /*5500*/  ISETP.EQ.OR.EX P1, PT, RZ, UR7, P2, P1 ;  /* 0x00000007ff007c0c */ /* 0x000fda0009722710 */
[----:B------:R-:W0:Y:S01]  /*5510*/  @!P1 LDC.64 R6, c[0x0][0x240] ;  /* 0x00009000ff069b82 */ /* 0x000e220000000a00 */
[----:B------:R-:W-:Y:S01]  /*5520*/  @!P1 IMAD R5, R19, 0xe0, R3 ;  /* 0x000000e013059824 */ /* 0x000fe200078e0203 */
[----:B------:R-:W-:Y:S01]  /*5530*/  BSSY B0, `(.L_x_3441) ;  /* 0x0000159000007945 */ /* 0x000fe20003800000 */
[----:B---3--:R-:W-:Y:S01]  /*5540*/  HFMA2.MMA R37, -RZ, RZ, 0, 0 ;  /* 0x00000000ff257435 */ /* 0x008fe200000001ff */
[----:B------:R-:W-:Y:S01]  /*5550*/  IMAD.MOV.U32 R44, RZ, RZ, RZ ;  /* 0x000000ffff2c7224 */ /* 0x000fe200078e00ff */
[----:B------:R-:W-:Y:S02]  /*5560*/  CS2R R42, SRZ ;  /* 0x00000000002a7805 */ /* 0x000fe4000001ff00 */
[----:B------:R-:W-:Y:S02]  /*5570*/  CS2R R40, SRZ ;  /* 0x0000000000287805 */ /* 0x000fe4000001ff00 */
[----:B------:R-:W-:Y:S01]  /*5580*/  CS2R R38, SRZ ;  /* 0x0000000000267805 */ /* 0x000fe2000001ff00 */
[----:B--2---:R-:W-:-:S02]  /*5590*/  IMAD R20, R22, R45, RZ ;  /* 0x0000002d16147224 */ /* 0x004fc400078e02ff */
[----:B0-----:R-:W-:-:S05]  /*55a0*/  @!P1 IMAD.WIDE R6, R5, 0x2, R6 ;  /* 0x0000000205069825 */ /* 0x001fca00078e0206 */
[----:B------:R0:W5:Y:S01]  /*55b0*/  @!P1 LDG.E.128 R8, desc[UR36][R6.64] ;  /* 0x0000002406089981 */ /* 0x000162000c1e1d00 */
[----:B------:R-:W-:Y:S06]  /*55c0*/  BAR.SYNC.DEFER_BLOCKING 0x0 ;  /* 0x0000000000007b1d */ /* 0x000fec0000010000 */
[----:B------:R-:W-:Y:S05]  /*55d0*/  @P0 BRA `(.L_x_3442) ;  /* 0x0000001400380947 */ /* 0x000fea0003800000 */
[----:B------:R-:W-:Y:S01]  /*55e0*/  IMAD.IADD R36, R26, 0x1, R21 ;  /* 0x000000011a247824 */ /* 0x000fe200078e0215 */
[-C--:B------:R-:W-:Y:S01]  /*55f0*/  VIMNMX R58, R17, R45.reuse, PT ;  /* 0x0000002d113a7248 */ /* 0x080fe20003fe0100 */
[----:B------:R-:W-:Y:S01]  /*5600*/  IMAD R25, R4, R45, R3 ;  /* 0x0000002d04197224 */ /* 0x000fe200078e0203 */
[----:B------:R-:W-:Y:S01]  /*5610*/  BSSY B1, `(.L_x_3443) ;  /* 0x000009a000017945 */ /* 0x000fe20003800000 */
[----:B------:R-:W-:Y:S01]  /*5620*/  IMAD.MOV.U32 R44, RZ, RZ, RZ ;  /* 0x000000ffff2c7224 */ /* 0x000fe200078e00ff */
[----:B------:R-:W-:Y:S02]  /*5630*/  ISETP.GE.AND P1, PT, R36, R58, PT ;  /* 0x0000003a2400720c */ /* 0x000fe40003f26270 */
[----:B------:R-:W-:-:S11]  /*5640*/  SHF.R.S32.HI R27, RZ, 0x1f, R25 ;  /* 0x0000001fff1b7819 */ /* 0x000fd60000011419 */
[----:B------:R-:W-:Y:S05]  /*5650*/  @P1 BRA `(.L_x_3444) ;  /* 0x0000000800541947 */ /* 0x000fea0003800000 */
[----:B------:R-:W-:Y:S01]  /*5660*/  IADD3 R4, -R26, -0x2, -R21 ;  /* 0xfffffffe1a047810 */ /* 0x000fe20007ffe915 */
[----:B------:R-:W-:Y:S01]  /*5670*/  BSSY B2, `(.L_x_3445) ;  /* 0x0000034000027945 */ /* 0x000fe20003800000 */
[----:B------:R-:W-:Y:S02]  /*5680*/  LOP3.LUT R5, RZ, R58, RZ, 0x33, !PT ;  /* 0x0000003aff057212 */ /* 0x000fe400078e33ff */
[----:B------:R-:W-:Y:S01]  /*5690*/  CS2R R38, SRZ ;  /* 0x0000000000267805 */ /* 0x000fe2000001ff00 */
[----:B------:R-:W-:Y:S01]  /*56a0*/  IMAD.MOV.U32 R49, RZ, RZ, R36 ;  /* 0x000000ffff317224 */ /* 0x000fe200078e0024 */
[----:B------:R-:W-:Y:S02]  /*56b0*/  CS2R R42, SRZ ;  /* 0x00000000002a7805 */ /* 0x000fe4000001ff00 */
[----:B------:R-:W-:Y:S01]  /*56c0*/  IADD3 R5, R4, -R5, RZ ;  /* 0x8000000504057210 */ /* 0x000fe20007ffe0ff */
[----:B------:R-:W-:Y:S01]  /*56d0*/  IMAD.MOV.U32 R37, RZ, RZ, RZ ;  /* 0x000000ffff257224 */ /* 0x000fe200078e00ff */
[----:B------:R-:W-:-:S02]  /*56e0*/  CS2R R40, SRZ ;  /* 0x0000000000287805 */ /* 0x000fc4000001ff00 */
[----:B------:R-:W-:Y:S02]  /*56f0*/  MOV R44, RZ ;  /* 0x000000ff002c7202 */ /* 0x000fe40000000f00 */
[C---:B------:R-:W-:Y:S02]  /*5700*/  LEA.HI R4, R5.reuse, 0x1, RZ, 0x1e ;  /* 0x0000000105047811 */ /* 0x040fe400078ff0ff */
[----:B------:R-:W-:Y:S02]  /*5710*/  ISETP.GE.U32.AND P1, PT, R5, 0xc, PT ;  /* 0x0000000c0500780c */ /* 0x000fe40003f26070 */
[----:B------:R-:W-:-:S13]  /*5720*/  LOP3.LUT P3, R4, R4, 0x3, RZ, 0xc0, !PT ;  /* 0x0000000304047812 */ /* 0x000fda000786c0ff */
[----:B------:R-:W-:Y:S05]  /*5730*/  @!P3 BRA `(.L_x_3446) ;  /* 0x00000000009cb947 */ /* 0x000fea0003800000 */
[----:B0-----:R-:W-:Y:S01]  /*5740*/  IMAD R6, R36, 0xe0, RZ ;  /* 0x000000e024067824 */ /* 0x001fe200078e02ff */
[----:B------:R-:W-:Y:S01]  /*5750*/  ULDC.64 UR6, c[0x0][0x250] ;  /* 0x0000940000067ab9 */ /* 0x000fe20000000a00 */
[----:B------:R-:W-:Y:S01]  /*5760*/  IMAD.MOV.U32 R12, RZ, RZ, R4 ;  /* 0x000000ffff0c7224 */ /* 0x000fe200078e0004 */
[----:B------:R-:W-:Y:S01]  /*5770*/  HFMA2.MMA R39, -RZ, RZ, 0, 0 ;  /* 0x00000000ff277435 */ /* 0x000fe200000001ff */
[----:B------:R-:W-:Y:S01]  /*5780*/  IMAD R4, R21, 0x2, R2 ;  /* 0x0000000215047824 */ /* 0x000fe200078e0202 */
[----:B------:R-:W-:Y:S01]  /*5790*/  IADD3 R35, P3, R25, R6, RZ ;  /* 0x0000000619237210 */ /* 0x000fe20007f7e0ff */
[----:B------:R-:W-:Y:S02]  /*57a0*/  IMAD.MOV.U32 R49, RZ, RZ, R36 ;  /* 0x000000ffff317224 */ /* 0x000fe400078e0024 */
[----:B------:R-:W-:Y:S01]  /*57b0*/  VIADD R13, R4, UR4 ;  /* 0x00000004040d7c36 */ /* 0x000fe20008000000 */
[----:B------:R-:W-:Y:S02]  /*57c0*/  LEA.HI.X.SX32 R6, R6, R27, 0x1, P3 ;  /* 0x0000001b06067211 */ /* 0x000fe400018f0eff */
[----:B------:R-:W-:-:S04]  /*57d0*/  LEA R32, P3, R35, UR6, 0x1 ;  /* 0x0000000623207c11 */ /* 0x000fc8000f8608ff */
[----:B------:R-:W-:-:S09]  /*57e0*/  LEA.HI.X R35, R35, UR7, R6, 0x1, P3 ;  /* 0x0000000723237c11 */ /* 0x000fd200098f0c06 */
.L_x_3447:
[----:B------:R-:W-:Y:S01]  /*57f0*/  MOV R4, R32 ;  /* 0x0000002000047202 */ /* 0x000fe20000000f00 */
[----:B------:R-:W-:Y:S01]  /*5800*/  IMAD.MOV.U32 R5, RZ, RZ, R35 ;  /* 0x000000ffff057224 */ /* 0x000fe200078e0023 */
[----:B------:R0:W1:Y:S05]  /*5810*/  LDS.U16 R14, [R13] ;  /* 0x000000000d0e7984 */ /* 0x00006a0000000400 */
[----:B------:R-:W2:Y:S01]  /*5820*/  LDG.E.128 R4, desc[UR36][R4.64] ;  /* 0x0000002404047981 */ /* 0x000ea2000c1e1d00 */
[----:B------:R-:W-:Y:S01]  /*5830*/  VIADD R12, R12, 0xffffffff ;  /* 0xffffffff0c0c7836 */ /* 0x000fe20000000000 */
[----:B------:R-:W-:Y:S01]  /*5840*/  IADD3 R32, P4, R32, 0x700, RZ ;  /* 0x0000070020207810 */ /* 0x000fe20007f9e0ff */
[----:B0-----:R-:W-:Y:S01]  /*5850*/  VIADD R13, R13, 0x8 ;  /* 0x000000080d0d7836 */ /* 0x001fe20000000000 */
[----:B------:R-:W-:-:S02]  /*5860*/  IADD3 R49, R49, 0x4, RZ ;  /* 0x0000000431317810 */ /* 0x000fc40007ffe0ff */
[----:B------:R-:W-:Y:S01]  /*5870*/  ISETP.NE.AND P3, PT, R12, RZ, PT ;  /* 0x000000ff0c00720c */ /* 0x000fe20003f65270 */
[----:B------:R-:W-:Y:S02]  /*5880*/  IMAD.X R35, RZ, RZ, R35, P4 ;  /* 0x000000ffff237224 */ /* 0x000fe400020e0623 */
[----:B-1----:R-:W-:Y:S02]  /*5890*/  HADD2.F32 R14, -RZ, R14.H0_H0 ;  /* 0x2000000eff0e7230 */ /* 0x002fe40000004100 */
        /* <DEDUP_REMOVED lines=8> */
[----:B-----5:R-:W-:Y:S02]  /*5920*/  HADD2.F32 R28, -RZ, R5.H1_H1 ;  /* 0x30000005ff1c7230 */ /* 0x020fe40000004100 */
[C---:B------:R-:W-:Y:S01]  /*5930*/  FFMA.FTZ R42, R14.reuse, R29, R42 ;  /* 0x0000001d0e2a7223 */ /* 0x040fe2000001002a */
[----:B------:R-:W-:Y:S02]  /*5940*/  HADD2.F32 R6, -RZ, R6.H1_H1 ;  /* 0x30000006ff067230 */ /* 0x000fe40000004100 */
[----:B------:R-:W-:Y:S01]  /*5950*/  FFMA.FTZ R38, R14, R31, R38 ;  /* 0x0000001f0e267223 */ /* 0x000fe20000010026 */
[----:B------:R-:W-:-:S02]  /*5960*/  HADD2.F32 R7, -RZ, R7.H1_H1 ;  /* 0x30000007ff077230 */ /* 0x000fc40000004100 */
[C---:B------:R-:W-:Y:S01]  /*5970*/  FFMA.FTZ R37, R14.reuse, R28, R37 ;  /* 0x0000001c0e257223 */ /* 0x040fe20000010025 */
[C---:B------:R-:W-:Y:S02]  /*5980*/  FFMA.FTZ R41, R14.reuse, R6, R41 ;  /* 0x000000060e297223 */ /* 0x040fe40000010029 */
[----:B------:R-:W-:Y:S01]  /*5990*/  FFMA.FTZ R44, R14, R7, R44 ;  /* 0x000000070e2c7223 */ /* 0x000fe2000001002c */
[----:B------:R-:W-:Y:S06]  /*59a0*/  @P3 BRA `(.L_x_3447) ;  /* 0xfffffffc00903947 */ /* 0x000fec000383ffff */
.L_x_3446:
[----:B------:R-:W-:Y:S05]  /*59b0*/  BSYNC B2 ;  /* 0x0000000000027941 */ /* 0x000fea0003800000 */
.L_x_3445:
[----:B------:R-:W-:Y:S05]  /*59c0*/  @!P1 BRA `(.L_x_3444) ;  /* 0x0000000400789947 */ /* 0x000fea0003800000 */
[C---:B------:R-:W-:Y:S01]  /*59d0*/  IMAD R4, R49.reuse, 0xe0, RZ ;  /* 0x000000e031047824 */ /* 0x040fe200078e02ff */
[----:B------:R-:W-:Y:S01]  /*59e0*/  LEA R5, R49, R2, 0x1 ;  /* 0x0000000231057211 */ /* 0x000fe200078e08ff */
[----:B------:R-:W-:-:S03]  /*59f0*/  ULDC.64 UR6, c[0x0][0x250] ;  /* 0x0000940000067ab9 */ /* 0x000fc60000000a00 */
[----:B------:R-:W-:Y:S01]  /*5a00*/  IADD3 R57, P1, R25, R4, RZ ;  /* 0x0000000419397210 */ /* 0x000fe20007f3e0ff */
[----:B------:R-:W-:-:S03]  /*5a10*/  VIADD R5, R5, 0x10 ;  /* 0x0000001005057836 */ /* 0x000fc60000000000 */
[----:B------:R-:W-:Y:S01]  /*5a20*/  LEA.HI.X.SX32 R4, R4, R27, 0x1, P1 ;  /* 0x0000001b04047211 */ /* 0x000fe200008f0eff */
[----:B------:R-:W-:Y:S01]  /*5a30*/  IMAD R5, R26, -0x2, R5 ;  /* 0xfffffffe1a057824 */ /* 0x000fe200078e0205 */
[----:B------:R-:W-:-:S03]  /*5a40*/  LEA R56, P1, R57, UR6, 0x1 ;  /* 0x0000000639387c11 */ /* 0x000fc6000f8208ff */
[----:B------:R-:W-:Y:S01]  /*5a50*/  VIADD R48, R5, UR4 ;  /* 0x0000000405307c36 */ /* 0x000fe20008000000 */
[----:B------:R-:W-:-:S09]  /*5a60*/  LEA.HI.X R57, R57, UR7, R4, 0x1, P1 ;  /* 0x0000000739397c11 */ /* 0x000fd200088f0c04 */
.L_x_3448:
[----:B------:R-:W-:Y:S01]  /*5a70*/  MOV R46, R56 ;  /* 0x00000038002e7202 */ /* 0x000fe20000000f00 */
[----:B------:R-:W-:Y:S01]  /*5a80*/  IMAD.MOV.U32 R47, RZ, RZ, R57 ;  /* 0x000000ffff2f7224 */ /* 0x000fe200078e0039 */
[----:B------:R-:W1:Y:S04]  /*5a90*/  LDS.U16 R50, [R48+-0x10] ;  /* 0xfffff00030327984 */ /* 0x000e680000000400 */
[----:B------:R-:W2:Y:S04]  /*5aa0*/  LDG.E.128 R32, desc[UR36][R46.64] ;  /* 0x000000242e207981 */ /* 0x000ea8000c1e1d00 */
[----:B-----5:R-:W3:Y:S04]  /*5ab0*/  LDG.E.128 R28, desc[UR36][R46.64+0x700] ;  /* 0x000700242e1c7981 */ /* 0x020ee8000c1e1d00 */
[----:B------:R-:W4:Y:S04]  /*5ac0*/  LDG.E.128 R12, desc[UR36][R46.64+0xe00] ;  /* 0x000e00242e0c7981 */ /* 0x000f28000c1e1d00 */
[----:B0-----:R0:W4:Y:S01]  /*5ad0*/  LDG.E.128 R4, desc[UR36][R46.64+0x1500] ;  /* 0x001500242e047981 */ /* 0x001122000c1e1d00 */
[----:B------:R-:W-:-:S02]  /*5ae0*/  IADD3 R56, P1, R46, 0x1c00, RZ ;  /* 0x00001c002e387810 */ /* 0x000fc40007f3e0ff */
[----:B------:R-:W-:Y:S01]  /*5af0*/  IADD3 R49, R49, 0x10, RZ ;  /* 0x0000001031317810 */ /* 0x000fe20007ffe0ff */
[----:B------:R-:W0:Y:S02]  /*5b00*/  LDS.U16 R52, [R48+-0x8] ;  /* 0xfffff80030347984 */ /* 0x000e240000000400 */
[----:B------:R-:W-:Y:S01]  /*5b10*/  IMAD.X R57, RZ, RZ, R47, P1 ;  /* 0x000000ffff397224 */ /* 0x000fe200008e062f */
[----:B------:R-:W-:Y:S01]  /*5b20*/  ISETP.GE.AND P1, PT, R49, R58, PT ;  /* 0x0000003a3100720c */ /* 0x000fe20003f26270 */
[----:B------:R-:W0:Y:S01]  /*5b30*/  LDS.U16 R54, [R48] ;  /* 0x0000000030367984 */ /* 0x000e220000000400 */
[----:B-1----:R-:W-:Y:S02]  /*5b40*/  HADD2.F32 R50, -RZ, R50.H0_H0 ;  /* 0x20000032ff327230 */ /* 0x002fe40000004100 */
[----:B0-----:R-:W-:Y:S02]  /*5b50*/  HADD2.F32 R52, -RZ, R52.H0_H0 ;  /* 0x20000034ff347230 */ /* 0x001fe40000004100 */
[----:B------:R-:W-:-:S02]  /*5b60*/  HADD2.F32 R54, -RZ, R54.H0_H0 ;  /* 0x20000036ff367230 */ /* 0x000fc40000004100 */
[--C-:B--2---:R-:W-:Y:S02]  /*5b70*/  HADD2.F32 R53, -RZ, R32.reuse.H1_H1 ;  /* 0x30000020ff357230 */ /* 0x104fe40000004100 */
[----:B------:R-:W-:Y:S02]  /*5b80*/  HADD2.F32 R51, -RZ, R32.H0_H0 ;  /* 0x20000020ff337230 */ /* 0x000fe40000004100 */
[--C-:B------:R-:W-:Y:S02]  /*5b90*/  HADD2.F32 R55, -RZ, R33.reuse.H0_H0 ;  /* 0x20000021ff377230 */ /* 0x100fe40000004100 */
[C---:B------:R-:W-:Y:S01]  /*5ba0*/  FFMA.FTZ R53, R50.reuse, R53, R42 ;  /* 0x0000003532357223 */ /* 0x040fe2000001002a */
[----:B------:R-:W-:Y:S01]  /*5bb0*/  HADD2.F32 R32, -RZ, R33.H1_H1 ;  /* 0x30000021ff207230 */ /* 0x000fe20000004100 */
[----:B------:R-:W0:Y:S01]  /*5bc0*/  LDS.U16 R42, [R48+0x8] ;  /* 0x00000800302a7984 */ /* 0x000e220000000400 */
        /* <DEDUP_REMOVED lines=11> */
[C---:B------:R-:W-:Y:S01]  /*5c80*/  FFMA.FTZ R34, R50.reuse, R34, R41 ;  /* 0x0000002232227223 */ /* 0x040fe20000010029 */
[----:B------:R-:W-:Y:S02]  /*5c90*/  HADD2.F32 R39, -RZ, R30.H1_H1 ;  /* 0x3000001eff277230 */ /* 0x000fe40000004100 */
[----:B------:R-:W-:Y:S01]  /*5ca0*/  FFMA.FTZ R46, R50, R46, R43 ;  /* 0x0000002e322e7223 */ /* 0x000fe2000001002b */
        /* <DEDUP_REMOVED lines=8> */
[----:B------:R-:W-:Y:S02]  /*5d30*/  HADD2.F32 R41, -RZ, R31.H0_H0 ;  /* 0x2000001fff297230 */ /* 0x000fe40000004100 */
[C---:B------:R-:W-:Y:S01]  /*5d40*/  FFMA.FTZ R38, R52.reuse, R38, R55 ;  /* 0x0000002634267223 */ /* 0x040fe20000010037 */
[--C-:B----4-:R-:W-:Y:S02]  /*5d50*/  HADD2.F32 R31, -RZ, R12.reuse.H0_H0 ;  /* 0x2000000cff1f7230 */ /* 0x110fe40000004100 */
[----:B------:R-:W-:Y:S01]  /*5d60*/  FFMA.FTZ R28, R52, R28, R53 ;  /* 0x0000001c341c7223 */ /* 0x000fe20000010035 */
[----:B------:R-:W-:-:S02]  /*5d70*/  HADD2.F32 R35, -RZ, R12.H1_H1 ;  /* 0x3000000cff237230 */ /* 0x000fc40000004100 */
[C---:B------:R-:W-:Y:S01]  /*5d80*/  FFMA.FTZ R37, R52.reuse, R37, R51 ;  /* 0x0000002534257223 */ /* 0x040fe20000010033 */
[--C-:B------:R-:W-:Y:S02]  /*5d90*/  HADD2.F32 R32, -RZ, R14.reuse.H0_H0 ;  /* 0x2000000eff207230 */ /* 0x100fe40000004100 */
[----:B------:R-:W-:Y:S01]  /*5da0*/  FFMA.FTZ R41, R52, R41, R46 ;  /* 0x0000002934297223 */ /* 0x000fe2000001002e */
[--C-:B------:R-:W-:Y:S02]  /*5db0*/  HADD2.F32 R39, -RZ, R13.reuse.H0_H0 ;  /* 0x2000000dff277230 */ /* 0x100fe40000004100 */
        /* <DEDUP_REMOVED lines=9> */
[----:B------:R-:W-:Y:S02]  /*5e50*/  HADD2.F32 R33, -RZ, R5.H0_H0 ;  /* 0x20000005ff217230 */ /* 0x000fe40000004100 */
[----:B------:R-:W-:Y:S01]  /*5e60*/  FFMA.FTZ R13, R54, R13, R34 ;  /* 0x0000000d360d7223 */ /* 0x000fe20000010022 */
[----:B------:R-:W-:-:S02]  /*5e70*/  HADD2.F32 R35, -RZ, R6.H0_H0 ;  /* 0x20000006ff237230 */ /* 0x000fc40000004100 */
[C---:B------:R-:W-:Y:S01]  /*5e80*/  FFMA.FTZ R14, R54.reuse, R14, R41 ;  /* 0x0000000e360e7223 */ /* 0x040fe20000010029 */
[----:B0-----:R-:W-:Y:S02]  /*5e90*/  HADD2.F32 R44, -RZ, R42.H0_H0 ;  /* 0x2000002aff2c7230 */ /* 0x001fe40000004100 */
[----:B------:R-:W-:Y:S01]  /*5ea0*/  FFMA.FTZ R15, R54, R15, R30 ;  /* 0x0000000f360f7223 */ /* 0x000fe2000001001e */
[--C-:B------:R-:W-:Y:S02]  /*5eb0*/  HADD2.F32 R39, -RZ, R4.reuse.H0_H0 ;  /* 0x20000004ff277230 */ /* 0x100fe40000004100 */
[----:B------:R-:W-:Y:S02]  /*5ec0*/  HADD2.F32 R29, -RZ, R4.H1_H1 ;  /* 0x30000004ff1d7230 */ /* 0x000fe40000004100 */
        /* <DEDUP_REMOVED lines=9> */
[C---:B------:R-:W-:Y:S01]  /*5f60*/  FFMA.FTZ R41, R44.reuse, R6, R13 ;  /* 0x000000062c297223 */ /* 0x040fe2000001000d */
[----:B------:R-:W-:Y:S01]  /*5f70*/  FFMA.FTZ R43, R44, R43, R14 ;  /* 0x0000002b2c2b7223 */ /* 0x000fe2000001000e */
[----:B------:R-:W-:Y:S02]  /*5f80*/  VIADD R48, R48, 0x20 ;  /* 0x0000002030307836 */ /* 0x000fe40000000000 */
[----:B------:R-:W-:Y:S01]  /*5f90*/  FFMA.FTZ R44, R44, R4, R15 ;  /* 0x000000042c2c7223 */ /* 0x000fe2000001000f */
[----:B------:R-:W-:Y:S06]  /*5fa0*/  @!P1 BRA `(.L_x_3448) ;  /* 0xfffffff800b09947 */ /* 0x000fec000383ffff */
.L_x_3444:
[----:B------:R-:W-:Y:S05]  /*5fb0*/  BSYNC B1 ;  /* 0x0000000000017941 */ /* 0x000fea0003800000 */
.L_x_3443:
        /* <DEDUP_REMOVED lines=39> */
[----:B------:R-:W-:-:S06]  /*6230*/  IMAD R12, R21, 0x2, R0 ;  /* 0x00000002150c7824 */ /* 0x000fcc00078e0200 */
[----:B------:R-:W0:Y:S02]  /*6240*/  LDS.U16 R12, [R12] ;  /* 0x000000000c0c7984 */ /* 0x000e240000000400 */
        /* <DEDUP_REMOVED lines=16> */
[----:B------:R-:W-:-:S07]  /*6350*/  FFMA.FTZ R44, R14, R7, R44 ;  /* 0x000000070e2c7223 */ /* 0x000fce000001002c */
.L_x_3452:
[----:B------:R-:W-:Y:S05]  /*6360*/  BSYNC B2 ;  /* 0x0000000000027941 */ /* 0x000fea0003800000 */
.L_x_3451:
[----:B------:R-:W-:-:S07]  /*6370*/  VIADD R36, R36, 0x4 ;  /* 0x0000000424247836 */ /* 0x000fce0000000000 */
.L_x_3450:
[----:B------:R-:W-:Y:S05]  /*6380*/  BSYNC B1 ;  /* 0x0000000000017941 */ /* 0x000fea0003800000 */
.L_x_3449:
[----:B------:R-:W-:-:S13]  /*6390*/  LOP3.LUT P1, RZ, R32, 0xfffffffc, RZ, 0xc0, !PT ;  /* 0xfffffffc20ff7812 */ /* 0x000fda000782c0ff */
[----:B------:R-:W-:Y:S05]  /*63a0*/  @!P1 BRA `(.L_x_3442) ;  /* 0x0000000400c49947 */ /* 0x000fea0003800000 */
[----:B------:R-:W-:Y:S01]  /*63b0*/  LEA R5, R36, R2, 0x1 ;  /* 0x0000000224057211 */ /* 0x000fe200078e08ff */
[----:B------:R-:W-:-:S04]  /*63c0*/  IMAD.MOV.U32 R2, RZ, RZ, RZ ;  /* 0x000000ffff027224 */ /* 0x000fc800078e00ff */
[----:B------:R-:W-:-:S04]  /*63d0*/  IMAD R5, R26, -0x2, R5 ;  /* 0xfffffffe1a057824 */ /* 0x000fc800078e0205 */
[----:B------:R-:W-:-:S07]  /*63e0*/  VIADD R33, R5, UR4 ;  /* 0x0000000405217c36 */ /* 0x000fce0008000000 */
.L_x_3457:
[----:B------:R-:W1:Y:S01]  /*63f0*/  LDC R35, c[0x0][0x284] ;  /* 0x0000a100ff237b82 */ /* 0x000e620000000800 */
[C---:B------:R-:W-:Y:S01]  /*6400*/  IADD3 R32, R36.reuse, 0x4, RZ ;  /* 0x0000000424207810 */ /* 0x040fe20007ffe0ff */
[----:B------:R-:W-:Y:S01]  /*6410*/  BSSY B1, `(.L_x_3453) ;  /* 0x0000034000017945 */ /* 0x000fe20003800000 */
[----:B------:R-:W-:Y:S01]  /*6420*/  IMAD.IADD R30, R33, 0x1, R2 ;  /* 0x00000001211e7824 */ /* 0x000fe200078e0202 */
[-C--:B-1----:R-:W-:Y:S02]  /*6430*/  ISETP.GE.AND P3, PT, R36, R35.reuse, PT ;  /* 0x000000232400720c */ /* 0x082fe40003f66270 */
[----:B------:R-:W-:-:S11]  /*6440*/  ISETP.GE.AND P1, PT, R32, R35, PT ;  /* 0x000000232000720c */ /* 0x000fd60003f26270 */
        /* <DEDUP_REMOVED lines=9> */
[----:B------:R0:W1:Y:S02]  /*64e0*/  F2I.FTZ.U32.TRUNC.NTZ R5, R12 ;  /* 0x0000000c00057305 */ /* 0x000064000021f000 */
[----:B0-----:R-:W0:Y:S01]  /*64f0*/  LDS.U16 R12, [R30] ;  /* 0x000000001e0c7984 */ /* 0x001e220000000400 */
        /* <DEDUP_REMOVED lines=22> */
[----:B-----5:R-:W-:Y:S02]  /*6660*/  HADD2.F32 R28, -RZ, R7.H0_H0 ;  /* 0x20000007ff1c7230 */ /* 0x020fe40000004100 */
        /* <DEDUP_REMOVED lines=14> */
.L_x_3454:
[----:B------:R-:W-:Y:S05]  /*6750*/  BSYNC B1 ;  /* 0x0000000000017941 */ /* 0x000fea0003800000 */
.L_x_3453:
[----:B------:R-:W-:Y:S04]  /*6760*/  BSSY B1, `(.L_x_3455) ;  /* 0x0000031000017945 */ /* 0x000fe80003800000 */
        /* <DEDUP_REMOVED lines=10> */
[----:B0-----:R-:W0:Y:S01]  /*6810*/  LDS.U16 R12, [R30+0x8] ;  /* 0x000008001e0c7984 */ /* 0x001e220000000400 */
[----:B-1----:R-:W-:-:S04]  /*6820*/  IMAD.MOV R4, RZ, RZ, -R5 ;  /* 0x000000ffff047224 */ /* 0x002fc800078e0a05 */
        /* <DEDUP_REMOVED lines=36> */
.L_x_3456:
[----:B------:R-:W-:Y:S05]  /*6a70*/  BSYNC B1 ;  /* 0x0000000000017941 */ /* 0x000fea0003800000 */
.L_x_3455:
[----:B------:R-:W-:Y:S01]  /*6a80*/  IADD3 R36, R36, 0x8, RZ ;  /* 0x0000000824247810 */ /* 0x000fe20007ffe0ff */
[----:B------:R-:W-:-:S03]  /*6a90*/  VIADD R2, R2, 0x10 ;  /* 0x0000001002027836 */ /* 0x000fc60000000000 */
[----:B------:R-:W-:-:S13]  /*6aa0*/  ISETP.GE.AND P1, PT, R36, R17, PT ;  /* 0x000000112400720c */ /* 0x000fda0003f26270 */
[----:B------:R-:W-:Y:S05]  /*6ab0*/  @!P1 BRA `(.L_x_3457) ;  /* 0xfffffff8004c9947 */ /* 0x000fea000383ffff */
.L_x_3442:
[----:B------:R-:W-:Y:S05]  /*6ac0*/  BSYNC B0 ;  /* 0x0000000000007941 */ /* 0x000fea0003800000 */
.L_x_3441:
[----:B------:R-:W-:Y:S04]  /*6ad0*/  BSSY B0, `(.L_x_3458) ;  /* 0x000005a000007945 */ /* 0x000fe80003800000 */
[----:B------:R-:W-:Y:S05]  /*6ae0*/  @P2 BRA `(.L_x_3459) ;  /* 0x0000000400602947 */ /* 0x000fea0003800000 */
[----:B0-----:R-:W0:Y:S01]  /*6af0*/  LDC R6, c[0x0][0x308] ;  /* 0x0000c200ff067b82 */ /* 0x001e220000000800 */
[----:B------:R-:W-:Y:S02]  /*6b00*/  ULDC.64 UR6, c[0x0][0x2f0] ;  /* 0x0000bc0000067ab9 */ /* 0x000fe40000000a00 */
[----:B------:R-:W-:-:S04]  /*6b10*/  ISETP.NE.U32.AND P1, PT, RZ, UR6, PT ;  /* 0x00000006ff007c0c */ /* 0x000fc8000bf25070 */
[----:B------:R-:W-:Y:S02]  /*6b20*/  ISETP.NE.AND.EX P1, PT, RZ, UR7, PT, P1 ;  /* 0x00000007ff007c0c */ /* 0x000fe4000bf25310 */
[----:B------:R-:W-:Y:S01]  /*6b30*/  IADD3 R17, -R26, R17, RZ ;  /* 0x000000111a117210 */ /* 0x000fe20007ffe1ff */
[----:B------:R-:W-:Y:S01]  /*6b40*/  IMAD R20, R20, 0xe0, R3 ;  /* 0x000000e014147824 */ /* 0x000fe200078e0203 */
[----:B------:R-:W-:-:S09]  /*6b50*/  ULDC.64 UR6, c[0x0][0x250] ;  /* 0x0000940000067ab9 */ /* 0x000fd20000000a00 */
[----:B------:R-:W1:Y:S01]  /*6b60*/  @P1 LDC R2, c[0x0][0x288] ;  /* 0x0000a200ff021b82 */ /* 0x000e620000000800 */
[----:B0-----:R-:W-:-:S07]  /*6b70*/  ISETP.NE.AND P3, PT, R6, 0x2, PT ;  /* 0x000000020600780c */ /* 0x001fce0003f65270 */
[----:B------:R-:W0:Y:S08]  /*6b80*/  @P1 LDC.64 R4, c[0x0][0x2e8] ;  /* 0x0000ba00ff041b82 */ /* 0x000e300000000a00 */
[----:B------:R-:W2:Y:S01]  /*6b90*/  @P3 LDC.64 R12, c[0x0][0x238] ;  /* 0x00008e00ff0c3b82 */ /* 0x000ea20000000a00 */
[----:B-1----:R-:W-:Y:S02]  /*6ba0*/  @P1 IMAD R2, R16, R2, R19 ;  /* 0x0000000210021224 */ /* 0x002fe400078e0213 */
[----:B------:R-:W-:-:S02]  /*6bb0*/  IMAD.IADD R19, R24, 0x1, R3 ;  /* 0x0000000118137824 */ /* 0x000fc400078e0203 */
[----:B------:R-:W-:-:S04]  /*6bc0*/  @P1 IMAD R7, R2, 0xe0, R3 ;  /* 0x000000e002071824 */ /* 0x000fc800078e0203 */
[----:B0-----:R-:W-:-:S06]  /*6bd0*/  @P1 IMAD.WIDE R4, R7, 0x2, R4 ;  /* 0x0000000207041825 */ /* 0x001fcc00078e0204 */
[----:B------:R-:W5:Y:S01]  /*6be0*/  @P1 LDG.E.128 R4, desc[UR36][R4.64] ;  /* 0x0000002404041981 */ /* 0x000f62000c1e1d00 */
[----:B--2---:R-:W-:-:S05]  /*6bf0*/  @P3 IMAD.WIDE R12, R19, 0x2, R12 ;  /* 0x00000002130c3825 */ /* 0x004fca00078e020c */
[----:B-----5:R0:W5:Y:S01]  /*6c00*/  @P3 LDG.E.128 R28, desc[UR36][R12.64] ;  /* 0x000000240c1c3981 */ /* 0x020162000c1e1d00 */
        /* <DEDUP_REMOVED lines=22> */
[----:B------:R-:W-:Y:S02]  /*6d70*/  SHF.R.S32.HI R0, RZ, 0x8, R0 ;  /* 0x00000008ff007819 */ /* 0x000fe40000011400 */
[----:B------:R-:W-:Y:S02]  /*6d80*/  SHF.R.U32.HI R20, RZ, 0x10, R29 ;  /* 0x00000010ff147819 */ /* 0x000fe4000001161d */
[----:B------:R-:W-:-:S02]  /*6d90*/  SHF.R.S32.HI R16, RZ, 0x8, R16 ;  /* 0x00000008ff107819 */ /* 0x000fc40000011410 */
[----:B------:R-:W-:Y:S01]  /*6da0*/  SHF.R.S32.HI R12, RZ, 0x8, R12 ;  /* 0x00000008ff0c7819 */ /* 0x000fe2000001140c */
[----:B------:R-:W2:Y:S01]  /*6db0*/  I2F.S16 R23, R23 ;  /* 0x0000001700177306 */ /* 0x000ea20000101400 */
[-C--:B---3--:R-:W-:Y:S01]  /*6dc0*/  FMUL.FTZ R24, R19, R17.reuse ;  /* 0x0000001113187220 */ /* 0x088fe20000410000 */
[----:B0-----:R-:W-:-:S06]  /*6dd0*/  FMUL.FTZ R19, R13, R17 ;  /* 0x000000110d137220 */ /* 0x001fcc0000410000 */
[----:B------:R-:W0:Y:S01]  /*6de0*/  I2F.S16 R0, R0 ;  /* 0x0000000000007306 */ /* 0x000e220000101400 */
[----:B--2---:R-:W-:-:S07]  /*6df0*/  FMUL.FTZ R25, R23, R17 ;  /* 0x0000001117197220 */ /* 0x004fce0000410000 */
[----:B------:R-:W2:Y:S01]  /*6e00*/  I2F.S8 R2, R28 ;  /* 0x0000001c00027306 */ /* 0x000ea20000001400 */
[----:B0-----:R-:W-:-:S07]  /*6e10*/  FMUL.FTZ R13, R0, R17 ;  /* 0x00000011000d7220 */ /* 0x001fce0000410000 */
[----:B------:R-:W0:Y:S01]  /*6e20*/  I2F.S8 R20, R20 ;  /* 0x0000001400147306 */ /* 0x000e220000001400 */
        /* <DEDUP_REMOVED lines=10> */
.L_x_3460:
        /* <DEDUP_REMOVED lines=26> */
.L_x_3459:
[----:B------:R-:W-:Y:S05]  /*7070*/  BSYNC B0 ;  /* 0x0000000000007941 */ /* 0x000fea0003800000 */
.L_x_3458:
        /* <DEDUP_REMOVED lines=16> */
.L_x_3462:
[----:B------:R-:W-:Y:S05]  /*7180*/  WARPSYNC.ALL ;  /* 0x0000000000007948 */ /* 0x000fea0003800000 */
[----:B------:R-:W-:Y:S06]  /*7190*/  BAR.SYNC.DEFER_BLOCKING 0x0 ;  /* 0x0000000000007b1d */ /* 0x000fec0000010000 */
[----:B------:R-:W-:Y:S04]  /*71a0*/  BSSY B0, `(.L_x_3463) ;  /* 0x0000013000007945 */ /* 0x000fe80003800000 */
[----:B------:R-:W-:Y:S05]  /*71b0*/  @P2 BRA `(.L_x_3464) ;  /* 0x0000000000442947 */ /* 0x000fea0003800000 */
[----:B01----:R-:W0:Y:S02]  /*71c0*/  LDS.128 R4, [R21] ;  /* 0x0000000015047984 */ /* 0x003e240000000c00 */
[--C-:B0-----:R-:W-:Y:S02]  /*71d0*/  HADD2.F32 R0, -RZ, R4.reuse.H0_H0 ;  /* 0x20000004ff007230 */ /* 0x101fe40000004100 */
[----:B-----5:R-:W-:Y:S02]  /*71e0*/  HADD2.F32 R9, -RZ, R4.H1_H1 ;  /* 0x30000004ff097230 */ /* 0x020fe40000004100 */
[--C-:B------:R-:W-:Y:S02]  /*71f0*/  HADD2.F32 R11, -RZ, R5.reuse.H0_H0 ;  /* 0x20000005ff0b7230 */ /* 0x100fe40000004100 */
[----:B------:R-:W-:Y:S01]  /*7200*/  FADD.FTZ R39, R39, R0 ;  /* 0x0000000027277221 */ /* 0x000fe20000010000 */
[----:B------:R-:W-:Y:S02]  /*7210*/  HADD2.F32 R2, -RZ, R5.H1_H1 ;  /* 0x30000005ff027230 */ /* 0x000fe40000004100 */
[----:B------:R-:W-:Y:S01]  /*7220*/  FADD.FTZ R42, R42, R9 ;  /* 0x000000092a2a7221 */ /* 0x000fe20000010000 */
[----:B------:R-:W-:-:S02]  /*7230*/  HADD2.F32 R5, -RZ, R6.H0_H0 ;  /* 0x20000006ff057230 */ /* 0x000fc40000004100 */
        /* <DEDUP_REMOVED lines=9> */
.L_x_3464:
[----:B------:R-:W-:Y:S05]  /*72d0*/  BSYNC B0 ;  /* 0x0000000000007941 */ /* 0x000fea0003800000 */
.L_x_3463:
[----:B------:R-:W-:Y:S06]  /*72e0*/  BAR.SYNC.DEFER_BLOCKING 0x0 ;  /* 0x0000000000007b1d */ /* 0x000fec0000010000 */
[----:B------:R-:W-:Y:S04]  /*72f0*/  BSSY B0, `(.L_x_3465) ;  /* 0x0000007000007945 */ /* 0x000fe80003800000 */
[----:B------:R-:W-:Y:S05]  /*7300*/  @P3 BRA `(.L_x_3466) ;  /* 0x0000000000143947 */ /* 0x000fea0003800000 */
[----:B-1----:R-:W-:Y:S02]  /*7310*/  F2FP.F16.F32.PACK_AB R4, R42, R39 ;  /* 0x000000272a04723e */ /* 0x002fe400000000ff */
[----:B------:R-:W-:Y:S02]  /*7320*/  F2FP.F16.F32.PACK_AB R5, R37, R38 ;  /* 0x000000262505723e */ /* 0x000fe400000000ff */
[----:B0-----:R-:W-:Y:S02]  /*7330*/  F2FP.F16.F32.PACK_AB R6, R41, R40 ;  /* 0x000000282906723e */ /* 0x001fe400000000ff */
[----:B------:R-:W-:-:S05]  /*7340*/  F2FP.F16.F32.PACK_AB R7, R44, R43 ;  /* 0x0000002b2c07723e */ /* 0x000fca00000000ff */
[----:B------:R2:W-:Y:S02]  /*7350*/  STS.128 [R21+-0x1c0], R4 ;  /* 0xfffe400415007388 */ /* 0x0005e40000000c00 */
.L_x_3466:
[----:B------:R-:W-:Y:S05]  /*7360*/  BSYNC B0 ;  /* 0x0000000000007941 */ /* 0x000fea0003800000 */
.L_x_3465:
[----:B------:R-:W-:Y:S06]  /*7370*/  BAR.SYNC.DEFER_BLOCKING 0x0 ;  /* 0x0000000000007b1d */ /* 0x000fec0000010000 */
[----:B------:R-:W-:Y:S04]  /*7380*/  BSSY B0, `(.L_x_3467) ;  /* 0x0000013000007945 */ /* 0x000fe80003800000 */
[----:B------:R-:W-:Y:S05]  /*7390*/  @P4 BRA `(.L_x_3468) ;  /* 0x0000000000444947 */ /* 0x000fea0003800000 */
[----:B012---:R-:W0:Y:S02]  /*73a0*/  LDS.128 R4, [R21] ;  /* 0x0000000015047984 */ /* 0x007e240000000c00 */
        /* <DEDUP_REMOVED lines=16> */
.L_x_3468:
[----:B------:R-:W-:Y:S05]  /*74b0*/  BSYNC B0 ;  /* 0x0000000000007941 */ /* 0x000fea0003800000 */
.L_x_3467:
[----:B------:R-:W-:Y:S06]  /*74c0*/  BAR.SYNC.DEFER_BLOCKING 0x0 ;  /* 0x0000000000007b1d */ /* 0x000fec0000010000 */
.L_x_3461:
[----:B------:R-:W-:-:S05]  /*74d0*/  VIADD R18, R18, 0x1f ;  /* 0x0000001f12127836 */ /* 0x000fca0000000000 */
[----:B------:R-:W-:-:S13]  /*74e0*/  ISETP.GT.U32.OR P0, PT, R18, 0x3e, P0 ;  /* 0x0000003e1200780c */ /* 0x000fda0000704470 */
[----:B------:R-:W-:Y:S05]  /*74f0*/  @P0 EXIT ;  /* 0x000000000000094d */ /* 0x000fea0003800000 */
[----:B------:R-:W3:Y:S02]  /*7500*/  LDC R0, c[0x0][0x308] ;  /* 0x0000c200ff007b82 */ /* 0x000ee40000000800 */
[----:B---3--:R-:W-:-:S13]  /*7510*/  ISETP.NE.AND P0, PT, R0, 0x2, PT ;  /* 0x000000020000780c */ /* 0x008fda0003f05270 */
[----:B------:R-:W-:Y:S05]  /*7520*/  @!P0 BRA `(.L_x_3469) ;  /* 0x0000000000308947 */ /* 0x000fea0003800000 */
[----:B-12---:R-:W1:Y:S01]  /*7530*/  LDC.64 R4, c[0x0][0x210] ;  /* 0x00008400ff047b82 */ /* 0x006e620000000a00 */
[----:B------:R-:W-:Y:S01]  /*7540*/  IMAD R3, R22, 0xe0, R3 ;  /* 0x000000e016037824 */ /* 0x000fe200078e0203 */
[----:B------:R-:W-:Y:S02]  /*7550*/  F2FP.F16.F32.PACK_AB R39, R42, R39 ;  /* 0x000000272a27723e */ /* 0x000fe400000000ff */
[----:B------:R-:W-:Y:S02]  /*7560*/  F2FP.F16.F32.PACK_AB R37, R37, R38 ;  /* 0x000000262525723e */ /* 0x000fe400000000ff */
        /* <DEDUP_REMOVED lines=8> */
.L_x_3469:
[----:B-12---:R-:W1:Y:S01]  /*75f0*/  LDC.64 R4, c[0x0][0x300] ;  /* 0x0000c000ff047b82 */ /* 0x006e620000000a00 */
[----:B------:R-:W-:Y:S01]  /*7600*/  IMAD R22, R22, 0xe0, R3 ;  /* 0x000000e016167824 */ /* 0x000fe200078e0203 */
        /* <DEDUP_REMOVED lines=14> */
[----:B------:R-:W-:Y:S02]  /*76f0*/  PRMT R0, R0, 0x7710, RZ ;  /* 0x0000771000007816 */ /* 0x000fe400000000ff */
[----:B--2---:R-:W-:-:S05]  /*7700*/  PRMT R2, R38, 0x8880, RZ ;  /* 0x0000888026027816 */ /* 0x004fca00000000ff */
[----:B------:R-:W2:Y:S01]  /*7710*/  F2I.S8.NTZ R40, R40 ;  /* 0x0000002800287305 */ /* 0x000ea20000202100 */
[----:B-----5:R-:W-:Y:S02]  /*7720*/  LOP3.LUT R9, R0, 0xff, RZ, 0xc0, !PT ;  /* 0x000000ff00097812 */ /* 0x020fe400078ec0ff */
[----:B------:R-:W-:Y:S02]  /*7730*/  PRMT R2, R2, 0x7710, RZ ;  /* 0x0000771002027816 */ /* 0x000fe400000000ff */
[----:B------:R-:W-:Y:S02]  /*7740*/  SHF.L.U64.HI R0, R9, 0x8, RZ ;  /* 0x0000000809007819 */ /* 0x000fe400000102ff */
[----:B-1----:R-:W-:Y:S01]  /*7750*/  PRMT R5, R37, 0x8880, RZ ;  /* 0x0000888025057816 */ /* 0x002fe200000000ff */
[----:B------:R-:W1:Y:S01]  /*7760*/  F2I.S8.NTZ R39, R39 ;  /* 0x0000002700277305 */ /* 0x000e620000202100 */
[----:B------:R-:W-:Y:S02]  /*7770*/  LOP3.LUT R8, R2, 0xff, RZ, 0xc0, !PT ;  /* 0x000000ff02087812 */ /* 0x000fe400078ec0ff */
[----:B------:R-:W-:-:S04]  /*7780*/  PRMT R5, R5, 0x7710, RZ ;  /* 0x0000771005057816 */ /* 0x000fc800000000ff */
[----:B0-----:R-:W-:Y:S01]  /*7790*/  LOP3.LUT R7, R5, 0xff, RZ, 0xc0, !PT ;  /* 0x000000ff05077812 */ /* 0x001fe200078ec0ff */
[----:B------:R-:W0:Y:S01]  /*77a0*/  F2I.S8.NTZ R41, R41 ;  /* 0x0000002900297305 */ /* 0x000e220000202100 */
[----:B--2---:R-:W-:Y:S02]  /*77b0*/  PRMT R2, R40, 0x8880, RZ ;  /* 0x0000888028027816 */ /* 0x004fe400000000ff */
[----:B------:R-:W-:Y:S02]  /*77c0*/  SHF.L.U64.HI R5, R8, 0x10, RZ ;  /* 0x0000001008057819 */ /* 0x000fe400000102ff */
[----:B------:R-:W-:Y:S02]  /*77d0*/  SHF.L.U64.HI R6, R7, 0x18, RZ ;  /* 0x0000001807067819 */ /* 0x000fe400000102ff */
[----:B-1----:R-:W-:Y:S01]  /*77e0*/  PRMT R39, R39, 0x8880, RZ ;  /* 0x0000888027277816 */ /* 0x002fe200000000ff */
[----:B------:R-:W1:Y:S01]  /*77f0*/  F2I.S8.NTZ R43, R43 ;  /* 0x0000002b002b7305 */ /* 0x000e620000202100 */
[----:B------:R-:W-:-:S02]  /*7800*/  PRMT R2, R2, 0x7710, RZ ;  /* 0x0000771002027816 */ /* 0x000fc400000000ff */
[----:B------:R-:W-:Y:S02]  /*7810*/  LOP3.LUT R6, R6, R5, R0, 0xfe, !PT ;  /* 0x0000000506067212 */ /* 0x000fe400078efe00 */
[----:B------:R-:W-:Y:S02]  /*7820*/  PRMT R0, R39, 0x7710, RZ ;  /* 0x0000771027007816 */ /* 0x000fe400000000ff */
[----:B0-----:R-:W-:Y:S01]  /*7830*/  PRMT R41, R41, 0x8880, RZ ;  /* 0x0000888029297816 */ /* 0x001fe200000000ff */
[----:B------:R-:W0:Y:S01]  /*7840*/  F2I.S8.NTZ R4, R4 ;  /* 0x0000000400047305 */ /* 0x000e220000202100 */
[----:B------:R-:W-:Y:S02]  /*7850*/  LOP3.LUT R5, R2, 0xff, RZ, 0xc0, !PT ;  /* 0x000000ff02057812 */ /* 0x000fe400078ec0ff */
[----:B------:R-:W-:Y:S02]  /*7860*/  PRMT R2, R41, 0x7710, RZ ;  /* 0x0000771029027816 */ /* 0x000fe400000000ff */
[----:B------:R-:W-:-:S02]  /*7870*/  PRMT R9, R0, 0x6540, R9 ;  /* 0x0000654000097816 */ /* 0x000fc40000000009 */
[----:B-1----:R-:W-:Y:S02]  /*7880*/  PRMT R43, R43, 0x8880, RZ ;  /* 0x000088802b2b7816 */ /* 0x002fe400000000ff */
[----:B------:R-:W-:Y:S02]  /*7890*/  LOP3.LUT R5, R5, 0xffffff00, R6, 0xf8, !PT ;  /* 0xffffff0005057812 */ /* 0x000fe400078ef806 */
[----:B------:R-:W-:Y:S02]  /*78a0*/  PRMT R2, R2, 0x7604, RZ ;  /* 0x0000760402027816 */ /* 0x000fe400000000ff */
[----:B------:R-:W-:Y:S02]  /*78b0*/  PRMT R0, R43, 0x7710, RZ ;  /* 0x000077102b007816 */ /* 0x000fe400000000ff */
[----:B------:R-:W-:Y:S02]  /*78c0*/  LOP3.LUT R3, R2, 0xffff00ff, R5, 0xf8, !PT ;  /* 0xffff00ff02037812 */ /* 0x000fe400078ef805 */
[----:B------:R-:W-:-:S02]  /*78d0*/  PRMT R0, R0, 0x7054, RZ ;  /* 0x0000705400007816 */ /* 0x000fc400000000ff */
[----:B------:R-:W-:Y:S02]  /*78e0*/  SHF.L.U32 R6, R8, 0x10, RZ ;  /* 0x0000001008067819 */ /* 0x000fe400000006ff */
[----:B0-----:R-:W-:Y:S02]  /*78f0*/  PRMT R5, R4, 0x8880, RZ ;  /* 0x0000888004057816 */ /* 0x001fe400000000ff */
        /* <DEDUP_REMOVED lines=9> */
.L_x_3422:
[----:B------:R-:W-:Y:S01]  /*7990*/  IMAD.MOV.U32 R12, RZ, RZ, 0x10 ;  /* 0x00000010ff0c7424 */ /* 0x000fe200078e00ff */
[----:B------:R-:W-:Y:S01]  /*79a0*/  MOV R15, 0xffffffff ;  /* 0xffffffff000f7802 */ /* 0x000fe20000000f00 */
[----:B------:R-:W-:-:S07]  /*79b0*/  IMAD.MOV.U32 R11, RZ, RZ, 0x1f ;  /* 0x0000001fff0b7424 */ /* 0x000fce00078e00ff */
[----:B-----5:R-:W-:Y:S05]  /*79c0*/  WARPSYNC.COLLECTIVE R15, `(.L_x_3470) ;  /* 0x000000000f087348 */ /* 0x020fea0003c00000 */
[----:B------:R0:W1:Y:S02]  /*79d0*/  SHFL.BFLY P6, R14, R13, R12, R11 ;  /* 0x0c00000c0d0e7389 */ /* 0x00006400000c000b */
[----:B01---5:R-:W-:Y:S01]  /*79e0*/  ENDCOLLECTIVE ;  /* 0x000000000000791b */ /* 0x023fe20003800000 */
.L_x_3470:
[----:B------:R-:W-:Y:S02]  /*79f0*/  IMAD.MOV.U32 R12, RZ, RZ, 0x8 ;  /* 0x00000008ff0c7424 */ /* 0x000fe400078e00ff */
[----:B------:R-:W-:-:S04]  /*7a00*/  FADD.FTZ R0, R13, R14 ;  /* 0x0000000e0d007221 */ /* 0x000fc80000010000 */
[----:B------:R-:W-:-:S07]  /*7a10*/  IMAD.MOV.U32 R13, RZ, RZ, R0 ;  /* 0x000000ffff0d7224 */ /* 0x000fce00078e0000 */
[----:B------:R-:W-:Y:S05]  /*7a20*/  WARPSYNC.COLLECTIVE R15, `(.L_x_3471) ;  /* 0x000000000f087348 */ /* 0x000fea0003c00000 */
[----:B------:R0:W1:Y:S02]  /*7a30*/  SHFL.BFLY P6, R14, R13, R12, R11 ;  /* 0x0c00000c0d0e7389 */ /* 0x00006400000c000b */
[----:B01----:R-:W-:Y:S01]  /*7a40*/  ENDCOLLECTIVE ;  /* 0x000000000000791b */ /* 0x003fe20003800000 */
.L_x_3471:
[----:B------:R-:W-:Y:S02]  /*7a50*/  IMAD.MOV.U32 R12, RZ, RZ, 0x4 ;  /* 0x00000004ff0c7424 */ /* 0x000fe400078e00ff */
[----:B------:R-:W-:-:S05]  /*7a60*/  FADD.FTZ R3, R0, R14 ;  /* 0x0000000e00037221 */ /* 0x000fca0000010000 */
[----:B------:R-:W-:-:S07]  /*7a70*/  MOV R13, R3 ;  /* 0x00000003000d7202 */ /* 0x000fce0000000f00 */
[----:B------:R-:W-:Y:S05]  /*7a80*/  WARPSYNC.COLLECTIVE R15, `(.L_x_3472) ;  /* 0x000000000f087348 */ /* 0x000fea0003c00000 */
[----:B------:R0:W1:Y:S02]  /*7a90*/  SHFL.BFLY P6, R14, R13, R12, R11 ;  /* 0x0c00000c0d0e7389 */ /* 0x00006400000c000b */
[----:B01----:R-:W-:Y:S01]  /*7aa0*/  ENDCOLLECTIVE ;  /* 0x000000000000791b */ /* 0x003fe20003800000 */
.L_x_3472:
[----:B------:R-:W-:Y:S01]  /*7ab0*/  MOV R12, 0x2 ;  /* 0x00000002000c7802 */ /* 0x000fe20000000f00 */
[----:B------:R-:W-:-:S04]  /*7ac0*/  FADD.FTZ R4, R3, R14 ;  /* 0x0000000e03047221 */ /* 0x000fc80000010000 */
[----:B------:R-:W-:-:S07]  /*7ad0*/  IMAD.MOV.U32 R13, RZ, RZ, R4 ;  /* 0x000000ffff0d7224 */ /* 0x000fce00078e0004 */
[----:B------:R-:W-:Y:S05]  /*7ae0*/  WARPSYNC.COLLECTIVE R15, `(.L_x_3473) ;  /* 0x000000000f087348 */ /* 0x000fea0003c00000 */
[----:B------:R0:W1:Y:S02]  /*7af0*/  SHFL.BFLY P6, R14, R13, R12, R11 ;  /* 0x0c00000c0d0e7389 */ /* 0x00006400000c000b */
[----:B01----:R-:W-:Y:S01]  /*7b00*/  ENDCOLLECTIVE ;  /* 0x000000000000791b */ /* 0x003fe20003800000 */
.L_x_3473:
[----:B------:R-:W-:Y:S02]  /*7b10*/  IMAD.MOV.U32 R12, RZ, RZ, 0x1 ;  /* 0x00000001ff0c7424 */ /* 0x000fe400078e00ff */
[----:B------:R-:W-:-:S04]  /*7b20*/  FADD.FTZ R5, R4, R14 ;  /* 0x0000000e04057221 */ /* 0x000fc80000010000 */
[----:B------:R-:W-:-:S07]  /*7b30*/  IMAD.MOV.U32 R13, RZ, RZ, R5 ;  /* 0x000000ffff0d7224 */ /* 0x000fce00078e0005 */
[----:B------:R-:W-:Y:S05]  /*7b40*/  WARPSYNC.COLLECTIVE R15, `(.L_x_3474) ;  /* 0x000000000f087348 */ /* 0x000fea0003c00000 */
[----:B------:R0:W1:Y:S02]  /*7b50*/  SHFL.BFLY P6, R14, R13, R12, R11 ;  /* 0x0c00000c0d0e7389 */ /* 0x00006400000c000b */
[----:B01----:R-:W-:Y:S01]  /*7b60*/  ENDCOLLECTIVE ;  /* 0x000000000000791b */ /* 0x003fe20003800000 */
.L_x_3474:
[----:B------:R-:W-:Y:S05]  /*7b70*/  BRA `(.L_x_3475) ;  /* 0xffffffa800b87947 */ /* 0x000fea000383ffff */
.L_x_3426:
[----:B------:R-:W-:Y:S01]  /*7b80*/  BSSY B1, `(.L_x_3476) ;  /* 0x0000007000017945 */ /* 0x000fe20003800000 */
[----:B------:R-:W-:Y:S01]  /*7b90*/  MOV R12, 0x1 ;  /* 0x00000001000c7802 */ /* 0x000fe20000000f00 */
[----:B------:R-:W-:Y:S02]  /*7ba0*/  IMAD.MOV.U32 R11, RZ, RZ, 0x1f ;  /* 0x0000001fff0b7424 */ /* 0x000fe400078e00ff */
[----:B------:R-:W-:-:S07]  /*7bb0*/  IMAD.MOV.U32 R15, RZ, RZ, -0x1 ;  /* 0xffffffffff0f7424 */ /* 0x000fce00078e00ff */
[----:B-----5:R-:W-:Y:S05]  /*7bc0*/  WARPSYNC.COLLECTIVE R15, `(.L_x_3477) ;  /* 0x000000000f087348 */ /* 0x020fea0003c00000 */
[----:B------:R0:W1:Y:S02]  /*7bd0*/  SHFL.BFLY P6, R14, R13, R12, R11 ;  /* 0x0c00000c0d0e7389 */ /* 0x00006400000c000b */
[----:B01---5:R-:W-:Y:S01]  /*7be0*/  ENDCOLLECTIVE ;  /* 0x000000000000791b */ /* 0x023fe20003800000 */
.L_x_3477:
[----:B------:R-:W-:Y:S05]  /*7bf0*/  BSYNC B1 ;  /* 0x0000000000017941 */ /* 0x000fea0003800000 */
.L_x_3476:
[----:B------:R-:W-:Y:S05]  /*7c00*/  BRA `(.L_x_3478) ;  /* 0xffffffcc00207947 */ /* 0x000fea000383ffff */
.L_x_3430:
[----:B------:R-:W-:Y:S01]  /*7c10*/  BSSY B0, `(.L_x_3479) ;  /* 0x0000008000007945 */ /* 0x000fe20003800000 */
[----:B0-----:R-:W-:Y:S01]  /*7c20*/  MOV R13, R27 ;  /* 0x0000001b000d7202 */ /* 0x001fe20000000f00 */
[----:B-1----:R-:W-:Y:S01]  /*7c30*/  IMAD.MOV.U32 R12, RZ, RZ, 0x10 ;  /* 0x00000010ff0c7424 */ /* 0x002fe200078e00ff */
[----:B------:R-:W-:Y:S01]  /*7c40*/  MOV R15, 0xffffffff ;  /* 0xffffffff000f7802 */ /* 0x000fe20000000f00 */
[----:B------:R-:W-:-:S07]  /*7c50*/  IMAD.MOV.U32 R11, RZ, RZ, 0x1f ;  /* 0x0000001fff0b7424 */ /* 0x000fce00078e00ff */
[----:B--23-5:R-:W-:Y:S05]  /*7c60*/  WARPSYNC.COLLECTIVE R15, `(.L_x_3480) ;  /* 0x000000000f087348 */ /* 0x02cfea0003c00000 */
[----:B------:R0:W1:Y:S02]  /*7c70*/  SHFL.BFLY P6, R14, R13, R12, R11 ;  /* 0x0c00000c0d0e7389 */ /* 0x00006400000c000b */
[----:B0123-5:R-:W-:Y:S01]  /*7c80*/  ENDCOLLECTIVE ;  /* 0x000000000000791b */ /* 0x02ffe20003800000 */
.L_x_3480:
[----:B------:R-:W-:Y:S05]  /*7c90*/  BSYNC B0 ;  /* 0x0000000000007941 */ /* 0x000fea0003800000 */
.L_x_3479:
[----:B------:R-:W-:Y:S01]  /*7ca0*/  FMNMX.FTZ R13, R14, R27, !PT ;  /* 0x0000001b0e0d7209 */ /* 0x000fe20007810000 */
[----:B------:R-:W-:Y:S01]  /*7cb0*/  IMAD.MOV.U32 R12, RZ, RZ, 0x8 ;  /* 0x00000008ff0c7424 */ /* 0x000fe200078e00ff */
[----:B------:R-:W-:Y:S01]  /*7cc0*/  MOV R15, 0xffffffff ;  /* 0xffffffff000f7802 */ /* 0x000fe20000000f00 */
[----:B------:R-:W-:-:S07]  /*7cd0*/  IMAD.MOV.U32 R11, RZ, RZ, 0x1f ;  /* 0x0000001fff0b7424 */ /* 0x000fce00078e00ff */
[----:B------:R-:W-:Y:S05]  /*7ce0*/  WARPSYNC.COLLECTIVE R15, `(.L_x_3481) ;  /* 0x000000000f087348 */ /* 0x000fea0003c00000 */
[----:B------:R0:W1:Y:S02]  /*7cf0*/  SHFL.BFLY P6, R14, R13, R12, R11 ;  /* 0x0c00000c0d0e7389 */ /* 0x00006400000c000b */
[----:B01----:R-:W-:Y:S01]  /*7d00*/  ENDCOLLECTIVE ;  /* 0x000000000000791b */ /* 0x003fe20003800000 */
.L_x_3481:
[----:B------:R-:W-:Y:S01]  /*7d10*/  IMAD.MOV.U32 R12, RZ, RZ, 0x4 ;  /* 0x00000004ff0c7424 */ /* 0x000fe200078e00ff */
[----:B------:R-:W-:-:S05]  /*7d20*/  FMNMX.FTZ R0, R13, R14, !PT ;  /* 0x0000000e0d007209 */ /* 0x000fca0007810000 */
[----:B------:R-:W-:-:S07]  /*7d30*/  IMAD.MOV.U32 R13, RZ, RZ, R0 ;  /* 0x000000ffff0d7224 */ /* 0x000fce00078e0000 */
[----:B------:R-:W-:Y:S05]  /*7d40*/  WARPSYNC.COLLECTIVE R15, `(.L_x_3482) ;  /* 0x000000000f087348 */ /* 0x000fea0003c00000 */
[----:B------:R0:W1:Y:S02]  /*7d50*/  SHFL.BFLY P6, R14, R13, R12, R11 ;  /* 0x0c00000c0d0e7389 */ /* 0x00006400000c000b */
[----:B01----:R-:W-:Y:S01]  /*7d60*/  ENDCOLLECTIVE ;  /* 0x000000000000791b */ /* 0x003fe20003800000 */
.L_x_3482:
[----:B------:R-:W-:Y:S01]  /*7d70*/  IMAD.MOV.U32 R12, RZ, RZ, 0x2 ;  /* 0x00000002ff0c7424 */ /* 0x000fe200078e00ff */
[----:B------:R-:W-:-:S04]  /*7d80*/  FMNMX.FTZ R3, R0, R14, !PT ;  /* 0x0000000e00037209 */ /* 0x000fc80007810000 */
[----:B------:R-:W-:-:S07]  /*7d90*/  MOV R13, R3 ;  /* 0x00000003000d7202 */ /* 0x000fce0000000f00 */
[----:B------:R-:W-:Y:S05]  /*7da0*/  WARPSYNC.COLLECTIVE R15, `(.L_x_3483) ;  /* 0x000000000f087348 */ /* 0x000fea0003c00000 */
[----:B------:R0:W1:Y:S02]  /*7db0*/  SHFL.BFLY P6, R14, R13, R12, R11 ;  /* 0x0c00000c0d0e7389 */ /* 0x00006400000c000b */
[----:B01----:R-:W-:Y:S01]  /*7dc0*/  ENDCOLLECTIVE ;  /* 0x000000000000791b */ /* 0x003fe20003800000 */
.L_x_3483:
[----:B------:R-:W-:Y:S05]  /*7dd0*/  BRA `(.L_x_3484) ;  /* 0xffffffcc00707947 */ /* 0x000fea000383ffff */
.L_x_3485:
        /* <DEDUP_REMOVED lines=10> */
.L_x_4254:


//--------------------- .text._ZN4mmha33masked_multihead_attention_kernelItLi224ELi256ELi4ELi32ELi64ELb0ELb0EEEv26Multihead_attention_paramsIT_XT5_EE --------------------------
	.section	.text._ZN4mmha33masked_multihead_attention_kernelItLi224ELi256ELi4ELi32ELi64ELb0ELb0EEEv26Multihead_attention_paramsIT_XT5_EE,"ax",@progbits
	.align	128
        .global         _ZN4mmha33masked_multihead_attention_kernelItLi224ELi256ELi4ELi32ELi64ELb0ELb0EEEv26Multihead_attention_paramsIT_XT5_EE
        .type           _ZN4mmha33masked_multihead_attention_kernelItLi224ELi256ELi4ELi32ELi64ELb0ELb0EEEv26Multihead_attention_paramsIT_XT5_EE,@function
        .size           _ZN4mmha33masked_multihead_attention_kernelItLi224ELi256ELi4ELi32ELi64ELb0ELb0EEEv26Multihead_attention_paramsIT_XT5_EE,(.L_x_4255 - _ZN4mmha33masked_multihead_attention_kernelItLi224ELi256ELi4ELi32ELi64ELb0ELb0EEEv26Multihead_attention_paramsIT_XT5_EE)
        .other          _ZN4mmha33masked_multihead_attention_kernelItLi224ELi256ELi4ELi32ELi64ELb0ELb0EEEv26Multihead_attention_paramsIT_XT5_EE,@"STO_CUDA_ENTRY STV_DEFAULT"
_ZN4mmha33masked_multihead_attention_kernelItLi224ELi256ELi4ELi32ELi64ELb0ELb0EEEv26Multihead_attention_paramsIT_XT5_EE:
.text._ZN4mmha33masked_multihead_attention_kernelItLi224ELi256ELi4ELi32ELi64ELb0ELb0EEEv26Multihead_attention_paramsIT_XT5_EE:
        /* <DEDUP_REMOVED lines=14> */
.L_x_3486:
        /* <DEDUP_REMOVED lines=10> */
[----:B------:R-:W-:Y:S01]  /*0180*/  MOV R2, UR4 ;  /* 0x0000000400027c02 */ /* 0x000fe20008000f00 */
[----:B------:R-:W-:Y:S01]  /*0190*/  IMAD.U32 R3, RZ, RZ, UR5 ;  /* 0x00000005ff037e24 */ /* 0x000fe2000f8e00ff */
[----:B------:R-:W1:Y:S01]  /*01a0*/  I2F.RP R0, R7 ;  /* 0x0000000700007306 */ /* 0x000e620000209400 */
[----:B------:R-:W-:-:S03]  /*01b0*/  @UP0 ULDC UR4, c[0x0][0x2c0] ;  /* 0x0000b00000040ab9 */ /* 0x000fc60000000800 */
[----:B------:R2:W3:Y:S04]  /*01c0*/  @P1 LDG.E R10, desc[UR36][R2.64] ;  /* 0x00000024020a1981 */ /* 0x0004e8000c1e1900 */
[----:B-1----:R-:W1:Y:S02]  /*01d0*/  MUFU.RCP R0, R0 ;  /* 0x0000000000007308 */ /* 0x002e640000001000 */
[----:B-1----:R-:W-:-:S06]  /*01e0*/  VIADD R4, R0, 0xffffffe ;  /* 0x0ffffffe00047836 */ /* 0x002fcc0000000000 */
[----:B------:R1:W4:Y:S02]  /*01f0*/  F2I.FTZ.U32.TRUNC.NTZ R5, R4 ;  /* 0x0000000400057305 */ /* 0x000324000021f000 */
[----:B-1----:R-:W-:Y:S02]  /*0200*/  IMAD.MOV.U32 R4, RZ, RZ, RZ ;  /* 0x000000ffff047224 */ /* 0x002fe400078e00ff */
[----:B----4-:R-:W-:-:S04]  /*0210*/  IMAD.MOV R0, RZ, RZ, -R5 ;  /* 0x000000ffff007224 */ /* 0x010fc800078e0a05 */
[----:B------:R-:W-:-:S04]  /*0220*/  IMAD R9, R0, R7, RZ ;  /* 0x0000000700097224 */ /* 0x000fc800078e02ff */
[----:B------:R-:W-:Y:S02]  /*0230*/  IMAD.HI.U32 R0, R5, R9, R4 ;  /* 0x0000000905007227 */ /* 0x000fe400078e0004 */
[----:B------:R-:W1:Y:S04]  /*0240*/  LDC.64 R4, c[0x0][0x2f0] ;  /* 0x0000bc00ff047b82 */ /* 0x000e680000000a00 */
[----:B------:R-:W-:-:S05]  /*0250*/  IMAD.HI.U32 R0, R0, R6, RZ ;  /* 0x0000000600007227 */ /* 0x000fca00078e00ff */
[----:B------:R-:W-:-:S05]  /*0260*/  IADD3 R8, -R0, RZ, RZ ;  /* 0x000000ff00087210 */ /* 0x000fca0007ffe1ff */
[----:B------:R-:W-:-:S05]  /*0270*/  IMAD R6, R7, R8, R6 ;  /* 0x0000000807067224 */ /* 0x000fca00078e0206 */
[----:B------:R-:W-:Y:S02]  /*0280*/  ISETP.GT.U32.AND P3, PT, R7, R6, PT ;  /* 0x000000060700720c */ /* 0x000fe40003f64070 */
[----:B-1----:R-:W-:-:S04]  /*0290*/  ISETP.NE.U32.AND P0, PT, R4, RZ, PT ;  /* 0x000000ff0400720c */ /* 0x002fc80003f05070 */
[----:B------:R-:W-:-:S07]  /*02a0*/  ISETP.NE.AND.EX P0, PT, R5, RZ, PT, P0 ;  /* 0x000000ff0500720c */ /* 0x000fce0003f05300 */
[----:B------:R-:W-:-:S05]  /*02b0*/  @!P3 IMAD.IADD R6, R6, 0x1, -R7 ;  /* 0x000000010606b824 */ /* 0x000fca00078e0a07 */
[----:B------:R-:W-:Y:S02]  /*02c0*/  ISETP.GE.U32.AND P2, PT, R6, R7, PT ;  /* 0x000000070600720c */ /* 0x000fe40003f46070 */
[C---:B------:R-:W-:Y:S01]  /*02d0*/  LOP3.LUT R6, R11.reuse, UR44, RZ, 0x3c, !PT ;  /* 0x0000002c0b067c12 */ /* 0x040fe2000f8e3cff */
[----:B--2---:R-:W1:Y:S01]  /*02e0*/  @P0 LDC.64 R2, c[0x0][0x2f0] ;  /* 0x0000bc00ff020b82 */ /* 0x004e620000000a00 */
[----:B------:R-:W-:Y:S02]  /*02f0*/  @!P3 VIADD R0, R0, 0x1 ;  /* 0x000000010000b836 */ /* 0x000fe40000000000 */
        /* <DEDUP_REMOVED lines=13> */
[----:B----4-:R-:W-:Y:S01]  /*03d0*/  VIADD R6, R0, 0xffffffe ;  /* 0x0ffffffe00067836 */ /* 0x010fe20000000000 */
[----:B------:R-:W4:Y:S05]  /*03e0*/  S2UR UR45, SR_CTAID.X ;  /* 0x00000000002d79c3 */ /* 0x000f2a0000002500 */
[----:B------:R-:W5:Y:S03]  /*03f0*/  F2I.FTZ.U32.TRUNC.NTZ R6, R6 ;  /* 0x0000000600067305 */ /* 0x000f66000021f000 */
[----:B------:R-:W0:Y:S01]  /*0400*/  LDC R0, c[0x0][0x308] ;  /* 0x0000c200ff007b82 */ /* 0x000e220000000800 */
[----:B-----5:R-:W-:-:S13]  /*0410*/  R2UR UR5, R6 ;  /* 0x00000000060572ca */ /* 0x020fda00000e0000 */
[----:B------:R-:W-:-:S04]  /*0420*/  UIADD3 UR6, URZ, -UR5, URZ ;  /* 0x800000053f067290 */ /* 0x000fc8000fffe03f */
[----:B------:R-:W-:Y:S01]  /*0430*/  UIMAD UR6, UR6, UR8, URZ ;  /* 0x00000008060672a4 */ /* 0x000fe2000f8e023f */
[----:B---3--:R-:W-:-:S13]  /*0440*/  @P1 R2UR UR40, R10 ;  /* 0x000000000a2812ca */ /* 0x008fda00000e0000 */
[----:B------:R-:W-:-:S07]  /*0450*/  @UP0 UIADD3 UR40, UR40, UR4, URZ ;  /* 0x0000000428280290 */ /* 0x000fce000fffe03f */
[----:B------:R-:W-:Y:S02]  /*0460*/  @!UP0 ULDC UR40, c[0x0][0x29c] ;  /* 0x0000a70000288ab9 */ /* 0x000fe40000000800 */
[----:B-1----:R-:W-:-:S04]  /*0470*/  IABS R2, UR40 ;  /* 0x0000002800027c13 */ /* 0x002fc80008000000 */
[----:B------:R-:W-:Y:S01]  /*0480*/  R2UR UR41, R2 ;  /* 0x00000000022972ca */ /* 0x000fe200000e0000 */
[----:B------:R-:W-:Y:S02]  /*0490*/  UMOV UR4, URZ ;  /* 0x0000003f00047c82 */ /* 0x000fe40008000000 */
[----:B------:R-:W-:Y:S01]  /*04a0*/  UIMAD.WIDE.U32 UR4, UR5, UR6, UR4 ;  /* 0x00000006050472a5 */ /* 0x000fe2000f8e0004 */
[----:B------:R-:W1:Y:S02]  /*04b0*/  S2R R2, SR_TID.X ;  /* 0x0000000000027919 */ /* 0x000e640000002100 */
[----:B------:R-:W-:-:S07]  /*04c0*/  ULDC UR6, c[0x0][0x288] ;  /* 0x0000a20000067ab9 */ /* 0x000fce0000000800 */
[----:B------:R-:W-:-:S04]  /*04d0*/  UIMAD.WIDE.U32 UR4, UR5, UR41, URZ ;  /* 0x00000029050472a5 */ /* 0x000fc8000f8e003f */
[----:B------:R-:W-:Y:S02]  /*04e0*/  UIADD3 UR5, -UR5, URZ, URZ ;  /* 0x0000003f05057290 */ /* 0x000fe4000fffe13f */
[----:B----4-:R-:W-:Y:S02]  /*04f0*/  UIMAD UR43, UR44, UR6, UR45 ;  /* 0x000000062c2b72a4 */ /* 0x010fe4000f8e022d */
[----:B------:R-:W-:Y:S01]  /*0500*/  UIMAD UR41, UR8, UR5, UR41 ;  /* 0x00000005082972a4 */ /* 0x000fe2000f8e0229 */
[----:B------:R-:W-:-:S03]  /*0510*/  ULDC UR4, c[0x0][0x278] ;  /* 0x00009e0000047ab9 */ /* 0x000fc60000000800 */
[----:B------:R-:W-:Y:S02]  /*0520*/  UISETP.GT.U32.AND UP0, UPT, UR8, UR41, UPT ;  /* 0x000000290800728c */ /* 0x000fe4000bf04070 */
[----:B------:R-:W-:-:S09]  /*0530*/  UIMAD UR5, UR45, 0xe0, URZ ;  /* 0x000000e02d0578a4 */ /* 0x000fd2000f8e023f */
[----:B------:R-:W-:-:S04]  /*0540*/  @!UP0 UIADD3 UR41, UR41, -UR8, URZ ;  /* 0x8000000829298290 */ /* 0x000fc8000fffe03f */
[----:B------:R-:W-:Y:S01]  /*0550*/  UISETP.GT.U32.AND UP2, UPT, UR8, UR41, UPT ;  /* 0x000000290800728c */ /* 0x000fe2000bf44070 */
[----:B-1----:R-:W-:Y:S01]  /*0560*/  ISETP.GE.AND P1, PT, R2, 0x1c, PT ;  /* 0x0000001c0200780c */ /* 0x002fe20003f26270 */
        /* <DEDUP_REMOVED lines=10> */
[----:B0-----:R-:W-:Y:S01]  /*0610*/  ISETP.NE.AND P2, PT, R0, 0x2, PT ;  /* 0x000000020000780c */ /* 0x001fe20003f45270 */
[----:B------:R-:W-:Y:S01]  /*0620*/  UMOV UR38, URZ ;  /* 0x0000003f00267c82 */ /* 0x000fe20008000000 */
[----:B------:R-:W-:Y:S01]  /*0630*/  @!UP1 UIADD3 UR41, -UR41, URZ, URZ ;  /* 0x0000003f29299290 */ /* 0x000fe2000fffe13f */
[----:B------:R-:W-:Y:S01]  /*0640*/  VIADD R0, R22, UR5 ;  /* 0x0000000516007c36 */ /* 0x000fe20008000000 */
[----:B------:R-:W-:Y:S01]  /*0650*/  USEL UR42, URZ, UR42, !UP2 ;  /* 0x0000002a3f2a7287 */ /* 0x000fe2000d000000 */
[----:B------:R-:W-:Y:S01]  /*0660*/  BSSY B0, `(.L_x_3487) ;  /* 0x0000031000007945 */ /* 0x000fe20003800000 */
[----:B------:R-:W-:Y:S01]  /*0670*/  @!UP0 ULOP3.LUT UR41, URZ, UR7, URZ, 0x33, !UPT ;  /* 0x000000073f298292 */ /* 0x000fe2000f8e333f */
[----:B------:R-:W-:-:S02]  /*0680*/  @P1 CS2R R18, SRZ ;  /* 0x0000000000121805 */ /* 0x000fc4000001ff00 */
[----:B------:R-:W-:Y:S02]  /*0690*/  @P1 CS2R R16, SRZ ;  /* 0x0000000000101805 */ /* 0x000fe4000001ff00 */
[----:B--2---:R-:W-:Y:S01]  /*06a0*/  @P0 R2UR UR38, R3 ;  /* 0x00000000032602ca */ /* 0x004fe200000e0000 */
[----:B------:R-:W-:Y:S01]  /*06b0*/  VIADD R3, R22, UR4 ;  /* 0x0000000416037c36 */ /* 0x000fe20008000000 */
[----:B------:R-:W-:-:S13]  /*06c0*/  @P1 BRA `(.L_x_3488) ;  /* 0x0000000000a81947 */ /* 0x000fda0003800000 */
        /* <DEDUP_REMOVED lines=20> */
[----:B------:R-:W-:-:S02]  /*0810*/  SHF.R.S32.HI R13, RZ, 0x18, R17 ;  /* 0x00000018ff0d7819 */ /* 0x000fc40000011411 */
[----:B------:R-:W-:Y:S02]  /*0820*/  SHF.R.U32.HI R12, RZ, 0x10, R17 ;  /* 0x00000010ff0c7819 */ /* 0x000fe40000011611 */
[----:B------:R-:W-:Y:S02]  /*0830*/  SHF.R.S32.HI R9, RZ, 0x8, R9 ;  /* 0x00000008ff097819 */ /* 0x000fe40000011409 */
[----:B------:R-:W-:Y:S01]  /*0840*/  SHF.R.S32.HI R7, RZ, 0x8, R7 ;  /* 0x00000008ff077819 */ /* 0x000fe20000011407 */
[----:B------:R-:W1:Y:S08]  /*0850*/  I2F.S16 R13, R13 ;  /* 0x0000000d000d7306 */ /* 0x000e700000101400 */
[----:B------:R-:W2:Y:S01]  /*0860*/  I2F.S8 R12, R12 ;  /* 0x0000000c000c7306 */ /* 0x000ea20000001400 */
        /* <DEDUP_REMOVED lines=16> */
.L_x_3488:
[----:B------:R-:W-:Y:S05]  /*0970*/  BSYNC B0 ;  /* 0x0000000000007941 */ /* 0x000fea0003800000 */
.L_x_3487:
        /* <DEDUP_REMOVED lines=11> */
.L_x_3490:
        /* <DEDUP_REMOVED lines=22> */
[----:B------:R0:W1:Y:S08]  /*0b90*/  I2F.S8 R7, R14 ;  /* 0x0000000e00077306 */ /* 0x0000700000001400 */
[----:B------:R-:W2:Y:S01]  /*0ba0*/  I2F.S16 R3, R3 ;  /* 0x0000000300037306 */ /* 0x000ea20000101400 */
[----:B0-----:R-:W-:-:S05]  /*0bb0*/  FMUL.FTZ R14, R13, R9 ;  /* 0x000000090d0e7220 */ /* 0x001fca0000410000 */
[----:B------:R-:W-:Y:S01]  /*0bc0*/  F2FP.F16.F32.PACK_AB R27, R14, R27 ;  /* 0x0000001b0e1b723e */ /* 0x000fe200000000ff */
[-C--:B-1----:R-:W-:Y:S01]  /*0bd0*/  FMUL.FTZ R7, R7, R9.reuse ;  /* 0x0000000907077220 */ /* 0x082fe20000410000 */
[----:B------:R-:W0:Y:S01]  /*0be0*/  I2F.S16 R8, R8 ;  /* 0x0000000800087306 */ /* 0x000e220000101400 */
[----:B--2---:R-:W-:-:S07]  /*0bf0*/  FMUL.FTZ R3, R3, R9 ;  /* 0x0000000903037220 */ /* 0x004fce0000410000 */
[----:B------:R-:W1:Y:S01]  /*0c00*/  I2F.S16 R6, R6 ;  /* 0x0000000600067306 */ /* 0x000e620000101400 */
[----:B------:R-:W-:Y:S01]  /*0c10*/  F2FP.F16.F32.PACK_AB R24, R3, R10 ;  /* 0x0000000a0318723e */ /* 0x000fe200000000ff */
[----:B0-----:R-:W-:-:S05]  /*0c20*/  FMUL.FTZ R26, R8, R9 ;  /* 0x00000009081a7220 */ /* 0x001fca0000410000 */
[----:B------:R-:W-:Y:S01]  /*0c30*/  F2FP.F16.F32.PACK_AB R26, R26, R11 ;  /* 0x0000000b1a1a723e */ /* 0x000fe200000000ff */
[----:B-1----:R-:W-:-:S05]  /*0c40*/  FMUL.FTZ R12, R6, R9 ;  /* 0x00000009060c7220 */ /* 0x002fca0000410000 */
[----:B------:R-:W-:-:S07]  /*0c50*/  F2FP.F16.F32.PACK_AB R25, R12, R7 ;  /* 0x000000070c19723e */ /* 0x000fce00000000ff */
.L_x_3491:
[----:B------:R-:W-:Y:S05]  /*0c60*/  BSYNC B0 ;  /* 0x0000000000007941 */ /* 0x000fea0003800000 */
.L_x_3489:
        /* <DEDUP_REMOVED lines=24> */
[----:B------:R-:W-:Y:S01]  /*0df0*/  @!UP1 UIMAD UR6, UR38, UR6, UR45 ;  /* 0x00000006260692a4 */ /* 0x000fe2000f8e022d */
[----:B------:R-:W-:Y:S01]  /*0e00*/  MOV R12, UR4 ;  /* 0x00000004000c7c02 */ /* 0x000fe20008000f00 */
[----:B------:R-:W-:Y:S01]  /*0e10*/  IMAD.U32 R13, RZ, RZ, UR5 ;  /* 0x00000005ff0d7e24 */ /* 0x000fe2000f8e00ff */
[----:B------:R-:W-:Y:S02]  /*0e20*/  CS2R R28, SRZ ;  /* 0x00000000001c7805 */ /* 0x000fe4000001ff00 */
[----:B------:R-:W-:Y:S01]  /*0e30*/  CS2R R30, SRZ ;  /* 0x00000000001e7805 */ /* 0x000fe2000001ff00 */
[----:B------:R-:W-:Y:S01]  /*0e40*/  UMOV UR39, URZ ;  /* 0x0000003f00277c82 */ /* 0x000fe20008000000 */
[----:B------:R-:W-:Y:S01]  /*0e50*/  ULDC.U8 UR4, c[0x0][0x294] ;  /* 0x0000a50000047ab9 */ /* 0x000fe20000000000 */
[C---:B0-----:R-:W-:Y:S01]  /*0e60*/  @!P1 IMAD.WIDE R4, R0.reuse, 0x2, R6 ;  /* 0x0000000200049825 */ /* 0x041fe200078e0206 */
[----:B------:R-:W3:Y:S01]  /*0e70*/  @P3 LDG.E R12, desc[UR36][R12.64] ;  /* 0x000000240c0c3981 */ /* 0x000ee2000c1e1900 */
[----:B------:R-:W0:Y:S03]  /*0e80*/  LDC R3, c[0x0][0x290] ;  /* 0x0000a400ff037b82 */ /* 0x000e260000000800 */
[----:B------:R-:W4:Y:S01]  /*0e90*/  @!P1 LDG.E.128 R32, desc[UR36][R4.64] ;  /* 0x0000002404209981 */ /* 0x000f22000c1e1d00 */
[----:B-1----:R-:W-:-:S04]  /*0ea0*/  @!P2 IMAD.WIDE R6, R0, 0x2, R8 ;  /* 0x000000020006a825 */ /* 0x002fc800078e0208 */
[----:B------:R-:W-:Y:S01]  /*0eb0*/  IMAD.U32 R9, RZ, RZ, UR6 ;  /* 0x00000006ff097e24 */ /* 0x000fe2000f8e00ff */
[----:B------:R-:W4:Y:S03]  /*0ec0*/  @!P2 LDG.E.128 R28, desc[UR36][R6.64] ;  /* 0x00000024061ca981 */ /* 0x000f26000c1e1d00 */
[----:B------:R-:W-:-:S04]  /*0ed0*/  @!P0 IMAD R9, R9, 0xe0, R22 ;  /* 0x000000e009098824 */ /* 0x000fc800078e0216 */
[----:B--2---:R-:W-:-:S06]  /*0ee0*/  @!P0 IMAD.WIDE R8, R9, 0x2, R10 ;  /* 0x0000000209088825 */ /* 0x004fcc00078e020a */
[----:B------:R-:W2:Y:S01]  /*0ef0*/  @!P0 LDG.E.128 R8, desc[UR36][R8.64] ;  /* 0x0000002408088981 */ /* 0x000ea2000c1e1d00 */
[----:B------:R-:W-:Y:S02]  /*0f00*/  ISETP.NE.AND P2, PT, RZ, UR4, PT ;  /* 0x00000004ff007c0c */ /* 0x000fe4000bf45270 */
[----:B------:R-:W-:Y:S02]  /*0f10*/  ISETP.GE.AND P1, PT, R2, 0x20, PT ;  /* 0x000000200200780c */ /* 0x000fe40003f26270 */
[----:B---3--:R-:W-:Y:S02]  /*0f20*/  @P3 R2UR UR39, R12 ;  /* 0x000000000c2732ca */ /* 0x008fe400000e0000 */
[----:B0-----:R-:W-:Y:S01]  /*0f30*/  ISETP.GT.AND P3, PT, R3, RZ, PT ;  /* 0x000000ff0300720c */ /* 0x001fe20003f64270 */
[----:B----45:R-:W-:Y:S02]  /*0f40*/  HFMA2.MMA R16, R16, 1, 1, R32 ;  /* 0x3c003c0010107835 */ /* 0x030fe40000000020 */
[----:B------:R-:W-:-:S02]  /*0f50*/  HFMA2.MMA R24, R24, 1, 1, R28 ;  /* 0x3c003c0018187835 */ /* 0x000fc4000000001c */
[----:B------:R-:W-:Y:S01]  /*0f60*/  HFMA2.MMA R26, R26, 1, 1, R30 ;  /* 0x3c003c001a1a7835 */ /* 0x000fe2000000001e */
[----:B------:R-:W-:Y:S02]  /*0f70*/  HADD2 R25, R25, R29 ;  /* 0x0000001d19197230 */ /* 0x000fe40000000000 */
[----:B------:R-:W-:Y:S01]  /*0f80*/  HADD2 R27, R27, R31 ;  /* 0x0000001f1b1b7230 */ /* 0x000fe20000000000 */
[----:B------:R-:W-:Y:S01]  /*0f90*/  HFMA2.MMA R18, R18, 1, 1, R34 ;  /* 0x3c003c0012127835 */ /* 0x000fe20000000022 */
[----:B------:R-:W-:Y:S02]  /*0fa0*/  HADD2 R17, R17, R33 ;  /* 0x0000002111117230 */ /* 0x000fe40000000000 */
[----:B------:R-:W-:Y:S01]  /*0fb0*/  HADD2 R19, R19, R35 ;  /* 0x0000002313137230 */ /* 0x000fe20000000000 */
[----:B--2---:R-:W-:Y:S02]  /*0fc0*/  @!P0 HFMA2.MMA R25, R25, R9, -RZ ;  /* 0x0000000919198235 */ /* 0x004fe400001000ff */
[----:B------:R-:W-:Y:S01]  /*0fd0*/  @!P0 HFMA2.MMA R27, R27, R11, -RZ ;  /* 0x0000000b1b1b8235 */ /* 0x000fe200001000ff */
[----:B------:R-:W-:-:S02]  /*0fe0*/  @!P0 HMUL2 R24, R24, R8 ;  /* 0x0000000818188232 */ /* 0x000fc40000000000 */
[----:B------:R-:W-:Y:S01]  /*0ff0*/  @!P0 HMUL2 R26, R26, R10 ;  /* 0x0000000a1a1a8232 */ /* 0x000fe20000000000 */
[----:B------:R-:W-:Y:S07]  /*1000*/  @!P2 BRA P3, `(.L_x_3492) ;  /* 0x0000000c00bca947 */ /* 0x000fee0001800000 */
        /* <DEDUP_REMOVED lines=29> */
[----:B------:R-:W-:-:S03]  /*11e0*/  LOP3.LUT P0, RZ, R29, 0x7, RZ, 0xc0, !PT ;  /* 0x000000071dff7812 */ /* 0x000fc6000780c0ff */
[----:B------:R-:W-:-:S05]  /*11f0*/  IMAD.MOV.U32 R28, RZ, RZ, R5 ;  /* 0x000000ffff1c7224 */ /* 0x000fca00078e0005 */
        /* <DEDUP_REMOVED lines=21> */
.L_x_3494:
        /* <DEDUP_REMOVED lines=64> */
[----:B------:R-:W-:Y:S02]  /*1750*/  HADD2.F32 R36, -RZ, R27.H0_H0 ;  /* 0x2000001bff247230 */ /* 0x000fe40000004100 */
        /* <DEDUP_REMOVED lines=11> */
[----:B------:R-:W-:Y:S01]  /*1810*/  FMUL.FTZ R11, R8, R13 ;  /* 0x0000000d080b7220 */ /* 0x000fe20000410000 */
[----:B------:R-:W-:Y:S01]  /*1820*/  FMUL.FTZ R10, R10, 13.28771209716796875 ;  /* 0x41549a780a0a7820 */ /* 0x000fe20000410000 */
[----:B------:R-:W-:Y:S01]  /*1830*/  I2FP.F32.S32 R8, UR4 ;  /* 0x0000000400087c45 */ /* 0x000fe20008201400 */
[----:B------:R-:W0:Y:S01]  /*1840*/  MUFU.EX2 R21, -R12 ;  /* 0x8000000c00157308 */ /* 0x000e220000000800 */
[----:B------:R-:W-:Y:S01]  /*1850*/  FMUL.FTZ R13, R11, 13.28771209716796875 ;  /* 0x41549a780b0d7820 */ /* 0x000fe20000410000 */
[----:B------:R-:W-:Y:S02]  /*1860*/  HADD2.F32 R33, -RZ, R26.H0_H0 ;  /* 0x2000001aff217230 */ /* 0x000fe40000004100 */
[----:B------:R-:W-:-:S04]  /*1870*/  HADD2.F32 R25, -RZ, R25.H0_H0 ;  /* 0x20000019ff197230 */ /* 0x000fc80000004100 */
[----:B------:R-:W1:Y:S08]  /*1880*/  MUFU.EX2 R9, -R9 ;  /* 0x8000000900097308 */ /* 0x000e700000000800 */
[----:B------:R-:W2:Y:S01]  /*1890*/  MUFU.EX2 R15, -R10 ;  /* 0x8000000a000f7308 */ /* 0x000ea20000000800 */
[----:B0-----:R-:W-:Y:S01]  /*18a0*/  FMUL.FTZ R12, R8, R21 ;  /* 0x00000015080c7220 */ /* 0x001fe20000410000 */
[----:B------:R-:W-:-:S02]  /*18b0*/  HADD2.F32 R21, -RZ, R17.H1_H1 ;  /* 0x30000011ff157230 */ /* 0x000fc40000004100 */
[----:B------:R-:W-:Y:S02]  /*18c0*/  HADD2.F32 R17, -RZ, R17.H0_H0 ;  /* 0x20000011ff117230 */ /* 0x000fe40000004100 */
[----:B------:R-:W-:Y:S01]  /*18d0*/  FMUL.RZ R30, R12, 0.15915493667125701904 ;  /* 0x3e22f9830c1e7820 */ /* 0x000fe2000040c000 */
[--C-:B------:R-:W-:Y:S01]  /*18e0*/  HADD2.F32 R12, -RZ, R24.reuse.H1_H1 ;  /* 0x30000018ff0c7230 */ /* 0x100fe20000004100 */
[----:B------:R-:W0:Y:S01]  /*18f0*/  MUFU.EX2 R13, -R13 ;  /* 0x8000000d000d7308 */ /* 0x000e220000000800 */
[----:B-1----:R-:W-:Y:S01]  /*1900*/  FMUL.FTZ R9, R8, R9 ;  /* 0x0000000908097220 */ /* 0x002fe20000410000 */
[----:B------:R-:W-:-:S03]  /*1910*/  HADD2.F32 R24, -RZ, R24.H0_H0 ;  /* 0x20000018ff187230 */ /* 0x000fc60000004100 */
[----:B------:R-:W-:-:S03]  /*1920*/  FMUL.RZ R29, R9, 0.15915493667125701904 ;  /* 0x3e22f983091d7820 */ /* 0x000fc6000040c000 */
[----:B------:R-:W-:Y:S01]  /*1930*/  MUFU.COS R28, R30 ;  /* 0x0000001e001c7308 */ /* 0x000fe20000000000 */
[----:B--2---:R-:W-:-:S04]  /*1940*/  FMUL.FTZ R11, R8, R15 ;  /* 0x0000000f080b7220 */ /* 0x004fc80000410000 */
[----:B------:R-:W-:Y:S01]  /*1950*/  FMUL.RZ R15, R11, 0.15915493667125701904 ;  /* 0x3e22f9830b0f7820 */ /* 0x000fe2000040c000 */
[--C-:B------:R-:W-:Y:S02]  /*1960*/  HADD2.F32 R11, -RZ, R16.reuse.H1_H1 ;  /* 0x30000010ff0b7230 */ /* 0x100fe40000004100 */
[----:B------:R-:W1:Y:S01]  /*1970*/  MUFU.SIN R10, R29 ;  /* 0x0000001d000a7308 */ /* 0x000e620000000400 */
[----:B0-----:R-:W-:Y:S01]  /*1980*/  FMUL.FTZ R8, R8, R13 ;  /* 0x0000000d08087220 */ /* 0x001fe20000410000 */
[----:B------:R-:W-:-:S03]  /*1990*/  HADD2.F32 R16, -RZ, R16.H0_H0 ;  /* 0x20000010ff107230 */ /* 0x000fc60000004100 */
[----:B------:R-:W-:-:S03]  /*19a0*/  FMUL.RZ R38, R8, 0.15915493667125701904 ;  /* 0x3e22f98308267820 */ /* 0x000fc6000040c000 */
[----:B------:R0:W2:Y:S08]  /*19b0*/  MUFU.COS R9, R29 ;  /* 0x0000001d00097308 */ /* 0x0000b00000000000 */
[----:B------:R-:W3:Y:S01]  /*19c0*/  MUFU.SIN R20, R15 ;  /* 0x0000000f00147308 */ /* 0x000ee20000000400 */
[----:B0-----:R-:W-:Y:S02]  /*19d0*/  HADD2.F32 R29, -RZ, R18.H0_H0 ;  /* 0x20000012ff1d7230 */ /* 0x001fe40000004100 */
[C---:B-1----:R-:W-:Y:S01]  /*19e0*/  FMUL.FTZ R8, R10.reuse, R11 ;  /* 0x0000000b0a087220 */ /* 0x042fe20000410000 */
[----:B------:R-:W-:-:S04]  /*19f0*/  FMUL.FTZ R13, R10, R12 ;  /* 0x0000000c0a0d7220 */ /* 0x000fc80000410000 */
[----:B------:R-:W0:Y:S01]  /*1a00*/  MUFU.SIN R18, R30 ;  /* 0x0000001e00127308 */ /* 0x000e220000000400 */
[C---:B--2---:R-:W-:Y:S01]  /*1a10*/  FMUL.FTZ R11, R9.reuse, R11 ;  /* 0x0000000b090b7220 */ /* 0x044fe20000410000 */
[C---:B------:R-:W-:Y:S01]  /*1a20*/  FFMA.FTZ R8, R9.reuse, R16, -R8 ;  /* 0x0000001009087223 */ /* 0x040fe20000010808 */
[----:B------:R-:W-:Y:S02]  /*1a30*/  FFMA.FTZ R13, R9, R24, -R13 ;  /* 0x00000018090d7223 */ /* 0x000fe4000001080d */
[----:B------:R-:W-:-:S03]  /*1a40*/  FFMA.FTZ R11, R10, R16, R11 ;  /* 0x000000100a0b7223 */ /* 0x000fc6000001000b */
[----:B------:R1:W2:Y:S08]  /*1a50*/  MUFU.COS R14, R15 ;  /* 0x0000000f000e7308 */ /* 0x0002b00000000000 */
[----:B------:R-:W4:Y:S01]  /*1a60*/  MUFU.SIN R30, R38 ;  /* 0x00000026001e7308 */ /* 0x000f220000000400 */
[----:B-1----:R-:W-:Y:S01]  /*1a70*/  FMUL.FTZ R15, R9, R12 ;  /* 0x0000000c090f7220 */ /* 0x002fe20000410000 */
[----:B---3--:R-:W-:Y:S01]  /*1a80*/  FMUL.FTZ R9, R20, R21 ;  /* 0x0000001514097220 */ /* 0x008fe20000410000 */
[----:B0-----:R-:W-:Y:S01]  /*1a90*/  FMUL.FTZ R16, R18, R35 ;  /* 0x0000002312107220 */ /* 0x001fe20000410000 */
[----:B------:R-:W-:Y:S01]  /*1aa0*/  FMUL.FTZ R12, R20, R19 ;  /* 0x00000013140c7220 */ /* 0x000fe20000410000 */
[----:B------:R-:W-:Y:S01]  /*1ab0*/  FFMA.FTZ R24, R10, R24, R15 ;  /* 0x000000180a187223 */ /* 0x000fe2000001000f */
[----:B------:R-:W-:Y:S01]  /*1ac0*/  FMUL.FTZ R15, R18, R31 ;  /* 0x0000001f120f7220 */ /* 0x000fe20000410000 */
[----:B------:R-:W-:Y:S01]  /*1ad0*/  FFMA.FTZ R26, R28, R33, -R16 ;  /* 0x000000211c1a7223 */ /* 0x000fe20000010810 */
[----:B------:R-:W0:Y:S01]  /*1ae0*/  MUFU.COS R27, R38 ;  /* 0x00000026001b7308 */ /* 0x000e220000000000 */
[C---:B--2---:R-:W-:Y:S01]  /*1af0*/  FMUL.FTZ R21, R14.reuse, R21 ;  /* 0x000000150e157220 */ /* 0x044fe20000410000 */
[C---:B------:R-:W-:Y:S01]  /*1b00*/  FMUL.FTZ R19, R14.reuse, R19 ;  /* 0x000000130e137220 */ /* 0x040fe20000410000 */
[C---:B------:R-:W-:Y:S01]  /*1b10*/  FFMA.FTZ R9, R14.reuse, R17, -R9 ;  /* 0x000000110e097223 */ /* 0x040fe20000010809 */
[----:B------:R-:W-:Y:S01]  /*1b20*/  FFMA.FTZ R12, R14, R25, -R12 ;  /* 0x000000190e0c7223 */ /* 0x000fe2000001080c */
[----:B------:R-:W-:Y:S01]  /*1b30*/  FFMA.FTZ R10, R20, R17, R21 ;  /* 0x00000011140a7223 */ /* 0x000fe20000010015 */
[C---:B------:R-:W-:Y:S01]  /*1b40*/  FMUL.FTZ R31, R28.reuse, R31 ;  /* 0x0000001f1c1f7220 */ /* 0x040fe20000410000 */
[----:B------:R-:W-:Y:S01]  /*1b50*/  FMUL.FTZ R35, R28, R35 ;  /* 0x000000231c237220 */ /* 0x000fe20000410000 */
[----:B------:R-:W-:Y:S01]  /*1b60*/  FFMA.FTZ R25, R20, R25, R19 ;  /* 0x0000001914197223 */ /* 0x000fe20000010013 */
[C---:B----4-:R-:W-:Y:S01]  /*1b70*/  FMUL.FTZ R16, R30.reuse, R34 ;  /* 0x000000221e107220 */ /* 0x050fe20000410000 */
[----:B------:R-:W-:Y:S01]  /*1b80*/  FMUL.FTZ R21, R30, R37 ;  /* 0x000000251e157220 */ /* 0x000fe20000410000 */
[-C--:B------:R-:W-:Y:S01]  /*1b90*/  FFMA.FTZ R15, R28, R29.reuse, -R15 ;  /* 0x0000001d1c0f7223 */ /* 0x080fe2000001080f */
[C---:B------:R-:W-:Y:S01]  /*1ba0*/  FFMA.FTZ R14, R18.reuse, R29, R31 ;  /* 0x0000001d120e7223 */ /* 0x040fe2000001001f */
[----:B------:R-:W-:Y:S01]  /*1bb0*/  FFMA.FTZ R35, R18, R33, R35 ;  /* 0x0000002112237223 */ /* 0x000fe20000010023 */
[----:B------:R-:W-:-:S02]  /*1bc0*/  F2FP.F16.F32.PACK_AB R24, R24, R13 ;  /* 0x0000000d1818723e */ /* 0x000fc400000000ff */
[----:B------:R-:W-:Y:S01]  /*1bd0*/  F2FP.F16.F32.PACK_AB R25, R25, R12 ;  /* 0x0000000c1919723e */ /* 0x000fe200000000ff */
[C---:B0-----:R-:W-:Y:S01]  /*1be0*/  FMUL.FTZ R17, R27.reuse, R34 ;  /* 0x000000221b117220 */ /* 0x041fe20000410000 */
[C---:B------:R-:W-:Y:S01]  /*1bf0*/  FMUL.FTZ R37, R27.reuse, R37 ;  /* 0x000000251b257220 */ /* 0x040fe20000410000 */
[C---:B------:R-:W-:Y:S01]  /*1c00*/  FFMA.FTZ R19, R27.reuse, R32, -R16 ;  /* 0x000000201b137223 */ /* 0x040fe20000010810 */
[----:B------:R-:W-:Y:S01]  /*1c10*/  FFMA.FTZ R27, R27, R36, -R21 ;  /* 0x000000241b1b7223 */ /* 0x000fe20000010815 */
[C---:B------:R-:W-:Y:S01]  /*1c20*/  FFMA.FTZ R32, R30.reuse, R32, R17 ;  /* 0x000000201e207223 */ /* 0x040fe20000010011 */
[----:B------:R-:W-:Y:S01]  /*1c30*/  FFMA.FTZ R30, R30, R36, R37 ;  /* 0x000000241e1e7223 */ /* 0x000fe20000010025 */
[----:B------:R-:W-:Y:S02]  /*1c40*/  F2FP.F16.F32.PACK_AB R16, R11, R8 ;  /* 0x000000080b10723e */ /* 0x000fe400000000ff */
[----:B------:R-:W-:Y:S02]  /*1c50*/  F2FP.F16.F32.PACK_AB R17, R10, R9 ;  /* 0x000000090a11723e */ /* 0x000fe400000000ff */
[----:B------:R-:W-:-:S02]  /*1c60*/  F2FP.F16.F32.PACK_AB R18, R14, R15 ;  /* 0x0000000f0e12723e */ /* 0x000fc400000000ff */
[----:B------:R-:W-:Y:S02]  /*1c70*/  F2FP.F16.F32.PACK_AB R26, R35, R26 ;  /* 0x0000001a231a723e */ /* 0x000fe400000000ff */
[----:B------:R-:W-:Y:S02]  /*1c80*/  F2FP.F16.F32.PACK_AB R19, R32, R19 ;  /* 0x000000132013723e */ /* 0x000fe400000000ff */
[----:B------:R-:W-:-:S07]  /*1c90*/  F2FP.F16.F32.PACK_AB R27, R30, R27 ;  /* 0x0000001b1e1b723e */ /* 0x000fce00000000ff */
.L_x_3498:
[----:B------:R-:W-:Y:S05]  /*1ca0*/  BSYNC B1 ;  /* 0x0000000000017941 */ /* 0x000fea0003800000 */
.L_x_3497:
        /* <DEDUP_REMOVED lines=31> */
.L_x_3496:
[----:B------:R-:W-:Y:S05]  /*1ea0*/  BSYNC B0 ;  /* 0x0000000000007941 */ /* 0x000fea0003800000 */
.L_x_3495:
[----:B------:R-:W-:Y:S06]  /*1eb0*/  BAR.SYNC.DEFER_BLOCKING 0x0 ;  /* 0x0000000000007b1d */ /* 0x000fec0000010000 */
[----:B0-----:R0:W2:Y:S04]  /*1ec0*/  @P6 LDS.128 R16, [R0] ;  /* 0x0000000000106984 */ /* 0x0010a80000000c00 */
[----:B------:R0:W3:Y:S01]  /*1ed0*/  @P6 LDS.128 R24, [R3] ;  /* 0x0000000003186984 */ /* 0x0000e20000000c00 */
[----:B------:R-:W-:Y:S06]  /*1ee0*/  BAR.SYNC.DEFER_BLOCKING 0x0 ;  /* 0x0000000000007b1d */ /* 0x000fec0000010000 */
[----:B------:R-:W-:Y:S05]  /*1ef0*/  BRA `(.L_x_3493) ;  /* 0x0000000400907947 */ /* 0x000fea0003800000 */
.L_x_3492:
[----:B------:R-:W-:Y:S01]  /*1f00*/  ISETP.GE.AND P0, PT, R22, R3, PT ;  /* 0x000000031600720c */ /* 0x000fe20003f06270 */
[----:B------:R-:W-:-:S12]  /*1f10*/  BSSY B0, `(.L_x_3493) ;  /* 0x0000062000007945 */ /* 0x000fd80003800000 */
[----:B------:R-:W-:Y:S05]  /*1f20*/  @P0 BRA `(.L_x_3499) ;  /* 0x0000000400800947 */ /* 0x000fea0003800000 */
        /* <DEDUP_REMOVED lines=11> */
[----:B------:R-:W-:Y:S01]  /*1fe0*/  I2FP.F32.S32 R13, UR4 ;  /* 0x00000004000d7c45 */ /* 0x000fe20008201400 */
[----:B0-----:R-:W-:Y:S02]  /*1ff0*/  VIADD R5, R22, 0x6 ;  /* 0x0000000616057836 */ /* 0x001fe40000000000 */
[--C-:B------:R-:W-:Y:S02]  /*2000*/  HADD2.F32 R28, -RZ, R17.reuse.H1_H1 ;  /* 0x30000011ff1c7230 */ /* 0x100fe40000004100 */
[----:B------:R-:W-:Y:S01]  /*2010*/  HADD2.F32 R21, -RZ, R17.H0_H0 ;  /* 0x20000011ff157230 */ /* 0x000fe20000004100 */
[----:B------:R-:W-:Y:S01]  /*2020*/  I2FP.F32.S32 R6, R5 ;  /* 0x0000000500067245 */ /* 0x000fe20000201400 */
[--C-:B------:R-:W-:Y:S02]  /*2030*/  HADD2.F32 R30, -RZ, R18.reuse.H1_H1 ;  /* 0x30000012ff1e7230 */ /* 0x100fe40000004100 */
[-C--:B-1----:R-:W-:Y:S01]  /*2040*/  FMUL.FTZ R0, R0, R7.reuse ;  /* 0x0000000700007220 */ /* 0x082fe20000410000 */
        /* <DEDUP_REMOVED lines=14> */
[----:B------:R-:W-:Y:S02]  /*2130*/  HADD2.F32 R26, -RZ, R26.H0_H0 ;  /* 0x2000001aff1a7230 */ /* 0x000fe40000004100 */
        /* <DEDUP_REMOVED lines=21> */
[CC--:B------:R-:W-:Y:S01]  /*2290*/  FFMA.FTZ R5, R0.reuse, R15.reuse, -R5 ;  /* 0x0000000f00057223 */ /* 0x0c0fe20000010805 */
[-C--:B------:R-:W-:Y:S01]  /*22a0*/  FFMA.FTZ R7, R0, R24.reuse, -R7 ;  /* 0x0000001800077223 */ /* 0x080fe20000010807 */
        /* <DEDUP_REMOVED lines=11> */
[----:B------:R-:W3:Y:S01]  /*2360*/  MUFU.COS R16, R14 ;  /* 0x0000000e00107308 */ /* 0x000ee20000000000 */
[-C--:B0-----:R-:W-:Y:S01]  /*2370*/  FMUL.FTZ R11, R9, R10.reuse ;  /* 0x0000000a090b7220 */ /* 0x081fe20000410000 */
[----:B------:R-:W-:-:S03]  /*2380*/  FMUL.FTZ R10, R8, R10 ;  /* 0x0000000a080a7220 */ /* 0x000fc60000410000 */
[-C--:B------:R-:W-:Y:S01]  /*2390*/  FFMA.FTZ R11, R8, R18.reuse, -R11 ;  /* 0x00000012080b7223 */ /* 0x080fe2000001080b */
[----:B------:R-:W-:Y:S01]  /*23a0*/  FFMA.FTZ R10, R9, R18, R10 ;  /* 0x00000012090a7223 */ /* 0x000fe2000001000a */
[CC--:B--2---:R-:W-:Y:S01]  /*23b0*/  FMUL.FTZ R8, R12.reuse, R30.reuse ;  /* 0x0000001e0c087220 */ /* 0x0c4fe20000410000 */
[----:B------:R0:W2:Y:S01]  /*23c0*/  MUFU.SIN R17, R14 ;  /* 0x0000000e00117308 */ /* 0x0000a20000000400 */
[C---:B-1----:R-:W-:Y:S01]  /*23d0*/  FMUL.FTZ R9, R13.reuse, R30 ;  /* 0x0000001e0d097220 */ /* 0x042fe20000410000 */
[C---:B------:R-:W-:Y:S01]  /*23e0*/  FMUL.FTZ R15, R13.reuse, R19 ;  /* 0x000000130d0f7220 */ /* 0x040fe20000410000 */
[-C--:B------:R-:W-:Y:S02]  /*23f0*/  FFMA.FTZ R8, R13, R29.reuse, R8 ;  /* 0x0000001d0d087223 */ /* 0x080fe40000010008 */
[C---:B------:R-:W-:Y:S01]  /*2400*/  FFMA.FTZ R9, R12.reuse, R29, -R9 ;  /* 0x0000001d0c097223 */ /* 0x040fe20000010809 */
[C---:B------:R-:W-:Y:S01]  /*2410*/  FFMA.FTZ R15, R12.reuse, R26, -R15 ;  /* 0x0000001a0c0f7223 */ /* 0x040fe2000001080f */
[----:B0-----:R-:W-:Y:S01]  /*2420*/  FMUL.FTZ R14, R12, R19 ;  /* 0x000000130c0e7220 */ /* 0x001fe20000410000 */
[C---:B---3--:R-:W-:Y:S01]  /*2430*/  FMUL.FTZ R12, R16.reuse, R32 ;  /* 0x00000020100c7220 */ /* 0x048fe20000410000 */
[----:B------:R-:W-:-:S02]  /*2440*/  FMUL.FTZ R18, R16, R25 ;  /* 0x0000001910127220 */ /* 0x000fc40000410000 */
[----:B------:R-:W-:Y:S01]  /*2450*/  FFMA.FTZ R14, R13, R26, R14 ;  /* 0x0000001a0d0e7223 */ /* 0x000fe2000001000e */
[C---:B--2---:R-:W-:Y:S01]  /*2460*/  FMUL.FTZ R13, R17.reuse, R32 ;  /* 0x00000020110d7220 */ /* 0x044fe20000410000 */
[C---:B------:R-:W-:Y:S01]  /*2470*/  FMUL.FTZ R19, R17.reuse, R25 ;  /* 0x0000001911137220 */ /* 0x040fe20000410000 */
[CC--:B------:R-:W-:Y:S01]  /*2480*/  FFMA.FTZ R12, R17.reuse, R31.reuse, R12 ;  /* 0x0000001f110c7223 */ /* 0x0c0fe2000001000c */
[-C--:B------:R-:W-:Y:S01]  /*2490*/  FFMA.FTZ R20, R17, R34.reuse, R18 ;  /* 0x0000002211147223 */ /* 0x080fe20000010012 */
[C---:B------:R-:W-:Y:S01]  /*24a0*/  FFMA.FTZ R13, R16.reuse, R31, -R13 ;  /* 0x0000001f100d7223 */ /* 0x040fe2000001080d */
[----:B------:R-:W-:Y:S01]  /*24b0*/  FFMA.FTZ R27, R16, R34, -R19 ;  /* 0x00000022101b7223 */ /* 0x000fe20000010813 */
[----:B------:R-:W-:Y:S02]  /*24c0*/  F2FP.F16.F32.PACK_AB R16, R4, R5 ;  /* 0x000000050410723e */ /* 0x000fe400000000ff */
[----:B------:R-:W-:Y:S02]  /*24d0*/  F2FP.F16.F32.PACK_AB R17, R0, R3 ;  /* 0x000000030011723e */ /* 0x000fe400000000ff */
[----:B------:R-:W-:-:S02]  /*24e0*/  F2FP.F16.F32.PACK_AB R25, R10, R11 ;  /* 0x0000000b0a19723e */ /* 0x000fc400000000ff */
[----:B------:R-:W-:Y:S02]  /*24f0*/  F2FP.F16.F32.PACK_AB R18, R8, R9 ;  /* 0x000000090812723e */ /* 0x000fe400000000ff */
[----:B------:R-:W-:Y:S02]  /*2500*/  F2FP.F16.F32.PACK_AB R26, R14, R15 ;  /* 0x0000000f0e1a723e */ /* 0x000fe400000000ff */
[----:B------:R-:W-:Y:S02]  /*2510*/  F2FP.F16.F32.PACK_AB R19, R12, R13 ;  /* 0x0000000d0c13723e */ /* 0x000fe400000000ff */
[----:B------:R-:W-:-:S07]  /*2520*/  F2FP.F16.F32.PACK_AB R27, R20, R27 ;  /* 0x0000001b141b723e */ /* 0x000fce00000000ff */
.L_x_3499:
[----:B------:R-:W-:Y:S05]  /*2530*/  BSYNC B0 ;  /* 0x0000000000007941 */ /* 0x000fea0003800000 */
.L_x_3493:
        /* <DEDUP_REMOVED lines=11> */
[----:B0-----:R-:W0:Y:S01]  /*25f0*/  @!P0 LDC R3, c[0x0][0x284] ;  /* 0x0000a100ff038b82 */ /* 0x001e220000000800 */
[----:B------:R-:W-:-:S05]  /*2600*/  VOTEU.ALL UP0, P0 ;  /* 0x00000000003f7886 */ /* 0x000fca0000000000 */
[----:B------:R-:W-:Y:S01]  /*2610*/  @!UP0 USHF.L.U32 UR6, UR41, 0x3, URZ ;  /* 0x0000000329068899 */ /* 0x000fe2000800063f */
[----:B------:R-:W-:Y:S01]  /*2620*/  HFMA2 R9, R18, R26, R9 ;  /* 0x0000001a12097231 */ /* 0x000fe20000000009 */
[----:B------:R-:W2:Y:S01]  /*2630*/  @!P0 LDC.64 R4, c[0x0][0x248] ;  /* 0x00009200ff048b82 */ /* 0x000ea20000000a00 */
[----:B-1----:R-:W-:-:S04]  /*2640*/  ULEA UR4, UR5, UR4, 0x18 ;  /* 0x0000000405047291 */ /* 0x002fc8000f8ec03f */
[----:B------:R-:W-:Y:S02]  /*2650*/  HFMA2.MMA R9, R19, R27, R9 ;  /* 0x0000001b13097235 */ /* 0x000fe40000000009 */
[----:B------:R-:W-:Y:S01]  /*2660*/  LEA R0, R2, UR4, 0x4 ;  /* 0x0000000402007c11 */ /* 0x000fe2000f8e20ff */
[----:B------:R-:W-:-:S04]  /*2670*/  UMOV UR4, 0xffffffff ;  /* 0xffffffff00047882 */ /* 0x000fc80000000000 */
[----:B------:R1:W-:Y:S01]  /*2680*/  STS.128 [R0], R16 ;  /* 0x0000001000007388 */ /* 0x0003e20000000c00 */
[----:B0-----:R-:W-:Y:S02]  /*2690*/  @!P0 IMAD R3, R22, R3, UR6 ;  /* 0x0000000616038e24 */ /* 0x001fe4000f8e0203 */
[--C-:B------:R-:W-:Y:S02]  /*26a0*/  HADD2.F32 R13, -RZ, R9.reuse.H0_H0 ;  /* 0x20000009ff0d7230 */ /* 0x100fe40000004100 */
[----:B------:R-:W-:Y:S02]  /*26b0*/  HADD2.F32 R6, -RZ, R9.H1_H1 ;  /* 0x30000009ff067230 */ /* 0x000fe40000004100 */
[----:B--2---:R-:W-:-:S04]  /*26c0*/  @!P0 IMAD.WIDE R4, R3, 0x2, R4 ;  /* 0x0000000203048825 */ /* 0x004fc800078e0204 */
        /* <DEDUP_REMOVED lines=12> */
.L_x_3551:
[----:B-1----:R-:W-:-:S07]  /*2790*/  FADD.FTZ R14, R5, R14 ;  /* 0x0000000e050e7221 */ /* 0x002fce0000010000 */
.L_x_3501:
[----:B------:R-:W-:Y:S05]  /*27a0*/  BSYNC B0 ;  /* 0x0000000000007941 */ /* 0x000fea0003800000 */
.L_x_3500:
        /* <DEDUP_REMOVED lines=14> */
[----:B------:R-:W-:Y:S02]  /*2890*/  IMAD.U32 R4, RZ, RZ, UR4 ;  /* 0x00000004ff047e24 */ /* 0x000fe4000f8e00ff */
[----:B0-----:R-:W-:-:S05]  /*28a0*/  IMAD.U32 R5, RZ, RZ, UR5 ;  /* 0x00000005ff057e24 */ /* 0x001fca000f8e00ff */
        /* <DEDUP_REMOVED lines=11> */
.L_x_3503:
[----:B------:R-:W-:Y:S05]  /*2960*/  WARPSYNC.ALL ;  /* 0x0000000000007948 */ /* 0x000fea0003800000 */
[----:B------:R-:W-:Y:S01]  /*2970*/  UIADD3 UR4, UR40, 0x7, -UR42 ;  /* 0x0000000728047890 */ /* 0x000fe2000fffe82a */
[----:B--2---:R-:W2:Y:S01]  /*2980*/  LDC.64 R16, c[0x0][0x280] ;  /* 0x0000a000ff107b82 */ /* 0x004ea20000000a00 */
[----:B0-----:R-:W-:Y:S01]  /*2990*/  SHF.R.S32.HI R3, RZ, 0x1f, R2 ;  /* 0x0000001fff037819 */ /* 0x001fe20000011402 */
[----:B------:R-:W-:Y:S01]  /*29a0*/  ULDC UR7, c[0x0][0x2a0] ;  /* 0x0000a80000077ab9 */ /* 0x000fe20000000800 */
[----:B------:R-:W-:Y:S01]  /*29b0*/  USHF.R.S32.HI UR5, URZ, 0x1f, UR4 ;  /* 0x0000001f3f057899 */ /* 0x000fe20008011404 */
[----:B------:R-:W-:Y:S01]  /*29c0*/  BSSY B0, `(.L_x_3504) ;  /* 0x00001f2000007945 */ /* 0x000fe20003800000 */
[----:B------:R-:W-:Y:S01]  /*29d0*/  LEA.HI R0, R3, R2, RZ, 0x2 ;  /* 0x0000000203007211 */ /* 0x000fe200078f10ff */
[----:B------:R-:W-:Y:S01]  /*29e0*/  ULDC.64 UR8, c[0x0][0x2b0] ;  /* 0x0000ac0000087ab9 */ /* 0x000fe20000000a00 */
[----:B------:R-:W-:-:S02]  /*29f0*/  ULEA.HI UR5, UR5, UR4, URZ, 0x3 ;  /* 0x0000000405057291 */ /* 0x000fc4000f8f183f */
[----:B------:R-:W-:Y:S01]  /*2a00*/  LEA.HI.SX32 R81, R0, UR42, 0x1e ;  /* 0x0000002a00517c11 */ /* 0x000fe2000f8ff2ff */
[----:B------:R-:W-:Y:S01]  /*2a10*/  ULDC.64 UR12, c[0x0][0x2c8] ;  /* 0x0000b200000c7ab9 */ /* 0x000fe20000000a00 */
[----:B------:R-:W-:Y:S01]  /*2a20*/  ULOP3.LUT UR5, UR5, 0xfffffff8, URZ, 0xc0, !UPT ;  /* 0xfffffff805057892 */ /* 0x000fe2000f8ec03f */
[----:B------:R-:W-:-:S03]  /*2a30*/  ULDC.64 UR10, c[0x0][0x2d8] ;  /* 0x0000b600000a7ab9 */ /* 0x000fc60000000a00 */
[----:B------:R-:W-:Y:S01]  /*2a40*/  UIADD3 UR6, UR42, UR5, URZ ;  /* 0x000000052a067290 */ /* 0x000fe2000fffe03f */
[----:B------:R-:W-:Y:S05]  /*2a50*/  BAR.SYNC.DEFER_BLOCKING 0x0 ;  /* 0x0000000000007b1d */ /* 0x000fea0000010000 */
[----:B------:R-:W-:Y:S01]  /*2a60*/  ISETP.GE.AND P0, PT, R81, UR6, PT ;  /* 0x0000000651007c0c */ /* 0x000fe2000bf06270 */
[----:B--2---:R-:W-:-:S04]  /*2a70*/  IMAD R4, R23, R16, UR45 ;  /* 0x0000002d17047e24 */ /* 0x004fc8000f8e0210 */
[----:B------:R-:W-:-:S08]  /*2a80*/  IMAD R4, R4, 0xe0, RZ ;  /* 0x000000e004047824 */ /* 0x000fd000078e02ff */
[----:B------:R-:W-:Y:S05]  /*2a90*/  @P0 BRA `(.L_x_3505) ;  /* 0x0000001c00900947 */ /* 0x000fea0003800000 */
[----:B------:R-:W-:Y:S01]  /*2aa0*/  IABS R3, R17 ;  /* 0x0000001100037213 */ /* 0x000fe20000000000 */
[----:B------:R-:W0:Y:S01]  /*2ab0*/  S2UR UR5, SR_CgaCtaId ;  /* 0x00000000000579c3 */ /* 0x000e220000008800 */
[----:B------:R-:W-:Y:S01]  /*2ac0*/  UMOV UR4, 0x400 ;  /* 0x0000040000047882 */ /* 0x000fe20000000000 */
[----:B------:R-:W-:Y:S01]  /*2ad0*/  LOP3.LUT R5, R0, 0x7ffffffc, RZ, 0xc0, !PT ;  /* 0x7ffffffc00057812 */ /* 0x000fe200078ec0ff */
[----:B------:R-:W2:Y:S01]  /*2ae0*/  I2F.RP R6, R3 ;  /* 0x0000000300067306 */ /* 0x000ea20000209400 */
[----:B------:R-:W-:-:S03]  /*2af0*/  UIADD3 UR4, UR4, 0x10, URZ ;  /* 0x0000001004047890 */ /* 0x000fc6000fffe03f */
[----:B------:R-:W-:Y:S01]  /*2b00*/  IMAD.IADD R0, R2, 0x1, -R5 ;  /* 0x0000000102007824 */ /* 0x000fe200078e0a05 */
[----:B------:R-:W4:Y:S03]  /*2b10*/  LDC R18, c[0x0][0x2c0] ;  /* 0x0000b000ff127b82 */ /* 0x000f260000000800 */
[----:B------:R-:W-:-:S04]  /*2b20*/  IMAD.SHL.U32 R16, R0, 0x2, RZ ;  /* 0x0000000200107824 */ /* 0x000fc800078e00ff */
[----:B------:R-:W-:Y:S02]  /*2b30*/  IMAD R16, R4, R17, R16 ;  /* 0x0000001104107224 */ /* 0x000fe400078e0210 */
[----:B------:R-:W-:Y:S01]  /*2b40*/  IMAD R17, R17, 0xe0, RZ ;  /* 0x000000e011117824 */ /* 0x000fe200078e02ff */
[----:B--2---:R-:W2:Y:S01]  /*2b50*/  MUFU.RCP R6, R6 ;  /* 0x0000000600067308 */ /* 0x004ea20000001000 */
[----:B0-----:R-:W-:-:S06]  /*2b60*/  ULEA UR4, UR5, UR4, 0x18 ;  /* 0x0000000405047291 */ /* 0x001fcc000f8ec03f */
[----:B------:R-:W-:Y:S01]  /*2b70*/  LEA R12, R0, UR4, 0x2 ;  /* 0x00000004000c7c11 */ /* 0x000fe2000f8e10ff */
[----:B------:R-:W-:Y:S02]  /*2b80*/  ULDC UR4, c[0x0][0x298] ;  /* 0x0000a60000047ab9 */ /* 0x000fe40000000800 */
[----:B----4-:R-:W-:Y:S02]  /*2b90*/  IADD3 R18, R18, UR4, RZ ;  /* 0x0000000412127c10 */ /* 0x010fe4000fffe0ff */
[----:B--2---:R-:W-:Y:S01]  /*2ba0*/  IADD3 R11, R6, 0xffffffe, RZ ;  /* 0x0ffffffe060b7810 */ /* 0x004fe20007ffe0ff */
[----:B------:R0:W2:Y:S04]  /*2bb0*/  LDS R80, [R12] ;  /* 0x000000000c507984 */ /* 0x0000a80000000800 */
[----:B------:R0:W4:Y:S01]  /*2bc0*/  LDS R79, [R12+0x10] ;  /* 0x000010000c4f7984 */ /* 0x0001220000000800 */
[----:B------:R-:W5:Y:S03]  /*2bd0*/  F2I.FTZ.U32.TRUNC.NTZ R11, R11 ;  /* 0x0000000b000b7305 */ /* 0x000f66000021f000 */
[----:B------:R0:W0:Y:S04]  /*2be0*/  LDS R78, [R12+0x20] ;  /* 0x000020000c4e7984 */ /* 0x0000280000000800 */
[----:B------:R0:W0:Y:S04]  /*2bf0*/  LDS R77, [R12+0x30] ;  /* 0x000030000c4d7984 */ /* 0x0000280000000800 */
[----:B------:R0:W0:Y:S04]  /*2c00*/  LDS R76, [R12+0x40] ;  /* 0x000040000c4c7984 */ /* 0x0000280000000800 */
[----:B------:R0:W0:Y:S01]  /*2c10*/  LDS R75, [R12+0x50] ;  /* 0x000050000c4b7984 */ /* 0x0000220000000800 */
[----:B-----5:R-:W-:-:S03]  /*2c20*/  IMAD.MOV R10, RZ, RZ, -R11 ;  /* 0x000000ffff0a7224 */ /* 0x020fc600078e0a0b */
[----:B------:R0:W0:Y:S01]  /*2c30*/  LDS R73, [R12+0x60] ;  /* 0x000060000c497984 */ /* 0x0000220000000800 */
[----:B------:R-:W-:Y:S02]  /*2c40*/  IMAD R13, R10, R3, RZ ;  /* 0x000000030a0d7224 */ /* 0x000fe400078e02ff */
[----:B------:R-:W-:Y:S01]  /*2c50*/  IMAD.MOV.U32 R10, RZ, RZ, RZ ;  /* 0x000000ffff0a7224 */ /* 0x000fe200078e00ff */
[----:B------:R0:W0:Y:S03]  /*2c60*/  LDS R71, [R12+0x70] ;  /* 0x000070000c477984 */ /* 0x0000260000000800 */
[----:B------:R-:W-:Y:S01]  /*2c70*/  IMAD.HI.U32 R10, R11, R13, R10 ;  /* 0x0000000d0b0a7227 */ /* 0x000fe200078e000a */
        /* <DEDUP_REMOVED lines=23> */
[----:B--2-4-:R0:W0:Y:S02]  /*2df0*/  LDS R9, [R12+0x1f0] ;  /* 0x0001f0000c097984 */ /* 0x0140240000000800 */
.L_x_3509:
[----:B0-----:R-:W0:Y:S01]  /*2e00*/  LDC R12, c[0x0][0x284] ;  /* 0x0000a100ff0c7b82 */ /* 0x001e220000000800 */
[----:B------:R-:W-:Y:S02]  /*2e10*/  IABS R13, R81 ;  /* 0x00000051000d7213 */ /* 0x000fe40000000000 */
[----:B------:R-:W-:-:S03]  /*2e20*/  ISETP.GE.AND P1, PT, R81, RZ, PT ;  /* 0x000000ff5100720c */ /* 0x000fc60003f26270 */
[----:B-1----:R-:W-:-:S04]  /*2e30*/  IMAD.HI.U32 R11, R10, R13, RZ ;  /* 0x0000000d0a0b7227 */ /* 0x002fc800078e00ff */
[----:B------:R-:W-:Y:S01]  /*2e40*/  IMAD.MOV R14, RZ, RZ, -R11 ;  /* 0x000000ffff0e7224 */ /* 0x000fe200078e0a0b */
[----:B0-----:R-:W-:Y:S02]  /*2e50*/  IABS R50, R12 ;  /* 0x0000000c00327213 */ /* 0x001fe40000000000 */
[----:B------:R-:W-:-:S03]  /*2e60*/  ISETP.NE.AND P2, PT, R12, RZ, PT ;  /* 0x000000ff0c00720c */ /* 0x000fc60003f45270 */
[----:B------:R-:W-:-:S05]  /*2e70*/  IMAD R13, R50, R14, R13 ;  /* 0x0000000e320d7224 */ /* 0x000fca00078e020d */
[----:B------:R-:W-:-:S13]  /*2e80*/  ISETP.GT.U32.AND P0, PT, R3, R13, PT ;  /* 0x0000000d0300720c */ /* 0x000fda0003f04070 */
[----:B------:R-:W-:-:S05]  /*2e90*/  @!P0 IMAD.IADD R13, R13, 0x1, -R50 ;  /* 0x000000010d0d8824 */ /* 0x000fca00078e0a32 */
[----:B------:R-:W-:-:S13]  /*2ea0*/  ISETP.GT.U32.AND P0, PT, R3, R13, PT ;  /* 0x0000000d0300720c */ /* 0x000fda0003f04070 */
[----:B------:R-:W-:Y:S01]  /*2eb0*/  @!P0 IMAD.IADD R13, R13, 0x1, -R50 ;  /* 0x000000010d0d8824 */ /* 0x000fe200078e0a32 */
[----:B------:R-:W-:-:S04]  /*2ec0*/  ISETP.GE.AND P0, PT, R81, UR40, PT ;  /* 0x0000002851007c0c */ /* 0x000fc8000bf06270 */
[----:B------:R-:W-:Y:S02]  /*2ed0*/  @!P1 IADD3 R13, -R13, RZ, RZ ;  /* 0x000000ff0d0d9210 */ /* 0x000fe40007ffe1ff */
[----:B------:R-:W-:-:S05]  /*2ee0*/  @!P2 LOP3.LUT R13, RZ, R12, RZ, 0x33, !PT ;  /* 0x0000000cff0da212 */ /* 0x000fca00078e33ff */
[--C-:B------:R-:W-:Y:S02]  /*2ef0*/  IMAD.IADD R11, R13, 0x1, R12.reuse ;  /* 0x000000010d0b7824 */ /* 0x100fe400078e020c */
[----:B------:R-:W-:Y:S02]  /*2f00*/  IMAD R83, R12, 0x4, R13 ;  /* 0x000000040c537824 */ /* 0x000fe400078e020d */
[C---:B------:R-:W-:Y:S02]  /*2f10*/  IMAD.SHL.U32 R86, R11.reuse, 0x8, RZ ;  /* 0x000000080b567824 */ /* 0x040fe400078e00ff */
[----:B------:R-:W-:-:S03]  /*2f20*/  IMAD.IADD R11, R11, 0x1, R12 ;  /* 0x000000010b0b7824 */ /* 0x000fc600078e020c */
[-C--:B------:R-:W-:Y:S01]  /*2f30*/  ISETP.GE.OR P4, PT, R86, R17.reuse, P0 ;  /* 0x000000115600720c */ /* 0x080fe20000786670 */
[C---:B------:R-:W-:Y:S01]  /*2f40*/  IMAD.IADD R90, R11.reuse, 0x1, R12 ;  /* 0x000000010b5a7824 */ /* 0x040fe200078e020c */
[----:B------:R-:W-:Y:S02]  /*2f50*/  SHF.L.U32 R52, R11, 0x3, RZ ;  /* 0x000000030b347819 */ /* 0x000fe400000006ff */
[----:B------:R-:W-:Y:S01]  /*2f60*/  SHF.R.S32.HI R11, RZ, 0x1f, R16 ;  /* 0x0000001fff0b7819 */ /* 0x000fe20000011410 */
[----:B------:R-:W-:Y:S01]  /*2f70*/  IMAD.SHL.U32 R90, R90, 0x8, RZ ;  /* 0x000000085a5a7824 */ /* 0x000fe200078e00ff */
[----:B------:R-:W-:-:S04]  /*2f80*/  ISETP.GE.OR P2, PT, R52, R17, P0 ;  /* 0x000000113400720c */ /* 0x000fc80000746670 */
[----:B------:R-:W-:-:S03]  /*2f90*/  ISETP.GE.OR P3, PT, R90, R17, P0 ;  /* 0x000000115a00720c */ /* 0x000fc60000766670 */
[----:B------:R-:W0:Y:S01]  /*2fa0*/  @!P4 LDC.64 R50, c[0x0][0x248] ;  /* 0x00009200ff32cb82 */ /* 0x000e220000000a00 */
[----:B------:R-:W-:-:S04]  /*2fb0*/  @!P4 IADD3 R53, P1, R16, R86, RZ ;  /* 0x000000561035c210 */ /* 0x000fc80007f3e0ff */
[----:B------:R-:W-:Y:S02]  /*2fc0*/  @!P4 LEA.HI.X.SX32 R86, R86, R11, 0x1, P1 ;  /* 0x0000000b5656c211 */ /* 0x000fe400008f0eff */
[----:B------:R-:W-:Y:S01]  /*2fd0*/  ISETP.GE.AND P1, PT, R81, UR40, PT ;  /* 0x0000002851007c0c */ /* 0x000fe2000bf26270 */
[----:B------:R-:W2:Y:S03]  /*2fe0*/  @!P2 LDC.64 R14, c[0x0][0x248] ;  /* 0x00009200ff0eab82 */ /* 0x000ea60000000a00 */
[----:B------:R-:W-:Y:S02]  /*2ff0*/  SEL R0, R0, RZ, P1 ;  /* 0x000000ff00007207 */ /* 0x000fe40000800000 */
[----:B------:R-:W-:Y:S02]  /*3000*/  SHF.L.U32 R88, R83, 0x3, RZ ;  /* 0x0000000353587819 */ /* 0x000fe400000006ff */
[----:B0-----:R-:W-:-:S04]  /*3010*/  @!P4 LEA R84, P5, R53, R50, 0x1 ;  /* 0x000000323554c211 */ /* 0x001fc800078a08ff */
[----:B------:R-:W-:Y:S02]  /*3020*/  @!P4 LEA.HI.X R85, R53, R51, R86, 0x1, P5 ;  /* 0x000000333555c211 */ /* 0x000fe400028f0c56 */
[----:B------:R-:W0:Y:S01]  /*3030*/  @!P3 LDC.64 R50, c[0x0][0x248] ;  /* 0x00009200ff32bb82 */ /* 0x000e220000000a00 */
[----:B------:R-:W-:Y:S02]  /*3040*/  @!P2 IADD3 R53, P5, R16, R52, RZ ;  /* 0x000000341035a210 */ /* 0x000fe40007fbe0ff */
[----:B------:R0:W4:Y:S01]  /*3050*/  @!P4 LDG.E R0, desc[UR36][R84.64] ;  /* 0x000000245400c981 */ /* 0x000122000c1e1900 */
[----:B------:R-:W-:Y:S01]  /*3060*/  ISETP.GE.OR P4, PT, R88, R17, P0 ;  /* 0x000000115800720c */ /* 0x000fe20000786670 */
[----:B------:R-:W-:Y:S01]  /*3070*/  IMAD.IADD R87, R83, 0x1, R12 ;  /* 0x0000000153577824 */ /* 0x000fe200078e020c */
[----:B------:R-:W-:Y:S02]  /*3080*/  @!P2 LEA.HI.X.SX32 R86, R52, R11, 0x1, P5 ;  /* 0x0000000b3456a211 */ /* 0x000fe400028f0eff */
[----:B--2---:R-:W-:-:S02]  /*3090*/  @!P2 LEA R52, P5, R53, R14, 0x1 ;  /* 0x0000000e3534a211 */ /* 0x004fc400078a08ff */
[----:B---3--:R-:W-:Y:S02]  /*30a0*/  SEL R25, R25, RZ, P1 ;  /* 0x000000ff19197207 */ /* 0x008fe40000800000 */
[----:B------:R-:W-:Y:S02]  /*30b0*/  @!P2 LEA.HI.X R53, R53, R15, R86, 0x1, P5 ;  /* 0x0000000f3535a211 */ /* 0x000fe400028f0c56 */
[----:B------:R-:W-:Y:S01]  /*30c0*/  @!P3 IADD3 R83, P5, R16, R90, RZ ;  /* 0x0000005a1053b210 */ /* 0x000fe20007fbe0ff */
[----:B------:R-:W-:Y:S02]  /*30d0*/  IMAD.SHL.U32 R86, R87, 0x8, RZ ;  /* 0x0000000857567824 */ /* 0x000fe400078e00ff */
[----:B------:R-:W2:Y:S01]  /*30e0*/  @!P4 LDC.64 R14, c[0x0][0x248] ;  /* 0x00009200ff0ecb82 */ /* 0x000ea20000000a00 */
[----:B------:R-:W-:Y:S01]  /*30f0*/  @!P3 LEA.HI.X.SX32 R90, R90, R11, 0x1, P5 ;  /* 0x0000000b5a5ab211 */ /* 0x000fe200028f0eff */
[----:B------:R3:W5:Y:S01]  /*3100*/  @!P2 LDG.E R25, desc[UR36][R52.64] ;  /* 0x000000243419a981 */ /* 0x000762000c1e1900 */
[----:B------:R-:W-:-:S02]  /*3110*/  SEL R22, R22, RZ, P1 ;  /* 0x000000ff16167207 */ /* 0x000fc40000800000 */
[----:B------:R-:W-:Y:S02]  /*3120*/  ISETP.GE.OR P2, PT, R86, R17, P0 ;  /* 0x000000115600720c */ /* 0x000fe40000746670 */
[----:B0-----:R-:W-:-:S04]  /*3130*/  @!P3 LEA R84, P5, R83, R50, 0x1 ;  /* 0x000000325354b211 */ /* 0x001fc800078a08ff */
[----:B------:R-:W-:Y:S01]  /*3140*/  @!P3 LEA.HI.X R85, R83, R51, R90, 0x1, P5 ;  /* 0x000000335355b211 */ /* 0x000fe200028f0c5a */
[----:B------:R-:W-:-:S04]  /*3150*/  IMAD.IADD R90, R87, 0x1, R12 ;  /* 0x00000001575a7824 */ /* 0x000fc800078e020c */
[----:B------:R0:W5:Y:S01]  /*3160*/  @!P3 LDG.E R22, desc[UR36][R84.64] ;  /* 0x000000245416b981 */ /* 0x000162000c1e1900 */
[----:B---3--:R-:W-:Y:S01]  /*3170*/  @!P4 IADD3 R53, P3, R16, R88, RZ ;  /* 0x000000581035c210 */ /* 0x008fe20007f7e0ff */
[----:B------:R-:W0:Y:S01]  /*3180*/  @!P2 LDC.64 R50, c[0x0][0x248] ;  /* 0x00009200ff32ab82 */ /* 0x000e220000000a00 */
[----:B------:R-:W-:Y:S01]  /*3190*/  SHF.L.U32 R90, R90, 0x3, RZ ;  /* 0x000000035a5a7819 */ /* 0x000fe200000006ff */
[----:B------:R-:W-:Y:S01]  /*31a0*/  IMAD R87, R12, 0x7, R13 ;  /* 0x000000070c577824 */ /* 0x000fe200078e020d */
[----:B------:R-:W-:Y:S02]  /*31b0*/  @!P4 LEA.HI.X.SX32 R88, R88, R11, 0x1, P3 ;  /* 0x0000000b5858c211 */ /* 0x000fe400018f0eff */
[----:B------:R-:W-:Y:S02]  /*31c0*/  ISETP.GE.OR P3, PT, R90, R17, P0 ;  /* 0x000000115a00720c */ /* 0x000fe40000766670 */
[----:B--2---:R-:W-:Y:S02]  /*31d0*/  @!P4 LEA R52, P5, R53, R14, 0x1 ;  /* 0x0000000e3534c211 */ /* 0x004fe400078a08ff */
[----:B------:R-:W-:-:S02]  /*31e0*/  SEL R19, R19, RZ, P1 ;  /* 0x000000ff13137207 */ /* 0x000fc40000800000 */
[----:B------:R-:W-:Y:S01]  /*31f0*/  @!P4 LEA.HI.X R53, R53, R15, R88, 0x1, P5 ;  /* 0x0000000f3535c211 */ /* 0x000fe200028f0c58 */
[----:B------:R-:W-:-:S06]  /*3200*/  IMAD.SHL.U32 R88, R87, 0x8, RZ ;  /* 0x0000000857587824 */ /* 0x000fcc00078e00ff */
[----:B------:R-:W2:Y:S01]  /*3210*/  @!P3 LDC.64 R14, c[0x0][0x248] ;  /* 0x00009200ff0ebb82 */ /* 0x000ea20000000a00 */
[----:B------:R3:W5:Y:S01]  /*3220*/  @!P4 LDG.E R19, desc[UR36][R52.64] ;  /* 0x000000243413c981 */ /* 0x000762000c1e1900 */
[----:B------:R-:W-:Y:S01]  /*3230*/  @!P2 IADD3 R83, P5, R16, R86, RZ ;  /* 0x000000561053a210 */ /* 0x000fe20007fbe0ff */
[----:B------:R-:W-:Y:S01]  /*3240*/  IMAD.IADD R87, R87, 0x1, R12 ;  /* 0x0000000157577824 */ /* 0x000fe200078e020c */
[----:B------:R-:W-:Y:S02]  /*3250*/  ISETP.GE.OR P4, PT, R88, R17, P0 ;  /* 0x000000115800720c */ /* 0x000fe40000786670 */
[----:B------:R-:W-:Y:S02]  /*3260*/  @!P2 LEA.HI.X.SX32 R86, R86, R11, 0x1, P5 ;  /* 0x0000000b5656a211 */ /* 0x000fe400028f0eff */
[----:B0-----:R-:W-:Y:S02]  /*3270*/  @!P2 LEA R84, P5, R83, R50, 0x1 ;  /* 0x000000325354a211 */ /* 0x001fe400078a08ff */
[----:B------:R-:W-:-:S02]  /*3280*/  SEL R28, R28, RZ, P1 ;  /* 0x000000ff1c1c7207 */ /* 0x000fc40000800000 */
[----:B------:R-:W-:Y:S02]  /*3290*/  @!P2 LEA.HI.X R85, R83, R51, R86, 0x1, P5 ;  /* 0x000000335355a211 */ /* 0x000fe400028f0c56 */
[----:B---3--:R-:W-:Y:S01]  /*32a0*/  @!P3 IADD3 R53, P5, R16, R90, RZ ;  /* 0x0000005a1035b210 */ /* 0x008fe20007fbe0ff */
[----:B------:R-:W-:Y:S02]  /*32b0*/  IMAD.SHL.U32 R86, R87, 0x8, RZ ;  /* 0x0000000857567824 */ /* 0x000fe400078e00ff */
[----:B------:R-:W0:Y:S01]  /*32c0*/  @!P4 LDC.64 R50, c[0x0][0x248] ;  /* 0x00009200ff32cb82 */ /* 0x000e220000000a00 */
[----:B------:R-:W-:Y:S01]  /*32d0*/  @!P3 LEA.HI.X.SX32 R90, R90, R11, 0x1, P5 ;  /* 0x0000000b5a5ab211 */ /* 0x000fe200028f0eff */
[----:B------:R0:W3:Y:S01]  /*32e0*/  @!P2 LDG.E R28, desc[UR36][R84.64] ;  /* 0x00000024541ca981 */ /* 0x0000e2000c1e1900 */
[----:B------:R-:W-:Y:S02]  /*32f0*/  SEL R24, R24, RZ, P1 ;  /* 0x000000ff18187207 */ /* 0x000fe40000800000 */
[----:B------:R-:W-:-:S02]  /*3300*/  ISETP.GE.OR P2, PT, R86, R17, P0 ;  /* 0x000000115600720c */ /* 0x000fc40000746670 */
[----:B--2---:R-:W-:-:S04]  /*3310*/  @!P3 LEA R52, P5, R53, R14, 0x1 ;  /* 0x0000000e3534b211 */ /* 0x004fc800078a08ff */
[----:B------:R-:W-:Y:S02]  /*3320*/  @!P3 LEA.HI.X R53, R53, R15, R90, 0x1, P5 ;  /* 0x0000000f3535b211 */ /* 0x000fe400028f0c5a */
[----:B------:R-:W-:-:S03]  /*3330*/  IADD3 R90, R87, R12, RZ ;  /* 0x0000000c575a7210 */ /* 0x000fc60007ffe0ff */
[----:B------:R2:W3:Y:S01]  /*3340*/  @!P3 LDG.E R24, desc[UR36][R52.64] ;  /* 0x000000243418b981 */ /* 0x0004e2000c1e1900 */
[----:B------:R-:W-:Y:S01]  /*3350*/  @!P4 IADD3 R83, P3, R16, R88, RZ ;  /* 0x000000581053c210 */ /* 0x000fe20007f7e0ff */
[----:B------:R-:W-:Y:S01]  /*3360*/  IMAD.SHL.U32 R90, R90, 0x8, RZ ;  /* 0x000000085a5a7824 */ /* 0x000fe200078e00ff */
[----:B------:R-:W1:Y:S01]  /*3370*/  @!P2 LDC.64 R14, c[0x0][0x248] ;  /* 0x00009200ff0eab82 */ /* 0x000e620000000a00 */
[----:B------:R-:W-:Y:S02]  /*3380*/  SEL R20, R20, RZ, P1 ;  /* 0x000000ff14147207 */ /* 0x000fe40000800000 */
[----:B------:R-:W-:Y:S02]  /*3390*/  @!P4 LEA.HI.X.SX32 R88, R88, R11, 0x1, P3 ;  /* 0x0000000b5858c211 */ /* 0x000fe400018f0eff */
[----:B------:R-:W-:Y:S02]  /*33a0*/  ISETP.GE.OR P3, PT, R90, R17, P0 ;  /* 0x000000115a00720c */ /* 0x000fe40000766670 */
[----:B0-----:R-:W-:-:S04]  /*33b0*/  @!P4 LEA R84, P5, R83, R50, 0x1 ;  /* 0x000000325354c211 */ /* 0x001fc800078a08ff */
[----:B------:R-:W-:Y:S01]  /*33c0*/  @!P4 LEA.HI.X R85, R83, R51, R88, 0x1, P5 ;  /* 0x000000335355c211 */ /* 0x000fe200028f0c58 */
[----:B------:R-:W-:-:S06]  /*33d0*/  IMAD R83, R12, 0xa, R13 ;  /* 0x0000000a0c537824 */ /* 0x000fcc00078e020d */
[----:B------:R-:W0:Y:S01]  /*33e0*/  @!P3 LDC.64 R50, c[0x0][0x248] ;  /* 0x00009200ff32bb82 */ /* 0x000e220000000a00 */
[C---:B------:R-:W-:Y:S01]  /*33f0*/  IMAD.SHL.U32 R88, R83.reuse, 0x8, RZ ;  /* 0x0000000853587824 */ /* 0x040fe200078e00ff */
[----:B------:R0:W3:Y:S01]  /*3400*/  @!P4 LDG.E R20, desc[UR36][R84.64] ;  /* 0x000000245414c981 */ /* 0x0000e2000c1e1900 */
[----:B--2---:R-:W-:Y:S02]  /*3410*/  @!P2 IADD3 R53, P5, R16, R86, RZ ;  /* 0x000000561035a210 */ /* 0x004fe40007fbe0ff */
[----:B------:R-:W-:Y:S02]  /*3420*/  IADD3 R87, R83, R12, RZ ;  /* 0x0000000c53577210 */ /* 0x000fe40007ffe0ff */
[----:B------:R-:W-:Y:S02]  /*3430*/  ISETP.GE.OR P4, PT, R88, R17, P0 ;  /* 0x000000115800720c */ /* 0x000fe40000786670 */
[----:B------:R-:W-:Y:S02]  /*3440*/  @!P2 LEA.HI.X.SX32 R86, R86, R11, 0x1, P5 ;  /* 0x0000000b5656a211 */ /* 0x000fe400028f0eff */
[----:B-1----:R-:W-:-:S02]  /*3450*/  @!P2 LEA R52, P5, R53, R14, 0x1 ;  /* 0x0000000e3534a211 */ /* 0x002fc400078a08ff */
[----:B------:R-:W-:Y:S02]  /*3460*/  SEL R30, R30, RZ, P1 ;  /* 0x000000ff1e1e7207 */ /* 0x000fe40000800000 */
[----:B------:R-:W-:Y:S02]  /*3470*/  @!P2 LEA.HI.X R53, R53, R15, R86, 0x1, P5 ;  /* 0x0000000f3535a211 */ /* 0x000fe400028f0c56 */
[----:B------:R-:W-:Y:S01]  /*3480*/  @!P3 IADD3 R83, P5, R16, R90, RZ ;  /* 0x0000005a1053b210 */ /* 0x000fe20007fbe0ff */
[----:B------:R-:W-:Y:S02]  /*3490*/  IMAD.SHL.U32 R86, R87, 0x8, RZ ;  /* 0x0000000857567824 */ /* 0x000fe400078e00ff */
[----:B------:R-:W1:Y:S01]  /*34a0*/  @!P4 LDC.64 R14, c[0x0][0x248] ;  /* 0x00009200ff0ecb82 */ /* 0x000e620000000a00 */
[----:B------:R-:W-:Y:S01]  /*34b0*/  @!P3 LEA.HI.X.SX32 R90, R90, R11, 0x1, P5 ;  /* 0x0000000b5a5ab211 */ /* 0x000fe200028f0eff */
[----:B------:R2:W3:Y:S01]  /*34c0*/  @!P2 LDG.E R30, desc[UR36][R52.64] ;  /* 0x00000024341ea981 */ /* 0x0004e2000c1e1900 */
[----:B------:R-:W-:-:S02]  /*34d0*/  ISETP.GE.OR P2, PT, R86, R17, P0 ;  /* 0x000000115600720c */ /* 0x000fc40000746670 */
[----:B0-----:R-:W-:Y:S02]  /*34e0*/  @!P3 LEA R84, P5, R83, R50, 0x1 ;  /* 0x000000325354b211 */ /* 0x001fe400078a08ff */
[----:B------:R-:W-:Y:S02]  /*34f0*/  SEL R27, R27, RZ, P1 ;  /* 0x000000ff1b1b7207 */ /* 0x000fe40000800000 */
[----:B------:R-:W-:Y:S01]  /*3500*/  @!P3 LEA.HI.X R85, R83, R51, R90, 0x1, P5 ;  /* 0x000000335355b211 */ /* 0x000fe200028f0c5a */
[----:B------:R-:W-:-:S04]  /*3510*/  IMAD.IADD R90, R87, 0x1, R12 ;  /* 0x00000001575a7824 */ /* 0x000fc800078e020c */
[----:B------:R0:W3:Y:S01]  /*3520*/  @!P3 LDG.E R27, desc[UR36][R84.64] ;  /* 0x00000024541bb981 */ /* 0x0000e2000c1e1900 */
[----:B--2---:R-:W-:Y:S01]  /*3530*/  @!P4 IADD3 R53, P3, R16, R88, RZ ;  /* 0x000000581035c210 */ /* 0x004fe20007f7e0ff */
[----:B------:R-:W0:Y:S01]  /*3540*/  @!P2 LDC.64 R50, c[0x0][0x248] ;  /* 0x00009200ff32ab82 */ /* 0x000e220000000a00 */
[----:B------:R-:W-:Y:S01]  /*3550*/  SHF.L.U32 R90, R90, 0x3, RZ ;  /* 0x000000035a5a7819 */ /* 0x000fe200000006ff */
[----:B------:R-:W-:Y:S01]  /*3560*/  IMAD R87, R12, 0xd, R13 ;  /* 0x0000000d0c577824 */ /* 0x000fe200078e020d */
[----:B------:R-:W-:Y:S02]  /*3570*/  @!P4 LEA.HI.X.SX32 R88, R88, R11, 0x1, P3 ;  /* 0x0000000b5858c211 */ /* 0x000fe400018f0eff */
[----:B------:R-:W-:Y:S02]  /*3580*/  ISETP.GE.OR P3, PT, R90, R17, P0 ;  /* 0x000000115a00720c */ /* 0x000fe40000766670 */
[----:B------:R-:W-:Y:S02]  /*3590*/  SEL R21, R21, RZ, P1 ;  /* 0x000000ff15157207 */ /* 0x000fe40000800000 */
[----:B-1----:R-:W-:-:S04]  /*35a0*/  @!P4 LEA R52, P5, R53, R14, 0x1 ;  /* 0x0000000e3534c211 */ /* 0x002fc800078a08ff */
[----:B------:R-:W-:Y:S01]  /*35b0*/  @!P4 LEA.HI.X R53, R53, R15, R88, 0x1, P5 ;  /* 0x0000000f3535c211 */ /* 0x000fe200028f0c58 */
[----:B------:R-:W-:-:S04]  /*35c0*/  IMAD.SHL.U32 R88, R87, 0x8, RZ ;  /* 0x0000000857587824 */ /* 0x000fc800078e00ff */
[----:B------:R-:W1:Y:S01]  /*35d0*/  @!P3 LDC.64 R14, c[0x0][0x248] ;  /* 0x00009200ff0ebb82 */ /* 0x000e620000000a00 */
[----:B------:R2:W3:Y:S01]  /*35e0*/  @!P4 LDG.E R21, desc[UR36][R52.64] ;  /* 0x000000243415c981 */ /* 0x0004e2000c1e1900 */
[----:B------:R-:W-:Y:S01]  /*35f0*/  ISETP.GE.OR P4, PT, R88, R17, P0 ;  /* 0x000000115800720c */ /* 0x000fe20000786670 */
[----:B------:R-:W-:Y:S01]  /*3600*/  IMAD.IADD R87, R87, 0x1, R12 ;  /* 0x0000000157577824 */ /* 0x000fe200078e020c */
[----:B------:R-:W-:Y:S02]  /*3610*/  @!P2 IADD3 R83, P5, R16, R86, RZ ;  /* 0x000000561053a210 */ /* 0x000fe40007fbe0ff */
[----:B------:R-:W-:Y:S02]  /*3620*/  SEL R37, R37, RZ, P1 ;  /* 0x000000ff25257207 */ /* 0x000fe40000800000 */
[----:B------:R-:W-:Y:S02]  /*3630*/  @!P2 LEA.HI.X.SX32 R86, R86, R11, 0x1, P5 ;  /* 0x0000000b5656a211 */ /* 0x000fe400028f0eff */
[----:B0-----:R-:W-:-:S04]  /*3640*/  @!P2 LEA R84, P5, R83, R50, 0x1 ;  /* 0x000000325354a211 */ /* 0x001fc800078a08ff */
[----:B------:R-:W-:Y:S02]  /*3650*/  @!P2 LEA.HI.X R85, R83, R51, R86, 0x1, P5 ;  /* 0x000000335355a211 */ /* 0x000fe400028f0c56 */
[----:B------:R-:W0:Y:S01]  /*3660*/  @!P4 LDC.64 R50, c[0x0][0x248] ;  /* 0x00009200ff32cb82 */ /* 0x000e220000000a00 */
[----:B--2---:R-:W-:Y:S02]  /*3670*/  @!P3 IADD3 R53, P5, R16, R90, RZ ;  /* 0x0000005a1035b210 */ /* 0x004fe40007fbe0ff */
[----:B------:R-:W-:Y:S01]  /*3680*/  SHF.L.U32 R86, R87, 0x3, RZ ;  /* 0x0000000357567819 */ /* 0x000fe200000006ff */
[----:B------:R0:W2:Y:S01]  /*3690*/  @!P2 LDG.E R37, desc[UR36][R84.64] ;  /* 0x000000245425a981 */ /* 0x0000a2000c1e1900 */
[----:B------:R-:W-:Y:S02]  /*36a0*/  @!P3 LEA.HI.X.SX32 R90, R90, R11, 0x1, P5 ;  /* 0x0000000b5a5ab211 */ /* 0x000fe400028f0eff */
[----:B------:R-:W-:Y:S02]  /*36b0*/  ISETP.GE.OR P2, PT, R86, R17, P0 ;  /* 0x000000115600720c */ /* 0x000fe40000746670 */
[----:B-1----:R-:W-:-:S02]  /*36c0*/  @!P3 LEA R52, P5, R53, R14, 0x1 ;  /* 0x0000000e3534b211 */ /* 0x002fc400078a08ff */
[----:B------:R-:W-:Y:S02]  /*36d0*/  SEL R32, R32, RZ, P1 ;  /* 0x000000ff20207207 */ /* 0x000fe40000800000 */
[----:B------:R-:W-:Y:S01]  /*36e0*/  @!P3 LEA.HI.X R53, R53, R15, R90, 0x1, P5 ;  /* 0x0000000f3535b211 */ /* 0x000fe200028f0c5a */
[----:B------:R-:W-:-:S04]  /*36f0*/  IMAD.IADD R90, R87, 0x1, R12 ;  /* 0x00000001575a7824 */ /* 0x000fc800078e020c */
[----:B------:R1:W2:Y:S01]  /*3700*/  @!P3 LDG.E R32, desc[UR36][R52.64] ;  /* 0x000000243420b981 */ /* 0x0002a2000c1e1900 */
[----:B------:R-:W-:Y:S01]  /*3710*/  @!P4 IADD3 R83, P3, R16, R88, RZ ;  /* 0x000000581053c210 */ /* 0x000fe20007f7e0ff */
[----:B------:R-:W-:Y:S01]  /*3720*/  IMAD.SHL.U32 R90, R90, 0x8, RZ ;  /* 0x000000085a5a7824 */ /* 0x000fe200078e00ff */
[----:B------:R-:W4:Y:S01]  /*3730*/  @!P2 LDC.64 R14, c[0x0][0x248] ;  /* 0x00009200ff0eab82 */ /* 0x000f220000000a00 */
[----:B------:R-:W-:Y:S02]  /*3740*/  SEL R23, R23, RZ, P1 ;  /* 0x000000ff17177207 */ /* 0x000fe40000800000 */
[----:B------:R-:W-:Y:S02]  /*3750*/  @!P4 LEA.HI.X.SX32 R88, R88, R11, 0x1, P3 ;  /* 0x0000000b5858c211 */ /* 0x000fe400018f0eff */
[----:B------:R-:W-:Y:S02]  /*3760*/  ISETP.GE.OR P3, PT, R90, R17, P0 ;  /* 0x000000115a00720c */ /* 0x000fe40000766670 */
[----:B0-----:R-:W-:-:S04]  /*3770*/  @!P4 LEA R84, P5, R83, R50, 0x1 ;  /* 0x000000325354c211 */ /* 0x001fc800078a08ff */
[----:B------:R-:W-:Y:S02]  /*3780*/  @!P4 LEA.HI.X R85, R83, R51, R88, 0x1, P5 ;  /* 0x000000335355c211 */ /* 0x000fe400028f0c58 */
[----:B------:R-:W-:-:S03]  /*3790*/  LEA R83, R12, R13, 0x4 ;  /* 0x0000000d0c537211 */ /* 0x000fc600078e20ff */
[----:B------:R0:W2:Y:S01]  /*37a0*/  @!P4 LDG.E R23, desc[UR36][R84.64] ;  /* 0x000000245417c981 */ /* 0x0000a2000c1e1900 */
[----:B-1----:R-:W-:Y:S01]  /*37b0*/  @!P2 IADD3 R53, P5, R16, R86, RZ ;  /* 0x000000561035a210 */ /* 0x002fe20007fbe0ff */
[C---:B------:R-:W-:Y:S01]  /*37c0*/  IMAD.SHL.U32 R88, R83.reuse, 0x8, RZ ;  /* 0x0000000853587824 */ /* 0x040fe200078e00ff */
[----:B------:R-:W0:Y:S01]  /*37d0*/  @!P3 LDC.64 R50, c[0x0][0x248] ;  /* 0x00009200ff32bb82 */ /* 0x000e220000000a00 */
[----:B------:R-:W-:Y:S01]  /*37e0*/  IMAD.IADD R87, R83, 0x1, R12 ;  /* 0x0000000153577824 */ /* 0x000fe200078e020c */
[----:B------:R-:W-:Y:S02]  /*37f0*/  @!P2 LEA.HI.X.SX32 R86, R86, R11, 0x1, P5 ;  /* 0x0000000b5656a211 */ /* 0x000fe400028f0eff */
[----:B------:R-:W-:Y:S02]  /*3800*/  ISETP.GE.OR P4, PT, R88, R17, P0 ;  /* 0x000000115800720c */ /* 0x000fe40000786670 */
[----:B----4-:R-:W-:Y:S02]  /*3810*/  @!P2 LEA R52, P5, R53, R14, 0x1 ;  /* 0x0000000e3534a211 */ /* 0x010fe400078a08ff */
[----:B------:R-:W-:-:S02]  /*3820*/  SEL R34, R34, RZ, P1 ;  /* 0x000000ff22227207 */ /* 0x000fc40000800000 */
[----:B------:R-:W-:Y:S02]  /*3830*/  @!P2 LEA.HI.X R53, R53, R15, R86, 0x1, P5 ;  /* 0x0000000f3535a211 */ /* 0x000fe400028f0c56 */
[----:B------:R-:W-:Y:S02]  /*3840*/  SHF.L.U32 R86, R87, 0x3, RZ ;  /* 0x0000000357567819 */ /* 0x000fe400000006ff */
[----:B------:R-:W-:Y:S01]  /*3850*/  @!P3 IADD3 R83, P5, R16, R90, RZ ;  /* 0x0000005a1053b210 */ /* 0x000fe20007fbe0ff */
[----:B------:R1:W4:Y:S01]  /*3860*/  @!P2 LDG.E R34, desc[UR36][R52.64] ;  /* 0x000000243422a981 */ /* 0x000322000c1e1900 */
[----:B------:R-:W-:Y:S01]  /*3870*/  ISETP.GE.OR P2, PT, R86, R17, P0 ;  /* 0x000000115600720c */ /* 0x000fe20000746670 */
[----:B------:R-:W5:Y:S01]  /*3880*/  @!P4 LDC.64 R14, c[0x0][0x248] ;  /* 0x00009200ff0ecb82 */ /* 0x000f620000000a00 */
[----:B------:R-:W-:Y:S02]  /*3890*/  @!P3 LEA.HI.X.SX32 R90, R90, R11, 0x1, P5 ;  /* 0x0000000b5a5ab211 */ /* 0x000fe400028f0eff */
[----:B------:R-:W-:-:S02]  /*38a0*/  SEL R33, R33, RZ, P1 ;  /* 0x000000ff21217207 */ /* 0x000fc40000800000 */
[----:B0-----:R-:W-:-:S04]  /*38b0*/  @!P3 LEA R84, P5, R83, R50, 0x1 ;  /* 0x000000325354b211 */ /* 0x001fc800078a08ff */
[----:B------:R-:W-:Y:S01]  /*38c0*/  @!P3 LEA.HI.X R85, R83, R51, R90, 0x1, P5 ;  /* 0x000000335355b211 */ /* 0x000fe200028f0c5a */
[----:B------:R-:W-:Y:S02]  /*38d0*/  IMAD.IADD R90, R87, 0x1, R12 ;  /* 0x00000001575a7824 */ /* 0x000fe400078e020c */
[----:B------:R-:W0:Y:S02]  /*38e0*/  @!P2 LDC.64 R50, c[0x0][0x248] ;  /* 0x00009200ff32ab82 */ /* 0x000e240000000a00 */
[----:B------:R5:W4:Y:S01]  /*38f0*/  @!P3 LDG.E R33, desc[UR36][R84.64] ;  /* 0x000000245421b981 */ /* 0x000b22000c1e1900 */
[----:B-1----:R-:W-:Y:S01]  /*3900*/  @!P4 IADD3 R53, P3, R16, R88, RZ ;  /* 0x000000581035c210 */ /* 0x002fe20007f7e0ff */
[----:B------:R-:W-:Y:S01]  /*3910*/  IMAD.SHL.U32 R90, R90, 0x8, RZ ;  /* 0x000000085a5a7824 */ /* 0x000fe200078e00ff */
[----:B------:R-:W-:Y:S01]  /*3920*/  SEL R26, R26, RZ, P1 ;  /* 0x000000ff1a1a7207 */ /* 0x000fe20000800000 */
[----:B------:R-:W-:Y:S01]  /*3930*/  IMAD R83, R12, 0x13, R13 ;  /* 0x000000130c537824 */ /* 0x000fe200078e020d */
[----:B------:R-:W-:-:S02]  /*3940*/  @!P4 LEA.HI.X.SX32 R88, R88, R11, 0x1, P3 ;  /* 0x0000000b5858c211 */ /* 0x000fc400018f0eff */
[----:B------:R-:W-:Y:S02]  /*3950*/  ISETP.GE.OR P3, PT, R90, R17, P0 ;  /* 0x000000115a00720c */ /* 0x000fe40000766670 */
[----:B-----5:R-:W-:-:S04]  /*3960*/  @!P4 LEA R52, P5, R53, R14, 0x1 ;  /* 0x0000000e3534c211 */ /* 0x020fc800078a08ff */
[----:B------:R-:W-:Y:S02]  /*3970*/  @!P4 LEA.HI.X R53, R53, R15, R88, 0x1, P5 ;  /* 0x0000000f3535c211 */ /* 0x000fe400028f0c58 */
[----:B------:R-:W-:-:S03]  /*3980*/  SHF.L.U32 R88, R83, 0x3, RZ ;  /* 0x0000000353587819 */ /* 0x000fc600000006ff */
[----:B------:R1:W5:Y:S01]  /*3990*/  @!P4 LDG.E R26, desc[UR36][R52.64] ;  /* 0x00000024341ac981 */ /* 0x000362000c1e1900 */
[----:B------:R-:W-:Y:S01]  /*39a0*/  ISETP.GE.OR P5, PT, R88, R17, P0 ;  /* 0x000000115800720c */ /* 0x000fe200007a6670 */
[----:B------:R-:W1:Y:S01]  /*39b0*/  @!P3 LDC.64 R14, c[0x0][0x248] ;  /* 0x00009200ff0ebb82 */ /* 0x000e620000000a00 */
[----:B------:R-:W-:Y:S02]  /*39c0*/  @!P2 IADD3 R85, P4, R16, R86, RZ ;  /* 0x000000561055a210 */ /* 0x000fe40007f9e0ff */
[----:B------:R-:W-:Y:S02]  /*39d0*/  SEL R29, R29, RZ, P1 ;  /* 0x000000ff1d1d7207 */ /* 0x000fe40000800000 */
[----:B------:R-:W-:Y:S02]  /*39e0*/  @!P2 LEA.HI.X.SX32 R86, R86, R11, 0x1, P4 ;  /* 0x0000000b5656a211 */ /* 0x000fe400020f0eff */
[----:B0-----:R-:W-:-:S04]  /*39f0*/  @!P2 LEA R84, P4, R85, R50, 0x1 ;  /* 0x000000325554a211 */ /* 0x001fc800078808ff */
[----:B------:R-:W-:Y:S02]  /*3a00*/  @!P2 LEA.HI.X R85, R85, R51, R86, 0x1, P4 ;  /* 0x000000335555a211 */ /* 0x000fe400020f0c56 */
[----:B------:R-:W0:Y:S01]  /*3a10*/  @!P5 LDC.64 R50, c[0x0][0x248] ;  /* 0x00009200ff32db82 */ /* 0x000e220000000a00 */
[----:B------:R-:W-:Y:S02]  /*3a20*/  IMAD.IADD R83, R83, 0x1, R12 ;  /* 0x0000000153537824 */ /* 0x000fe400078e020c */
[----:B------:R0:W5:Y:S01]  /*3a30*/  @!P2 LDG.E R29, desc[UR36][R84.64] ;  /* 0x00000024541da981 */ /* 0x000162000c1e1900 */
[----:B-1----:R-:W-:Y:S01]  /*3a40*/  @!P3 IADD3 R53, P2, R16, R90, RZ ;  /* 0x0000005a1035b210 */ /* 0x002fe20007f5e0ff */
[C---:B------:R-:W-:Y:S01]  /*3a50*/  IMAD.SHL.U32 R86, R83.reuse, 0x8, RZ ;  /* 0x0000000853567824 */ /* 0x040fe200078e00ff */
[----:B------:R-:W-:Y:S02]  /*3a60*/  IADD3 R92, R83, R12, RZ ;  /* 0x0000000c535c7210 */ /* 0x000fe40007ffe0ff */
[----:B------:R-:W-:-:S02]  /*3a70*/  @!P3 LEA.HI.X.SX32 R90, R90, R11, 0x1, P2 ;  /* 0x0000000b5a5ab211 */ /* 0x000fc400010f0eff */
[----:B------:R-:W-:Y:S01]  /*3a80*/  ISETP.GE.OR P4, PT, R86, R17, P0 ;  /* 0x000000115600720c */ /* 0x000fe20000786670 */
[----:B------:R-:W-:Y:S01]  /*3a90*/  IMAD.SHL.U32 R92, R92, 0x8, RZ ;  /* 0x000000085c5c7824 */ /* 0x000fe200078e00ff */
[----:B------:R-:W-:Y:S02]  /*3aa0*/  @!P3 LEA R52, P2, R53, R14, 0x1 ;  /* 0x0000000e3534b211 */ /* 0x000fe400078408ff */
[----:B------:R-:W-:Y:S02]  /*3ab0*/  SEL R49, R49, RZ, P1 ;  /* 0x000000ff31317207 */ /* 0x000fe40000800000 */
[----:B------:R-:W-:Y:S02]  /*3ac0*/  @!P3 LEA.HI.X R53, R53, R15, R90, 0x1, P2 ;  /* 0x0000000f3535b211 */ /* 0x000fe400010f0c5a */
[----:B------:R-:W-:Y:S01]  /*3ad0*/  @!P5 IADD3 R14, P2, R16, R88, RZ ;  /* 0x00000058100ed210 */ /* 0x000fe20007f5e0ff */
[----:B------:R-:W-:Y:S01]  /*3ae0*/  IMAD R89, R12, 0x16, R13 ;  /* 0x000000160c597824 */ /* 0x000fe200078e020d */
[----:B------:R-:W-:Y:S01]  /*3af0*/  SEL R31, R31, RZ, P1 ;  /* 0x000000ff1f1f7207 */ /* 0x000fe20000800000 */
[----:B------:R-:W5:Y:S01]  /*3b00*/  @!P3 LDG.E R49, desc[UR36][R52.64] ;  /* 0x000000243431b981 */ /* 0x000f62000c1e1900 */
[----:B------:R-:W-:-:S02]  /*3b10*/  @!P5 LEA.HI.X.SX32 R88, R88, R11, 0x1, P2 ;  /* 0x0000000b5858d211 */ /* 0x000fc400010f0eff */
[----:B0-----:R-:W-:-:S04]  /*3b20*/  @!P5 LEA R84, P2, R14, R50, 0x1 ;  /* 0x000000320e54d211 */ /* 0x001fc800078408ff */
[----:B------:R-:W-:Y:S02]  /*3b30*/  @!P5 LEA.HI.X R85, R14, R51, R88, 0x1, P2 ;  /* 0x000000330e55d211 */ /* 0x000fe400010f0c58 */
[----:B------:R-:W0:Y:S01]  /*3b40*/  @!P4 LDC.64 R14, c[0x0][0x248] ;  /* 0x00009200ff0ecb82 */ /* 0x000e220000000a00 */
[----:B------:R-:W-:Y:S02]  /*3b50*/  ISETP.GE.OR P2, PT, R92, R17, P0 ;  /* 0x000000115c00720c */ /* 0x000fe40000746670 */
[----:B------:R-:W-:Y:S01]  /*3b60*/  @!P4 IADD3 R83, P3, R16, R86, RZ ;  /* 0x000000561053c210 */ /* 0x000fe20007f7e0ff */
[----:B------:R-:W-:Y:S01]  /*3b70*/  IMAD.SHL.U32 R90, R89, 0x8, RZ ;  /* 0x00000008595a7824 */ /* 0x000fe200078e00ff */
[----:B------:R-:W-:Y:S01]  /*3b80*/  SEL R38, R38, RZ, P1 ;  /* 0x000000ff26267207 */ /* 0x000fe20000800000 */
[----:B------:R1:W5:Y:S08]  /*3b90*/  @!P5 LDG.E R31, desc[UR36][R84.64] ;  /* 0x00000024541fd981 */ /* 0x000370000c1e1900 */
[----:B------:R-:W1:Y:S01]  /*3ba0*/  @!P2 LDC.64 R50, c[0x0][0x248] ;  /* 0x00009200ff32ab82 */ /* 0x000e620000000a00 */
[----:B------:R-:W-:-:S02]  /*3bb0*/  @!P4 LEA.HI.X.SX32 R88, R86, R11, 0x1, P3 ;  /* 0x0000000b5658c211 */ /* 0x000fc400018f0eff */
[----:B------:R-:W-:Y:S02]  /*3bc0*/  IADD3 R89, R89, R12, RZ ;  /* 0x0000000c59597210 */ /* 0x000fe40007ffe0ff */
[----:B0-----:R-:W-:-:S04]  /*3bd0*/  @!P4 LEA R86, P3, R83, R14, 0x1 ;  /* 0x0000000e5356c211 */ /* 0x001fc800078608ff */
[----:B------:R-:W-:Y:S02]  /*3be0*/  @!P4 LEA.HI.X R87, R83, R15, R88, 0x1, P3 ;  /* 0x0000000f5357c211 */ /* 0x000fe400018f0c58 */
[----:B------:R-:W-:Y:S01]  /*3bf0*/  ISETP.GE.OR P3, PT, R90, R17, P0 ;  /* 0x000000115a00720c */ /* 0x000fe20000766670 */
[----:B------:R-:W-:Y:S01]  /*3c00*/  IMAD.SHL.U32 R88, R89, 0x8, RZ ;  /* 0x0000000859587824 */ /* 0x000fe200078e00ff */
[----:B------:R-:W-:Y:S01]  /*3c10*/  @!P2 IADD3 R14, P5, R16, R92, RZ ;  /* 0x0000005c100ea210 */ /* 0x000fe20007fbe0ff */
[----:B------:R0:W5:Y:S03]  /*3c20*/  @!P4 LDG.E R38, desc[UR36][R86.64] ;  /* 0x000000245626c981 */ /* 0x000166000c1e1900 */
[----:B------:R-:W-:Y:S02]  /*3c30*/  @!P2 LEA.HI.X.SX32 R92, R92, R11, 0x1, P5 ;  /* 0x0000000b5c5ca211 */ /* 0x000fe400028f0eff */
[----:B-1----:R-:W-:-:S02]  /*3c40*/  @!P2 LEA R84, P4, R14, R50, 0x1 ;  /* 0x000000320e54a211 */ /* 0x002fc400078808ff */
[----:B------:R-:W-:Y:S02]  /*3c50*/  ISETP.GE.OR P5, PT, R88, R17, P0 ;  /* 0x000000115800720c */ /* 0x000fe400007a6670 */
[----:B------:R-:W-:Y:S02]  /*3c60*/  @!P2 LEA.HI.X R85, R14, R51, R92, 0x1, P4 ;  /* 0x000000330e55a211 */ /* 0x000fe400020f0c5c */
[----:B------:R-:W1:Y:S01]  /*3c70*/  @!P3 LDC.64 R50, c[0x0][0x248] ;  /* 0x00009200ff32bb82 */ /* 0x000e620000000a00 */
[----:B------:R-:W-:Y:S01]  /*3c80*/  SEL R36, R36, RZ, P1 ;  /* 0x000000ff24247207 */ /* 0x000fe20000800000 */
[----:B------:R-:W-:-:S05]  /*3c90*/  IMAD.IADD R52, R89, 0x1, R12 ;  /* 0x0000000159347824 */ /* 0x000fca00078e020c */
[----:B------:R3:W5:Y:S02]  /*3ca0*/  @!P2 LDG.E R36, desc[UR36][R84.64] ;  /* 0x000000245424a981 */ /* 0x000764000c1e1900 */
[----:B------:R-:W3:Y:S01]  /*3cb0*/  @!P5 LDC.64 R14, c[0x0][0x248] ;  /* 0x00009200ff0edb82 */ /* 0x000ee20000000a00 */
[----:B------:R-:W-:Y:S02]  /*3cc0*/  @!P3 IADD3 R53, P2, R16, R90, RZ ;  /* 0x0000005a1035b210 */ /* 0x000fe40007f5e0ff */
[----:B0-----:R-:W-:Y:S02]  /*3cd0*/  SHF.L.U32 R86, R52, 0x3, RZ ;  /* 0x0000000334567819 */ /* 0x001fe400000006ff */
[----:B------:R-:W-:Y:S02]  /*3ce0*/  @!P3 LEA.HI.X.SX32 R90, R90, R11, 0x1, P2 ;  /* 0x0000000b5a5ab211 */ /* 0x000fe400010f0eff */
[----:B-1----:R-:W-:-:S04]  /*3cf0*/  @!P3 LEA R52, P2, R53, R50, 0x1 ;  /* 0x000000323534b211 */ /* 0x002fc800078408ff */
[----:B------:R-:W-:Y:S02]  /*3d00*/  @!P3 LEA.HI.X R53, R53, R51, R90, 0x1, P2 ;  /* 0x000000333535b211 */ /* 0x000fe400010f0c5a */
[----:B------:R-:W-:Y:S02]  /*3d10*/  @!P5 IADD3 R83, P2, R16, R88, RZ ;  /* 0x000000581053d210 */ /* 0x000fe40007f5e0ff */
[----:B------:R-:W-:Y:S02]  /*3d20*/  ISETP.GE.OR P4, PT, R86, R17, P0 ;  /* 0x000000115600720c */ /* 0x000fe40000786670 */
[----:B------:R-:W-:Y:S02]  /*3d30*/  @!P5 LEA.HI.X.SX32 R88, R88, R11, 0x1, P2 ;  /* 0x0000000b5858d211 */ /* 0x000fe400010f0eff */
[----:B---3--:R-:W-:-:S04]  /*3d40*/  @!P5 LEA R84, P2, R83, R14, 0x1 ;  /* 0x0000000e5354d211 */ /* 0x008fc800078408ff */
[----:B------:R-:W-:Y:S01]  /*3d50*/  @!P5 LEA.HI.X R85, R83, R15, R88, 0x1, P2 ;  /* 0x0000000f5355d211 */ /* 0x000fe200010f0c58 */
[----:B------:R-:W-:-:S04]  /*3d60*/  IMAD.SHL.U32 R88, R13, 0x8, RZ ;  /* 0x000000080d587824 */ /* 0x000fc800078e00ff */
[----:B------:R-:W0:Y:S01]  /*3d70*/  @!P4 LDC.64 R50, c[0x0][0x248] ;  /* 0x00009200ff32cb82 */ /* 0x000e220000000a00 */
[----:B------:R-:W-:Y:S02]  /*3d80*/  ISETP.GE.OR P2, PT, R88, R17, P0 ;  /* 0x000000115800720c */ /* 0x000fe40000746670 */
[----:B------:R-:W-:-:S06]  /*3d90*/  SEL R47, R47, RZ, P1 ;  /* 0x000000ff2f2f7207 */ /* 0x000fcc0000800000 */
[----:B------:R1:W3:Y:S05]  /*3da0*/  @!P3 LDG.E R47, desc[UR36][R52.64] ;  /* 0x00000024342fb981 */ /* 0x0002ea000c1e1900 */
[----:B------:R-:W2:Y:S01]  /*3db0*/  @!P2 LDC.64 R14, c[0x0][0x248] ;  /* 0x00009200ff0eab82 */ /* 0x000ea20000000a00 */
[----:B------:R-:W-:Y:S02]  /*3dc0*/  @!P4 IADD3 R83, P3, R16, R86, RZ ;  /* 0x000000561053c210 */ /* 0x000fe40007f7e0ff */
[----:B------:R-:W-:Y:S02]  /*3dd0*/  SEL R35, R35, RZ, P1 ;  /* 0x000000ff23237207 */ /* 0x000fe40000800000 */
[----:B------:R-:W-:-:S02]  /*3de0*/  @!P4 LEA.HI.X.SX32 R90, R86, R11, 0x1, P3 ;  /* 0x0000000b565ac211 */ /* 0x000fc400018f0eff */
[----:B------:R-:W-:Y:S02]  /*3df0*/  SEL R40, R40, RZ, P1 ;  /* 0x000000ff28287207 */ /* 0x000fe40000800000 */
[----:B------:R4:W3:Y:S01]  /*3e00*/  @!P5 LDG.E R35, desc[UR36][R84.64] ;  /* 0x000000245423d981 */ /* 0x0008e2000c1e1900 */
[C---:B0-----:R-:W-:Y:S02]  /*3e10*/  @!P4 LEA R86, P3, R83.reuse, R50, 0x1 ;  /* 0x000000325356c211 */ /* 0x041fe400078608ff */
[----:B-1----:R-:W-:Y:S02]  /*3e20*/  @!P2 IADD3 R53, P5, R16, R88, RZ ;  /* 0x000000581035a210 */ /* 0x002fe40007fbe0ff */
[----:B------:R-:W-:Y:S02]  /*3e30*/  @!P4 LEA.HI.X R87, R83, R51, R90, 0x1, P3 ;  /* 0x000000335357c211 */ /* 0x000fe400018f0c5a */
[----:B------:R-:W-:-:S03]  /*3e40*/  @!P2 LEA.HI.X.SX32 R88, R88, R11, 0x1, P5 ;  /* 0x0000000b5858a211 */ /* 0x000fc600028f0eff */
[----:B------:R0:W3:Y:S01]  /*3e50*/  @!P4 LDG.E R40, desc[UR36][R86.64] ;  /* 0x000000245628c981 */ /* 0x0000e2000c1e1900 */
[----:B------:R-:W-:Y:S02]  /*3e60*/  SEL R43, R43, RZ, P1 ;  /* 0x000000ff2b2b7207 */ /* 0x000fe40000800000 */
[----:B--2---:R-:W-:-:S04]  /*3e70*/  @!P2 LEA R52, P4, R53, R14, 0x1 ;  /* 0x0000000e3534a211 */ /* 0x004fc800078808ff */
[----:B------:R-:W-:-:S05]  /*3e80*/  @!P2 LEA.HI.X R53, R53, R15, R88, 0x1, P4 ;  /* 0x0000000f3535a211 */ /* 0x000fca00020f0c58 */
[----:B------:R1:W2:Y:S01]  /*3e90*/  @!P2 LDG.E R43, desc[UR36][R52.64] ;  /* 0x00000024342ba981 */ /* 0x0002a2000c1e1900 */
[----:B------:R-:W-:-:S04]  /*3ea0*/  IMAD R89, R12, 0x19, R13 ;  /* 0x000000190c597824 */ /* 0x000fc800078e020d */
[----:B------:R-:W-:-:S05]  /*3eb0*/  IMAD.SHL.U32 R92, R89, 0x8, RZ ;  /* 0x00000008595c7824 */ /* 0x000fca00078e00ff */
[----:B------:R-:W-:Y:S02]  /*3ec0*/  ISETP.GE.OR P3, PT, R92, R17, P0 ;  /* 0x000000115c00720c */ /* 0x000fe40000766670 */
[----:B------:R-:W-:-:S05]  /*3ed0*/  IADD3 R89, R89, R12, RZ ;  /* 0x0000000c59597210 */ /* 0x000fca0007ffe0ff */
[----:B------:R-:W-:-:S06]  /*3ee0*/  IMAD.SHL.U32 R90, R89, 0x8, RZ ;  /* 0x00000008595a7824 */ /* 0x000fcc00078e00ff */
[----:B------:R-:W4:Y:S01]  /*3ef0*/  @!P3 LDC.64 R50, c[0x0][0x248] ;  /* 0x00009200ff32bb82 */ /* 0x000f220000000a00 */
[----:B------:R-:W-:Y:S01]  /*3f00*/  ISETP.GE.OR P4, PT, R90, R17, P0 ;  /* 0x000000115a00720c */ /* 0x000fe20000786670 */
[----:B------:R-:W-:Y:S01]  /*3f10*/  IMAD.IADD R88, R89, 0x1, R12 ;  /* 0x0000000159587824 */ /* 0x000fe200078e020c */
[----:B------:R-:W-:-:S04]  /*3f20*/  @!P3 IADD3 R83, P2, R16, R92, RZ ;  /* 0x0000005c1053b210 */ /* 0x000fc80007f5e0ff */
[----:B------:R-:W-:Y:S02]  /*3f30*/  SHF.L.U32 R88, R88, 0x3, RZ ;  /* 0x0000000358587819 */ /* 0x000fe400000006ff */
[----:B------:R-:W-:Y:S02]  /*3f40*/  @!P3 LEA.HI.X.SX32 R92, R92, R11, 0x1, P2 ;  /* 0x0000000b5c5cb211 */ /* 0x000fe400010f0eff */
[----:B------:R-:W-:-:S03]  /*3f50*/  ISETP.GE.OR P2, PT, R88, R17, P0 ;  /* 0x000000115800720c */ /* 0x000fc60000746670 */
[----:B------:R-:W1:Y:S01]  /*3f60*/  @!P4 LDC.64 R14, c[0x0][0x248] ;  /* 0x00009200ff0ecb82 */ /* 0x000e620000000a00 */
[----:B------:R-:W-:Y:S02]  /*3f70*/  SEL R42, R42, RZ, P1 ;  /* 0x000000ff2a2a7207 */ /* 0x000fe40000800000 */
[----:B----4-:R-:W-:-:S04]  /*3f80*/  @!P3 LEA R84, P5, R83, R50, 0x1 ;  /* 0x000000325354b211 */ /* 0x010fc800078a08ff */
[----:B------:R-:W-:Y:S01]  /*3f90*/  @!P3 LEA.HI.X R85, R83, R51, R92, 0x1, P5 ;  /* 0x000000335355b211 */ /* 0x000fe200028f0c5c */
[----:B------:R-:W-:Y:S02]  /*3fa0*/  IMAD R83, R12, 0x1c, R13 ;  /* 0x0000001c0c537824 */ /* 0x000fe400078e020d */
[----:B------:R-:W4:Y:S02]  /*3fb0*/  @!P2 LDC.64 R50, c[0x0][0x248] ;  /* 0x00009200ff32ab82 */ /* 0x000f240000000a00 */
[----:B0-----:R-:W-:Y:S01]  /*3fc0*/  IMAD.SHL.U32 R86, R83, 0x8, RZ ;  /* 0x0000000853567824 */ /* 0x001fe200078e00ff */
[----:B------:R4:W3:Y:S01]  /*3fd0*/  @!P3 LDG.E R42, desc[UR36][R84.64] ;  /* 0x00000024542ab981 */ /* 0x0008e2000c1e1900 */
[----:B-1----:R-:W-:-:S03]  /*3fe0*/  @!P4 IADD3 R53, P5, R16, R90, RZ ;  /* 0x0000005a1035c210 */ /* 0x002fc60007fbe0ff */
[----:B------:R-:W-:Y:S02]  /*3ff0*/  ISETP.GE.OR P3, PT, R86, R17, P0 ;  /* 0x000000115600720c */ /* 0x000fe40000766670 */
[----:B------:R-:W-:Y:S02]  /*4000*/  @!P4 LEA.HI.X.SX32 R90, R90, R11, 0x1, P5 ;  /* 0x0000000b5a5ac211 */ /* 0x000fe400028f0eff */
[----:B------:R-:W-:Y:S02]  /*4010*/  @!P4 LEA R52, P5, R53, R14, 0x1 ;  /* 0x0000000e3534c211 */ /* 0x000fe400078a08ff */
[----:B------:R-:W-:Y:S02]  /*4020*/  SEL R39, R39, RZ, P1 ;  /* 0x000000ff27277207 */ /* 0x000fe40000800000 */
[----:B------:R-:W-:-:S05]  /*4030*/  @!P4 LEA.HI.X R53, R53, R15, R90, 0x1, P5 ;  /* 0x0000000f3535c211 */ /* 0x000fca00028f0c5a */
[----:B------:R-:W0:Y:S01]  /*4040*/  @!P3 LDC.64 R14, c[0x0][0x248] ;  /* 0x00009200ff0ebb82 */ /* 0x000e220000000a00 */
[----:B------:R1:W3:Y:S01]  /*4050*/  @!P4 LDG.E R39, desc[UR36][R52.64] ;  /* 0x000000243427c981 */ /* 0x0002e2000c1e1900 */
[----:B------:R-:W-:Y:S01]  /*4060*/  @!P2 IADD3 R87, P4, R16, R88, RZ ;  /* 0x000000581057a210 */ /* 0x000fe20007f9e0ff */
[----:B------:R-:W-:-:S03]  /*4070*/  IMAD.IADD R83, R83, 0x1, R12 ;  /* 0x0000000153537824 */ /* 0x000fc600078e020c */
[----:B------:R-:W-:Y:S02]  /*4080*/  @!P2 LEA.HI.X.SX32 R88, R88, R11, 0x1, P4 ;  /* 0x0000000b5858a211 */ /* 0x000fe400020f0eff */
[----:B----4-:R-:W-:-:S04]  /*4090*/  @!P2 LEA R84, P4, R87, R50, 0x1 ;  /* 0x000000325754a211 */ /* 0x010fc800078808ff */
[----:B------:R-:W-:Y:S02]  /*40a0*/  @!P2 LEA.HI.X R85, R87, R51, R88, 0x1, P4 ;  /* 0x000000335755a211 */ /* 0x000fe400020f0c58 */
[----:B------:R-:W-:-:S04]  /*40b0*/  SHF.L.U32 R88, R83, 0x3, RZ ;  /* 0x0000000353587819 */ /* 0x000fc800000006ff */
[----:B------:R-:W-:Y:S02]  /*40c0*/  ISETP.GE.OR P4, PT, R88, R17, P0 ;  /* 0x000000115800720c */ /* 0x000fe40000786670 */
[----:B------:R-:W-:Y:S01]  /*40d0*/  @!P3 IADD3 R50, P5, R16, R86, RZ ;  /* 0x000000561032b210 */ /* 0x000fe20007fbe0ff */
[----:B------:R-:W-:-:S03]  /*40e0*/  IMAD.IADD R92, R83, 0x1, R12 ;  /* 0x00000001535c7824 */ /* 0x000fc600078e020c */
[----:B------:R-:W-:Y:S02]  /*40f0*/  @!P3 LEA.HI.X.SX32 R51, R86, R11, 0x1, P5 ;  /* 0x0000000b5633b211 */ /* 0x000fe400028f0eff */
[----:B0-----:R-:W-:Y:S01]  /*4100*/  @!P3 LEA R86, P5, R50, R14, 0x1 ;  /* 0x0000000e3256b211 */ /* 0x001fe200078a08ff */
[----:B------:R-:W-:-:S03]  /*4110*/  IMAD.SHL.U32 R92, R92, 0x8, RZ ;  /* 0x000000085c5c7824 */ /* 0x000fc600078e00ff */
[----:B------:R-:W-:Y:S02]  /*4120*/  @!P3 LEA.HI.X R87, R50, R15, R51, 0x1, P5 ;  /* 0x0000000f3257b211 */ /* 0x000fe400028f0c33 */
[----:B------:R-:W0:Y:S01]  /*4130*/  @!P4 LDC.64 R14, c[0x0][0x248] ;  /* 0x00009200ff0ecb82 */ /* 0x000e220000000a00 */
[----:B------:R-:W-:Y:S01]  /*4140*/  IMAD R90, R12, 0x1f, R13 ;  /* 0x0000001f0c5a7824 */ /* 0x000fe200078e020d */
[----:B------:R-:W-:-:S04]  /*4150*/  ISETP.GE.OR P5, PT, R92, R17, P0 ;  /* 0x000000115c00720c */ /* 0x000fc800007a6670 */
[----:B------:R-:W-:Y:S02]  /*4160*/  SHF.L.U32 R90, R90, 0x3, RZ ;  /* 0x000000035a5a7819 */ /* 0x000fe400000006ff */
[----:B------:R-:W-:Y:S02]  /*4170*/  SEL R48, R48, RZ, P1 ;  /* 0x000000ff30307207 */ /* 0x000fe40000800000 */
[----:B------:R-:W-:-:S04]  /*4180*/  ISETP.GE.OR P0, PT, R90, R17, P0 ;  /* 0x000000115a00720c */ /* 0x000fc80000706670 */
[----:B------:R-:W4:Y:S01]  /*4190*/  @!P2 LDG.E R48, desc[UR36][R84.64] ;  /* 0x000000245430a981 */ /* 0x000f22000c1e1900 */
[----:B------:R-:W5:Y:S01]  /*41a0*/  @!P5 LDC.64 R50, c[0x0][0x248] ;  /* 0x00009200ff32db82 */ /* 0x000f620000000a00 */
[----:B------:R-:W-:-:S04]  /*41b0*/  @!P4 IADD3 R13, P2, R16, R88, RZ ;  /* 0x00000058100dc210 */ /* 0x000fc80007f5e0ff */
[----:B------:R-:W-:-:S03]  /*41c0*/  @!P4 LEA.HI.X.SX32 R88, R88, R11, 0x1, P2 ;  /* 0x0000000b5858c211 */ /* 0x000fc600010f0eff */
[----:B-1----:R-:W1:Y:S01]  /*41d0*/  @!P0 LDC.64 R52, c[0x0][0x248] ;  /* 0x00009200ff348b82 */ /* 0x002e620000000a00 */
[----:B0-----:R-:W-:Y:S02]  /*41e0*/  @!P4 LEA R14, P2, R13, R14, 0x1 ;  /* 0x0000000e0d0ec211 */ /* 0x001fe400078408ff */
[----:B------:R-:W-:Y:S02]  /*41f0*/  SEL R41, R41, RZ, P1 ;  /* 0x000000ff29297207 */ /* 0x000fe40000800000 */
[----:B------:R-:W-:Y:S02]  /*4200*/  SEL R46, R46, RZ, P1 ;  /* 0x000000ff2e2e7207 */ /* 0x000fe40000800000 */
[----:B------:R-:W-:Y:S02]  /*4210*/  @!P4 LEA.HI.X R15, R13, R15, R88, 0x1, P2 ;  /* 0x0000000f0d0fc211 */ /* 0x000fe400010f0c58 */
[----:B------:R-:W-:Y:S01]  /*4220*/  ISETP.NE.U32.AND P2, PT, RZ, UR8, PT ;  /* 0x00000008ff007c0c */ /* 0x000fe2000bf45070 */
[----:B------:R-:W4:Y:S03]  /*4230*/  @!P3 LDG.E R41, desc[UR36][R86.64] ;  /* 0x000000245629b981 */ /* 0x000f26000c1e1900 */
[----:B------:R-:W-:Y:S01]  /*4240*/  ISETP.NE.AND.EX P2, PT, RZ, UR9, PT, P2 ;  /* 0x00000009ff007c0c */ /* 0x000fe2000bf45320 */
[----:B------:R0:W4:Y:S01]  /*4250*/  @!P4 LDG.E R46, desc[UR36][R14.64] ;  /* 0x000000240e2ec981 */ /* 0x000122000c1e1900 */
[----:B------:R-:W-:-:S04]  /*4260*/  @!P5 IADD3 R83, P4, R16, R92, RZ ;  /* 0x0000005c1053d210 */ /* 0x000fc80007f9e0ff */
[----:B------:R-:W-:Y:S02]  /*4270*/  @!P5 LEA.HI.X.SX32 R92, R92, R11, 0x1, P4 ;  /* 0x0000000b5c5cd211 */ /* 0x000fe400020f0eff */
[----:B-----5:R-:W-:Y:S02]  /*4280*/  @!P5 LEA R50, P4, R83, R50, 0x1 ;  /* 0x000000325332d211 */ /* 0x020fe400078808ff */
[----:B------:R-:W-:Y:S02]  /*4290*/  SEL R45, R45, RZ, P1 ;  /* 0x000000ff2d2d7207 */ /* 0x000fe40000800000 */
[----:B------:R-:W-:Y:S02]  /*42a0*/  @!P0 IADD3 R13, P3, R16, R90, RZ ;  /* 0x0000005a100d8210 */ /* 0x000fe40007f7e0ff */
[----:B------:R-:W-:Y:S01]  /*42b0*/  @!P5 LEA.HI.X R51, R83, R51, R92, 0x1, P4 ;  /* 0x000000335333d211 */ /* 0x000fe200020f0c5c */
[----:B------:R-:W-:Y:S01]  /*42c0*/  @P2 IMAD R12, R12, UR44, RZ ;  /* 0x0000002c0c0c2c24 */ /* 0x000fe2000f8e02ff */
[----:B------:R-:W-:-:S02]  /*42d0*/  @!P0 LEA.HI.X.SX32 R90, R90, R11, 0x1, P3 ;  /* 0x0000000b5a5a8211 */ /* 0x000fc400018f0eff */
[C---:B-1----:R-:W-:Y:S01]  /*42e0*/  @!P0 LEA R52, P3, R13.reuse, R52, 0x1 ;  /* 0x000000340d348211 */ /* 0x042fe200078608ff */
[----:B------:R-:W5:Y:S01]  /*42f0*/  @!P5 LDG.E R45, desc[UR36][R50.64] ;  /* 0x00000024322dd981 */ /* 0x000f62000c1e1900 */
[----:B------:R-:W-:Y:S02]  /*4300*/  SEL R44, R44, RZ, P1 ;  /* 0x000000ff2c2c7207 */ /* 0x000fe40000800000 */
[----:B------:R-:W-:Y:S02]  /*4310*/  @!P0 LEA.HI.X R53, R13, R53, R90, 0x1, P3 ;  /* 0x000000350d358211 */ /* 0x000fe400018f0c5a */
[--C-:B0-----:R-:W-:Y:S02]  /*4320*/  @P2 SHF.R.S32.HI R14, RZ, 0x1f, R12.reuse ;  /* 0x0000001fff0e2819 */ /* 0x101fe4000001140c */
[----:B------:R-:W-:Y:S01]  /*4330*/  @P2 SHF.R.S32.HI R11, RZ, 0x1f, R81 ;  /* 0x0000001fff0b2819 */ /* 0x000fe20000011451 */
[----:B------:R-:W5:Y:S01]  /*4340*/  @!P0 LDG.E R44, desc[UR36][R52.64] ;  /* 0x00000024342c8981 */ /* 0x000f62000c1e1900 */
[----:B------:R-:W-:-:S04]  /*4350*/  @P2 IADD3 R12, P1, P3, R81, UR8, R12 ;  /* 0x00000008510c2c10 */ /* 0x000fc8000fb3e00c */
[----:B------:R-:W-:-:S05]  /*4360*/  @P2 IADD3.X R13, R11, UR9, R14, P1, P3 ;  /* 0x000000090b0d2c10 */ /* 0x000fca0008fe640e */
[----:B------:R0:W5:Y:S01]  /*4370*/  @P2 LDG.E.U8 R12, desc[UR36][R12.64] ;  /* 0x000000240c0c2981 */ /* 0x000162000c1e1100 */
[----:B--2---:R-:W-:-:S04]  /*4380*/  HMUL2 R11, R80, R43 ;  /* 0x0000002b500b7232 */ /* 0x004fc80000000000 */
        /* <DEDUP_REMOVED lines=14> */
[----:B0-----:R-:W-:-:S06]  /*4470*/  HFMA2 R13, R66, R33, R15 ;  /* 0x00000021420d7231 */ /* 0x001fcc000000000f */
[----:B------:R-:W-:-:S10]  /*4480*/  HFMA2.MMA R13, R63, R26, R13 ;  /* 0x0000001a3f0d7235 */ /* 0x000fd4000000000d */
[----:B------:R-:W-:-:S06]  /*4490*/  HFMA2 R13, R64, R29, R13 ;  /* 0x0000001d400d7231 */ /* 0x000fcc000000000d */
[----:B------:R-:W-:-:S10]  /*44a0*/  HFMA2.MMA R13, R62, R49, R13 ;  /* 0x000000313e0d7235 */ /* 0x000fd4000000000d */
[----:B------:R-:W-:-:S06]  /*44b0*/  HFMA2 R13, R60, R31, R13 ;  /* 0x0000001f3c0d7231 */ /* 0x000fcc000000000d */
[----:B------:R-:W-:-:S10]  /*44c0*/  HFMA2.MMA R13, R61, R38, R13 ;  /* 0x000000263d0d7235 */ /* 0x000fd4000000000d */
[----:B------:R-:W-:-:S06]  /*44d0*/  HFMA2 R13, R59, R36, R13 ;  /* 0x000000243b0d7231 */ /* 0x000fcc000000000d */
[----:B---3--:R-:W-:-:S10]  /*44e0*/  HFMA2.MMA R13, R58, R47, R13 ;  /* 0x0000002f3a0d7235 */ /* 0x008fd4000000000d */
[----:B------:R-:W-:-:S06]  /*44f0*/  HFMA2 R13, R56, R35, R13 ;  /* 0x00000023380d7231 */ /* 0x000fcc000000000d */
[----:B------:R-:W-:-:S10]  /*4500*/  HFMA2.MMA R13, R57, R40, R13 ;  /* 0x00000028390d7235 */ /* 0x000fd4000000000d */
[----:B------:R-:W-:-:S06]  /*4510*/  HFMA2 R13, R55, R42, R13 ;  /* 0x0000002a370d7231 */ /* 0x000fcc000000000d */
[----:B------:R-:W-:-:S10]  /*4520*/  HFMA2.MMA R13, R54, R39, R13 ;  /* 0x00000027360d7235 */ /* 0x000fd4000000000d */
[----:B----4-:R-:W-:-:S06]  /*4530*/  HFMA2 R13, R5, R48, R13 ;  /* 0x00000030050d7231 */ /* 0x010fcc000000000d */
[----:B------:R-:W-:-:S10]  /*4540*/  HFMA2.MMA R13, R6, R41, R13 ;  /* 0x00000029060d7235 */ /* 0x000fd4000000000d */
[----:B------:R-:W-:-:S06]  /*4550*/  HFMA2 R13, R7, R46, R13 ;  /* 0x0000002e070d7231 */ /* 0x000fcc000000000d */
[----:B-----5:R-:W-:Y:S01]  /*4560*/  HFMA2.MMA R13, R8, R45, R13 ;  /* 0x0000002d080d7235 */ /* 0x020fe2000000000d */
[----:B------:R-:W-:Y:S01]  /*4570*/  ISETP.NE.AND P2, PT, R12, RZ, P2 ;  /* 0x000000ff0c00720c */ /* 0x000fe20001745270 */
[----:B------:R-:W-:-:S08]  /*4580*/  UMOV UR4, 0xffffffff ;  /* 0xffffffff00047882 */ /* 0x000fd00000000000 */
[----:B------:R-:W-:-:S05]  /*4590*/  HFMA2 R13, R9, R44, R13 ;  /* 0x0000002c090d7231 */ /* 0x000fca000000000d */
[--C-:B------:R-:W-:Y:S02]  /*45a0*/  HADD2.F32 R11, -RZ, R13.reuse.H0_H0 ;  /* 0x2000000dff0b7230 */ /* 0x100fe40000004100 */
[----:B------:R-:W-:Y:S01]  /*45b0*/  HADD2.F32 R12, -RZ, R13.H1_H1 ;  /* 0x3000000dff0c7230 */ /* 0x000fe20000004100 */
[----:B------:R-:W-:-:S04]  /*45c0*/  LOP3.LUT P0, RZ, R2, 0x3, RZ, 0xc0, !PT ;  /* 0x0000000302ff7812 */ /* 0x000fc8000780c0ff */
[----:B------:R-:W-:Y:S01]  /*45d0*/  FADD.FTZ R13, R11, R12 ;  /* 0x0000000c0b0d7221 */ /* 0x000fe20000010000 */
[----:B------:R-:W-:Y:S08]  /*45e0*/  BRA.DIV UR4, `(.L_x_3506) ;  /* 0x0000003204a47947 */ /* 0x000ff0000b800000 */
[----:B------:R-:W0:Y:S02]  /*45f0*/  SHFL.BFLY PT, R14, R13, 0x2, 0x1f ;  /* 0x0c401f000d0e7f89 */ /* 0x000e2400000e0000 */
[----:B0-----:R-:W-:-:S05]  /*4600*/  FADD.FTZ R13, R13, R14 ;  /* 0x0000000e0d0d7221 */ /* 0x001fca0000010000 */
[----:B------:R0:W1:Y:S02]  /*4610*/  SHFL.BFLY PT, R14, R13, 0x1, 0x1f ;  /* 0x0c201f000d0e7f89 */ /* 0x00006400000e0000 */
.L_x_3555:
        /* <DEDUP_REMOVED lines=15> */
[----:B------:R-:W-:Y:S01]  /*4710*/  IMAD.U32 R14, RZ, RZ, UR4 ;  /* 0x00000004ff0e7e24 */ /* 0x000fe2000f8e00ff */
[----:B------:R-:W-:Y:S02]  /*4720*/  @UP0 ULDC.64 UR4, c[0x0][0x2d8] ;  /* 0x0000b60000040ab9 */ /* 0x000fe40000000a00 */
[----:B------:R-:W-:Y:S01]  /*4730*/  @UP0 UIMAD.WIDE UR4, UR45, 0x2, UR4 ;  /* 0x000000022d0408a5 */ /* 0x000fe2000f8e0204 */
[----:B------:R-:W-:-:S04]  /*4740*/  @P1 IMAD R14, R14, UR14, R81 ;  /* 0x0000000e0e0e1c24 */ /* 0x000fc8000f8e0251 */
[----:B------:R-:W-:Y:S01]  /*4750*/  @P1 IMAD.WIDE R14, R14, R15, UR16 ;  /* 0x000000100e0e1e25 */ /* 0x000fe2000f8e020f */
[----:B------:R-:W-:-:S03]  /*4760*/  MOV R12, UR4 ;  /* 0x00000004000c7c02 */ /* 0x000fc60008000f00 */
[----:B0-----:R-:W-:Y:S02]  /*4770*/  IMAD.U32 R13, RZ, RZ, UR5 ;  /* 0x00000005ff0d7e24 */ /* 0x001fe4000f8e00ff */
[----:B------:R-:W2:Y:S04]  /*4780*/  @P1 LDG.E.U16 R14, desc[UR36][R14.64] ;  /* 0x000000240e0e1981 */ /* 0x000ea8000c1e1500 */
[----:B------:R0:W3:Y:S01]  /*4790*/  @P3 LDG.E.U16 R13, desc[UR36][R12.64] ;  /* 0x000000240c0d3981 */ /* 0x0000e2000c1e1500 */
[----:B------:R-:W1:Y:S01]  /*47a0*/  S2UR UR5, SR_CgaCtaId ;  /* 0x00000000000579c3 */ /* 0x000e620000008800 */
[C---:B------:R-:W-:Y:S01]  /*47b0*/  @P3 ISETP.GE.AND P0, PT, R81.reuse, R18, PT ;  /* 0x000000125100320c */ /* 0x040fe20003f06270 */
[----:B------:R-:W-:Y:S01]  /*47c0*/  UMOV UR4, 0x400 ;  /* 0x0000040000047882 */ /* 0x000fe20000000000 */
[----:B------:R-:W-:Y:S01]  /*47d0*/  VIADD R52, R81, -UR42 ;  /* 0x8000002a51347c36 */ /* 0x000fe20008000000 */
        /* <DEDUP_REMOVED lines=12> */
.L_x_3508:
[----:B------:R-:W-:Y:S05]  /*48a0*/  BSYNC B1 ;  /* 0x0000000000017941 */ /* 0x000fea0003800000 */
.L_x_3507:
[----:B------:R-:W-:-:S04]  /*48b0*/  IADD3 R81, R81, 0x10, RZ ;  /* 0x0000001051517810 */ /* 0x000fc80007ffe0ff */
[----:B------:R-:W-:-:S13]  /*48c0*/  ISETP.GE.AND P0, PT, R81, UR6, PT ;  /* 0x0000000651007c0c */ /* 0x000fda000bf06270 */
[----:B------:R-:W-:Y:S05]  /*48d0*/  @!P0 BRA `(.L_x_3509) ;  /* 0xffffffe400488947 */ /* 0x000fea000383ffff */
.L_x_3505:
[----:B------:R-:W-:Y:S05]  /*48e0*/  BSYNC B0 ;  /* 0x0000000000007941 */ /* 0x000fea0003800000 */
.L_x_3504:
        /* <DEDUP_REMOVED lines=8> */
.L_x_3560:
        /* <DEDUP_REMOVED lines=8> */
[----:B0-2---:R-:W-:Y:S02]  /*49f0*/  @!P0 FMNMX.FTZ R3, R3, R14, !PT ;  /* 0x0000000e03038209 */ /* 0x005fe40007810000 */
[----:B----4-:R-:W-:-:S05]  /*4a00*/  @!P0 LEA R7, R6, R7, 0x18 ;  /* 0x0000000706078211 */ /* 0x010fca00078ec0ff */
[----:B------:R-:W-:-:S05]  /*4a10*/  @!P0 IMAD R0, R0, 0x4, R7 ;  /* 0x0000000400008824 */ /* 0x000fca00078e0207 */
[----:B------:R0:W-:Y:S01]  /*4a20*/  @!P0 STS [R0], R3 ;  /* 0x0000000300008388 */ /* 0x0001e20000000800 */
[----:B------:R-:W-:Y:S01]  /*4a30*/  BAR.SYNC.DEFER_BLOCKING 0x0 ;  /* 0x0000000000007b1d */ /* 0x000fe20000010000 */
[----:B------:R-:W-:Y:S01]  /*4a40*/  ISETP.GT.AND P0, PT, R5, 0x1, PT ;  /* 0x000000010500780c */ /* 0x000fe20003f04270 */
[----:B------:R-:W-:Y:S01]  /*4a50*/  VIADD R8, R2, UR42 ;  /* 0x0000002a02087c36 */ /* 0x000fe20008000000 */
[----:B------:R-:W-:-:S03]  /*4a60*/  HFMA2.MMA R9, -RZ, RZ, 0, 0 ;  /* 0x00000000ff097435 */ /* 0x000fc600000001ff */
        /* <DEDUP_REMOVED lines=14> */
[----:B------:R-:W4:Y:S01]  /*4b50*/  S2R R3, SR_CgaCtaId ;  /* 0x0000000000037919 */ /* 0x000f220000008800 */
[----:B------:R-:W-:Y:S01]  /*4b60*/  MOV R0, 0x400 ;  /* 0x0000040000007802 */ /* 0x000fe20000000f00 */
[----:B------:R-:W-:Y:S01]  /*4b70*/  ULDC.64 UR4, c[0x0][0x2b0] ;  /* 0x0000ac0000047ab9 */ /* 0x000fe20000000a00 */
[----:B------:R-:W-:Y:S01]  /*4b80*/  IMAD.MOV.U32 R9, RZ, RZ, RZ ;  /* 0x000000ffff097224 */ /* 0x000fe200078e00ff */
[----:B------:R-:W-:Y:S02]  /*4b90*/  ISETP.NE.U32.AND P0, PT, RZ, UR4, PT ;  /* 0x00000004ff007c0c */ /* 0x000fe4000bf05070 */
[----:B------:R-:W-:Y:S02]  /*4ba0*/  VIADD R0, R0, 0x210 ;  /* 0x0000021000007836 */ /* 0x000fe40000000000 */
[----:B------:R-:W-:-:S03]  /*4bb0*/  ISETP.NE.AND.EX P0, PT, RZ, UR5, PT, P0 ;  /* 0x00000005ff007c0c */ /* 0x000fc6000bf05300 */
[----:B----4-:R-:W-:Y:S02]  /*4bc0*/  LEA R14, R3, R0, 0x18 ;  /* 0x00000000030e7211 */ /* 0x010fe400078ec0ff */
[----:B------:R-:W-:-:S08]  /*4bd0*/  MOV R0, R8 ;  /* 0x0000000800007202 */ /* 0x000fd00000000f00 */
.L_x_3516:
[----:B-1----:R-:W-:Y:S01]  /*4be0*/  VIADD R3, R0, -UR42 ;  /* 0x8000002a00037c36 */ /* 0x002fe20008000000 */
[----:B------:R-:W-:Y:S03]  /*4bf0*/  BSSY B1, `(.L_x_3513) ;  /* 0x0000012000017945 */ /* 0x000fe60003800000 */
[----:B-1----:R-:W-:Y:S01]  /*4c00*/  IMAD R11, R3, 0x4, R14 ;  /* 0x00000004030b7824 */ /* 0x002fe200078e020e */
[----:B------:R-:W-:Y:S06]  /*4c10*/  @!P0 BRA `(.L_x_3514) ;  /* 0x00000000002c8947 */ /* 0x000fec0003800000 */
[----:B------:R-:W-:Y:S01]  /*4c20*/  UIMAD UR4, UR44, UR6, URZ ;  /* 0x000000062c0472a4 */ /* 0x000fe2000f8e023f */
[----:B------:R-:W-:-:S03]  /*4c30*/  SHF.R.S32.HI R3, RZ, 0x1f, R0 ;  /* 0x0000001fff037819 */ /* 0x000fc60000011400 */
[----:B------:R-:W-:Y:S02]  /*4c40*/  USHF.R.S32.HI UR5, URZ, 0x1f, UR4 ;  /* 0x0000001f3f057899 */ /* 0x000fe40008011404 */
[----:B0-----:R-:W-:-:S04]  /*4c50*/  MOV R7, UR4 ;  /* 0x0000000400077c02 */ /* 0x001fc80008000f00 */
[----:B------:R-:W-:Y:S01]  /*4c60*/  IMAD.U32 R10, RZ, RZ, UR5 ;  /* 0x00000005ff0a7e24 */ /* 0x000fe2000f8e00ff */
[----:B------:R-:W-:-:S04]  /*4c70*/  IADD3 R6, P2, P3, R0, UR8, R7 ;  /* 0x0000000800067c10 */ /* 0x000fc8000fb5e007 */
[----:B------:R-:W-:-:S05]  /*4c80*/  IADD3.X R7, R3, UR9, R10, P2, P3 ;  /* 0x0000000903077c10 */ /* 0x000fca00097e640a */
[----:B------:R-:W4:Y:S02]  /*4c90*/  LDG.E.U8 R6, desc[UR36][R6.64] ;  /* 0x0000002406067981 */ /* 0x000f24000c1e1100 */
[----:B----4-:R-:W-:-:S13]  /*4ca0*/  ISETP.NE.AND P2, PT, R6, RZ, PT ;  /* 0x000000ff0600720c */ /* 0x010fda0003f45270 */
[----:B------:R-:W-:Y:S01]  /*4cb0*/  @P2 IMAD.MOV.U32 R10, RZ, RZ, RZ ;  /* 0x000000ffff0a2224 */ /* 0x000fe200078e00ff */
[----:B------:R-:W-:Y:S06]  /*4cc0*/  @P2 BRA `(.L_x_3515) ;  /* 0x0000000000102947 */ /* 0x000fec0003800000 */
.L_x_3514:
[----:B------:R-:W2:Y:S02]  /*4cd0*/  LDS R3, [R11] ;  /* 0x000000000b037984 */ /* 0x000ea40000000800 */
[----:B--2---:R-:W-:-:S04]  /*4ce0*/  FADD.FTZ R3, -R12, R3 ;  /* 0x000000030c037221 */ /* 0x004fc80000010100 */
[----:B------:R-:W-:-:S04]  /*4cf0*/  FMUL.FTZ R3, R3, 1.4426950216293334961 ;  /* 0x3fb8aa3b03037820 */ /* 0x000fc80000410000 */
[----:B------:R1:W4:Y:S03]  /*4d00*/  MUFU.EX2 R10, R3 ;  /* 0x00000003000a7308 */ /* 0x0003260000000800 */
.L_x_3515:
[----:B------:R-:W-:Y:S05]  /*4d10*/  BSYNC B1 ;  /* 0x0000000000017941 */ /* 0x000fea0003800000 */
.L_x_3513:
[----:B----4-:R4:W-:Y:S01]  /*4d20*/  STS [R11], R10 ;  /* 0x0000000a0b007388 */ /* 0x0109e20000000800 */
[----:B------:R-:W-:Y:S01]  /*4d30*/  IADD3 R0, R0, 0x40, RZ ;  /* 0x0000004000007810 */ /* 0x000fe20007ffe0ff */
[----:B------:R-:W-:-:S03]  /*4d40*/  FADD.FTZ R9, R10, R9 ;  /* 0x000000090a097221 */ /* 0x000fc60000010000 */
[----:B------:R-:W-:-:S13]  /*4d50*/  ISETP.GT.AND P2, PT, R0, UR40, PT ;  /* 0x0000002800007c0c */ /* 0x000fda000bf44270 */
[----:B----4-:R-:W-:Y:S05]  /*4d60*/  @!P2 BRA `(.L_x_3516) ;  /* 0xfffffffc009ca947 */ /* 0x010fea000383ffff */
.L_x_3512:
[----:B------:R-:W-:Y:S05]  /*4d70*/  BSYNC B0 ;  /* 0x0000000000007941 */ /* 0x000fea0003800000 */
.L_x_3511:
[----:B------:R-:W4:Y:S01]  /*4d80*/  SHFL.BFLY PT, R0, R9, 0x10, 0x1f ;  /* 0x0e001f0009007f89 */ /* 0x000f2200000e0000 */
[----:B-1----:R-:W-:Y:S01]  /*4d90*/  LOP3.LUT P0, R11, R2, 0x1f, RZ, 0xc0, !PT ;  /* 0x0000001f020b7812 */ /* 0x002fe2000780c0ff */
[----:B------:R-:W1:Y:S01]  /*4da0*/  S2UR UR8, SR_CgaCtaId ;  /* 0x00000000000879c3 */ /* 0x000e620000008800 */
        /* <DEDUP_REMOVED lines=10> */
[----:B--2---:R-:W2:Y:S01]  /*4e50*/  @!P2 S2R R12, SR_CgaCtaId ;  /* 0x00000000000ca919 */ /* 0x004ea20000008800 */
[----:B----4-:R-:W-:Y:S01]  /*4e60*/  FADD.FTZ R0, R0, R9 ;  /* 0x0000000900007221 */ /* 0x010fe20000010000 */
[----:B-1----:R-:W-:Y:S02]  /*4e70*/  @!UP0 ULEA UR4, UR8, UR7, 0x18 ;  /* 0x0000000708048291 */ /* 0x002fe4000f8ec03f */
[----:B------:R-:W-:Y:S02]  /*4e80*/  UISETP.LT.AND UP0, UPT, UR10, UR9, UPT ;  /* 0x000000090a00728c */ /* 0x000fe4000bf01270 */
[----:B------:R-:W1:Y:S01]  /*4e90*/  SHFL.BFLY PT, R3, R0, 0x8, 0x1f ;  /* 0x0d001f0000037f89 */ /* 0x000e6200000e0000 */
[----:B------:R-:W-:Y:S01]  /*4ea0*/  UIADD3 UR7, UR7, 0x210, URZ ;  /* 0x0000021007077890 */ /* 0x000fe2000fffe03f */
[----:B-1----:R-:W-:Y:S01]  /*4eb0*/  FADD.FTZ R3, R0, R3 ;  /* 0x0000000300037221 */ /* 0x002fe20000010000 */
[----:B------:R-:W-:-:S04]  /*4ec0*/  @!P0 SHF.R.U32.HI R0, RZ, 0x3, R2 ;  /* 0x00000003ff008819 */ /* 0x000fc80000011602 */
[----:B------:R-:W1:Y:S02]  /*4ed0*/  SHFL.BFLY PT, R6, R3, 0x4, 0x1f ;  /* 0x0c801f0003067f89 */ /* 0x000e6400000e0000 */
[----:B-1----:R-:W-:Y:S01]  /*4ee0*/  FADD.FTZ R6, R3, R6 ;  /* 0x0000000603067221 */ /* 0x002fe20000010000 */
[----:B------:R-:W-:-:S04]  /*4ef0*/  @!P2 MOV R3, 0x400 ;  /* 0x000004000003a802 */ /* 0x000fc80000000f00 */
[----:B0-----:R-:W0:Y:S01]  /*4f00*/  SHFL.BFLY PT, R7, R6, 0x2, 0x1f ;  /* 0x0c401f0006077f89 */ /* 0x001e2200000e0000 */
[----:B--2---:R-:W-:Y:S02]  /*4f10*/  @!P2 LEA R12, R12, R3, 0x18 ;  /* 0x000000030c0ca211 */ /* 0x004fe400078ec0ff */
[----:B------:R-:W-:-:S03]  /*4f20*/  @!P0 LOP3.LUT R3, R0, 0x1ffffffc, RZ, 0xc0, !PT ;  /* 0x1ffffffc00038812 */ /* 0x000fc600078ec0ff */
[----:B------:R-:W-:Y:S02]  /*4f30*/  @!P2 IMAD R11, R11, 0x4, R12 ;  /* 0x000000040b0ba824 */ /* 0x000fe400078e020c */
[----:B0-----:R-:W-:-:S05]  /*4f40*/  FADD.FTZ R7, R6, R7 ;  /* 0x0000000706077221 */ /* 0x001fca0000010000 */
        /* <DEDUP_REMOVED lines=24> */
[----:B------:R0:W1:Y:S01]  /*50d0*/  SHFL.IDX PT, R0, R7, RZ, 0x1f ;  /* 0x00001fff07007589 */ /* 0x00006200000e0000 */
[----:B------:R-:W-:Y:S05]  /*50e0*/  @P1 BRA `(.L_x_3518) ;  /* 0x00000000004c1947 */ /* 0x000fea0003800000 */
[----:B-1----:R-:W-:-:S04]  /*50f0*/  FADD.FTZ R0, R0, 9.9999999747524270788e-07 ;  /* 0x358637bd00007421 */ /* 0x002fc80000010000 */
[----:B------:R1:W2:Y:S03]  /*5100*/  MUFU.RCP R9, R0 ;  /* 0x0000000000097308 */ /* 0x0002a60000001000 */
.L_x_3520:
[----:B-1----:R-:W-:Y:S01]  /*5110*/  VIADD R3, R8, -UR42 ;  /* 0x8000002a08037c36 */ /* 0x002fe20008000000 */
[----:B------:R-:W-:-:S04]  /*5120*/  PLOP3.LUT P0, PT, PT, PT, UP0, 0x80, 0x0 ;  /* 0x000000000000781c */ /* 0x000fc80003f0f008 */
[C---:B-1----:R-:W-:Y:S02]  /*5130*/  LEA R0, R3.reuse, UR9, 0x2 ;  /* 0x0000000903007c11 */ /* 0x042fe4000f8e10ff */
[----:B------:R-:W-:-:S04]  /*5140*/  LEA R3, R3, UR10, 0x1 ;  /* 0x0000000a03037c11 */ /* 0x000fc8000f8e08ff */
[----:B--2---:R-:W2:Y:S02]  /*5150*/  LDS R0, [R0] ;  /* 0x0000000000007984 */ /* 0x004ea40000000800 */
[----:B--2---:R-:W-:-:S05]  /*5160*/  FMUL.FTZ R11, R0, R9 ;  /* 0x00000009000b7220 */ /* 0x004fca0000410000 */
[----:B------:R-:W-:-:S05]  /*5170*/  F2FP.F16.F32.PACK_AB R6, RZ, R11 ;  /* 0x0000000bff06723e */ /* 0x000fca00000000ff */
[----:B------:R1:W-:Y:S01]  /*5180*/  STS.U16 [R3], R6 ;  /* 0x0000000603007388 */ /* 0x0003e20000000400 */
[----:B------:R-:W-:Y:S05]  /*5190*/  @!P0 BRA `(.L_x_3519) ;  /* 0x0000000000148947 */ /* 0x000fea0003800000 */
[----:B------:R-:W-:-:S04]  /*51a0*/  IADD3 R0, P0, R8, UR4, RZ ;  /* 0x0000000408007c10 */ /* 0x000fc8000ff1e0ff */
[----:B-1----:R-:W-:Y:S02]  /*51b0*/  LEA.HI.X.SX32 R3, R8, UR5, 0x1, P0 ;  /* 0x0000000508037c11 */ /* 0x002fe400080f0eff */
[----:B------:R-:W-:-:S04]  /*51c0*/  LEA R6, P0, R0, UR12, 0x2 ;  /* 0x0000000c00067c11 */ /* 0x000fc8000f8010ff */
[----:B0-----:R-:W-:-:S05]  /*51d0*/  LEA.HI.X R7, R0, UR13, R3, 0x2, P0 ;  /* 0x0000000d00077c11 */ /* 0x001fca00080f1403 */
[----:B------:R2:W-:Y:S04]  /*51e0*/  STG.E desc[UR36][R6.64], R11 ;  /* 0x0000000b06007986 */ /* 0x0005e8000c101924 */
.L_x_3519:
[----:B------:R-:W-:-:S04]  /*51f0*/  IADD3 R8, R8, 0x40, RZ ;  /* 0x0000004008087810 */ /* 0x000fc80007ffe0ff */
[----:B------:R-:W-:-:S13]  /*5200*/  ISETP.GT.AND P0, PT, R8, UR40, PT ;  /* 0x0000002808007c0c */ /* 0x000fda000bf04270 */
[----:B------:R-:W-:Y:S05]  /*5210*/  @!P0 BRA `(.L_x_3520) ;  /* 0xfffffffc00bc8947 */ /* 0x000fea000383ffff */
.L_x_3518:
[----:B------:R-:W-:Y:S05]  /*5220*/  BSYNC B0 ;  /* 0x0000000000007941 */ /* 0x000fea0003800000 */
.L_x_3517:
[----:B------:R-:W-:Y:S01]  /*5230*/  ULEA.HI UR4, UR40, UR40, URZ, 0x1 ;  /* 0x0000002828047291 */ /* 0x000fe2000f8f083f */
[----:B------:R-:W-:Y:S01]  /*5240*/  SHF.R.S32.HI R28, RZ, 0x5, R28 ;  /* 0x00000005ff1c7819 */ /* 0x000fe2000001141c */
[----:B------:R-:W-:Y:S01]  /*5250*/  ULDC.64 UR12, c[0x0][0x240] ;  /* 0x00009000000c7ab9 */ /* 0x000fe20000000a00 */
[C---:B------:R-:W-:Y:S01]  /*5260*/  ISETP.GT.AND P0, PT, R5.reuse, 0x1b, PT ;  /* 0x0000001b0500780c */ /* 0x040fe20003f04270 */
[----:B------:R-:W-:Y:S01]  /*5270*/  ULOP3.LUT UR4, UR4, 0xfffffffe, URZ, 0xc0, !UPT ;  /* 0xfffffffe04047892 */ /* 0x000fe2000f8ec03f */
[----:B------:R-:W-:Y:S01]  /*5280*/  ISETP.EQ.U32.AND P1, PT, RZ, UR12, PT ;  /* 0x0000000cff007c0c */ /* 0x000fe2000bf22070 */
[----:B------:R-:W4:Y:S01]  /*5290*/  LDC R36, c[0x0][0x284] ;  /* 0x0000a100ff247b82 */ /* 0x000f220000000800 */
[----:B-1----:R-:W-:Y:S01]  /*52a0*/  IMAD.SHL.U32 R3, R5, 0x8, RZ ;  /* 0x0000000805037824 */ /* 0x002fe200078e00ff */
[----:B------:R-:W-:Y:S01]  /*52b0*/  UIADD3 UR4, -UR4, UR40, URZ ;  /* 0x0000002804047290 */ /* 0x000fe2000fffe13f */
[----:B------:R-:W-:Y:S01]  /*52c0*/  IMAD.U32 R0, RZ, RZ, UR45 ;  /* 0x0000002dff007e24 */ /* 0x000fe2000f8e00ff */
[----:B--2---:R-:W-:-:S02]  /*52d0*/  CS2R R10, SRZ ;  /* 0x00000000000a7805 */ /* 0x004fc4000001ff00 */
[----:B------:R-:W-:Y:S02]  /*52e0*/  CS2R R8, SRZ ;  /* 0x0000000000087805 */ /* 0x000fe4000001ff00 */
[----:B------:R-:W-:-:S04]  /*52f0*/  ISETP.NE.OR P2, PT, R28, UR4, P0 ;  /* 0x000000041c007c0c */ /* 0x000fc80008745670 */
[----:B------:R-:W-:-:S13]  /*5300*/  ISETP.EQ.OR.EX P1, PT, RZ, UR13, P2, P1 ;  /* 0x0000000dff007c0c */ /* 0x000fda0009722710 */
[----:B0-----:R-:W0:Y:S01]  /*5310*/  @!P1 LDC.64 R6, c[0x0][0x240] ;  /* 0x00009000ff069b82 */ /* 0x001e220000000a00 */
[----:B------:R-:W-:Y:S01]  /*5320*/  @!P1 IMAD R5, R0, 0xe0, R3 ;  /* 0x000000e000059824 */ /* 0x000fe200078e0203 */
[----:B------:R-:W-:Y:S01]  /*5330*/  BSSY B0, `(.L_x_3521) ;  /* 0x000015d000007945 */ /* 0x000fe20003800000 */
[----:B------:R-:W-:Y:S01]  /*5340*/  HFMA2.MMA R0, -RZ, RZ, 0, 0 ;  /* 0x00000000ff007435 */ /* 0x000fe200000001ff */
[----:B---3--:R-:W-:Y:S02]  /*5350*/  CS2R R24, SRZ ;  /* 0x0000000000187805 */ /* 0x008fe4000001ff00 */
[----:B------:R-:W-:Y:S01]  /*5360*/  CS2R R26, SRZ ;  /* 0x00000000001a7805 */ /* 0x000fe2000001ff00 */
[----:B------:R-:W-:Y:S01]  /*5370*/  IMAD.MOV.U32 R29, RZ, RZ, RZ ;  /* 0x000000ffff1d7224 */ /* 0x000fe200078e00ff */
[----:B------:R-:W-:Y:S01]  /*5380*/  CS2R R30, SRZ ;  /* 0x00000000001e7805 */ /* 0x000fe2000001ff00 */
[----:B----4-:R-:W-:Y:S02]  /*5390*/  IMAD R32, R36, UR6, RZ ;  /* 0x0000000624207c24 */ /* 0x010fe4000f8e02ff */
[----:B0-----:R-:W-:-:S05]  /*53a0*/  @!P1 IMAD.WIDE R6, R5, 0x2, R6 ;  /* 0x0000000205069825 */ /* 0x001fca00078e0206 */
[----:B------:R0:W5:Y:S01]  /*53b0*/  @!P1 LDG.E.128 R8, desc[UR36][R6.64] ;  /* 0x0000002406089981 */ /* 0x000162000c1e1d00 */
[----:B------:R-:W-:Y:S06]  /*53c0*/  BAR.SYNC.DEFER_BLOCKING 0x0 ;  /* 0x0000000000007b1d */ /* 0x000fec0000010000 */
[----:B------:R-:W-:Y:S05]  /*53d0*/  @P0 BRA `(.L_x_3522) ;  /* 0x0000001400480947 */ /* 0x000fea0003800000 */
[----:B------:R-:W-:Y:S01]  /*53e0*/  VIADD R33, R28, UR42 ;  /* 0x0000002a1c217c36 */ /* 0x000fe20008000000 */
[----:B------:R-:W-:Y:S01]  /*53f0*/  VIMNMX R38, R36, UR40, PT ;  /* 0x0000002824267c48 */ /* 0x000fe2000bfe0100 */
[----:B------:R-:W-:Y:S01]  /*5400*/  IMAD R34, R4, R36, R3 ;  /* 0x0000002404227224 */ /* 0x000fe200078e0203 */
[----:B------:R-:W-:Y:S01]  /*5410*/  BSSY B1, `(.L_x_3523) ;  /* 0x000009c000017945 */ /* 0x000fe20003800000 */
[----:B------:R-:W-:Y:S02]  /*5420*/  MOV R0, RZ ;  /* 0x000000ff00007202 */ /* 0x000fe40000000f00 */
[----:B------:R-:W-:Y:S02]  /*5430*/  ISETP.GE.AND P1, PT, R33, R38, PT ;  /* 0x000000262100720c */ /* 0x000fe40003f26270 */
[----:B------:R-:W-:-:S11]  /*5440*/  SHF.R.S32.HI R35, RZ, 0x1f, R34 ;  /* 0x0000001fff237819 */ /* 0x000fd60000011422 */
[----:B------:R-:W-:Y:S05]  /*5450*/  @P1 BRA `(.L_x_3524) ;  /* 0x00000008005c1947 */ /* 0x000fea0003800000 */
[----:B0-----:R-:W-:Y:S01]  /*5460*/  IMAD.U32 R7, RZ, RZ, UR42 ;  /* 0x0000002aff077e24 */ /* 0x001fe2000f8e00ff */
[----:B------:R-:W-:Y:S01]  /*5470*/  LOP3.LUT R5, RZ, R38, RZ, 0x33, !PT ;  /* 0x00000026ff057212 */ /* 0x000fe200078e33ff */
[----:B------:R-:W-:Y:S01]  /*5480*/  BSSY B2, `(.L_x_3525) ;  /* 0x0000034000027945 */ /* 0x000fe20003800000 */
[----:B------:R-:W-:Y:S02]  /*5490*/  CS2R R30, SRZ ;  /* 0x00000000001e7805 */ /* 0x000fe4000001ff00 */
[----:B------:R-:W-:Y:S01]  /*54a0*/  MOV R37, R33 ;  /* 0x0000002100257202 */ /* 0x000fe20000000f00 */
[----:B------:R-:W-:Y:S01]  /*54b0*/  IMAD.MOV.U32 R29, RZ, RZ, RZ ;  /* 0x000000ffff1d7224 */ /* 0x000fe200078e00ff */
[----:B------:R-:W-:Y:S02]  /*54c0*/  IADD3 R0, -R7, -0x2, -R28 ;  /* 0xfffffffe07007810 */ /* 0x000fe40007ffe91c */
[----:B------:R-:W-:Y:S02]  /*54d0*/  CS2R R26, SRZ ;  /* 0x00000000001a7805 */ /* 0x000fe4000001ff00 */
        /* <DEDUP_REMOVED lines=9> */
[----:B------:R-:W-:Y:S01]  /*5570*/  MOV R12, R4 ;  /* 0x00000004000c7202 */ /* 0x000fe20000000f00 */
[----:B------:R-:W-:Y:S01]  /*5580*/  IMAD.MOV.U32 R31, RZ, RZ, RZ ;  /* 0x000000ffff1f7224 */ /* 0x000fe200078e00ff */
[----:B------:R-:W-:Y:S01]  /*5590*/  LEA R4, R28, UR8, 0x1 ;  /* 0x000000081c047c11 */ /* 0x000fe2000f8e08ff */
[----:B------:R-:W-:Y:S01]  /*55a0*/  IMAD.MOV.U32 R37, RZ, RZ, R33 ;  /* 0x000000ffff257224 */ /* 0x000fe200078e0021 */
[----:B------:R-:W-:Y:S02]  /*55b0*/  IADD3 R23, P3, R34, R5, RZ ;  /* 0x0000000522177210 */ /* 0x000fe40007f7e0ff */
[----:B------:R-:W-:Y:S02]  /*55c0*/  IADD3 R13, R4, UR9, RZ ;  /* 0x00000009040d7c10 */ /* 0x000fe4000fffe0ff */
[----:B------:R-:W-:-:S02]  /*55d0*/  LEA.HI.X.SX32 R6, R5, R35, 0x1, P3 ;  /* 0x0000002305067211 */ /* 0x000fc400018f0eff */
[----:B------:R-:W-:-:S04]  /*55e0*/  LEA R20, P3, R23, UR4, 0x1 ;  /* 0x0000000417147c11 */ /* 0x000fc8000f8608ff */
[----:B------:R-:W-:-:S09]  /*55f0*/  LEA.HI.X R23, R23, UR5, R6, 0x1, P3 ;  /* 0x0000000517177c11 */ /* 0x000fd200098f0c06 */
.L_x_3527:
[----:B------:R-:W-:Y:S01]  /*5600*/  IMAD.MOV.U32 R4, RZ, RZ, R20 ;  /* 0x000000ffff047224 */ /* 0x000fe200078e0014 */
[----:B------:R0:W1:Y:S01]  /*5610*/  LDS.U16 R14, [R13] ;  /* 0x000000000d0e7984 */ /* 0x0000620000000400 */
[----:B------:R-:W-:-:S06]  /*5620*/  IMAD.MOV.U32 R5, RZ, RZ, R23 ;  /* 0x000000ffff057224 */ /* 0x000fcc00078e0017 */
[----:B------:R-:W2:Y:S01]  /*5630*/  LDG.E.128 R4, desc[UR36][R4.64] ;  /* 0x0000002404047981 */ /* 0x000ea2000c1e1d00 */
[----:B------:R-:W-:Y:S01]  /*5640*/  IADD3 R12, R12, -0x1, RZ ;  /* 0xffffffff0c0c7810 */ /* 0x000fe20007ffe0ff */
[----:B------:R-:W-:Y:S01]  /*5650*/  VIADD R37, R37, 0x2 ;  /* 0x0000000225257836 */ /* 0x000fe20000000000 */
[----:B------:R-:W-:Y:S01]  /*5660*/  IADD3 R20, P4, R20, 0x380, RZ ;  /* 0x0000038014147810 */ /* 0x000fe20007f9e0ff */
[----:B0-----:R-:W-:Y:S01]  /*5670*/  VIADD R13, R13, 0x4 ;  /* 0x000000040d0d7836 */ /* 0x001fe20000000000 */
[----:B------:R-:W-:Y:S02]  /*5680*/  ISETP.NE.AND P3, PT, R12, RZ, PT ;  /* 0x000000ff0c00720c */ /* 0x000fe40003f65270 */
[----:B------:R-:W-:Y:S01]  /*5690*/  IADD3.X R23, RZ, R23, RZ, P4, !PT ;  /* 0x00000017ff177210 */ /* 0x000fe200027fe4ff */
[----:B-1----:R-:W-:Y:S02]  /*56a0*/  HADD2.F32 R14, -RZ, R14.H0_H0 ;  /* 0x2000000eff0e7230 */ /* 0x002fe40000004100 */
[----:B--2---:R-:W-:-:S02]  /*56b0*/  HADD2.F32 R18, -RZ, R6.H0_H0 ;  /* 0x20000006ff127230 */ /* 0x004fc40000004100 */
[----:B------:R-:W-:Y:S02]  /*56c0*/  HADD2.F32 R21, -RZ, R6.H1_H1 ;  /* 0x30000006ff157230 */ /* 0x000fe40000004100 */
[----:B------:R-:W-:Y:S02]  /*56d0*/  HADD2.F32 R6, -RZ, R7.H0_H0 ;  /* 0x20000007ff067230 */ /* 0x000fe40000004100 */
[C---:B------:R-:W-:Y:S01]  /*56e0*/  FFMA.FTZ R27, R14.reuse, R18, R27 ;  /* 0x000000120e1b7223 */ /* 0x040fe2000001001b */
        /* <DEDUP_REMOVED lines=10> */
[C---:B------:R-:W-:Y:S02]  /*5790*/  FFMA.FTZ R26, R14.reuse, R19, R26 ;  /* 0x000000130e1a7223 */ /* 0x040fe4000001001a */
[----:B------:R-:W-:Y:S01]  /*57a0*/  FFMA.FTZ R0, R14, R7, R0 ;  /* 0x000000070e007223 */ /* 0x000fe20000010000 */
[----:B------:R-:W-:Y:S06]  /*57b0*/  @P3 BRA `(.L_x_3527) ;  /* 0xfffffffc00903947 */ /* 0x000fec000383ffff */
.L_x_3526:
[----:B------:R-:W-:Y:S05]  /*57c0*/  BSYNC B2 ;  /* 0x0000000000027941 */ /* 0x000fea0003800000 */
.L_x_3525:
[----:B------:R-:W-:Y:S05]  /*57d0*/  @!P1 BRA `(.L_x_3524) ;  /* 0x00000004007c9947 */ /* 0x000fea0003800000 */
[C---:B------:R-:W-:Y:S01]  /*57e0*/  LEA R5, R37.reuse, UR8, 0x1 ;  /* 0x0000000825057c11 */ /* 0x040fe2000f8e08ff */
[----:B------:R-:W-:Y:S01]  /*57f0*/  IMAD R4, R37, 0xe0, RZ ;  /* 0x000000e025047824 */ /* 0x000fe200078e02ff */
[----:B------:R-:W-:Y:S01]  /*5800*/  ULDC.64 UR4, c[0x0][0x250] ;  /* 0x0000940000047ab9 */ /* 0x000fe20000000a00 */
[----:B------:R-:W-:Y:S02]  /*5810*/  IMAD.U32 R6, RZ, RZ, UR42 ;  /* 0x0000002aff067e24 */ /* 0x000fe4000f8e00ff */
[----:B------:R-:W-:Y:S01]  /*5820*/  VIADD R5, R5, 0x8 ;  /* 0x0000000805057836 */ /* 0x000fe20000000000 */
[----:B------:R-:W-:-:S03]  /*5830*/  IADD3 R41, P1, R34, R4, RZ ;  /* 0x0000000422297210 */ /* 0x000fc60007f3e0ff */
[----:B------:R-:W-:Y:S01]  /*5840*/  IMAD R5, R6, -0x2, R5 ;  /* 0xfffffffe06057824 */ /* 0x000fe200078e0205 */
[----:B------:R-:W-:Y:S02]  /*5850*/  LEA R40, P3, R41, UR4, 0x1 ;  /* 0x0000000429287c11 */ /* 0x000fe4000f8608ff */
[----:B------:R-:W-:Y:S02]  /*5860*/  LEA.HI.X.SX32 R4, R4, R35, 0x1, P1 ;  /* 0x0000002304047211 */ /* 0x000fe400008f0eff */
[----:B------:R-:W-:Y:S02]  /*5870*/  IADD3 R39, R5, UR9, RZ ;  /* 0x0000000905277c10 */ /* 0x000fe4000fffe0ff */
[----:B------:R-:W-:-:S07]  /*5880*/  LEA.HI.X R41, R41, UR5, R4, 0x1, P3 ;  /* 0x0000000529297c11 */ /* 0x000fce00098f0c04 */
.L_x_3528:
[----:B------:R-:W-:Y:S01]  /*5890*/  IMAD.MOV.U32 R42, RZ, RZ, R40 ;  /* 0x000000ffff2a7224 */ /* 0x000fe200078e0028 */
[----:B------:R-:W0:Y:S01]  /*58a0*/  LDS.U16 R44, [R39+-0x8] ;  /* 0xfffff800272c7984 */ /* 0x000e220000000400 */
[----:B------:R-:W-:-:S03]  /*58b0*/  IMAD.MOV.U32 R43, RZ, RZ, R41 ;  /* 0x000000ffff2b7224 */ /* 0x000fc600078e0029 */
[----:B------:R-:W1:Y:S04]  /*58c0*/  LDS.U16 R46, [R39+-0x4] ;  /* 0xfffffc00272e7984 */ /* 0x000e680000000400 */
[----:B------:R-:W2:Y:S04]  /*58d0*/  LDG.E.128 R4, desc[UR36][R42.64] ;  /* 0x000000242a047981 */ /* 0x000ea8000c1e1d00 */
[----:B------:R-:W3:Y:S04]  /*58e0*/  LDG.E.128 R12, desc[UR36][R42.64+0x380] ;  /* 0x000380242a0c7981 */ /* 0x000ee8000c1e1d00 */
[----:B------:R-:W4:Y:S04]  /*58f0*/  LDG.E.128 R16, desc[UR36][R42.64+0x700] ;  /* 0x000700242a107981 */ /* 0x000f28000c1e1d00 */
[----:B------:R2:W4:Y:S01]  /*5900*/  LDG.E.128 R20, desc[UR36][R42.64+0xa80] ;  /* 0x000a80242a147981 */ /* 0x000522000c1e1d00 */
[----:B------:R-:W-:Y:S01]  /*5910*/  IADD3 R40, P1, R42, 0xe00, RZ ;  /* 0x00000e002a287810 */ /* 0x000fe20007f3e0ff */
[----:B------:R-:W-:-:S02]  /*5920*/  VIADD R37, R37, 0x8 ;  /* 0x0000000825257836 */ /* 0x000fc40000000000 */
[----:B------:R-:W4:Y:S01]  /*5930*/  LDS.U16 R48, [R39] ;  /* 0x0000000027307984 */ /* 0x000f220000000400 */
[----:B------:R-:W-:Y:S02]  /*5940*/  IADD3.X R41, RZ, R43, RZ, P1, !PT ;  /* 0x0000002bff297210 */ /* 0x000fe40000ffe4ff */
[----:B------:R-:W-:Y:S01]  /*5950*/  ISETP.GE.AND P1, PT, R37, R38, PT ;  /* 0x000000262500720c */ /* 0x000fe20003f26270 */
[----:B0-----:R-:W-:Y:S02]  /*5960*/  HADD2.F32 R44, -RZ, R44.H0_H0 ;  /* 0x2000002cff2c7230 */ /* 0x001fe40000004100 */
[----:B-1----:R-:W-:Y:S02]  /*5970*/  HADD2.F32 R46, -RZ, R46.H0_H0 ;  /* 0x2000002eff2e7230 */ /* 0x002fe40000004100 */
[----:B--2---:R-:W-:Y:S02]  /*5980*/  HADD2.F32 R47, -RZ, R4.H1_H1 ;  /* 0x30000004ff2f7230 */ /* 0x004fe40000004100 */
[----:B------:R-:W-:-:S02]  /*5990*/  HADD2.F32 R42, -RZ, R6.H0_H0 ;  /* 0x20000006ff2a7230 */ /* 0x000fc40000004100 */
[----:B------:R-:W-:Y:S02]  /*59a0*/  HADD2.F32 R43, -RZ, R6.H1_H1 ;  /* 0x30000006ff2b7230 */ /* 0x000fe40000004100 */
[C---:B------:R-:W-:Y:S01]  /*59b0*/  FFMA.FTZ R47, R44.reuse, R47, R30 ;  /* 0x0000002f2c2f7223 */ /* 0x040fe2000001001e */
[----:B------:R-:W-:Y:S01]  /*59c0*/  HADD2.F32 R45, -RZ, R4.H0_H0 ;  /* 0x20000004ff2d7230 */ /* 0x000fe20000004100 */
[----:B------:R-:W0:Y:S01]  /*59d0*/  LDS.U16 R30, [R39+0x4] ;  /* 0x00000400271e7984 */ /* 0x000e220000000400 */
[----:B------:R-:W-:Y:S02]  /*59e0*/  HADD2.F32 R6, -RZ, R7.H0_H0 ;  /* 0x20000007ff067230 */ /* 0x000fe40000004100 */
[C---:B------:R-:W-:Y:S01]  /*59f0*/  FFMA.FTZ R43, R44.reuse, R43, R24 ;  /* 0x0000002b2c2b7223 */ /* 0x040fe20000010018 */
[--C-:B------:R-:W-:Y:S02]  /*5a00*/  HADD2.F32 R4, -RZ, R5.reuse.H0_H0 ;  /* 0x20000005ff047230 */ /* 0x100fe40000004100 */
[----:B------:R-:W-:Y:S01]  /*5a10*/  FFMA.FTZ R42, R44, R42, R27 ;  /* 0x0000002a2c2a7223 */ /* 0x000fe2000001001b */
[----:B------:R-:W-:-:S02]  /*5a20*/  HADD2.F32 R5, -RZ, R5.H1_H1 ;  /* 0x30000005ff057230 */ /* 0x000fc40000004100 */
[C---:B------:R-:W-:Y:S01]  /*5a30*/  FFMA.FTZ R6, R44.reuse, R6, R25 ;  /* 0x000000062c067223 */ /* 0x040fe20000010019 */
[----:B------:R-:W-:Y:S02]  /*5a40*/  HADD2.F32 R7, -RZ, R7.H1_H1 ;  /* 0x30000007ff077230 */ /* 0x000fe40000004100 */
[C---:B------:R-:W-:Y:S01]  /*5a50*/  FFMA.FTZ R4, R44.reuse, R4, R29 ;  /* 0x000000042c047223 */ /* 0x040fe2000001001d */
[--C-:B---3--:R-:W-:Y:S02]  /*5a60*/  HADD2.F32 R25, -RZ, R13.reuse.H0_H0 ;  /* 0x2000000dff197230 */ /* 0x108fe40000004100 */
[C---:B------:R-:W-:Y:S01]  /*5a70*/  FFMA.FTZ R5, R44.reuse, R5, R26 ;  /* 0x000000052c057223 */ /* 0x040fe2000001001a */
[----:B------:R-:W-:Y:S02]  /*5a80*/  HADD2.F32 R24, -RZ, R13.H1_H1 ;  /* 0x3000000dff187230 */ /* 0x000fe40000004100 */
[----:B------:R-:W-:Y:S01]  /*5a90*/  FFMA.FTZ R7, R44, R7, R0 ;  /* 0x000000072c077223 */ /* 0x000fe20000010000 */
[----:B------:R-:W-:-:S02]  /*5aa0*/  HADD2.F32 R27, -RZ, R15.H0_H0 ;  /* 0x2000000fff1b7230 */ /* 0x000fc40000004100 */
[C---:B------:R-:W-:Y:S01]  /*5ab0*/  FFMA.FTZ R4, R46.reuse, R25, R4 ;  /* 0x000000192e047223 */ /* 0x040fe20000010004 */
[----:B------:R-:W-:Y:S02]  /*5ac0*/  HADD2.F32 R26, -RZ, R15.H1_H1 ;  /* 0x3000000fff1a7230 */ /* 0x000fe40000004100 */
[----:B------:R-:W-:Y:S01]  /*5ad0*/  FFMA.FTZ R5, R46, R24, R5 ;  /* 0x000000182e057223 */ /* 0x000fe20000010005 */
[----:B------:R-:W-:Y:S02]  /*5ae0*/  HADD2.F32 R0, -RZ, R12.H0_H0 ;  /* 0x2000000cff007230 */ /* 0x000fe40000004100 */
[----:B------:R-:W-:Y:S01]  /*5af0*/  FFMA.FTZ R45, R44, R45, R31 ;  /* 0x0000002d2c2d7223 */ /* 0x000fe2000001001f */
[----:B------:R-:W-:Y:S02]  /*5b00*/  HADD2.F32 R13, -RZ, R14.H0_H0 ;  /* 0x2000000eff0d7230 */ /* 0x000fe40000004100 */
[----:B------:R-:W-:Y:S01]  /*5b10*/  FFMA.FTZ R6, R46, R27, R6 ;  /* 0x0000001b2e067223 */ /* 0x000fe20000010006 */
[----:B------:R-:W-:-:S02]  /*5b20*/  HADD2.F32 R12, -RZ, R12.H1_H1 ;  /* 0x3000000cff0c7230 */ /* 0x000fc40000004100 */
[C---:B------:R-:W-:Y:S01]  /*5b30*/  FFMA.FTZ R7, R46.reuse, R26, R7 ;  /* 0x0000001a2e077223 */ /* 0x040fe20000010007 */
[----:B------:R-:W-:Y:S02]  /*5b40*/  HADD2.F32 R14, -RZ, R14.H1_H1 ;  /* 0x3000000eff0e7230 */ /* 0x000fe40000004100 */
[C---:B------:R-:W-:Y:S01]  /*5b50*/  FFMA.FTZ R0, R46.reuse, R0, R45 ;  /* 0x000000002e007223 */ /* 0x040fe2000001002d */
[--C-:B----4-:R-:W-:Y:S02]  /*5b60*/  HADD2.F32 R24, -RZ, R16.reuse.H0_H0 ;  /* 0x20000010ff187230 */ /* 0x110fe40000004100 */
[C---:B------:R-:W-:Y:S01]  /*5b70*/  FFMA.FTZ R12, R46.reuse, R12, R47 ;  /* 0x0000000c2e0c7223 */ /* 0x040fe2000001002f */
[----:B------:R-:W-:Y:S02]  /*5b80*/  HADD2.F32 R25, -RZ, R16.H1_H1 ;  /* 0x30000010ff197230 */ /* 0x000fe40000004100 */
[----:B------:R-:W-:Y:S01]  /*5b90*/  FFMA.FTZ R13, R46, R13, R42 ;  /* 0x0000000d2e0d7223 */ /* 0x000fe2000001002a */
[----:B------:R-:W-:-:S02]  /*5ba0*/  HADD2.F32 R27, -RZ, R17.H0_H0 ;  /* 0x20000011ff1b7230 */ /* 0x000fc40000004100 */
[----:B------:R-:W-:Y:S01]  /*5bb0*/  FFMA.FTZ R14, R46, R14, R43 ;  /* 0x0000000e2e0e7223 */ /* 0x000fe2000001002b */
[----:B------:R-:W-:Y:S02]  /*5bc0*/  HADD2.F32 R16, -RZ, R17.H1_H1 ;  /* 0x30000011ff107230 */ /* 0x000fe40000004100 */
[--C-:B------:R-:W-:Y:S02]  /*5bd0*/  HADD2.F32 R26, -RZ, R18.reuse.H0_H0 ;  /* 0x20000012ff1a7230 */ /* 0x100fe40000004100 */
[----:B------:R-:W-:Y:S02]  /*5be0*/  HADD2.F32 R17, -RZ, R18.H1_H1 ;  /* 0x30000012ff117230 */ /* 0x000fe40000004100 */
[----:B------:R-:W-:Y:S02]  /*5bf0*/  HADD2.F32 R15, -RZ, R48.H0_H0 ;  /* 0x20000030ff0f7230 */ /* 0x000fe40000004100 */
[--C-:B------:R-:W-:Y:S02]  /*5c00*/  HADD2.F32 R29, -RZ, R19.reuse.H0_H0 ;  /* 0x20000013ff1d7230 */ /* 0x100fe40000004100 */
[----:B------:R-:W-:-:S02]  /*5c10*/  HADD2.F32 R18, -RZ, R19.H1_H1 ;  /* 0x30000013ff127230 */ /* 0x000fc40000004100 */
        /* <DEDUP_REMOVED lines=8> */
[----:B0-----:R-:W-:Y:S02]  /*5ca0*/  HADD2.F32 R15, -RZ, R30.H0_H0 ;  /* 0x2000001eff0f7230 */ /* 0x001fe40000004100 */
[----:B------:R-:W-:-:S02]  /*5cb0*/  HADD2.F32 R31, -RZ, R20.H0_H0 ;  /* 0x20000014ff1f7230 */ /* 0x000fc40000004100 */
[----:B------:R-:W-:Y:S02]  /*5cc0*/  HADD2.F32 R17, -RZ, R20.H1_H1 ;  /* 0x30000014ff117230 */ /* 0x000fe40000004100 */
        /* <DEDUP_REMOVED lines=11> */
[----:B------:R-:W-:Y:S01]  /*5d80*/  FFMA.FTZ R24, R15, R19, R14 ;  /* 0x000000130f187223 */ /* 0x000fe2000001000e */
[----:B------:R-:W-:Y:S02]  /*5d90*/  VIADD R39, R39, 0x10 ;  /* 0x0000001027277836 */ /* 0x000fe40000000000 */
[C---:B------:R-:W-:Y:S01]  /*5da0*/  FFMA.FTZ R25, R15.reuse, R25, R6 ;  /* 0x000000190f197223 */ /* 0x040fe20000010006 */
[----:B------:R-:W-:Y:S01]  /*5db0*/  FFMA.FTZ R0, R15, R18, R7 ;  /* 0x000000120f007223 */ /* 0x000fe20000010007 */
[----:B------:R-:W-:Y:S06]  /*5dc0*/  @!P1 BRA `(.L_x_3528) ;  /* 0xfffffff800b09947 */ /* 0x000fec000383ffff */
.L_x_3524:
[----:B------:R-:W-:Y:S05]  /*5dd0*/  BSYNC B1 ;  /* 0x0000000000017941 */ /* 0x000fea0003800000 */
.L_x_3523:
        /* <DEDUP_REMOVED lines=59> */
.L_x_3532:
[----:B------:R-:W-:Y:S05]  /*6190*/  BSYNC B2 ;  /* 0x0000000000027941 */ /* 0x000fea0003800000 */
.L_x_3531:
[----:B------:R-:W-:-:S07]  /*61a0*/  IADD3 R33, R33, 0x2, RZ ;  /* 0x0000000221217810 */ /* 0x000fce0007ffe0ff */
.L_x_3530:
[----:B------:R-:W-:Y:S05]  /*61b0*/  BSYNC B1 ;  /* 0x0000000000017941 */ /* 0x000fea0003800000 */
.L_x_3529:
[----:B------:R-:W-:-:S13]  /*61c0*/  LOP3.LUT P1, RZ, R20, 0xfffffffe, RZ, 0xc0, !PT ;  /* 0xfffffffe14ff7812 */ /* 0x000fda000782c0ff */
[----:B------:R-:W-:Y:S05]  /*61d0*/  @!P1 BRA `(.L_x_3522) ;  /* 0x0000000400c89947 */ /* 0x000fea0003800000 */
[----:B------:R-:W-:Y:S01]  /*61e0*/  LEA R4, R33, UR8, 0x1 ;  /* 0x0000000821047c11 */ /* 0x000fe2000f8e08ff */
[----:B------:R-:W-:Y:S02]  /*61f0*/  IMAD.U32 R5, RZ, RZ, UR42 ;  /* 0x0000002aff057e24 */ /* 0x000fe4000f8e00ff */
[----:B------:R-:W-:Y:S02]  /*6200*/  IMAD.MOV.U32 R12, RZ, RZ, RZ ;  /* 0x000000ffff0c7224 */ /* 0x000fe400078e00ff */
[----:B------:R-:W-:-:S05]  /*6210*/  IMAD R4, R5, -0x2, R4 ;  /* 0xfffffffe05047824 */ /* 0x000fca00078e0204 */
[----:B------:R-:W-:-:S07]  /*6220*/  IADD3 R13, R4, UR9, RZ ;  /* 0x00000009040d7c10 */ /* 0x000fce000fffe0ff */
.L_x_3537:
[----:B------:R-:W1:Y:S01]  /*6230*/  LDC R23, c[0x0][0x284] ;  /* 0x0000a100ff177b82 */ /* 0x000e620000000800 */
[----:B------:R-:W-:Y:S01]  /*6240*/  VIADD R22, R33, 0x2 ;  /* 0x0000000221167836 */ /* 0x000fe20000000000 */
        /* <DEDUP_REMOVED lines=52> */
.L_x_3534:
[----:B------:R-:W-:Y:S05]  /*6590*/  BSYNC B1 ;  /* 0x0000000000017941 */ /* 0x000fea0003800000 */
.L_x_3533:
        /* <DEDUP_REMOVED lines=49> */
.L_x_3536:
[----:B------:R-:W-:Y:S05]  /*68b0*/  BSYNC B1 ;  /* 0x0000000000017941 */ /* 0x000fea0003800000 */
.L_x_3535:
[----:B------:R-:W-:Y:S02]  /*68c0*/  VIADD R33, R33, 0x4 ;  /* 0x0000000421217836 */ /* 0x000fe40000000000 */
[----:B------:R-:W-:-:S03]  /*68d0*/  VIADD R12, R12, 0x8 ;  /* 0x000000080c0c7836 */ /* 0x000fc60000000000 */
[----:B------:R-:W-:-:S13]  /*68e0*/  ISETP.GE.AND P1, PT, R33, UR40, PT ;  /* 0x0000002821007c0c */ /* 0x000fda000bf26270 */
[----:B------:R-:W-:Y:S05]  /*68f0*/  @!P1 BRA `(.L_x_3537) ;  /* 0xfffffff8004c9947 */ /* 0x000fea000383ffff */
.L_x_3522:
[----:B------:R-:W-:Y:S05]  /*6900*/  BSYNC B0 ;  /* 0x0000000000007941 */ /* 0x000fea0003800000 */
.L_x_3521:
        /* <DEDUP_REMOVED lines=11> */
[----:B0-----:R-:W-:Y:S01]  /*69c0*/  MOV R6, UR4 ;  /* 0x0000000400067c02 */ /* 0x001fe20008000f00 */
[----:B------:R-:W-:Y:S02]  /*69d0*/  @UP0 ULDC.64 UR4, c[0x0][0x2e8] ;  /* 0x0000ba0000040ab9 */ /* 0x000fe40000000a00 */
[----:B------:R-:W-:Y:S01]  /*69e0*/  IMAD.U32 R5, RZ, RZ, UR5 ;  /* 0x00000005ff057e24 */ /* 0x000fe2000f8e00ff */
[----:B------:R-:W-:Y:S01]  /*69f0*/  UIMAD UR5, UR45, 0xe0, URZ ;  /* 0x000000e02d0578a4 */ /* 0x000fe2000f8e023f */
[----:B------:R-:W-:-:S03]  /*6a00*/  IMAD.U32 R4, RZ, RZ, UR4 ;  /* 0x00000004ff047e24 */ /* 0x000fc6000f8e00ff */
[----:B------:R-:W0:Y:S01]  /*6a10*/  @P2 LDC.64 R12, c[0x0][0x238] ;  /* 0x00008e00ff0c2b82 */ /* 0x000e220000000a00 */
[----:B------:R-:W-:Y:S01]  /*6a20*/  UIMAD UR4, UR6, 0xe0, URZ ;  /* 0x000000e0060478a4 */ /* 0x000fe2000f8e023f */
[----:B------:R-:W-:Y:S01]  /*6a30*/  @P3 IMAD R7, R6, 0xe0, R3 ;  /* 0x000000e006073824 */ /* 0x000fe200078e0203 */
[----:B------:R-:W-:Y:S02]  /*6a40*/  UIMAD UR5, UR44, UR7, UR5 ;  /* 0x000000072c0572a4 */ /* 0x000fe4000f8e0205 */
[----:B------:R-:W-:Y:S01]  /*6a50*/  UISETP.NE.AND UP0, UPT, UR7, URZ, UPT ;  /* 0x0000003f0700728c */ /* 0x000fe2000bf05270 */
[----:B------:R-:W-:-:S03]  /*6a60*/  @P3 IMAD.WIDE R4, R7, 0x2, R4 ;  /* 0x0000000207043825 */ /* 0x000fc600078e0204 */
[----:B------:R-:W-:-:S03]  /*6a70*/  USEL UR4, UR4, UR5, !UP0 ;  /* 0x0000000504047287 */ /* 0x000fc6000c000000 */
[----:B------:R-:W5:Y:S03]  /*6a80*/  @P3 LDG.E.128 R4, desc[UR36][R4.64] ;  /* 0x0000002404043981 */ /* 0x000f66000c1e1d00 */
[----:B------:R-:W-:-:S05]  /*6a90*/  IADD3 R19, R3, UR4, RZ ;  /* 0x0000000403137c10 */ /* 0x000fca000fffe0ff */
        /* <DEDUP_REMOVED lines=8> */
[----:B------:R-:W-:Y:S01]  /*6b20*/  IMAD.U32 R17, RZ, RZ, UR4 ;  /* 0x00000004ff117e24 */ /* 0x000fe2000f8e00ff */
[----:B------:R-:W-:Y:S01]  /*6b30*/  IADD3 R32, P1, R32, UR4, RZ ;  /* 0x0000000420207c10 */ /* 0x000fe2000ff3e0ff */
        /* <DEDUP_REMOVED lines=22> */
[----:B------:R-:W-:Y:S01]  /*6ca0*/  I2F.S8 R21, R21 ;  /* 0x0000001500157306 */ /* 0x000fe20000001400 */
[-C--:B---3--:R-:W-:Y:S01]  /*6cb0*/  FMUL.FTZ R23, R20, R15.reuse ;  /* 0x0000000f14177220 */ /* 0x088fe20000410000 */
[----:B-1----:R-:W-:-:S06]  /*6cc0*/  FMUL.FTZ R20, R19, R15 ;  /* 0x0000000f13147220 */ /* 0x002fcc0000410000 */
[----:B------:R-:W1:Y:S08]  /*6cd0*/  I2F.S16 R22, R22 ;  /* 0x0000001600167306 */ /* 0x000e700000101400 */
[----:B------:R2:W3:Y:S01]  /*6ce0*/  I2F.S8 R18, R32 ;  /* 0x0000002000127306 */ /* 0x0004e20000001400 */
[----:B-1----:R-:W-:-:S07]  /*6cf0*/  FMUL.FTZ R33, R22, R15 ;  /* 0x0000000f16217220 */ /* 0x002fce0000410000 */
[----:B------:R-:W1:Y:S01]  /*6d00*/  I2F.S16 R12, R12 ;  /* 0x0000000c000c7306 */ /* 0x000e620000101400 */
[-C--:B--2---:R-:W-:Y:S01]  /*6d10*/  FMUL.FTZ R32, R21, R15.reuse ;  /* 0x0000000f15207220 */ /* 0x084fe20000410000 */
[----:B---3--:R-:W-:-:S06]  /*6d20*/  FMUL.FTZ R18, R18, R15 ;  /* 0x0000000f12127220 */ /* 0x008fcc0000410000 */
[----:B------:R-:W2:Y:S01]  /*6d30*/  I2F.S16 R14, R14 ;  /* 0x0000000e000e7306 */ /* 0x000ea20000101400 */
[----:B-1----:R-:W-:-:S07]  /*6d40*/  FMUL.FTZ R19, R12, R15 ;  /* 0x0000000f0c137220 */ /* 0x002fce0000410000 */
[----:B------:R-:W1:Y:S01]  /*6d50*/  I2F.S16 R13, R13 ;  /* 0x0000000d000d7306 */ /* 0x000e620000101400 */
[----:B------:R-:W-:Y:S01]  /*6d60*/  F2FP.F16.F32.PACK_AB R12, R19, R18 ;  /* 0x00000012130c723e */ /* 0x000fe200000000ff */
[----:B--2---:R-:W-:-:S05]  /*6d70*/  FMUL.FTZ R22, R14, R15 ;  /* 0x0000000f0e167220 */ /* 0x004fca0000410000 */
[----:B------:R-:W-:Y:S01]  /*6d80*/  F2FP.F16.F32.PACK_AB R14, R22, R23 ;  /* 0x00000017160e723e */ /* 0x000fe200000000ff */
[----:B-1----:R-:W-:Y:S01]  /*6d90*/  FMUL.FTZ R21, R13, R15 ;  /* 0x0000000f0d157220 */ /* 0x002fe20000410000 */
[----:B------:R-:W-:-:S04]  /*6da0*/  F2FP.F16.F32.PACK_AB R15, R33, R32 ;  /* 0x00000020210f723e */ /* 0x000fc800000000ff */
[----:B------:R-:W-:-:S07]  /*6db0*/  F2FP.F16.F32.PACK_AB R13, R21, R20 ;  /* 0x00000014150d723e */ /* 0x000fce00000000ff */
.L_x_3540:
[----:B-----5:R-:W-:Y:S01]  /*6dc0*/  HFMA2.MMA R8, R12, 1, 1, R8 ;  /* 0x3c003c000c087835 */ /* 0x020fe20000000008 */
[----:B------:R-:W-:Y:S01]  /*6dd0*/  HADD2 R9, R13, R9 ;  /* 0x000000090d097230 */ /* 0x000fe20000000000 */
[----:B------:R-:W-:Y:S01]  /*6de0*/  HFMA2.MMA R10, R14, 1, 1, R10 ;  /* 0x3c003c000e0a7835 */ /* 0x000fe2000000000a */
[----:B------:R-:W-:Y:S02]  /*6df0*/  HADD2 R11, R15, R11 ;  /* 0x0000000b0f0b7230 */ /* 0x000fe40000000000 */
[----:B0-----:R-:W-:Y:S02]  /*6e00*/  HADD2.F32 R34, -RZ, R34.H0_H0 ;  /* 0x20000022ff227230 */ /* 0x001fe40000004100 */
        /* <DEDUP_REMOVED lines=21> */
.L_x_3539:
[----:B------:R-:W-:Y:S05]  /*6f60*/  BSYNC B0 ;  /* 0x0000000000007941 */ /* 0x000fea0003800000 */
.L_x_3538:
        /* <DEDUP_REMOVED lines=10> */
[----:B0-----:R-:W-:Y:S02]  /*7010*/  F2FP.F16.F32.PACK_AB R6, R24, R27 ;  /* 0x0000001b1806723e */ /* 0x001fe400000000ff */
[----:B------:R-:W-:-:S05]  /*7020*/  F2FP.F16.F32.PACK_AB R7, R0, R25 ;  /* 0x000000190007723e */ /* 0x000fca00000000ff */
[----:B------:R1:W-:Y:S02]  /*7030*/  STS.128 [R28+-0x1c0], R4 ;  /* 0xfffe40041c007388 */ /* 0x0003e40000000c00 */
.L_x_3542:
[----:B------:R-:W-:Y:S05]  /*7040*/  WARPSYNC.ALL ;  /* 0x0000000000007948 */ /* 0x000fea0003800000 */
[----:B------:R-:W-:Y:S06]  /*7050*/  BAR.SYNC.DEFER_BLOCKING 0x0 ;  /* 0x0000000000007b1d */ /* 0x000fec0000010000 */
[----:B------:R-:W-:Y:S04]  /*7060*/  BSSY B0, `(.L_x_3543) ;  /* 0x0000013000007945 */ /* 0x000fe80003800000 */
[----:B------:R-:W-:Y:S05]  /*7070*/  @P2 BRA `(.L_x_3544) ;  /* 0x0000000000442947 */ /* 0x000fea0003800000 */
[----:B01----:R-:W0:Y:S02]  /*7080*/  LDS.128 R4, [R28] ;  /* 0x000000001c047984 */ /* 0x003e240000000c00 */
[--C-:B0----5:R-:W-:Y:S02]  /*7090*/  HADD2.F32 R8, -RZ, R4.reuse.H0_H0 ;  /* 0x20000004ff087230 */ /* 0x121fe40000004100 */
        /* <DEDUP_REMOVED lines=15> */
.L_x_3544:
[----:B------:R-:W-:Y:S05]  /*7190*/  BSYNC B0 ;  /* 0x0000000000007941 */ /* 0x000fea0003800000 */
.L_x_3543:
[----:B------:R-:W-:Y:S06]  /*71a0*/  BAR.SYNC.DEFER_BLOCKING 0x0 ;  /* 0x0000000000007b1d */ /* 0x000fec0000010000 */
.L_x_3541:
[----:B------:R-:W-:-:S05]  /*71b0*/  VIADD R2, R2, 0x1f ;  /* 0x0000001f02027836 */ /* 0x000fca0000000000 */
[----:B------:R-:W-:-:S13]  /*71c0*/  ISETP.GT.U32.OR P0, PT, R2, 0x3e, P0 ;  /* 0x0000003e0200780c */ /* 0x000fda0000704470 */
[----:B------:R-:W-:Y:S05]  /*71d0*/  @P0 EXIT ;  /* 0x000000000000094d */ /* 0x000fea0003800000 */
[----:B------:R-:W2:Y:S02]  /*71e0*/  LDC R2, c[0x0][0x308] ;  /* 0x0000c200ff027b82 */ /* 0x000ea40000000800 */
[----:B--2---:R-:W-:-:S13]  /*71f0*/  ISETP.NE.AND P0, PT, R2, 0x2, PT ;  /* 0x000000020200780c */ /* 0x004fda0003f05270 */
[----:B------:R-:W-:Y:S05]  /*7200*/  @!P0 BRA `(.L_x_3545) ;  /* 0x0000000000348947 */ /* 0x000fea0003800000 */
[----:B-1----:R-:W1:Y:S01]  /*7210*/  LDC.64 R4, c[0x0][0x210] ;  /* 0x00008400ff047b82 */ /* 0x002e620000000a00 */
[----:B------:R-:W-:Y:S02]  /*7220*/  MOV R2, UR6 ;  /* 0x0000000600027c02 */ /* 0x000fe40008000f00 */
        /* <DEDUP_REMOVED lines=11> */
.L_x_3545:
[----:B-1----:R-:W1:Y:S01]  /*72e0*/  LDC.64 R4, c[0x0][0x300] ;  /* 0x0000c000ff047b82 */ /* 0x002e620000000a00 */
        /* <DEDUP_REMOVED lines=23> */
[----:B------:R-:W-:-:S02]  /*7460*/  PRMT R5, R5, 0x7710, RZ ;  /* 0x0000771005057816 */ /* 0x000fc400000000ff */
[----:B------:R-:W-:Y:S02]  /*7470*/  SHF.L.U64.HI R4, R8, 0x10, RZ ;  /* 0x0000001008047819 */ /* 0x000fe400000102ff */
[----:B--2---:R-:W-:Y:S01]  /*7480*/  PRMT R31, R31, 0x8880, RZ ;  /* 0x000088801f1f7816 */ /* 0x004fe200000000ff */
[----:B------:R-:W2:Y:S01]  /*7490*/  F2I.S8.NTZ R24, R24 ;  /* 0x0000001800187305 */ /* 0x000ea20000202100 */
[----:B0-----:R-:W-:-:S04]  /*74a0*/  LOP3.LUT R7, R5, 0xff, RZ, 0xc0, !PT ;  /* 0x000000ff05077812 */ /* 0x001fc800078ec0ff */
[----:B------:R-:W-:Y:S02]  /*74b0*/  SHF.L.U64.HI R5, R7, 0x18, RZ ;  /* 0x0000001807057819 */ /* 0x000fe400000102ff */
[----:B-1----:R-:W-:Y:S01]  /*74c0*/  PRMT R27, R27, 0x8880, RZ ;  /* 0x000088801b1b7816 */ /* 0x002fe200000000ff */
[----:B------:R-:W0:Y:S01]  /*74d0*/  F2I.S8.NTZ R25, R25 ;  /* 0x0000001900197305 */ /* 0x000e220000202100 */
[----:B------:R-:W-:Y:S01]  /*74e0*/  LOP3.LUT R5, R5, R4, R10, 0xfe, !PT ;  /* 0x0000000405057212 */ /* 0x000fe200078efe0a */
[----:B------:R-:W-:Y:S01]  /*74f0*/  IMAD.U32 R10, RZ, RZ, UR6 ;  /* 0x00000006ff0a7e24 */ /* 0x000fe2000f8e00ff */
[----:B------:R-:W-:Y:S01]  /*7500*/  PRMT R2, R27, 0x7710, RZ ;  /* 0x000077101b027816 */ /* 0x000fe200000000ff */
[----:B------:R-:W-:Y:S02]  /*7510*/  IMAD.U32 R4, R8, 0x10000, RZ ;  /* 0x0001000008047824 */ /* 0x000fe400078e00ff */
[----:B------:R-:W-:Y:S01]  /*7520*/  IMAD R8, R10, 0xe0, R3 ;  /* 0x000000e00a087824 */ /* 0x000fe200078e0203 */
[----:B--2---:R-:W-:Y:S01]  /*7530*/  PRMT R24, R24, 0x8880, RZ ;  /* 0x0000888018187816 */ /* 0x004fe200000000ff */
[----:B------:R1:W2:Y:S01]  /*7540*/  F2I.S8.NTZ R6, R0 ;  /* 0x0000000000067305 */ /* 0x0002a20000202100 */
[----:B------:R-:W-:-:S04]  /*7550*/  LOP3.LUT R2, R2, 0xff, RZ, 0xc0, !PT ;  /* 0x000000ff02027812 */ /* 0x000fc800078ec0ff */
[----:B------:R-:W-:Y:S02]  /*7560*/  LOP3.LUT R5, R2, 0xffffff00, R5, 0xf8, !PT ;  /* 0xffffff0002057812 */ /* 0x000fe400078ef805 */
[----:B0-----:R-:W-:Y:S02]  /*7570*/  PRMT R25, R25, 0x8880, RZ ;  /* 0x0000888019197816 */ /* 0x001fe400000000ff */
[----:B-1----:R-:W-:-:S04]  /*7580*/  PRMT R0, R31, 0x7710, RZ ;  /* 0x000077101f007816 */ /* 0x002fc800000000ff */
[----:B------:R-:W-:Y:S02]  /*7590*/  PRMT R9, R0, 0x6540, R9 ;  /* 0x0000654000097816 */ /* 0x000fe40000000009 */
[----:B------:R-:W-:Y:S02]  /*75a0*/  PRMT R0, R24, 0x7710, RZ ;  /* 0x0000771018007816 */ /* 0x000fe400000000ff */
[----:B--2---:R-:W-:Y:S02]  /*75b0*/  PRMT R6, R6, 0x8880, RZ ;  /* 0x0000888006067816 */ /* 0x004fe400000000ff */
[----:B------:R-:W-:Y:S02]  /*75c0*/  PRMT R2, R0, 0x7604, RZ ;  /* 0x0000760400027816 */ /* 0x000fe400000000ff */
        /* <DEDUP_REMOVED lines=12> */
.L_x_3502:
[----:B------:R-:W-:Y:S01]  /*7690*/  MOV R12, 0x10 ;  /* 0x00000010000c7802 */ /* 0x000fe20000000f00 */
[----:B------:R-:W-:Y:S02]  /*76a0*/  IMAD.MOV.U32 R11, RZ, RZ, 0x1f ;  /* 0x0000001fff0b7424 */ /* 0x000fe400078e00ff */
[----:B------:R-:W-:-:S07]  /*76b0*/  IMAD.MOV.U32 R15, RZ, RZ, -0x1 ;  /* 0xffffffffff0f7424 */ /* 0x000fce00078e00ff */
[----:B-1----:R-:W-:Y:S05]  /*76c0*/  WARPSYNC.COLLECTIVE R15, `(.L_x_3546) ;  /* 0x000000000f087348 */ /* 0x002fea0003c00000 */
[----:B------:R0:W2:Y:S02]  /*76d0*/  SHFL.BFLY P6, R14, R13, R12, R11 ;  /* 0x0c00000c0d0e7389 */ /* 0x0000a400000c000b */
[----:B012---:R-:W-:Y:S01]  /*76e0*/  ENDCOLLECTIVE ;  /* 0x000000000000791b */ /* 0x007fe20003800000 */
.L_x_3546:
[----:B------:R-:W-:Y:S02]  /*76f0*/  IMAD.MOV.U32 R12, RZ, RZ, 0x8 ;  /* 0x00000008ff0c7424 */ /* 0x000fe400078e00ff */
[----:B------:R-:W-:-:S05]  /*7700*/  FADD.FTZ R0, R13, R14 ;  /* 0x0000000e0d007221 */ /* 0x000fca0000010000 */
[----:B------:R-:W-:-:S07]  /*7710*/  MOV R13, R0 ;  /* 0x00000000000d7202 */ /* 0x000fce0000000f00 */
[----:B------:R-:W-:Y:S05]  /*7720*/  WARPSYNC.COLLECTIVE R15, `(.L_x_3547) ;  /* 0x000000000f087348 */ /* 0x000fea0003c00000 */
[----:B------:R0:W1:Y:S02]  /*7730*/  SHFL.BFLY P6, R14, R13, R12, R11 ;  /* 0x0c00000c0d0e7389 */ /* 0x00006400000c000b */
[----:B01----:R-:W-:Y:S01]  /*7740*/  ENDCOLLECTIVE ;  /* 0x000000000000791b */ /* 0x003fe20003800000 */
.L_x_3547:
[----:B------:R-:W-:Y:S01]  /*7750*/  MOV R12, 0x4 ;  /* 0x00000004000c7802 */ /* 0x000fe20000000f00 */
[----:B------:R-:W-:-:S04]  /*7760*/  FADD.FTZ R3, R0, R14 ;  /* 0x0000000e00037221 */ /* 0x000fc80000010000 */
[----:B------:R-:W-:-:S07]  /*7770*/  IMAD.MOV.U32 R13, RZ, RZ, R3 ;  /* 0x000000ffff0d7224 */ /* 0x000fce00078e0003 */
[----:B------:R-:W-:Y:S05]  /*7780*/  WARPSYNC.COLLECTIVE R15, `(.L_x_3548) ;  /* 0x000000000f087348 */ /* 0x000fea0003c00000 */
[----:B------:R0:W1:Y:S02]  /*7790*/  SHFL.BFLY P6, R14, R13, R12, R11 ;  /* 0x0c00000c0d0e7389 */ /* 0x00006400000c000b */
[----:B01----:R-:W-:Y:S01]  /*77a0*/  ENDCOLLECTIVE ;  /* 0x000000000000791b */ /* 0x003fe20003800000 */
.L_x_3548:
[----:B------:R-:W-:Y:S02]  /*77b0*/  IMAD.MOV.U32 R12, RZ, RZ, 0x2 ;  /* 0x00000002ff0c7424 */ /* 0x000fe400078e00ff */
[----:B------:R-:W-:-:S04]  /*77c0*/  FADD.FTZ R4, R3, R14 ;  /* 0x0000000e03047221 */ /* 0x000fc80000010000 */
[----:B------:R-:W-:-:S07]  /*77d0*/  IMAD.MOV.U32 R13, RZ, RZ, R4 ;  /* 0x000000ffff0d7224 */ /* 0x000fce00078e0004 */
[----:B------:R-:W-:Y:S05]  /*77e0*/  WARPSYNC.COLLECTIVE R15, `(.L_x_3549) ;  /* 0x000000000f087348 */ /* 0x000fea0003c00000 */
[----:B------:R0:W1:Y:S02]  /*77f0*/  SHFL.BFLY P6, R14, R13, R12, R11 ;  /* 0x0c00000c0d0e7389 */ /* 0x00006400000c000b */
[----:B01----:R-:W-:Y:S01]  /*7800*/  ENDCOLLECTIVE ;  /* 0x000000000000791b */ /* 0x003fe20003800000 */
.L_x_3549:
[----:B------:R-:W-:Y:S02]  /*7810*/  IMAD.MOV.U32 R12, RZ, RZ, 0x1 ;  /* 0x00000001ff0c7424 */ /* 0x000fe400078e00ff */
[----:B------:R-:W-:-:S05]  /*7820*/  FADD.FTZ R5, R4, R14 ;  /* 0x0000000e04057221 */ /* 0x000fca0000010000 */
[----:B------:R-:W-:-:S07]  /*7830*/  MOV R13, R5 ;  /* 0x00000005000d7202 */ /* 0x000fce0000000f00 */
[----:B------:R-:W-:Y:S05]  /*7840*/  WARPSYNC.COLLECTIVE R15, `(.L_x_3550) ;  /* 0x000000000f087348 */ /* 0x000fea0003c00000 */
[----:B------:R0:W1:Y:S02]  /*7850*/  SHFL.BFLY P6, R14, R13, R12, R11 ;  /* 0x0c00000c0d0e7389 */ /* 0x00006400000c000b */
[----:B01----:R-:W-:Y:S01]  /*7860*/  ENDCOLLECTIVE ;  /* 0x000000000000791b */ /* 0x003fe20003800000 */
.L_x_3550:
[----:B------:R-:W-:Y:S05]  /*7870*/  BRA `(.L_x_3551) ;  /* 0xffffffac00c47947 */ /* 0x000fea000383ffff */
.L_x_3506:
[----:B------:R-:W-:Y:S01]  /*7880*/  BSSY B1, `(.L_x_3552) ;  /* 0x0000007000017945 */ /* 0x000fe20003800000 */
[----:B------:R-:W-:Y:S01]  /*7890*/  IMAD.MOV.U32 R12, RZ, RZ, 0x2 ;  /* 0x00000002ff0c7424 */ /* 0x000fe200078e00ff */
[----:B------:R-:W-:Y:S01]  /*78a0*/  MOV R11, 0x1f ;  /* 0x0000001f000b7802 */ /* 0x000fe20000000f00 */
[----:B------:R-:W-:-:S07]  /*78b0*/  IMAD.MOV.U32 R15, RZ, RZ, -0x1 ;  /* 0xffffffffff0f7424 */ /* 0x000fce00078e00ff */
[----:B------:R-:W-:Y:S05]  /*78c0*/  WARPSYNC.COLLECTIVE R15, `(.L_x_3553) ;  /* 0x000000000f087348 */ /* 0x000fea0003c00000 */
[----:B------:R0:W1:Y:S02]  /*78d0*/  SHFL.BFLY P6, R14, R13, R12, R11 ;  /* 0x0c00000c0d0e7389 */ /* 0x00006400000c000b */
[----:B01----:R-:W-:Y:S01]  /*78e0*/  ENDCOLLECTIVE ;  /* 0x000000000000791b */ /* 0x003fe20003800000 */
.L_x_3553:
[----:B------:R-:W-:Y:S05]  /*78f0*/  BSYNC B1 ;  /* 0x0000000000017941 */ /* 0x000fea0003800000 */
.L_x_3552:
[----:B------:R-:W-:Y:S01]  /*7900*/  HFMA2.MMA R11, -RZ, RZ, 0, 1.847743988037109375e-06 ;  /* 0x0000001fff0b7435 */ /* 0x000fe200000001ff */
[----:B------:R-:W-:Y:S01]  /*7910*/  FADD.FTZ R13, R13, R14 ;  /* 0x0000000e0d0d7221 */ /* 0x000fe20000010000 */
[----:B------:R-:W-:Y:S02]  /*7920*/  IMAD.MOV.U32 R12, RZ, RZ, 0x1 ;  /* 0x00000001ff0c7424 */ /* 0x000fe400078e00ff */
[----:B------:R-:W-:-:S07]  /*7930*/  IMAD.MOV.U32 R15, RZ, RZ, -0x1 ;  /* 0xffffffffff0f7424 */ /* 0x000fce00078e00ff */
[----:B------:R-:W-:Y:S05]  /*7940*/  WARPSYNC.COLLECTIVE R15, `(.L_x_3554) ;  /* 0x000000000f087348 */ /* 0x000fea0003c00000 */
[----:B------:R0:W1:Y:S02]  /*7950*/  SHFL.BFLY P6, R14, R13, R12, R11 ;  /* 0x0c00000c0d0e7389 */ /* 0x00006400000c000b */
[----:B01----:R-:W-:Y:S01]  /*7960*/  ENDCOLLECTIVE ;  /* 0x000000000000791b */ /* 0x003fe20003800000 */
.L_x_3554:
[----:B------:R-:W-:Y:S05]  /*7970*/  BRA `(.L_x_3555) ;  /* 0xffffffcc00287947 */ /* 0x000fea000383ffff */
.L_x_3510:
[----:B------:R-:W-:Y:S01]  /*7980*/  BSSY B0, `(.L_x_3556) ;  /* 0x0000008000007945 */ /* 0x000fe20003800000 */
[----:B0-----:R-:W-:Y:S01]  /*7990*/  IMAD.MOV.U32 R13, RZ, RZ, R82 ;  /* 0x000000ffff0d7224 */ /* 0x001fe200078e0052 */
[----:B------:R-:W-:Y:S01]  /*79a0*/  MOV R12, 0x10 ;  /* 0x00000010000c7802 */ /* 0x000fe20000000f00 */
[----:B-1----:R-:W-:Y:S02]  /*79b0*/  IMAD.MOV.U32 R11, RZ, RZ, 0x1f ;  /* 0x0000001fff0b7424 */ /* 0x002fe400078e00ff */
[----:B------:R-:W-:-:S07]  /*79c0*/  IMAD.MOV.U32 R15, RZ, RZ, -0x1 ;  /* 0xffffffffff0f7424 */ /* 0x000fce00078e00ff */
[----:B---3--:R-:W-:Y:S05]  /*79d0*/  WARPSYNC.COLLECTIVE R15, `(.L_x_3557) ;  /* 0x000000000f087348 */ /* 0x008fea0003c00000 */
[----:B------:R0:W1:Y:S02]  /*79e0*/  SHFL.BFLY P6, R14, R13, R12, R11 ;  /* 0x0c00000c0d0e7389 */ /* 0x00006400000c000b */
[----:B01-3--:R-:W-:Y:S01]  /*79f0*/  ENDCOLLECTIVE ;  /* 0x000000000000791b */ /* 0x00bfe20003800000 */
.L_x_3557:
[----:B------:R-:W-:Y:S05]  /*7a00*/  BSYNC B0 ;  /* 0x0000000000007941 */ /* 0x000fea0003800000 */
.L_x_3556:
[----:B------:R-:W-:Y:S01]  /*7a10*/  HFMA2.MMA R12, -RZ, RZ, 0, 4.76837158203125e-07 ;  /* 0x00000008ff0c7435 */ /* 0x000fe200000001ff */
[----:B------:R-:W-:Y:S01]  /*7a20*/  FMNMX.FTZ R13, R14, R82, !PT ;  /* 0x000000520e0d7209 */ /* 0x000fe20007810000 */
[----:B------:R-:W-:Y:S02]  /*7a30*/  IMAD.MOV.U32 R11, RZ, RZ, 0x1f ;  /* 0x0000001fff0b7424 */ /* 0x000fe400078e00ff */
[----:B------:R-:W-:-:S07]  /*7a40*/  IMAD.MOV.U32 R15, RZ, RZ, -0x1 ;  /* 0xffffffffff0f7424 */ /* 0x000fce00078e00ff */
[----:B------:R-:W-:Y:S05]  /*7a50*/  WARPSYNC.COLLECTIVE R15, `(.L_x_3558) ;  /* 0x000000000f087348 */ /* 0x000fea0003c00000 */
[----:B------:R0:W1:Y:S02]  /*7a60*/  SHFL.BFLY P6, R14, R13, R12, R11 ;  /* 0x0c00000c0d0e7389 */ /* 0x00006400000c000b */
[----:B01----:R-:W-:Y:S01]  /*7a70*/  ENDCOLLECTIVE ;  /* 0x000000000000791b */ /* 0x003fe20003800000 */
.L_x_3558:
[----:B------:R-:W-:Y:S01]  /*7a80*/  IMAD.MOV.U32 R12, RZ, RZ, 0x4 ;  /* 0x00000004ff0c7424 */ /* 0x000fe200078e00ff */
[----:B------:R-:W-:-:S04]  /*7a90*/  FMNMX.FTZ R3, R13, R14, !PT ;  /* 0x0000000e0d037209 */ /* 0x000fc80007810000 */
[----:B------:R-:W-:-:S07]  /*7aa0*/  MOV R13, R3 ;  /* 0x00000003000d7202 */ /* 0x000fce0000000f00 */
[----:B------:R-:W-:Y:S05]  /*7ab0*/  WARPSYNC.COLLECTIVE R15, `(.L_x_3559) ;  /* 0x000000000f087348 */ /* 0x000fea0003c00000 */
[----:B------:R0:W1:Y:S02]  /*7ac0*/  SHFL.BFLY P6, R14, R13, R12, R11 ;  /* 0x0c00000c0d0e7389 */ /* 0x00006400000c000b */
[----:B01----:R-:W-:Y:S01]  /*7ad0*/  ENDCOLLECTIVE ;  /* 0x000000000000791b */ /* 0x003fe20003800000 */
.L_x_3559:
[----:B------:R-:W-:Y:S05]  /*7ae0*/  BRA `(.L_x_3560) ;  /* 0xffffffcc00a07947 */ /* 0x000fea000383ffff */
.L_x_3561:
        /* <DEDUP_REMOVED lines=9> */
.L_x_4255:


//--------------------- .text._ZN4mmha33masked_multihead_attention_kernelIfLi224ELi256ELi1ELi64ELi256ELb0ELb1EEEv26Multihead_attention_paramsIT_XT5_EE --------------------------
	.section	.text._ZN4mmha33masked_multihead_attention_kernelIfLi224ELi256ELi1ELi64ELi256ELb0ELb1EEEv26Multihead_attention_paramsIT_XT5_EE,"ax",@progbits
	.align	128
        .global         _ZN4mmha33masked_multihead_attention_kernelIfLi224ELi256ELi1ELi64ELi256ELb0ELb1EEEv26Multihead_attention_paramsIT_XT5_EE
        .type           _ZN4mmha33masked_multihead_attention_kernelIfLi224ELi256ELi1ELi64ELi256ELb0ELb1EEEv26Multihead_attention_paramsIT_XT5_EE,@function
        .size           _ZN4mmha33masked_multihead_attention_kernelIfLi224ELi256ELi1ELi64ELi256ELb0ELb1EEEv26Multihead_attention_paramsIT_XT5_EE,(.L_x_4256 - _ZN4mmha33masked_multihead_attention_kernelIfLi224ELi256ELi1ELi64ELi256ELb0ELb1EEEv26Multihead_attention_paramsIT_XT5_EE)
        .other          _ZN4mmha33masked_multihead_attention_kernelIfLi224ELi256ELi1ELi64ELi256ELb0ELb1EEEv26Multihead_attention_paramsIT_XT5_EE,@"STO_CUDA_ENTRY STV_DEFAULT"
_ZN4mmha33masked_multihead_attention_kernelIfLi224ELi256ELi1ELi64ELi256ELb0ELb1EEEv26Multihead_attention_paramsIT_XT5_EE:
.text._ZN4mmha33masked_multihead_attention_kernelIfLi224ELi256ELi1ELi64ELi256ELb0ELb1EEEv26Multihead_attention_paramsIT_XT5_EE:
        /* <DEDUP_REMOVED lines=15> */
.L_x_3562:
        /* <DEDUP_REMOVED lines=58> */
[----:B------:R-:W1:Y:S01]  /*0490*/  LDC R0, c[0x0][0x308] ;  /* 0x0000c200ff007b82 */ /* 0x000e620000000800 */
        /* <DEDUP_REMOVED lines=39> */
[----:B------:R-:W-:Y:S02]  /*0710*/  ISETP.NE.AND P2, PT, R0, 0x2, PT ;  /* 0x000000020000780c */ /* 0x000fe40003f45270 */
[----:B------:R-:W-:Y:S02]  /*0720*/  @P0 CS2R R16, SRZ ;  /* 0x0000000000100805 */ /* 0x000fe4000001ff00 */
[----:B------:R-:W-:Y:S02]  /*0730*/  @P0 CS2R R18, SRZ ;  /* 0x0000000000120805 */ /* 0x000fe4000001ff00 */
[----:B---3--:R-:W-:Y:S01]  /*0740*/  @P1 R2UR UR38, R2 ;  /* 0x00000000022612ca */ /* 0x008fe200000e0000 */
[----:B------:R-:W-:-:S14]  /*0750*/  @P0 BRA `(.L_x_3564) ;  /* 0x00000000005c0947 */ /* 0x000fdc0003800000 */
[----:B------:R-:W0:Y:S02]  /*0760*/  LDC R0, c[0x0][0x308] ;  /* 0x0000c200ff007b82 */ /* 0x000e240000000800 */
        /* <DEDUP_REMOVED lines=22> */
.L_x_3564:
[----:B------:R-:W-:Y:S05]  /*08d0*/  BSYNC B0 ;  /* 0x0000000000007941 */ /* 0x000fea0003800000 */
.L_x_3563:
[----:B------:R-:W-:Y:S04]  /*08e0*/  BSSY B0, `(.L_x_3565) ;  /* 0x000001c000007945 */ /* 0x000fe80003800000 */
[----:B------:R-:W-:Y:S05]  /*08f0*/  @!P2 BRA `(.L_x_3566) ;  /* 0x000000000020a947 */ /* 0x000fea0003800000 */
[----:B------:R-:W-:Y:S02]  /*0900*/  ISETP.GT.AND P0, PT, R22, 0x37, PT ;  /* 0x000000371600780c */ /* 0x000fe40003f04270 */
[----:B------:R-:W-:Y:S02]  /*0910*/  CS2R R24, SRZ ;  /* 0x0000000000187805 */ /* 0x000fe4000001ff00 */
[----:B------:R-:W-:-:S09]  /*0920*/  CS2R R26, SRZ ;  /* 0x00000000001a7805 */ /* 0x000fd2000001ff00 */
[----:B------:R-:W-:Y:S05]  /*0930*/  @P0 BRA `(.L_x_3567) ;  /* 0x0000000000580947 */ /* 0x000fea0003800000 */
[----:B------:R-:W0:Y:S02]  /*0940*/  LDC.64 R2, c[0x0][0x228] ;  /* 0x00008a00ff027b82 */ /* 0x000e240000000a00 */
[----:B0-----:R-:W-:-:S05]  /*0950*/  IMAD.WIDE R2, R9, 0x4, R2 ;  /* 0x0000000409027825 */ /* 0x001fca00078e0202 */
[----:B------:R0:W5:Y:S01]  /*0960*/  LDG.E.128 R24, desc[UR36][R2.64] ;  /* 0x0000002402187981 */ /* 0x000162000c1e1d00 */
[----:B------:R-:W-:Y:S05]  /*0970*/  BRA `(.L_x_3567) ;  /* 0x0000000000487947 */ /* 0x000fea0003800000 */
.L_x_3566:
[----:B------:R-:W-:Y:S02]  /*0980*/  ULDC.64 UR4, c[0x0][0x228] ;  /* 0x00008a0000047ab9 */ /* 0x000fe40000000a00 */
[----:B------:R-:W-:-:S04]  /*0990*/  IADD3 R2, P0, R9, UR4, RZ ;  /* 0x0000000409027c10 */ /* 0x000fc8000ff1e0ff */
[----:B------:R-:W-:Y:S01]  /*09a0*/  LEA.HI.X.SX32 R3, R9, UR5, 0x1, P0 ;  /* 0x0000000509037c11 */ /* 0x000fe200080f0eff */
[----:B------:R-:W0:Y:S04]  /*09b0*/  LDC.64 R4, c[0x0][0x2f8] ;  /* 0x0000be00ff047b82 */ /* 0x000e280000000a00 */
[----:B------:R-:W2:Y:S04]  /*09c0*/  LDG.E R2, desc[UR36][R2.64] ;  /* 0x0000002402027981 */ /* 0x000ea8000c1e1900 */
[----:B0-----:R-:W3:Y:S01]  /*09d0*/  LDG.E R5, desc[UR36][R4.64+0x4] ;  /* 0x0000042404057981 */ /* 0x001ee2000c1e1900 */
[----:B--2---:R-:W-:Y:S01]  /*09e0*/  PRMT R0, R2, 0x9910, RZ ;  /* 0x0000991002007816 */ /* 0x004fe200000000ff */
[----:B------:R-:W3:Y:S01]  /*09f0*/  I2F.S8 R8, R2 ;  /* 0x0000000200087306 */ /* 0x000ee20000001400 */
[----:B------:R-:W-:-:S02]  /*0a00*/  SHF.R.U32.HI R6, RZ, 0x10, R2 ;  /* 0x00000010ff067819 */ /* 0x000fc40000011602 */
[----:B------:R-:W-:Y:S02]  /*0a10*/  SHF.R.U32.HI R7, RZ, 0x18, R2 ;  /* 0x00000018ff077819 */ /* 0x000fe40000011602 */
[----:B------:R-:W-:-:S03]  /*0a20*/  SHF.R.S32.HI R0, RZ, 0x8, R0 ;  /* 0x00000008ff007819 */ /* 0x000fc60000011400 */
[----:B------:R-:W0:Y:S08]  /*0a30*/  I2F.S8 R6, R6 ;  /* 0x0000000600067306 */ /* 0x000e300000001400 */
[----:B------:R-:W1:Y:S01]  /*0a40*/  I2F.S8 R7, R7 ;  /* 0x0000000700077306 */ /* 0x000e620000001400 */
[-C--:B---3--:R-:W-:Y:S01]  /*0a50*/  FMUL.FTZ R24, R8, R5.reuse ;  /* 0x0000000508187220 */ /* 0x088fe20000410000 */
[----:B0-----:R-:W-:-:S06]  /*0a60*/  FMUL.FTZ R26, R6, R5 ;  /* 0x00000005061a7220 */ /* 0x001fcc0000410000 */
[----:B------:R-:W0:Y:S01]  /*0a70*/  I2F.S16 R0, R0 ;  /* 0x0000000000007306 */ /* 0x000e220000101400 */
[-C--:B-1----:R-:W-:Y:S01]  /*0a80*/  FMUL.FTZ R27, R7, R5.reuse ;  /* 0x00000005071b7220 */ /* 0x082fe20000410000 */
[----:B0-----:R-:W-:-:S07]  /*0a90*/  FMUL.FTZ R25, R0, R5 ;  /* 0x0000000500197220 */ /* 0x001fce0000410000 */
.L_x_3567:
[----:B------:R-:W-:Y:S05]  /*0aa0*/  BSYNC B0 ;  /* 0x0000000000007941 */ /* 0x000fea0003800000 */
.L_x_3565:
        /* <DEDUP_REMOVED lines=15> */
[----:B------:R-:W1:Y:S01]  /*0ba0*/  LDC R10, c[0x0][0x290] ;  /* 0x0000a400ff0a7b82 */ /* 0x000e620000000800 */
[----:B------:R-:W-:Y:S01]  /*0bb0*/  UISETP.NE.AND.EX UP0, UPT, UR5, URZ, UPT, UP0 ;  /* 0x0000003f0500728c */ /* 0x000fe2000bf05300 */
[----:B------:R-:W-:-:S05]  /*0bc0*/  ISETP.EQ.OR.EX P1, PT, RZ, UR9, P3, P1 ;  /* 0x00000009ff007c0c */ /* 0x000fca0009f22710 */
[----:B------:R-:W-:Y:S01]  /*0bd0*/  PLOP3.LUT P3, PT, PT, PT, UP0, 0x80, 0x0 ;  /* 0x000000000000781c */ /* 0x000fe20003f6f008 */
[----:B0-----:R-:W0:Y:S04]  /*0be0*/  @!P0 LDC.64 R2, c[0x0][0x220] ;  /* 0x00008800ff028b82 */ /* 0x001e280000000a00 */
[----:B------:R-:W-:Y:S02]  /*0bf0*/  @UP0 ULDC.64 UR4, c[0x0][0x2a8] ;  /* 0x0000aa0000040ab9 */ /* 0x000fe40000000a00 */
[----:B------:R-:W-:Y:S02]  /*0c00*/  @UP0 UIMAD.WIDE UR4, UR45, 0x4, UR4 ;  /* 0x000000042d0408a5 */ /* 0x000fe4000f8e0204 */
[----:B------:R-:W2:Y:S01]  /*0c10*/  @!P2 LDC.64 R4, c[0x0][0x230] ;  /* 0x00008c00ff04ab82 */ /* 0x000ea20000000a00 */
[----:B------:R-:W-:-:S07]  /*0c20*/  VOTEU.ALL UP1, P1 ;  /* 0x00000000003f7886 */ /* 0x000fce0000820000 */
[----:B------:R-:W3:Y:S01]  /*0c30*/  @!P1 LDC.64 R6, c[0x0][0x2e0] ;  /* 0x0000b800ff069b82 */ /* 0x000ee20000000a00 */
[----:B------:R-:W-:Y:S01]  /*0c40*/  MOV R8, UR4 ;  /* 0x0000000400087c02 */ /* 0x000fe20008000f00 */
[----:B------:R-:W-:Y:S01]  /*0c50*/  IMAD.U32 R9, RZ, RZ, UR5 ;  /* 0x00000005ff097e24 */ /* 0x000fe2000f8e00ff */
[----:B------:R-:W-:Y:S01]  /*0c60*/  @!UP1 UIMAD UR6, UR38, UR6, UR46 ;  /* 0x00000006260692a4 */ /* 0x000fe2000f8e022e */
[----:B------:R-:W-:Y:S01]  /*0c70*/  UMOV UR39, URZ ;  /* 0x0000003f00277c82 */ /* 0x000fe20008000000 */
[----:B------:R-:W-:Y:S02]  /*0c80*/  ULDC.U8 UR4, c[0x0][0x294] ;  /* 0x0000a50000047ab9 */ /* 0x000fe40000000000 */
[----:B------:R-:W4:Y:S01]  /*0c90*/  @P3 LDG.E R8, desc[UR36][R8.64] ;  /* 0x0000002408083981 */ /* 0x000f22000c1e1900 */
[----:B0-----:R-:W-:-:S04]  /*0ca0*/  @!P0 IMAD.WIDE R2, R11, 0x4, R2 ;  /* 0x000000040b028825 */ /* 0x001fc800078e0202 */
[----:B------:R-:W-:Y:S01]  /*0cb0*/  IMAD.U32 R0, RZ, RZ, UR6 ;  /* 0x00000006ff007e24 */ /* 0x000fe2000f8e00ff */
[----:B------:R-:W4:Y:S01]  /*0cc0*/  @!P0 LDG.E.128 R28, desc[UR36][R2.64] ;  /* 0x00000024021c8981 */ /* 0x000f22000c1e1d00 */
[----:B--2---:R-:W-:-:S04]  /*0cd0*/  @!P2 IMAD.WIDE R4, R11, 0x4, R4 ;  /* 0x000000040b04a825 */ /* 0x004fc800078e0204 */
[----:B------:R-:W-:Y:S01]  /*0ce0*/  @!P1 IMAD R11, R0, 0xe0, R23 ;  /* 0x000000e0000b9824 */ /* 0x000fe200078e0217 */
[----:B------:R-:W2:Y:S03]  /*0cf0*/  @!P2 LDG.E.128 R12, desc[UR36][R4.64] ;  /* 0x00000024040ca981 */ /* 0x000ea6000c1e1d00 */
[----:B---3--:R-:W-:-:S05]  /*0d00*/  @!P1 IMAD.WIDE R6, R11, 0x4, R6 ;  /* 0x000000040b069825 */ /* 0x008fca00078e0206 */
[----:B------:R-:W3:Y:S01]  /*0d10*/  @!P1 LDG.E.128 R32, desc[UR36][R6.64] ;  /* 0x0000002406209981 */ /* 0x000ee2000c1e1d00 */
[----:B------:R-:W-:Y:S02]  /*0d20*/  ISETP.NE.AND P2, PT, RZ, UR4, PT ;  /* 0x00000004ff007c0c */ /* 0x000fe4000bf45270 */
[----:B------:R-:W-:Y:S02]  /*0d30*/  ISETP.GE.AND P0, PT, R22, 0x40, PT ;  /* 0x000000401600780c */ /* 0x000fe40003f06270 */
[----:B----4-:R-:W-:Y:S02]  /*0d40*/  @P3 R2UR UR39, R8 ;  /* 0x00000000082732ca */ /* 0x010fe400000e0000 */
[----:B-1----:R-:W-:Y:S01]  /*0d50*/  ISETP.GT.AND P3, PT, R10, RZ, PT ;  /* 0x000000ff0a00720c */ /* 0x002fe20003f64270 */
[----:B-----5:R-:W-:Y:S01]  /*0d60*/  FADD.FTZ R16, R28, R16 ;  /* 0x000000101c107221 */ /* 0x020fe20000010000 */
[----:B------:R-:W-:Y:S01]  /*0d70*/  FADD.FTZ R17, R29, R17 ;  /* 0x000000111d117221 */ /* 0x000fe20000010000 */
[----:B------:R-:W-:Y:S01]  /*0d80*/  FADD.FTZ R18, R30, R18 ;  /* 0x000000121e127221 */ /* 0x000fe20000010000 */
[----:B------:R-:W-:Y:S01]  /*0d90*/  FADD.FTZ R19, R31, R19 ;  /* 0x000000131f137221 */ /* 0x000fe20000010000 */
[----:B--2---:R-:W-:Y:S01]  /*0da0*/  FADD.FTZ R24, R12, R24 ;  /* 0x000000180c187221 */ /* 0x004fe20000010000 */
[----:B------:R-:W-:Y:S01]  /*0db0*/  FADD.FTZ R25, R13, R25 ;  /* 0x000000190d197221 */ /* 0x000fe20000010000 */
[----:B------:R-:W-:Y:S01]  /*0dc0*/  FADD.FTZ R26, R14, R26 ;  /* 0x0000001a0e1a7221 */ /* 0x000fe20000010000 */
[----:B------:R-:W-:Y:S01]  /*0dd0*/  FADD.FTZ R27, R15, R27 ;  /* 0x0000001b0f1b7221 */ /* 0x000fe20000010000 */
[----:B---3--:R-:W-:Y:S01]  /*0de0*/  @!P1 FMUL.FTZ R24, R24, R32 ;  /* 0x0000002018189220 */ /* 0x008fe20000410000 */
[----:B------:R-:W-:Y:S01]  /*0df0*/  @!P1 FMUL.FTZ R25, R25, R33 ;  /* 0x0000002119199220 */ /* 0x000fe20000410000 */
[----:B------:R-:W-:Y:S01]  /*0e00*/  @!P1 FMUL.FTZ R26, R26, R34 ;  /* 0x000000221a1a9220 */ /* 0x000fe20000410000 */
[----:B------:R-:W-:Y:S01]  /*0e10*/  @!P1 FMUL.FTZ R27, R27, R35 ;  /* 0x000000231b1b9220 */ /* 0x000fe20000410000 */
        /* <DEDUP_REMOVED lines=13> */
[----:B0-----:R-:W-:Y:S01]  /*0ef0*/  HFMA2.MMA R2, -RZ, RZ, 0, 0 ;  /* 0x00000000ff027435 */ /* 0x001fe200000001ff */
[----:B-1----:R-:W-:-:S04]  /*0f00*/  IMAD.MOV R4, RZ, RZ, -R3 ;  /* 0x000000ffff047224 */ /* 0x002fc800078e0a03 */
[----:B------:R-:W-:Y:S02]  /*0f10*/  IMAD R7, R4, R5, RZ ;  /* 0x0000000504077224 */ /* 0x000fe400078e02ff */
[----:B------:R-:W-:-:S03]  /*0f20*/  IMAD.MOV.U32 R4, RZ, RZ, R6 ;  /* 0x000000ffff047224 */ /* 0x000fc600078e0006 */
        /* <DEDUP_REMOVED lines=27> */
[----:B------:R-:W-:Y:S01]  /*10e0*/  MOV R10, UR6 ;  /* 0x00000006000a7c02 */ /* 0x000fe20008000f00 */
[----:B------:R-:W-:Y:S01]  /*10f0*/  IMAD.U32 R6, RZ, RZ, UR4 ;  /* 0x00000004ff067e24 */ /* 0x000fe2000f8e00ff */
[----:B------:R-:W-:Y:S01]  /*1100*/  MOV R12, 0x1 ;  /* 0x00000001000c7802 */ /* 0x000fe20000000f00 */
[----:B------:R-:W-:-:S02]  /*1110*/  IMAD.U32 R7, RZ, RZ, UR5 ;  /* 0x00000005ff077e24 */ /* 0x000fc4000f8e00ff */
[----:B------:R-:W-:Y:S02]  /*1120*/  IMAD.U32 R11, RZ, RZ, UR7 ;  /* 0x00000007ff0b7e24 */ /* 0x000fe4000f8e00ff */
[----:B------:R-:W-:Y:S02]  /*1130*/  IMAD.MOV.U32 R8, RZ, RZ, 0x53f ;  /* 0x0000053fff087424 */ /* 0x000fe400078e00ff */
[----:B0-----:R-:W-:-:S07]  /*1140*/  IMAD.MOV.U32 R13, RZ, RZ, RZ ;  /* 0x000000ffff0d7224 */ /* 0x001fce00078e00ff */
[----:B------:R-:W-:-:S07]  /*1150*/  LEPC R20, `(.L_x_3570) ;  /* 0x000000001014794e */ /* 0x000fce0000000000 */
[----:B-1----:R-:W-:Y:S05]  /*1160*/  CALL.ABS.NOINC R2 ;  /* 0x0000000002007343 */ /* 0x002fea0003c00000 */
.L_x_3570:
        /* <DEDUP_REMOVED lines=22> */
[C---:B------:R-:W-:Y:S01]  /*12d0*/  IMAD R15, R2.reuse, 0x4, R3 ;  /* 0x00000004020f7824 */ /* 0x040fe200078e0203 */
[----:B------:R-:W-:Y:S01]  /*12e0*/  LEA.HI R0, R2, R2, RZ, 0x1 ;  /* 0x0000000202007211 */ /* 0x000fe200078f08ff */
[----:B------:R-:W-:Y:S02]  /*12f0*/  BSSY B1, `(.L_x_3573) ;  /* 0x0000038000017945 */ /* 0x000fe40003800000 */
[--C-:B------:R-:W-:Y:S01]  /*1300*/  IMAD R28, R28, 0x4, R15.reuse ;  /* 0x000000041c1c7824 */ /* 0x100fe200078e020f */
[----:B0-----:R0:W1:Y:S01]  /*1310*/  LDS R16, [R15] ;  /* 0x000000000f107984 */ /* 0x0010620000000800 */
[C---:B------:R-:W-:Y:S01]  /*1320*/  IMAD R21, R7.reuse, 0x4, R15 ;  /* 0x0000000407157824 */ /* 0x040fe200078e020f */
[----:B------:R-:W-:Y:S02]  /*1330*/  SHF.L.U32 R0, R0, 0x1, RZ ;  /* 0x0000000100007819 */ /* 0x000fe400000006ff */
[----:B------:R-:W-:Y:S01]  /*1340*/  LEA R20, R7, R28, 0x2 ;  /* 0x0000001c07147211 */ /* 0x000fe200078e10ff */
[----:B------:R0:W2:Y:S01]  /*1350*/  LDS R18, [R15+0x4] ;  /* 0x000004000f127984 */ /* 0x0000a20000000800 */
[----:B------:R-:W-:-:S03]  /*1360*/  LOP3.LUT R4, R0, 0xfffffffc, RZ, 0xc0, !PT ;  /* 0xfffffffc00047812 */ /* 0x000fc600078ec0ff */
[----:B------:R0:W3:Y:S01]  /*1370*/  LDS R17, [R28] ;  /* 0x000000001c117984 */ /* 0x0000e20000000800 */
[----:B------:R-:W-:-:S03]  /*1380*/  ISETP.GE.AND P0, PT, R4, R7, PT ;  /* 0x000000070400720c */ /* 0x000fc60003f06270 */
[----:B------:R0:W4:Y:S04]  /*1390*/  LDS R19, [R28+0x4] ;  /* 0x000004001c137984 */ /* 0x0001280000000800 */
[----:B------:R0:W0:Y:S04]  /*13a0*/  LDS R24, [R21] ;  /* 0x0000000015187984 */ /* 0x0000280000000800 */
[----:B------:R0:W0:Y:S04]  /*13b0*/  LDS R26, [R21+0x4] ;  /* 0x00000400151a7984 */ /* 0x0000280000000800 */
[----:B------:R0:W0:Y:S04]  /*13c0*/  LDS R25, [R20] ;  /* 0x0000000014197984 */ /* 0x0000280000000800 */
[----:B------:R0:W0:Y:S01]  /*13d0*/  LDS R27, [R20+0x4] ;  /* 0x00000400141b7984 */ /* 0x0000220000000800 */
[----:B------:R-:W-:Y:S05]  /*13e0*/  @P0 BRA `(.L_x_3574) ;  /* 0x0000000000a00947 */ /* 0x000fea0003800000 */
[----:B------:R-:W-:Y:S01]  /*13f0*/  I2FP.F32.S32 R0, R7 ;  /* 0x0000000700007245 */ /* 0x000fe20000201400 */
[----:B------:R-:W-:Y:S01]  /*1400*/  VIADD R2, R4, 0x2 ;  /* 0x0000000204027836 */ /* 0x000fe20000000000 */
[----:B------:R-:W-:Y:S02]  /*1410*/  ULDC UR4, c[0x0][0x29c] ;  /* 0x0000a70000047ab9 */ /* 0x000fe40000000800 */
[----:B------:R5:W1:Y:S01]  /*1420*/  MUFU.RCP R5, R0 ;  /* 0x0000000000057308 */ /* 0x000a620000001000 */
[----:B------:R-:W-:Y:S01]  /*1430*/  UIADD3 UR4, -UR39, UR4, URZ ;  /* 0x0000000427047290 */ /* 0x000fe2000fffe13f */
[----:B------:R-:W-:-:S05]  /*1440*/  I2FP.F32.S32 R2, R2 ;  /* 0x0000000200027245 */ /* 0x000fca0000201400 */
[----:B-----5:R-:W-:Y:S01]  /*1450*/  I2FP.F32.S32 R0, UR4 ;  /* 0x0000000400007c45 */ /* 0x020fe20008201400 */
[----:B-1----:R-:W-:Y:S01]  /*1460*/  FMUL.FTZ R3, R2, R5 ;  /* 0x0000000502037220 */ /* 0x002fe20000410000 */
[----:B------:R-:W-:-:S03]  /*1470*/  I2FP.F32.S32 R2, R4 ;  /* 0x0000000400027245 */ /* 0x000fc60000201400 */
[----:B------:R-:W-:Y:S02]  /*1480*/  FMUL.FTZ R3, R3, 13.28771209716796875 ;  /* 0x41549a7803037820 */ /* 0x000fe40000410000 */
[----:B------:R-:W-:-:S04]  /*1490*/  FMUL.FTZ R2, R2, R5 ;  /* 0x0000000502027220 */ /* 0x000fc80000410000 */
[----:B------:R-:W1:Y:S01]  /*14a0*/  MUFU.EX2 R3, -R3 ;  /* 0x8000000300037308 */ /* 0x000e620000000800 */
[----:B------:R-:W-:-:S07]  /*14b0*/  FMUL.FTZ R2, R2, 13.28771209716796875 ;  /* 0x41549a7802027820 */ /* 0x000fce0000410000 */
[----:B------:R-:W5:Y:S01]  /*14c0*/  MUFU.EX2 R5, -R2 ;  /* 0x8000000200057308 */ /* 0x000f620000000800 */
[----:B-1----:R-:W-:-:S04]  /*14d0*/  FMUL.FTZ R4, R0, R3 ;  /* 0x0000000300047220 */ /* 0x002fc80000410000 */
[----:B------:R-:W-:Y:S01]  /*14e0*/  FMUL.RZ R11, R4, 0.15915493667125701904 ;  /* 0x3e22f983040b7820 */ /* 0x000fe2000040c000 */
[----:B-----5:R-:W-:-:S03]  /*14f0*/  FMUL.FTZ R0, R0, R5 ;  /* 0x0000000500007220 */ /* 0x020fc60000410000 */
[----:B------:R-:W4:Y:S01]  /*1500*/  MUFU.SIN R4, R11 ;  /* 0x0000000b00047308 */ /* 0x000f220000000400 */
[----:B------:R-:W-:-:S07]  /*1510*/  FMUL.RZ R9, R0, 0.15915493667125701904 ;  /* 0x3e22f98300097820 */ /* 0x000fce000040c000 */
[----:B------:R-:W1:Y:S08]  /*1520*/  MUFU.COS R6, R11 ;  /* 0x0000000b00067308 */ /* 0x000e700000000000 */
[----:B------:R-:W3:Y:S01]  /*1530*/  MUFU.SIN R3, R9 ;  /* 0x0000000900037308 */ /* 0x000ee20000000400 */
[-C--:B----4-:R-:W-:Y:S01]  /*1540*/  FMUL.FTZ R5, R19, R4.reuse ;  /* 0x0000000413057220 */ /* 0x090fe20000410000 */
[-C--:B0-----:R-:W-:Y:S01]  /*1550*/  FMUL.FTZ R7, R27, R4.reuse ;  /* 0x000000041b077220 */ /* 0x081fe20000410000 */
[-C--:B------:R-:W-:Y:S01]  /*1560*/  FMUL.FTZ R12, R26, R4.reuse ;  /* 0x000000041a0c7220 */ /* 0x080fe20000410000 */
[----:B--2---:R-:W-:-:S04]  /*1570*/  FMUL.FTZ R10, R18, R4 ;  /* 0x00000004120a7220 */ /* 0x004fc80000410000 */
[----:B------:R-:W0:Y:S01]  /*1580*/  MUFU.COS R0, R9 ;  /* 0x0000000900007308 */ /* 0x000e220000000000 */
[-C--:B-1----:R-:W-:Y:S01]  /*1590*/  FFMA.FTZ R8, R18, R6.reuse, -R5 ;  /* 0x0000000612087223 */ /* 0x082fe20000010805 */
[-C--:B------:R-:W-:Y:S01]  /*15a0*/  FFMA.FTZ R26, R26, R6.reuse, -R7 ;  /* 0x000000061a1a7223 */ /* 0x080fe20000010807 */
[-C--:B------:R-:W-:Y:S01]  /*15b0*/  FFMA.FTZ R19, R19, R6.reuse, R10 ;  /* 0x0000000613137223 */ /* 0x080fe2000001000a */
[----:B------:R-:W-:Y:S01]  /*15c0*/  FFMA.FTZ R27, R27, R6, R12 ;  /* 0x000000061b1b7223 */ /* 0x000fe2000001000c */
[----:B------:R-:W-:Y:S02]  /*15d0*/  IMAD.MOV.U32 R18, RZ, RZ, R8 ;  /* 0x000000ffff127224 */ /* 0x000fe400078e0008 */
[-C--:B---3--:R-:W-:Y:S01]  /*15e0*/  FMUL.FTZ R5, R17, R3.reuse ;  /* 0x0000000311057220 */ /* 0x088fe20000410000 */
        /* <DEDUP_REMOVED lines=8> */
.L_x_3574:
[----:B------:R-:W-:Y:S05]  /*1670*/  BSYNC B1 ;  /* 0x0000000000017941 */ /* 0x000fea0003800000 */
.L_x_3573:
[----:B0-----:R0:W-:Y:S04]  /*1680*/  STS [R21], R24 ;  /* 0x0000001815007388 */ /* 0x0011e80000000800 */
[----:B------:R0:W-:Y:S04]  /*1690*/  STS [R21+0x4], R26 ;  /* 0x0000041a15007388 */ /* 0x0001e80000000800 */
[----:B------:R0:W-:Y:S04]  /*16a0*/  STS [R20], R25 ;  /* 0x0000001914007388 */ /* 0x0001e80000000800 */
[----:B------:R0:W-:Y:S04]  /*16b0*/  STS [R20+0x4], R27 ;  /* 0x0000041b14007388 */ /* 0x0001e80000000800 */
[----:B-1----:R0:W-:Y:S04]  /*16c0*/  STS [R15], R16 ;  /* 0x000000100f007388 */ /* 0x0021e80000000800 */
[----:B--2---:R0:W-:Y:S04]  /*16d0*/  STS [R15+0x4], R18 ;  /* 0x000004120f007388 */ /* 0x0041e80000000800 */
[----:B---3--:R0:W-:Y:S04]  /*16e0*/  STS [R28], R17 ;  /* 0x000000111c007388 */ /* 0x0081e80000000800 */
[----:B----4-:R0:W-:Y:S02]  /*16f0*/  STS [R28+0x4], R19 ;  /* 0x000004131c007388 */ /* 0x0101e40000000800 */
.L_x_3572:
[----:B------:R-:W-:Y:S05]  /*1700*/  BSYNC B0 ;  /* 0x0000000000007941 */ /* 0x000fea0003800000 */
.L_x_3571:
[----:B------:R-:W-:Y:S06]  /*1710*/  BAR.SYNC.DEFER_BLOCKING 0x0 ;  /* 0x0000000000007b1d */ /* 0x000fec0000010000 */
[----:B0-----:R0:W1:Y:S04]  /*1720*/  @P6 LDS.128 R16, [R13] ;  /* 0x000000000d106984 */ /* 0x0010680000000c00 */
[----:B------:R0:W2:Y:S01]  /*1730*/  @P6 LDS.128 R24, [R14] ;  /* 0x000000000e186984 */ /* 0x0000a20000000c00 */
[----:B------:R-:W-:Y:S06]  /*1740*/  BAR.SYNC.DEFER_BLOCKING 0x0 ;  /* 0x0000000000007b1d */ /* 0x000fec0000010000 */
[----:B------:R-:W-:Y:S05]  /*1750*/  BRA `(.L_x_3569) ;  /* 0x0000000000b07947 */ /* 0x000fea0003800000 */
.L_x_3568:
[----:B------:R-:W-:Y:S01]  /*1760*/  ISETP.GE.AND P0, PT, R23, R10, PT ;  /* 0x0000000a1700720c */ /* 0x000fe20003f06270 */
[----:B------:R-:W-:-:S12]  /*1770*/  BSSY B0, `(.L_x_3569) ;  /* 0x000002a000007945 */ /* 0x000fd80003800000 */
[----:B------:R-:W-:Y:S05]  /*1780*/  @P0 BRA `(.L_x_3575) ;  /* 0x0000000000a00947 */ /* 0x000fea0003800000 */
[----:B------:R-:W-:Y:S01]  /*1790*/  I2FP.F32.S32 R10, R10 ;  /* 0x0000000a000a7245 */ /* 0x000fe20000201400 */
[----:B------:R-:W-:Y:S01]  /*17a0*/  VIADD R0, R23, 0x2 ;  /* 0x0000000217007836 */ /* 0x000fe20000000000 */
[----:B------:R-:W-:Y:S02]  /*17b0*/  ULDC UR4, c[0x0][0x29c] ;  /* 0x0000a70000047ab9 */ /* 0x000fe40000000800 */
[----:B------:R-:W0:Y:S01]  /*17c0*/  MUFU.RCP R5, R10 ;  /* 0x0000000a00057308 */ /* 0x000e220000001000 */
[----:B------:R-:W-:Y:S01]  /*17d0*/  UIADD3 UR4, -UR39, UR4, URZ ;  /* 0x0000000427047290 */ /* 0x000fe2000fffe13f */
[----:B------:R-:W-:-:S05]  /*17e0*/  I2FP.F32.S32 R0, R0 ;  /* 0x0000000000007245 */ /* 0x000fca0000201400 */
[----:B0-----:R-:W-:Y:S01]  /*17f0*/  FMUL.FTZ R2, R0, R5 ;  /* 0x0000000500027220 */ /* 0x001fe20000410000 */
[----:B------:R-:W-:-:S03]  /*1800*/  I2FP.F32.S32 R0, R23 ;  /* 0x0000001700007245 */ /* 0x000fc60000201400 */
[----:B------:R-:W-:Y:S02]  /*1810*/  FMUL.FTZ R3, R2, 13.28771209716796875 ;  /* 0x41549a7802037820 */ /* 0x000fe40000410000 */
[----:B------:R-:W-:Y:S01]  /*1820*/  FMUL.FTZ R0, R0, R5 ;  /* 0x0000000500007220 */ /* 0x000fe20000410000 */
[----:B------:R-:W-:Y:S01]  /*1830*/  I2FP.F32.S32 R5, UR4 ;  /* 0x0000000400057c45 */ /* 0x000fe20008201400 */
[----:B------:R-:W0:Y:S02]  /*1840*/  MUFU.EX2 R2, -R3 ;  /* 0x8000000300027308 */ /* 0x000e240000000800 */
[----:B------:R-:W-:-:S06]  /*1850*/  FMUL.FTZ R0, R0, 13.28771209716796875 ;  /* 0x41549a7800007820 */ /* 0x000fcc0000410000 */
        /* <DEDUP_REMOVED lines=27> */
.L_x_3575:
[----:B------:R-:W-:Y:S05]  /*1a10*/  BSYNC B0 ;  /* 0x0000000000007941 */ /* 0x000fea0003800000 */
.L_x_3569:
[----:B------:R-:W-:Y:S01]  /*1a20*/  ISETP.GT.AND P0, PT, R22, 0x3f, PT ;  /* 0x0000003f1600780c */ /* 0x000fe20003f04270 */
[----:B------:R-:W-:Y:S01]  /*1a30*/  BSSY B0, `(.L_x_3576) ;  /* 0x0000016000007945 */ /* 0x000fe20003800000 */
[----:B------:R-:W-:-:S11]  /*1a40*/  IMAD.MOV.U32 R0, RZ, RZ, RZ ;  /* 0x000000ffff007224 */ /* 0x000fd600078e00ff */
[----:B------:R-:W-:Y:S05]  /*1a50*/  @P0 BRA `(.L_x_3577) ;  /* 0x00000000004c0947 */ /* 0x000fea0003800000 */
[----:B------:R-:W-:Y:S01]  /*1a60*/  ISETP.GT.AND P0, PT, R22, 0x37, PT ;  /* 0x000000371600780c */ /* 0x000fe20003f04270 */
[----:B------:R-:W3:Y:S01]  /*1a70*/  S2UR UR5, SR_CgaCtaId ;  /* 0x00000000000579c3 */ /* 0x000ee20000008800 */
[----:B------:R-:W-:Y:S01]  /*1a80*/  UMOV UR4, 0x400 ;  /* 0x0000040000047882 */ /* 0x000fe20000000000 */
[----:B------:R-:W-:Y:S01]  /*1a90*/  VIADD R23, R23, UR44 ;  /* 0x0000002c17177c36 */ /* 0x000fe20008000000 */
[----:B------:R-:W-:Y:S01]  /*1aa0*/  UIADD3 UR4, UR4, 0x40, URZ ;  /* 0x0000004004047890 */ /* 0x000fe2000fffe03f */
[----:B-12---:R-:W-:-:S04]  /*1ab0*/  FMUL.FTZ R5, R25, R17 ;  /* 0x0000001119057220 */ /* 0x006fc80000410000 */
[----:B------:R-:W-:-:S04]  /*1ac0*/  FFMA.FTZ R5, R24, R16, R5 ;  /* 0x0000001018057223 */ /* 0x000fc80000010005 */
[----:B------:R-:W1:Y:S01]  /*1ad0*/  @!P0 LDC R0, c[0x0][0x284] ;  /* 0x0000a100ff008b82 */ /* 0x000e620000000800 */
[----:B------:R-:W-:-:S05]  /*1ae0*/  VOTEU.ALL UP0, P0 ;  /* 0x00000000003f7886 */ /* 0x000fca0000000000 */
[----:B------:R-:W-:Y:S02]  /*1af0*/  @!UP0 USHF.L.U32 UR6, UR41, 0x2, URZ ;  /* 0x0000000229068899 */ /* 0x000fe4000800063f */
[----:B------:R-:W2:Y:S01]  /*1b00*/  @!P0 LDC.64 R2, c[0x0][0x248] ;  /* 0x00009200ff028b82 */ /* 0x000ea20000000a00 */
[----:B---3--:R-:W-:-:S06]  /*1b10*/  ULEA UR4, UR5, UR4, 0x18 ;  /* 0x0000000405047291 */ /* 0x008fcc000f8ec03f */
[----:B------:R-:W-:-:S05]  /*1b20*/  LEA R4, R22, UR4, 0x4 ;  /* 0x0000000416047c11 */ /* 0x000fca000f8e20ff */
[----:B------:R3:W-:Y:S01]  /*1b30*/  STS.128 [R4], R16 ;  /* 0x0000001004007388 */ /* 0x0007e20000000c00 */
[----:B-1----:R-:W-:Y:S02]  /*1b40*/  @!P0 IMAD R23, R23, R0, UR6 ;  /* 0x0000000617178e24 */ /* 0x002fe4000f8e0200 */
[----:B------:R-:W-:-:S04]  /*1b50*/  FFMA.FTZ R0, R26, R18, R5 ;  /* 0x000000121a007223 */ /* 0x000fc80000010005 */
[----:B------:R-:W-:Y:S01]  /*1b60*/  FFMA.FTZ R0, R27, R19, R0 ;  /* 0x000000131b007223 */ /* 0x000fe20000010000 */
[----:B--2---:R-:W-:-:S05]  /*1b70*/  @!P0 IMAD.WIDE R2, R23, 0x4, R2 ;  /* 0x0000000417028825 */ /* 0x004fca00078e0202 */
[----:B------:R3:W-:Y:S02]  /*1b80*/  @!P0 STG.E.128 desc[UR36][R2.64], R24 ;  /* 0x0000001802008986 */ /* 0x0007e4000c101d24 */
.L_x_3577:
[----:B------:R-:W-:Y:S05]  /*1b90*/  BSYNC B0 ;  /* 0x0000000000007941 */ /* 0x000fea0003800000 */
.L_x_3576:
[----:B---3--:R-:W3:Y:S01]  /*1ba0*/  SHFL.BFLY PT, R3, R0, 0x10, 0x1f ;  /* 0x0e001f0000037f89 */ /* 0x008ee200000e0000 */
[----:B------:R-:W-:Y:S01]  /*1bb0*/  LOP3.LUT P0, R6, R22, 0x1f, RZ, 0xc0, !PT ;  /* 0x0000001f16067812 */ /* 0x000fe2000780c0ff */
[----:B------:R-:W4:Y:S01]  /*1bc0*/  S2UR UR15, SR_CgaCtaId ;  /* 0x00000000000f79c3 */ /* 0x000f220000008800 */
[----:B------:R-:W-:Y:S01]  /*1bd0*/  UMOV UR14, 0x400 ;  /* 0x00000400000e7882 */ /* 0x000fe20000000000 */
[----:B------:R-:W-:Y:S01]  /*1be0*/  UIADD3 UR7, -UR42, UR40, URZ ;  /* 0x000000282a077290 */ /* 0x000fe2000fffe13f */
[----:B------:R-:W-:Y:S01]  /*1bf0*/  ISETP.GT.U32.AND P1, PT, R6, 0x1, PT ;  /* 0x000000010600780c */ /* 0x000fe20003f24070 */
[----:B------:R-:W-:Y:S08]  /*1c00*/  BSSY B0, `(.L_x_3578) ;  /* 0x0000037000007945 */ /* 0x000ff00003800000 */
[----:B------:R-:W-:-:S04]  /*1c10*/  VOTEU.ALL UP0, P0 ;  /* 0x00000000003f7886 */ /* 0x000fc80000000000 */
[----:B------:R-:W5:Y:S01]  /*1c20*/  @!P1 S2R R9, SR_CgaCtaId ;  /* 0x0000000000099919 */ /* 0x000f620000008800 */
[----:B---3--:R-:W-:Y:S01]  /*1c30*/  FADD.FTZ R3, R3, R0 ;  /* 0x0000000003037221 */ /* 0x008fe20000010000 */
[----:B------:R-:W-:Y:S01]  /*1c40*/  @!P0 SHF.R.U32.HI R0, RZ, 0x3, R22 ;  /* 0x00000003ff008819 */ /* 0x000fe20000011616 */
[----:B----4-:R-:W-:-:S03]  /*1c50*/  @!UP0 ULEA UR4, UR15, UR14, 0x18 ;  /* 0x0000000e0f048291 */ /* 0x010fc6000f8ec03f */
[----:B------:R-:W3:Y:S01]  /*1c60*/  SHFL.BFLY PT, R2, R3, 0x8, 0x1f ;  /* 0x0d001f0003027f89 */ /* 0x000ee200000e0000 */
[----:B------:R-:W-:Y:S01]  /*1c70*/  @!P0 LOP3.LUT R0, R0, 0x1ffffffc, RZ, 0xc0, !PT ;  /* 0x1ffffffc00008812 */ /* 0x000fe200078ec0ff */
[----:B---3--:R-:W-:-:S05]  /*1c80*/  FADD.FTZ R2, R3, R2 ;  /* 0x0000000203027221 */ /* 0x008fca0000010000 */
[----:B------:R-:W3:Y:S02]  /*1c90*/  SHFL.BFLY PT, R5, R2, 0x4, 0x1f ;  /* 0x0c801f0002057f89 */ /* 0x000ee400000e0000 */
[----:B---3--:R-:W-:Y:S01]  /*1ca0*/  FADD.FTZ R5, R2, R5 ;  /* 0x0000000502057221 */ /* 0x008fe20000010000 */
[----:B------:R-:W-:-:S04]  /*1cb0*/  @!P1 MOV R2, 0x400 ;  /* 0x0000040000029802 */ /* 0x000fc80000000f00 */
[----:B------:R-:W3:Y:S01]  /*1cc0*/  SHFL.BFLY PT, R4, R5, 0x2, 0x1f ;  /* 0x0c401f0005047f89 */ /* 0x000ee200000e0000 */
[----:B-----5:R-:W-:-:S04]  /*1cd0*/  @!P1 LEA R9, R9, R2, 0x18 ;  /* 0x0000000209099211 */ /* 0x020fc800078ec0ff */
[----:B------:R-:W-:Y:S01]  /*1ce0*/  @!P1 LEA R6, R6, R9, 0x2 ;  /* 0x0000000906069211 */ /* 0x000fe200078e10ff */
[----:B---3--:R-:W-:-:S05]  /*1cf0*/  FADD.FTZ R4, R5, R4 ;  /* 0x0000000405047221 */ /* 0x008fca0000010000 */
[----:B------:R-:W3:Y:S02]  /*1d00*/  SHFL.BFLY PT, R7, R4, 0x1, 0x1f ;  /* 0x0c201f0004077f89 */ /* 0x000ee400000e0000 */
[----:B---3--:R-:W-:-:S05]  /*1d10*/  FADD.FTZ R7, R4, R7 ;  /* 0x0000000704077221 */ /* 0x008fca0000010000 */
[----:B------:R3:W-:Y:S01]  /*1d20*/  @!P0 STS [R0+UR4+0x8], R7 ;  /* 0x0000080700008988 */ /* 0x0007e20008000804 */
[----:B------:R-:W-:Y:S01]  /*1d30*/  BAR.SYNC.DEFER_BLOCKING 0x0 ;  /* 0x0000000000007b1d */ /* 0x000fe20000010000 */
[----:B------:R-:W-:Y:S01]  /*1d40*/  ISETP.NE.AND P0, PT, R22, RZ, PT ;  /* 0x000000ff1600720c */ /* 0x000fe20003f05270 */
[----:B------:R-:W-:-:S04]  /*1d50*/  UIADD3 UR4, UR14, 0x440, URZ ;  /* 0x000004400e047890 */ /* 0x000fc8000fffe03f */
[----:B------:R-:W-:-:S06]  /*1d60*/  ULEA UR4, UR15, UR4, 0x18 ;  /* 0x000000040f047291 */ /* 0x000fcc000f8ec03f */
[----:B------:R-:W-:Y:S02]  /*1d70*/  IMAD.U32 R3, RZ, RZ, UR4 ;  /* 0x00000004ff037e24 */ /* 0x000fe4000f8e00ff */
[----:B---3--:R-:W-:-:S03]  /*1d80*/  @P0 IMAD.MOV.U32 R0, RZ, RZ, -0x800001 ;  /* 0xff7fffffff000424 */ /* 0x008fc600078e00ff */
[----:B------:R-:W-:Y:S04]  /*1d90*/  STL [R1+0x4], R3 ;  /* 0x0000040301007387 */ /* 0x000fe80000100800 */
[----:B------:R-:W-:Y:S04]  /*1da0*/  @P0 STL [R1+0x430], R0 ;  /* 0x0004300001000387 */ /* 0x000fe80000100800 */
[----:B------:R-:W3:Y:S04]  /*1db0*/  @!P1 LDS R7, [R6+0x8] ;  /* 0x0000080006079984 */ /* 0x000ee80000000800 */
[----:B---3--:R-:W3:Y:S02]  /*1dc0*/  SHFL.BFLY PT, R2, R7, 0x1, 0x1f ;  /* 0x0c201f0007027f89 */ /* 0x008ee400000e0000 */
[----:B---3--:R-:W-:-:S06]  /*1dd0*/  FADD.FTZ R2, R2, R7 ;  /* 0x0000000702027221 */ /* 0x008fcc0000010000 */
[----:B------:R-:W3:Y:S01]  /*1de0*/  SHFL.IDX PT, R2, R2, RZ, 0x1f ;  /* 0x00001fff02027589 */ /* 0x000ee200000e0000 */
[----:B------:R-:W-:Y:S05]  /*1df0*/  @P0 BRA `(.L_x_3579) ;  /* 0x00000000005c0947 */ /* 0x000fea0003800000 */
[----:B------:R-:W-:Y:S01]  /*1e00*/  ULDC.64 UR4, c[0x0][0x2c8] ;  /* 0x0000b20000047ab9 */ /* 0x000fe20000000a00 */
[----:B------:R-:W-:Y:S02]  /*1e10*/  MOV R0, UR7 ;  /* 0x0000000700007c02 */ /* 0x000fe40008000f00 */
[----:B------:R-:W-:Y:S01]  /*1e20*/  ISETP.NE.U32.AND P0, PT, RZ, UR4, PT ;  /* 0x00000004ff007c0c */ /* 0x000fe2000bf05070 */
[----:B------:R-:W-:Y:S02]  /*1e30*/  ULDC UR4, c[0x0][0x2a0] ;  /* 0x0000a80000047ab9 */ /* 0x000fe40000000800 */
[----:B---3--:R-:W-:Y:S01]  /*1e40*/  FMUL.FTZ R2, R2, UR4 ;  /* 0x0000000402027c20 */ /* 0x008fe20008410000 */
[----:B------:R-:W-:Y:S01]  /*1e50*/  ISETP.NE.AND.EX P0, PT, RZ, UR5, PT, P0 ;  /* 0x00000005ff007c0c */ /* 0x000fe2000bf05300 */
[----:B------:R-:W-:-:S03]  /*1e60*/  IMAD R0, R0, 0x4, R3 ;  /* 0x0000000400007824 */ /* 0x000fc600078e0203 */
[----:B------:R3:W-:Y:S09]  /*1e70*/  STL [R1+0x430], R2 ;  /* 0x0004300201007387 */ /* 0x0007f20000100800 */
[----:B------:R-:W-:Y:S05]  /*1e80*/  @!P0 BRA `(.L_x_3580) ;  /* 0x0000000000308947 */ /* 0x000fea0003800000 */
[----:B------:R-:W-:Y:S01]  /*1e90*/  UIADD3 UR4, -UR39, UR40, URZ ;  /* 0x0000002827047290 */ /* 0x000fe2000fffe13f */
[----:B------:R-:W-:Y:S01]  /*1ea0*/  IMAD.MOV.U32 R4, RZ, RZ, R2 ;  /* 0x000000ffff047224 */ /* 0x000fe200078e0002 */
[----:B------:R-:W-:Y:S02]  /*1eb0*/  ULDC UR6, c[0x0][0x2d0] ;  /* 0x0000b40000067ab9 */ /* 0x000fe40000000800 */
[----:B------:R-:W-:-:S04]  /*1ec0*/  UIMAD UR5, UR46, UR6, UR4 ;  /* 0x000000062e0572a4 */ /* 0x000fc8000f8e0204 */
[----:B------:R-:W-:-:S03]  /*1ed0*/  UIMAD UR6, UR5, UR6, UR4 ;  /* 0x00000006050672a4 */ /* 0x000fc6000f8e0204 */
[----:B------:R-:W-:Y:S02]  /*1ee0*/  ULDC.64 UR4, c[0x0][0x2c8] ;  /* 0x0000b20000047ab9 */ /* 0x000fe40000000a00 */
[----:B------:R-:W-:-:S06]  /*1ef0*/  UIMAD.WIDE UR4, UR6, 0x4, UR4 ;  /* 0x00000004060478a5 */ /* 0x000fcc000f8e0204 */
[----:B---3--:R-:W-:Y:S01]  /*1f00*/  MOV R2, UR4 ;  /* 0x0000000400027c02 */ /* 0x008fe20008000f00 */
[----:B------:R-:W-:-:S05]  /*1f10*/  IMAD.U32 R3, RZ, RZ, UR5 ;  /* 0x00000005ff037e24 */ /* 0x000fca000f8e00ff */
[----:B------:R-:W3:Y:S02]  /*1f20*/  LDG.E R2, desc[UR36][R2.64] ;  /* 0x0000002402027981 */ /* 0x000ee4000c1e1900 */
[----:B---3--:R-:W-:-:S05]  /*1f30*/  FADD.FTZ R4, R4, R2 ;  /* 0x0000000204047221 */ /* 0x008fca0000010000 */
[----:B------:R4:W-:Y:S02]  /*1f40*/  STL [R1+0x430], R4 ;  /* 0x0004300401007387 */ /* 0x0009e40000100800 */
.L_x_3580:
[----:B---3--:R-:W3:Y:S04]  /*1f50*/  LDL R2, [R1+0x430] ;  /* 0x0004300001027983 */ /* 0x008ee80000100800 */
[----:B---3--:R3:W-:Y:S02]  /*1f60*/  STS [R0], R2 ;  /* 0x0000000200007388 */ /* 0x0087e40000000800 */
.L_x_3579:
[----:B------:R-:W-:Y:S05]  /*1f70*/  BSYNC B0 ;  /* 0x0000000000007941 */ /* 0x000fea0003800000 */
.L_x_3578:
[----:B------:R-:W-:Y:S01]  /*1f80*/  UIADD3 UR4, UR7, 0x1f, URZ ;  /* 0x0000001f07047890 */ /* 0x000fe2000fffe03f */
[----:B---3--:R-:W-:Y:S01]  /*1f90*/  VIADD R0, R22, UR42 ;  /* 0x0000002a16007c36 */ /* 0x008fe20008000000 */
[----:B------:R-:W-:Y:S01]  /*1fa0*/  ULDC UR6, c[0x0][0x280] ;  /* 0x0000a00000067ab9 */ /* 0x000fe20000000800 */
[----:B------:R-:W-:Y:S01]  /*1fb0*/  ULDC UR17, c[0x0][0x284] ;  /* 0x0000a10000117ab9 */ /* 0x000fe20000000800 */
[----:B------:R-:W-:Y:S01]  /*1fc0*/  USHF.R.S32.HI UR5, URZ, 0x1f, UR4 ;  /* 0x0000001f3f057899 */ /* 0x000fe20008011404 */
[----:B------:R-:W-:Y:S01]  /*1fd0*/  BSSY B0, `(.L_x_3581) ;  /* 0x0000b1c000007945 */ /* 0x000fe20003800000 */
[----:B------:R-:W-:Y:S02]  /*1fe0*/  UIMAD UR6, UR43, UR6, UR46 ;  /* 0x000000062b0672a4 */ /* 0x000fe4000f8e022e */
[----:B------:R-:W-:Y:S02]  /*1ff0*/  ULEA.HI UR5, UR5, UR4, URZ, 0x5 ;  /* 0x0000000405057291 */ /* 0x000fe4000f8f283f */
[----:B------:R-:W-:-:S02]  /*2000*/  UIMAD UR6, UR6, 0xe0, URZ ;  /* 0x000000e0060678a4 */ /* 0x000fc4000f8e023f */
[----:B------:R-:W-:Y:S01]  /*2010*/  ULOP3.LUT UR5, UR5, 0xffffffe0, URZ, 0xc0, !UPT ;  /* 0xffffffe005057892 */ /* 0x000fe2000f8ec03f */
[----:B------:R-:W-:Y:S01]  /*2020*/  ULDC UR16, c[0x0][0x2a0] ;  /* 0x0000a80000107ab9 */ /* 0x000fe20000000800 */
[----:B------:R-:W-:Y:S02]  /*2030*/  ULDC.64 UR10, c[0x0][0x258] ;  /* 0x00009600000a7ab9 */ /* 0x000fe40000000a00 */
[----:B------:R-:W-:Y:S01]  /*2040*/  UIADD3 UR7, UR42, UR5, URZ ;  /* 0x000000052a077290 */ /* 0x000fe2000fffe03f */
[----:B------:R-:W-:Y:S01]  /*2050*/  ULDC.64 UR8, c[0x0][0x2b0] ;  /* 0x0000ac0000087ab9 */ /* 0x000fe20000000a00 */
[----:B------:R-:W-:Y:S01]  /*2060*/  ULDC.64 UR18, c[0x0][0x2c8] ;  /* 0x0000b20000127ab9 */ /* 0x000fe20000000a00 */
[----:B------:R-:W-:Y:S01]  /*2070*/  ULDC.64 UR12, c[0x0][0x2d8] ;  /* 0x0000b600000c7ab9 */ /* 0x000fe20000000a00 */
[----:B------:R-:W-:Y:S02]  /*2080*/  BAR.SYNC.DEFER_BLOCKING 0x0 ;  /* 0x0000000000007b1d */ /* 0x000fe40000010000 */
[----:B------:R-:W-:-:S13]  /*2090*/  ISETP.GE.AND P0, PT, R0, UR7, PT ;  /* 0x0000000700007c0c */ /* 0x000fda000bf06270 */
[----:B------:R-:W-:Y:S05]  /*20a0*/  @P0 BRA `(.L_x_3582) ;  /* 0x000000b000380947 */ /* 0x000fea0003800000 */
[----:B------:R-:W3:Y:S01]  /*20b0*/  LDC R2, c[0x0][0x284] ;  /* 0x0000a100ff027b82 */ /* 0x000ee20000000800 */
[----:B------:R-:W-:-:S09]  /*20c0*/  ULEA UR4, UR15, UR14, 0x18 ;  /* 0x0000000e0f047291 */ /* 0x000fd2000f8ec03f */
[----:B0-----:R-:W0:Y:S04]  /*20d0*/  LDS.128 R12, [UR4+0x40] ;  /* 0x00004004ff0c7984 */ /* 0x001e280008000c00 */
[----:B------:R-:W5:Y:S01]  /*20e0*/  LDS.128 R8, [UR4+0x50] ;  /* 0x00005004ff087984 */ /* 0x000f620008000c00 */
[----:B---3--:R-:W-:-:S04]  /*20f0*/  IABS R3, R2 ;  /* 0x0000000200037213 */ /* 0x008fc80000000000 */
[----:B------:R-:W-:-:S04]  /*2100*/  MOV R6, R3 ;  /* 0x0000000300067202 */ /* 0x000fc80000000f00 */
[----:B------:R-:W3:Y:S08]  /*2110*/  I2F.RP R3, R6 ;  /* 0x0000000600037306 */ /* 0x000ef00000209400 */
[----:B---3--:R-:W4:Y:S01]  /*2120*/  MUFU.RCP R3, R3 ;  /* 0x0000000300037308 */ /* 0x008f220000001000 */
[----:B0-----:R-:W-:Y:S04]  /*2130*/  STL.64 [R1+0x420], R12 ;  /* 0x0004200c01007387 */ /* 0x001fe80000100a00 */
[----:B------:R-:W-:Y:S04]  /*2140*/  STL.64 [R1+0x428], R14 ;  /* 0x0004280e01007387 */ /* 0x000fe80000100a00 */
[----:B-----5:R-:W-:Y:S04]  /*2150*/  STL.64 [R1+0x410], R8 ;  /* 0x0004100801007387 */ /* 0x020fe80000100a00 */
[----:B------:R-:W-:Y:S01]  /*2160*/  STL.64 [R1+0x418], R10 ;  /* 0x0004180a01007387 */ /* 0x000fe20000100a00 */
[----:B----4-:R-:W-:-:S03]  /*2170*/  VIADD R4, R3, 0xffffffe ;  /* 0x0ffffffe03047836 */ /* 0x010fc60000000000 */
[----:B------:R-:W0:Y:S01]  /*2180*/  LDS.128 R8, [UR4+0x60] ;  /* 0x00006004ff087984 */ /* 0x000e220008000c00 */
[----:B------:R-:W3:Y:S01]  /*2190*/  LDC R3, c[0x0][0x2c0] ;  /* 0x0000b000ff037b82 */ /* 0x000ee20000000800 */
[----:B------:R4:W5:Y:S02]  /*21a0*/  F2I.FTZ.U32.TRUNC.NTZ R5, R4 ;  /* 0x0000000400057305 */ /* 0x000964000021f000 */
[----:B------:R-:W-:Y:S01]  /*21b0*/  LDS.128 R12, [UR4+0x80] ;  /* 0x00008004ff0c7984 */ /* 0x000fe20008000c00 */
[----:B----4-:R-:W-:Y:S01]  /*21c0*/  HFMA2.MMA R4, -RZ, RZ, 0, 0 ;  /* 0x00000000ff047435 */ /* 0x010fe200000001ff */
[----:B-----5:R-:W-:-:S04]  /*21d0*/  IMAD.MOV R7, RZ, RZ, -R5 ;  /* 0x000000ffff077224 */ /* 0x020fc800078e0a05 */
[----:B------:R-:W-:-:S05]  /*21e0*/  IMAD R7, R7, R6, RZ ;  /* 0x0000000607077224 */ /* 0x000fca00078e02ff */
[----:B------:R-:W-:Y:S02]  /*21f0*/  IMAD.HI.U32 R2, R5, R7, R4 ;  /* 0x0000000705027227 */ /* 0x000fe400078e0004 */
[----:B------:R-:W4:Y:S04]  /*2200*/  LDS.128 R4, [UR4+0x70] ;  /* 0x00007004ff047984 */ /* 0x000f280008000c00 */
[----:B------:R-:W-:Y:S04]  /*2210*/  STL [R1+0x434], R2 ;  /* 0x0004340201007387 */ /* 0x000fe80000100800 */
[----:B0-----:R-:W-:Y:S04]  /*2220*/  STL.64 [R1+0x400], R8 ;  /* 0x0004000801007387 */ /* 0x001fe80000100a00 */
[----:B------:R-:W-:Y:S04]  /*2230*/  STL.64 [R1+0x408], R10 ;  /* 0x0004080a01007387 */ /* 0x000fe80000100a00 */
[----:B------:R-:W0:Y:S04]  /*2240*/  LDS.128 R8, [UR4+0x90] ;  /* 0x00009004ff087984 */ /* 0x000e280008000c00 */
[----:B----4-:R-:W-:Y:S04]  /*2250*/  STL.64 [R1+0x3f0], R4 ;  /* 0x0003f00401007387 */ /* 0x010fe80000100a00 */
[----:B------:R-:W-:Y:S04]  /*2260*/  STL.64 [R1+0x3f8], R6 ;  /* 0x0003f80601007387 */ /* 0x000fe80000100a00 */
[----:B------:R-:W4:Y:S04]  /*2270*/  LDS.128 R4, [UR4+0xa0] ;  /* 0x0000a004ff047984 */ /* 0x000f280008000c00 */
[----:B------:R-:W-:Y:S04]  /*2280*/  STL.64 [R1+0x3d8], R12 ;  /* 0x0003d80c01007387 */ /* 0x000fe80000100a00 */
[----:B------:R-:W-:Y:S04]  /*2290*/  STL.64 [R1+0x3e0], R14 ;  /* 0x0003e00e01007387 */ /* 0x000fe80000100a00 */
[----:B------:R-:W5:Y:S04]  /*22a0*/  LDS.128 R12, [UR4+0xb0] ;  /* 0x0000b004ff0c7984 */ /* 0x000f680008000c00 */
[----:B0-----:R-:W-:Y:S04]  /*22b0*/  STL.64 [R1+0x3c8], R8 ;  /* 0x0003c80801007387 */ /* 0x001fe80000100a00 */
[----:B------:R-:W-:Y:S04]  /*22c0*/  STL.64 [R1+0x3d0], R10 ;  /* 0x0003d00a01007387 */ /* 0x000fe80000100a00 */
[----:B------:R-:W0:Y:S04]  /*22d0*/  LDS.128 R8, [UR4+0xc0] ;  /* 0x0000c004ff087984 */ /* 0x000e280008000c00 */
[----:B----4-:R-:W-:Y:S04]  /*22e0*/  STL.64 [R1+0x3b8], R4 ;  /* 0x0003b80401007387 */ /* 0x010fe80000100a00 */
[----:B------:R-:W-:Y:S04]  /*22f0*/  STL.64 [R1+0x3c0], R6 ;  /* 0x0003c00601007387 */ /* 0x000fe80000100a00 */
[----:B------:R-:W4:Y:S04]  /*2300*/  LDS.128 R4, [UR4+0xd0] ;  /* 0x0000d004ff047984 */ /* 0x000f280008000c00 */
[----:B-----5:R-:W-:Y:S04]  /*2310*/  STL.64 [R1+0x3a8], R12 ;  /* 0x0003a80c01007387 */ /* 0x020fe80000100a00 */
        /* <DEDUP_REMOVED lines=160> */
[----:B------:R-:W4:Y:S01]  /*2d20*/  LDS.128 R4, [UR4+0x430] ;  /* 0x00043004ff047984 */ /* 0x000f220008000c00 */
[----:B------:R-:W-:-:S02]  /*2d30*/  ULDC UR4, c[0x0][0x298] ;  /* 0x0000a60000047ab9 */ /* 0x000fc40000000800 */
[----:B---3--:R-:W-:Y:S01]  /*2d40*/  VIADD R2, R3, UR4 ;  /* 0x0000000403027c36 */ /* 0x008fe20008000000 */
[----:B-----5:R3:W-:Y:S04]  /*2d50*/  STL.64 [R1+0x48], R12 ;  /* 0x0000480c01007387 */ /* 0x0207e80000100a00 */
[----:B------:R3:W-:Y:S04]  /*2d60*/  STL.64 [R1+0x50], R14 ;  /* 0x0000500e01007387 */ /* 0x0007e80000100a00 */
[----:B0-----:R3:W-:Y:S04]  /*2d70*/  STL.64 [R1+0x38], R8 ;  /* 0x0000380801007387 */ /* 0x0017e80000100a00 */
[----:B------:R3:W-:Y:S04]  /*2d80*/  STL.64 [R1+0x40], R10 ;  /* 0x0000400a01007387 */ /* 0x0007e80000100a00 */
[----:B----4-:R3:W-:Y:S04]  /*2d90*/  STL.64 [R1+0x28], R4 ;  /* 0x0000280401007387 */ /* 0x0107e80000100a00 */
[----:B------:R3:W-:Y:S02]  /*2da0*/  STL.64 [R1+0x30], R6 ;  /* 0x0000300601007387 */ /* 0x0007e40000100a00 */
.L_x_3713:
[----:B---3--:R3:W-:Y:S04]  /*2db0*/  STL [R1+0x448], R6 ;  /* 0x0004480601007387 */ /* 0x0087e80000100800 */
[----:B---3--:R-:W3:Y:S01]  /*2dc0*/  LDL R6, [R1+0x434] ;  /* 0x0004340001067983 */ /* 0x008ee20000100800 */
[----:B------:R-:W-:-:S03]  /*2dd0*/  ISETP.NE.U32.AND P0, PT, RZ, UR8, PT ;  /* 0x00000008ff007c0c */ /* 0x000fc6000bf05070 */
[----:B0-----:R0:W-:Y:S01]  /*2de0*/  STL [R1+0x444], R5 ;  /* 0x0004440501007387 */ /* 0x0011e20000100800 */
[----:B------:R-:W-:-:S03]  /*2df0*/  ISETP.NE.AND.EX P0, PT, RZ, UR9, PT, P0 ;  /* 0x00000009ff007c0c */ /* 0x000fc6000bf05300 */
[----:B----4-:R4:W-:Y:S01]  /*2e00*/  STL [R1+0x440], R4 ;  /* 0x0004400401007387 */ /* 0x0109e20000100800 */
[----:B0-2---:R-:W4:Y:S09]  /*2e10*/  LDC R5, c[0x0][0x284] ;  /* 0x0000a100ff057b82 */ /* 0x005f320000000800 */
[----:B------:R-:W-:Y:S01]  /*2e20*/  @P0 SHF.R.S32.HI R3, RZ, 0x1f, R0 ;  /* 0x0000001fff030819 */ /* 0x000fe20000011400 */
[----:B----4-:R-:W-:-:S05]  /*2e30*/  IMAD R4, R5, UR45, RZ ;  /* 0x0000002d05047c24 */ /* 0x010fca000f8e02ff */
[--C-:B------:R-:W-:Y:S02]  /*2e40*/  @P0 SHF.R.S32.HI R252, RZ, 0x1f, R4.reuse ;  /* 0x0000001ffffc0819 */ /* 0x100fe40000011404 */
[----:B------:R-:W-:-:S04]  /*2e50*/  @P0 IADD3 R2, P1, P2, R0, UR8, R4 ;  /* 0x0000000800020c10 */ /* 0x000fc8000fa3e004 */
[----:B------:R-:W-:-:S05]  /*2e60*/  @P0 IADD3.X R3, R3, UR9, R252, P1, P2 ;  /* 0x0000000903030c10 */ /* 0x000fca0008fe44fc */
[----:B------:R0:W4:Y:S01]  /*2e70*/  @P0 LDG.E.U8 R2, desc[UR36][R2.64] ;  /* 0x0000002402020981 */ /* 0x000122000c1e1100 */
[----:B------:R-:W-:Y:S02]  /*2e80*/  IABS R5, R5 ;  /* 0x0000000500057213 */ /* 0x000fe40000000000 */
[----:B0-----:R-:W-:Y:S02]  /*2e90*/  IABS R3, R0 ;  /* 0x0000000000037213 */ /* 0x001fe40000000000 */
[----:B------:R-:W-:-:S03]  /*2ea0*/  ISETP.GE.AND P2, PT, R0, RZ, PT ;  /* 0x000000ff0000720c */ /* 0x000fc60003f46270 */
[----:B---3--:R-:W-:Y:S02]  /*2eb0*/  IMAD.HI.U32 R252, R6, R3, RZ ;  /* 0x0000000306fc7227 */ /* 0x008fe400078e00ff */
[----:B------:R-:W0:Y:S02]  /*2ec0*/  LDC R6, c[0x0][0x284] ;  /* 0x0000a100ff067b82 */ /* 0x000e240000000800 */
[----:B------:R-:W-:-:S04]  /*2ed0*/  IMAD.MOV R252, RZ, RZ, -R252 ;  /* 0x000000fffffc7224 */ /* 0x000fc800078e0afc */
[----:B------:R-:W-:Y:S02]  /*2ee0*/  IMAD R3, R5, R252, R3 ;  /* 0x000000fc05037224 */ /* 0x000fe400078e0203 */
[----:B------:R-:W3:Y:S01]  /*2ef0*/  LDC R252, c[0x0][0x284] ;  /* 0x0000a100fffc7b82 */ /* 0x000ee20000000800 */
[----:B0-----:R-:W-:-:S04]  /*2f00*/  IABS R6, R6 ;  /* 0x0000000600067213 */ /* 0x001fc80000000000 */
[----:B------:R-:W-:-:S13]  /*2f10*/  ISETP.GT.U32.AND P1, PT, R6, R3, PT ;  /* 0x000000030600720c */ /* 0x000fda0003f24070 */
[----:B------:R-:W-:-:S04]  /*2f20*/  @!P1 IADD3 R3, R3, -R5, RZ ;  /* 0x8000000503039210 */ /* 0x000fc80007ffe0ff */
[----:B------:R-:W-:Y:S02]  /*2f30*/  ISETP.GT.U32.AND P1, PT, R6, R3, PT ;  /* 0x000000030600720c */ /* 0x000fe40003f24070 */
[----:B------:R0:W5:Y:S11]  /*2f40*/  LDL.LU R6, [R1+0x448] ;  /* 0x0004480001067983 */ /* 0x0001760000300800 */
[----:B------:R-:W-:Y:S01]  /*2f50*/  @!P1 IMAD.IADD R3, R3, 0x1, -R5 ;  /* 0x0000000103039824 */ /* 0x000fe200078e0a05 */
[----:B---3--:R-:W-:Y:S01]  /*2f60*/  ISETP.NE.AND P1, PT, R252, RZ, PT ;  /* 0x000000fffc00720c */ /* 0x008fe20003f25270 */
[----:B------:R0:W5:Y:S01]  /*2f70*/  LDL.LU R5, [R1+0x444] ;  /* 0x0004440001057983 */ /* 0x0001620000300800 */
[----:B----4-:R-:W-:Y:S01]  /*2f80*/  ISETP.NE.AND P0, PT, R2, RZ, P0 ;  /* 0x000000ff0200720c */ /* 0x010fe20000705270 */
[----:B------:R-:W-:-:S02]  /*2f90*/  IMAD.MOV.U32 R252, RZ, RZ, R3 ;  /* 0x000000fffffc7224 */ /* 0x000fc400078e0003 */
[----:B------:R-:W3:Y:S03]  /*2fa0*/  LDC R3, c[0x0][0x284] ;  /* 0x0000a100ff037b82 */ /* 0x000ee60000000800 */
[----:B------:R-:W-:-:S05]  /*2fb0*/  @!P2 IADD3 R252, -R252, RZ, RZ ;  /* 0x000000fffcfca210 */ /* 0x000fca0007ffe1ff */
[----:B---3--:R-:W-:-:S04]  /*2fc0*/  @!P1 LOP3.LUT R252, RZ, R3, RZ, 0x33, !PT ;  /* 0x00000003fffc9212 */ /* 0x008fc800078e33ff */
[----:B------:R-:W-:Y:S02]  /*2fd0*/  SHF.R.S32.HI R2, RZ, 0x1f, R252 ;  /* 0x0000001fff027819 */ /* 0x000fe400000114fc */
[----:B------:R-:W-:-:S04]  /*2fe0*/  IADD3 R3, P1, R252, R4, RZ ;  /* 0x00000004fc037210 */ /* 0x000fc80007f3e0ff */
[----:B------:R-:W-:Y:S02]  /*2ff0*/  LEA.HI.X.SX32 R4, R4, R2, 0x1, P1 ;  /* 0x0000000204047211 */ /* 0x000fe400008f0eff */
[C---:B------:R-:W-:Y:S02]  /*3000*/  LEA R2, P2, R3.reuse, UR10, 0x2 ;  /* 0x0000000a03027c11 */ /* 0x040fe4000f8410ff */
[----:B------:R-:W-:Y:S02]  /*3010*/  ISETP.GE.AND P1, PT, R0, UR40, PT ;  /* 0x0000002800007c0c */ /* 0x000fe4000bf26270 */
[----:B------:R-:W-:Y:S02]  /*3020*/  LEA.HI.X R3, R3, UR11, R4, 0x2, P2 ;  /* 0x0000000b03037c11 */ /* 0x000fe400090f1404 */
[----:B------:R0:W5:Y:S01]  /*3030*/  LDL.LU R4, [R1+0x440] ;  /* 0x0004400001047983 */ /* 0x0001620000300800 */
[----:B------:R-:W-:Y:S08]  /*3040*/  BSSY B1, `(.L_x_3583) ;  /* 0x0000022000017945 */ /* 0x000ff00003800000 */
[----:B01----:R-:W-:Y:S05]  /*3050*/  @P1 BRA `(.L_x_3584) ;  /* 0x0000000000801947 */ /* 0x003fea0003800000 */
[----:B------:R0:W-:Y:S04]  /*3060*/  STL.64 [R1+0x458], R10 ;  /* 0x0004580a01007387 */ /* 0x0001e80000100a00 */
[----:B------:R3:W-:Y:S04]  /*3070*/  STL.64 [R1+0x450], R8 ;  /* 0x0004500801007387 */ /* 0x0007e80000100a00 */
[----:B-----5:R-:W-:Y:S01]  /*3080*/  STL.64 [R1+0x448], R6 ;  /* 0x0004480601007387 */ /* 0x020fe20000100a00 */
[----:B0-----:R-:W0:Y:S03]  /*3090*/  LDC R11, c[0x0][0x284] ;  /* 0x0000a100ff0b7b82 */ /* 0x001e260000000800 */
[----:B------:R4:W-:Y:S01]  /*30a0*/  STL.64 [R1+0x440], R4 ;  /* 0x0004400401007387 */ /* 0x0009e20000100a00 */
[----:B---3--:R-:W-:-:S04]  /*30b0*/  IMAD.SHL.U32 R8, R252, 0x4, RZ ;  /* 0x00000004fc087824 */ /* 0x008fc800078e00ff */
[----:B------:R-:W3:Y:S01]  /*30c0*/  LDC R9, c[0x0][0x284] ;  /* 0x0000a100ff097b82 */ /* 0x000ee20000000800 */
[----:B0-----:R-:W-:-:S05]  /*30d0*/  IMAD R11, R11, 0xe0, RZ ;  /* 0x000000e00b0b7824 */ /* 0x001fca00078e02ff */
[----:B------:R-:W-:-:S13]  /*30e0*/  ISETP.GE.AND P2, PT, R8, R11, PT ;  /* 0x0000000b0800720c */ /* 0x000fda0003f46270 */
[----:B----4-:R-:W4:Y:S01]  /*30f0*/  @!P2 LDG.E R4, desc[UR36][R2.64] ;  /* 0x000000240204a981 */ /* 0x010f22000c1e1900 */
[----:B------:R-:W4:Y:S08]  /*3100*/  @!P2 LDC R5, c[0x0][0x288] ;  /* 0x0000a200ff05ab82 */ /* 0x000f300000000800 */
[----:B------:R-:W0:Y:S02]  /*3110*/  @!P2 LDC.64 R10, c[0x0][0x248] ;  /* 0x00009200ff0aab82 */ /* 0x000e240000000a00 */
[----:B0-----:R-:W-:-:S02]  /*3120*/  IMAD.MOV.U32 R7, RZ, RZ, R10 ;  /* 0x000000ffff077224 */ /* 0x001fc400078e000a */
[----:B----4-:R-:W-:Y:S01]  /*3130*/  @!P2 IMAD R4, R4, R5, RZ ;  /* 0x000000050404a224 */ /* 0x010fe200078e02ff */
[----:B------:R-:W-:Y:S02]  /*3140*/  MOV R5, R11 ;  /* 0x0000000b00057202 */ /* 0x000fe40000000f00 */
[----:B------:R0:W5:Y:S01]  /*3150*/  LDL.LU.64 R10, [R1+0x458] ;  /* 0x00045800010a7983 */ /* 0x0001620000300a00 */
[----:B------:R-:W-:-:S04]  /*3160*/  @!P2 IMAD R4, R4, 0xe0, RZ ;  /* 0x000000e00404a824 */ /* 0x000fc800078e02ff */
[----:B---3--:R-:W-:Y:S02]  /*3170*/  @!P2 IMAD R6, R4, R9, R8 ;  /* 0x000000090406a224 */ /* 0x008fe400078e0208 */
[----:B------:R-:W-:-:S05]  /*3180*/  @!P2 IMAD R4, R9, UR6, RZ ;  /* 0x000000060904ac24 */ /* 0x000fca000f8e02ff */
[----:B------:R-:W-:Y:S02]  /*3190*/  @!P2 SHF.R.S32.HI R8, RZ, 0x1f, R4 ;  /* 0x0000001fff08a819 */ /* 0x000fe40000011404 */
[----:B------:R-:W-:-:S04]  /*31a0*/  @!P2 IADD3 R4, P3, R6, R4, RZ ;  /* 0x000000040604a210 */ /* 0x000fc80007f7e0ff */
[----:B------:R-:W-:Y:S02]  /*31b0*/  @!P2 LEA.HI.X.SX32 R6, R6, R8, 0x1, P3 ;  /* 0x000000080606a211 */ /* 0x000fe400018f0eff */
[----:B------:R-:W-:-:S04]  /*31c0*/  @!P2 LEA R8, P3, R4, R7, 0x2 ;  /* 0x000000070408a211 */ /* 0x000fc800078610ff */
[----:B------:R-:W-:Y:S02]  /*31d0*/  @!P2 LEA.HI.X R9, R4, R5, R6, 0x2, P3 ;  /* 0x000000050409a211 */ /* 0x000fe400018f1406 */
[----:B------:R-:W-:Y:S02]  /*31e0*/  CS2R R6, SRZ ;  /* 0x0000000000067805 */ /* 0x000fe4000001ff00 */
[----:B------:R-:W-:-:S06]  /*31f0*/  CS2R R4, SRZ ;  /* 0x0000000000047805 */ /* 0x000fcc000001ff00 */
[----:B------:R-:W3:Y:S04]  /*3200*/  @!P2 LDG.E.128 R4, desc[UR36][R8.64] ;  /* 0x000000240804a981 */ /* 0x000ee8000c1e1d00 */
[----:B------:R0:W5:Y:S04]  /*3210*/  LDL.LU.64 R8, [R1+0x450] ;  /* 0x0004500001087983 */ /* 0x0001680000300a00 */
[----:B---3--:R-:W-:Y:S04]  /*3220*/  STL.64 [R1+0x18], R4 ;  /* 0x0000180401007387 */ /* 0x008fe80000100a00 */
[----:B------:R3:W-:Y:S04]  /*3230*/  STL.64 [R1+0x20], R6 ;  /* 0x0000200601007387 */ /* 0x0007e80000100a00 */
[----:B---3--:R0:W5:Y:S04]  /*3240*/  LDL.LU.64 R6, [R1+0x448] ;  /* 0x0004480001067983 */ /* 0x0081680000300a00 */
[----:B------:R0:W5:Y:S02]  /*3250*/  LDL.LU.64 R4, [R1+0x440] ;  /* 0x0004400001047983 */ /* 0x0001640000300a00 */
.L_x_3584:
[----:B------:R-:W-:Y:S05]  /*3260*/  BSYNC B1 ;  /* 0x0000000000017941 */ /* 0x000fea0003800000 */
.L_x_3583:
[----:B------:R3:W-:Y:S02]  /*3270*/  STL [R1+0x440], R0 ;  /* 0x0004400001007387 */ /* 0x0007e40000100800 */
[----:B---3--:R-:W3:Y:S02]  /*3280*/  LDC R0, c[0x0][0x284] ;  /* 0x0000a100ff007b82 */ /* 0x008ee40000000800 */
[----:B---3--:R-:W-:-:S05]  /*3290*/  IMAD.IADD R0, R252, 0x1, R0 ;  /* 0x00000001fc007824 */ /* 0x008fca00078e0200 */
[----:B------:R3:W-:Y:S04]  /*32a0*/  STL [R1], R0 ;  /* 0x0000000001007387 */ /* 0x0007e80000100800 */
[----:B---3--:R3:W5:Y:S01]  /*32b0*/  LDL.LU R0, [R1+0x440] ;  /* 0x0004400001007983 */ /* 0x0087620000300800 */
[----:B------:R-:W-:Y:S04]  /*32c0*/  BSSY B1, `(.L_x_3585) ;  /* 0x0000019000017945 */ /* 0x000fe80003800000 */
[----:B------:R-:W-:Y:S05]  /*32d0*/  @P1 BRA `(.L_x_3586) ;  /* 0x00000000005c1947 */ /* 0x000fea0003800000 */
[----:B-----5:R-:W4:Y:S01]  /*32e0*/  LDL R5, [R1] ;  /* 0x0000000001057983 */ /* 0x020f220000100800 */
[----:B------:R-:W0:Y:S03]  /*32f0*/  LDC R4, c[0x0][0x284] ;  /* 0x0000a100ff047b82 */ /* 0x000e260000000800 */
[----:B------:R1:W-:Y:S05]  /*3300*/  STL.64 [R1+0x440], R8 ;  /* 0x0004400801007387 */ /* 0x0003ea0000100a00 */
[----:B-1----:R-:W1:Y:S01]  /*3310*/  LDC R9, c[0x0][0x284] ;  /* 0x0000a100ff097b82 */ /* 0x002e620000000800 */
[----:B0-----:R-:W-:-:S02]  /*3320*/  IMAD R4, R4, 0xe0, RZ ;  /* 0x000000e004047824 */ /* 0x001fc400078e02ff */
[----:B----4-:R-:W-:-:S05]  /*3330*/  IMAD.SHL.U32 R7, R5, 0x4, RZ ;  /* 0x0000000405077824 */ /* 0x010fca00078e00ff */
[----:B------:R-:W-:-:S13]  /*3340*/  ISETP.GE.AND P2, PT, R7, R4, PT ;  /* 0x000000040700720c */ /* 0x000fda0003f46270 */
[----:B------:R-:W4:Y:S01]  /*3350*/  @!P2 LDG.E R6, desc[UR36][R2.64] ;  /* 0x000000240206a981 */ /* 0x000f22000c1e1900 */
[----:B------:R-:W4:Y:S02]  /*3360*/  @!P2 LDC R4, c[0x0][0x288] ;  /* 0x0000a200ff04ab82 */ /* 0x000f240000000800 */
[----:B----4-:R-:W-:-:S06]  /*3370*/  @!P2 IMAD R6, R6, R4, RZ ;  /* 0x000000040606a224 */ /* 0x010fcc00078e02ff */
[----:B------:R-:W0:Y:S01]  /*3380*/  @!P2 LDC.64 R4, c[0x0][0x248] ;  /* 0x00009200ff04ab82 */ /* 0x000e220000000a00 */
[----:B------:R-:W-:-:S04]  /*3390*/  @!P2 IMAD R6, R6, 0xe0, RZ ;  /* 0x000000e00606a824 */ /* 0x000fc800078e02ff */
[----:B-1----:R-:W-:Y:S02]  /*33a0*/  @!P2 IMAD R7, R6, R9, R7 ;  /* 0x000000090607a224 */ /* 0x002fe400078e0207 */
        /* <DEDUP_REMOVED lines=8> */
[----:B------:R4:W5:Y:S04]  /*3430*/  @!P2 LDG.E.128 R4, desc[UR36][R8.64] ;  /* 0x000000240804a981 */ /* 0x000968000c1e1d00 */
[----:B------:R4:W5:Y:S02]  /*3440*/  LDL.LU.64 R8, [R1+0x440] ;  /* 0x0004400001087983 */ /* 0x0009640000300a00 */
.L_x_3586:
[----:B------:R-:W-:Y:S05]  /*3450*/  BSYNC B1 ;  /* 0x0000000000017941 */ /* 0x000fea0003800000 */
.L_x_3585:
[----:B------:R0:W-:Y:S04]  /*3460*/  STL [R1+0x444], R2 ;  /* 0x0004440201007387 */ /* 0x0001e80000100800 */
[----:B-----5:R1:W-:Y:S01]  /*3470*/  STL [R1+0x440], R0 ;  /* 0x0004400001007387 */ /* 0x0203e20000100800 */
[----:B0-----:R-:W0:Y:S03]  /*3480*/  LDC R2, c[0x0][0x284] ;  /* 0x0000a100ff027b82 */ /* 0x001e260000000800 */
[----:B-1----:R-:W0:Y:S01]  /*3490*/  LDL.LU R0, [R1] ;  /* 0x0000000001007983 */ /* 0x002e220000300800 */
[----:B------:R-:W-:Y:S01]  /*34a0*/  BSSY B1, `(.L_x_3587) ;  /* 0x000001d000017945 */ /* 0x000fe20003800000 */
[----:B0-----:R-:W-:-:S02]  /*34b0*/  IADD3 R0, R0, R2, RZ ;  /* 0x0000000200007210 */ /* 0x001fc40007ffe0ff */
[----:B------:R0:W5:Y:S04]  /*34c0*/  LDL.LU R2, [R1+0x444] ;  /* 0x0004440001027983 */ /* 0x0001680000300800 */
[----:B------:R1:W-:Y:S04]  /*34d0*/  STL [R1], R0 ;  /* 0x0000000001007387 */ /* 0x0003e80000100800 */
[----:B-1----:R0:W5:Y:S01]  /*34e0*/  LDL.LU R0, [R1+0x440] ;  /* 0x0004400001007983 */ /* 0x0021620000300800 */
[----:B------:R-:W-:Y:S05]  /*34f0*/  @P1 BRA `(.L_x_3588) ;  /* 0x00000000005c1947 */ /* 0x000fea0003800000 */
[----:B----4-:R-:W4:Y:S01]  /*3500*/  LDL R9, [R1] ;  /* 0x0000000001097983 */ /* 0x010f220000100800 */
[----:B------:R-:W1:Y:S03]  /*3510*/  LDC R8, c[0x0][0x284] ;  /* 0x0000a100ff087b82 */ /* 0x000e660000000800 */
[----:B------:R2:W-:Y:S05]  /*3520*/  STL.64 [R1+0x440], R4 ;  /* 0x0004400401007387 */ /* 0x0005ea0000100a00 */
[----:B--2---:R-:W2:Y:S01]  /*3530*/  LDC R5, c[0x0][0x284] ;  /* 0x0000a100ff057b82 */ /* 0x004ea20000000800 */
[----:B-1----:R-:W-:-:S02]  /*3540*/  IMAD R8, R8, 0xe0, RZ ;  /* 0x000000e008087824 */ /* 0x002fc400078e02ff */
[----:B----4-:R-:W-:-:S05]  /*3550*/  IMAD.SHL.U32 R11, R9, 0x4, RZ ;  /* 0x00000004090b7824 */ /* 0x010fca00078e00ff */
[----:B------:R-:W-:-:S13]  /*3560*/  ISETP.GE.AND P2, PT, R11, R8, PT ;  /* 0x000000080b00720c */ /* 0x000fda0003f46270 */
[----:B-----5:R-:W4:Y:S01]  /*3570*/  @!P2 LDG.E R10, desc[UR36][R2.64] ;  /* 0x00000024020aa981 */ /* 0x020f22000c1e1900 */
[----:B------:R-:W4:Y:S02]  /*3580*/  @!P2 LDC R8, c[0x0][0x288] ;  /* 0x0000a200ff08ab82 */ /* 0x000f240000000800 */
[----:B----4-:R-:W-:-:S06]  /*3590*/  @!P2 IMAD R10, R10, R8, RZ ;  /* 0x000000080a0aa224 */ /* 0x010fcc00078e02ff */
[----:B------:R-:W1:Y:S01]  /*35a0*/  @!P2 LDC.64 R8, c[0x0][0x248] ;  /* 0x00009200ff08ab82 */ /* 0x000e620000000a00 */
[----:B------:R-:W-:-:S04]  /*35b0*/  @!P2 IMAD R10, R10, 0xe0, RZ ;  /* 0x000000e00a0aa824 */ /* 0x000fc800078e02ff */
[----:B--2---:R-:W-:Y:S02]  /*35c0*/  @!P2 IMAD R11, R10, R5, R11 ;  /* 0x000000050a0ba224 */ /* 0x004fe400078e020b */
        /* <DEDUP_REMOVED lines=8> */
[----:B------:R1:W5:Y:S04]  /*3650*/  @!P2 LDG.E.128 R8, desc[UR36][R4.64] ;  /* 0x000000240408a981 */ /* 0x000368000c1e1d00 */
[----:B------:R1:W5:Y:S02]  /*3660*/  LDL.LU.64 R4, [R1+0x440] ;  /* 0x0004400001047983 */ /* 0x0003640000300a00 */
.L_x_3588:
[----:B------:R-:W-:Y:S05]  /*3670*/  BSYNC B1 ;  /* 0x0000000000017941 */ /* 0x000fea0003800000 */
.L_x_3587:
[----:B------:R-:W-:Y:S04]  /*3680*/  BSSY B1, `(.L_x_3589) ;  /* 0x000001a000017945 */ /* 0x000fe80003800000 */
[----:B------:R-:W-:Y:S05]  /*3690*/  @P1 BRA `(.L_x_3590) ;  /* 0x0000000000601947 */ /* 0x000fea0003800000 */
[----:B------:R-:W2:Y:S01]  /*36a0*/  LDL.LU R12, [R1] ;  /* 0x00000000010c7983 */ /* 0x000ea20000300800 */
[----:B------:R-:W0:Y:S03]  /*36b0*/  LDC R13, c[0x0][0x284] ;  /* 0x0000a100ff0d7b82 */ /* 0x000e260000000800 */
[----:B-----5:R1:W-:Y:S05]  /*36c0*/  STL.64 [R1+0x440], R4 ;  /* 0x0004400401007387 */ /* 0x0203ea0000100a00 */
[----:B-1----:R-:W2:Y:S01]  /*36d0*/  LDC R5, c[0x0][0x284] ;  /* 0x0000a100ff057b82 */ /* 0x002ea20000000800 */
[----:B0-----:R-:W-:-:S02]  /*36e0*/  IMAD R13, R13, 0xe0, RZ ;  /* 0x000000e00d0d7824 */ /* 0x001fc400078e02ff */
[----:B--2---:R-:W-:-:S05]  /*36f0*/  IMAD.IADD R12, R12, 0x1, R5 ;  /* 0x000000010c0c7824 */ /* 0x004fca00078e0205 */
[----:B------:R-:W-:-:S04]  /*3700*/  SHF.L.U32 R15, R12, 0x2, RZ ;  /* 0x000000020c0f7819 */ /* 0x000fc800000006ff */
        /* <DEDUP_REMOVED lines=17> */
.L_x_3590:
[----:B------:R-:W-:Y:S05]  /*3820*/  BSYNC B1 ;  /* 0x0000000000017941 */ /* 0x000fea0003800000 */
.L_x_3589:
[----:B-----5:R1:W-:Y:S02]  /*3830*/  STL [R1+0x440], R0 ;  /* 0x0004400001007387 */ /* 0x0203e40000100800 */
[----:B-1----:R-:W1:Y:S02]  /*3840*/  LDC R0, c[0x0][0x284] ;  /* 0x0000a100ff007b82 */ /* 0x002e640000000800 */
[----:B-1----:R-:W-:-:S05]  /*3850*/  IMAD R0, R0, 0x4, R252 ;  /* 0x0000000400007824 */ /* 0x002fca00078e02fc */
[----:B------:R1:W-:Y:S04]  /*3860*/  STL [R1], R0 ;  /* 0x0000000001007387 */ /* 0x0003e80000100800 */
[----:B-1----:R1:W5:Y:S01]  /*3870*/  LDL.LU R0, [R1+0x440] ;  /* 0x0004400001007983 */ /* 0x0023620000300800 */
[----:B------:R-:W-:Y:S04]  /*3880*/  BSSY B1, `(.L_x_3591) ;  /* 0x0000019000017945 */ /* 0x000fe80003800000 */
[----:B------:R-:W-:Y:S05]  /*3890*/  @P1 BRA `(.L_x_3592) ;  /* 0x00000000005c1947 */ /* 0x000fea0003800000 */
[----:B------:R-:W2:Y:S01]  /*38a0*/  LDL R17, [R1] ;  /* 0x0000000001117983 */ /* 0x000ea20000100800 */
[----:B------:R-:W1:Y:S03]  /*38b0*/  LDC R16, c[0x0][0x284] ;  /* 0x0000a100ff107b82 */ /* 0x000e660000000800 */
[----:B------:R0:W-:Y:S05]  /*38c0*/  STL.64 [R1+0x440], R4 ;  /* 0x0004400401007387 */ /* 0x0001ea0000100a00 */
[----:B0-----:R-:W0:Y:S01]  /*38d0*/  LDC R5, c[0x0][0x284] ;  /* 0x0000a100ff057b82 */ /* 0x001e220000000800 */
[----:B-1----:R-:W-:Y:S01]  /*38e0*/  IMAD R16, R16, 0xe0, RZ ;  /* 0x000000e010107824 */ /* 0x002fe200078e02ff */
[----:B--2---:R-:W-:-:S04]  /*38f0*/  SHF.L.U32 R19, R17, 0x2, RZ ;  /* 0x0000000211137819 */ /* 0x004fc800000006ff */
[----:B------:R-:W-:-:S13]  /*3900*/  ISETP.GE.AND P2, PT, R19, R16, PT ;  /* 0x000000101300720c */ /* 0x000fda0003f46270 */
[----:B------:R-:W2:Y:S01]  /*3910*/  @!P2 LDG.E R18, desc[UR36][R2.64] ;  /* 0x000000240212a981 */ /* 0x000ea2000c1e1900 */
[----:B------:R-:W2:Y:S02]  /*3920*/  @!P2 LDC R16, c[0x0][0x288] ;  /* 0x0000a200ff10ab82 */ /* 0x000ea40000000800 */
[----:B--2---:R-:W-:-:S06]  /*3930*/  @!P2 IMAD R18, R18, R16, RZ ;  /* 0x000000101212a224 */ /* 0x004fcc00078e02ff */
[----:B------:R-:W1:Y:S01]  /*3940*/  @!P2 LDC.64 R16, c[0x0][0x248] ;  /* 0x00009200ff10ab82 */ /* 0x000e620000000a00 */
[----:B------:R-:W-:-:S04]  /*3950*/  @!P2 IMAD R18, R18, 0xe0, RZ ;  /* 0x000000e01212a824 */ /* 0x000fc800078e02ff */
[----:B0-----:R-:W-:Y:S02]  /*3960*/  @!P2 IMAD R19, R18, R5, R19 ;  /* 0x000000051213a224 */ /* 0x001fe400078e0213 */
        /* <DEDUP_REMOVED lines=10> */
.L_x_3592:
[----:B------:R-:W-:Y:S05]  /*3a10*/  BSYNC B1 ;  /* 0x0000000000017941 */ /* 0x000fea0003800000 */
.L_x_3591:
[----:B------:R1:W-:Y:S04]  /*3a20*/  STL [R1+0x444], R2 ;  /* 0x0004440201007387 */ /* 0x0003e80000100800 */
[----:B-----5:R2:W-:Y:S01]  /*3a30*/  STL [R1+0x440], R0 ;  /* 0x0004400001007387 */ /* 0x0205e20000100800 */
[----:B-1----:R-:W1:Y:S03]  /*3a40*/  LDC R2, c[0x0][0x284] ;  /* 0x0000a100ff027b82 */ /* 0x002e660000000800 */
[----:B--2---:R-:W1:Y:S01]  /*3a50*/  LDL.LU R0, [R1] ;  /* 0x0000000001007983 */ /* 0x004e620000300800 */
[----:B------:R-:W-:Y:S01]  /*3a60*/  BSSY B1, `(.L_x_3593) ;  /* 0x000001d000017945 */ /* 0x000fe20003800000 */
[----:B-1----:R-:W-:-:S02]  /*3a70*/  IMAD.IADD R0, R0, 0x1, R2 ;  /* 0x0000000100007824 */ /* 0x002fc400078e0202 */
[----:B------:R1:W5:Y:S04]  /*3a80*/  LDL.LU R2, [R1+0x444] ;  /* 0x0004440001027983 */ /* 0x0003680000300800 */
[----:B------:R2:W-:Y:S04]  /*3a90*/  STL [R1], R0 ;  /* 0x0000000001007387 */ /* 0x0005e80000100800 */
[----:B--2---:R1:W5:Y:S01]  /*3aa0*/  LDL.LU R0, [R1+0x440] ;  /* 0x0004400001007983 */ /* 0x0043620000300800 */
[----:B------:R-:W-:Y:S05]  /*3ab0*/  @P1 BRA `(.L_x_3594) ;  /* 0x00000000005c1947 */ /* 0x000fea0003800000 */
[----:B------:R-:W2:Y:S01]  /*3ac0*/  LDL R21, [R1] ;  /* 0x0000000001157983 */ /* 0x000ea20000100800 */
[----:B------:R-:W3:Y:S03]  /*3ad0*/  LDC R20, c[0x0][0x284] ;  /* 0x0000a100ff147b82 */ /* 0x000ee60000000800 */
[----:B------:R0:W-:Y:S05]  /*3ae0*/  STL.64 [R1+0x440], R4 ;  /* 0x0004400401007387 */ /* 0x0001ea0000100a00 */
[----:B0-----:R-:W0:Y:S01]  /*3af0*/  LDC R5, c[0x0][0x284] ;  /* 0x0000a100ff057b82 */ /* 0x001e220000000800 */
[----:B---3--:R-:W-:Y:S01]  /*3b00*/  IMAD R20, R20, 0xe0, RZ ;  /* 0x000000e014147824 */ /* 0x008fe200078e02ff */
[----:B--2---:R-:W-:-:S04]  /*3b10*/  SHF.L.U32 R23, R21, 0x2, RZ ;  /* 0x0000000215177819 */ /* 0x004fc800000006ff */
[----:B------:R-:W-:-:S13]  /*3b20*/  ISETP.GE.AND P2, PT, R23, R20, PT ;  /* 0x000000141700720c */ /* 0x000fda0003f46270 */
[----:B-----5:R-:W2:Y:S01]  /*3b30*/  @!P2 LDG.E R22, desc[UR36][R2.64] ;  /* 0x000000240216a981 */ /* 0x020ea2000c1e1900 */
[----:B------:R-:W2:Y:S02]  /*3b40*/  @!P2 LDC R20, c[0x0][0x288] ;  /* 0x0000a200ff14ab82 */ /* 0x000ea40000000800 */
[----:B--2---:R-:W-:-:S06]  /*3b50*/  @!P2 IMAD R22, R22, R20, RZ ;  /* 0x000000141616a224 */ /* 0x004fcc00078e02ff */
[----:B------:R-:W2:Y:S01]  /*3b60*/  @!P2 LDC.64 R20, c[0x0][0x248] ;  /* 0x00009200ff14ab82 */ /* 0x000ea20000000a00 */
[----:B------:R-:W-:-:S04]  /*3b70*/  @!P2 IMAD R22, R22, 0xe0, RZ ;  /* 0x000000e01616a824 */ /* 0x000fc800078e02ff */
[----:B0-----:R-:W-:Y:S02]  /*3b80*/  @!P2 IMAD R23, R22, R5, R23 ;  /* 0x000000051617a224 */ /* 0x001fe400078e0217 */
[----:B------:R-:W-:-:S03]  /*3b90*/  @!P2 IMAD R22, R5, UR6, RZ ;  /* 0x000000060516ac24 */ /* 0x000fc6000f8e02ff */
[----:B------:R-:W-:Y:S02]  /*3ba0*/  @!P2 SHF.R.S32.HI R4, RZ, 0x1f, R23 ;  /* 0x0000001fff04a819 */ /* 0x000fe40000011417 */
[----:B------:R-:W-:-:S04]  /*3bb0*/  @!P2 IADD3 R23, P3, R22, R23, RZ ;  /* 0x000000171617a210 */ /* 0x000fc80007f7e0ff */
[----:B------:R-:W-:Y:S02]  /*3bc0*/  @!P2 LEA.HI.X.SX32 R22, R22, R4, 0x1, P3 ;  /* 0x000000041616a211 */ /* 0x000fe400018f0eff */
[----:B--2---:R-:W-:-:S04]  /*3bd0*/  @!P2 LEA R4, P3, R23, R20, 0x2 ;  /* 0x000000141704a211 */ /* 0x004fc800078610ff */
[----:B------:R-:W-:Y:S02]  /*3be0*/  @!P2 LEA.HI.X R5, R23, R21, R22, 0x2, P3 ;  /* 0x000000151705a211 */ /* 0x000fe400018f1416 */
[----:B------:R-:W-:Y:S02]  /*3bf0*/  CS2R R22, SRZ ;  /* 0x0000000000167805 */ /* 0x000fe4000001ff00 */
[----:B------:R-:W-:-:S06]  /*3c00*/  CS2R R20, SRZ ;  /* 0x0000000000147805 */ /* 0x000fcc000001ff00 */
[----:B------:R2:W5:Y:S04]  /*3c10*/  @!P2 LDG.E.128 R20, desc[UR36][R4.64] ;  /* 0x000000240414a981 */ /* 0x000568000c1e1d00 */
[----:B------:R2:W5:Y:S02]  /*3c20*/  LDL.LU.64 R4, [R1+0x440] ;  /* 0x0004400001047983 */ /* 0x0005640000300a00 */
.L_x_3594:
[----:B------:R-:W-:Y:S05]  /*3c30*/  BSYNC B1 ;  /* 0x0000000000017941 */ /* 0x000fea0003800000 */
.L_x_3593:
[----:B------:R-:W-:Y:S04]  /*3c40*/  BSSY B1, `(.L_x_3595) ;  /* 0x000001a000017945 */ /* 0x000fe80003800000 */
[----:B------:R-:W-:Y:S05]  /*3c50*/  @P1 BRA `(.L_x_3596) ;  /* 0x0000000000601947 */ /* 0x000fea0003800000 */
[----:B------:R-:W3:Y:S01]  /*3c60*/  LDL.LU R24, [R1] ;  /* 0x0000000001187983 */ /* 0x000ee20000300800 */
[----:B------:R-:W1:Y:S03]  /*3c70*/  LDC R25, c[0x0][0x284] ;  /* 0x0000a100ff197b82 */ /* 0x000e660000000800 */
[----:B-----5:R0:W-:Y:S05]  /*3c80*/  STL.64 [R1+0x440], R4 ;  /* 0x0004400401007387 */ /* 0x0201ea0000100a00 */
[----:B0-2---:R-:W3:Y:S01]  /*3c90*/  LDC R5, c[0x0][0x284] ;  /* 0x0000a100ff057b82 */ /* 0x005ee20000000800 */
[----:B-1----:R-:W-:-:S02]  /*3ca0*/  IMAD R25, R25, 0xe0, RZ ;  /* 0x000000e019197824 */ /* 0x002fc400078e02ff */
[----:B---3--:R-:W-:-:S05]  /*3cb0*/  IMAD.IADD R24, R24, 0x1, R5 ;  /* 0x0000000118187824 */ /* 0x008fca00078e0205 */
        /* <DEDUP_REMOVED lines=18> */
.L_x_3596:
[----:B------:R-:W-:Y:S05]  /*3de0*/  BSYNC B1 ;  /* 0x0000000000017941 */ /* 0x000fea0003800000 */
.L_x_3595:
[----:B-----5:R1:W-:Y:S02]  /*3df0*/  STL [R1+0x440], R0 ;  /* 0x0004400001007387 */ /* 0x0203e40000100800 */
[----:B-1----:R-:W1:Y:S02]  /*3e00*/  LDC R0, c[0x0][0x284] ;  /* 0x0000a100ff007b82 */ /* 0x002e640000000800 */
[----:B-1----:R-:W-:-:S05]  /*3e10*/  IMAD R0, R0, 0x7, R252 ;  /* 0x0000000700007824 */ /* 0x002fca00078e02fc */
[----:B------:R1:W-:Y:S04]  /*3e20*/  STL [R1], R0 ;  /* 0x0000000001007387 */ /* 0x0003e80000100800 */
[----:B-1----:R1:W5:Y:S01]  /*3e30*/  LDL.LU R0, [R1+0x440] ;  /* 0x0004400001007983 */ /* 0x0023620000300800 */
[----:B------:R-:W-:Y:S04]  /*3e40*/  BSSY B1, `(.L_x_3597) ;  /* 0x0000019000017945 */ /* 0x000fe80003800000 */
[----:B------:R-:W-:Y:S05]  /*3e50*/  @P1 BRA `(.L_x_3598) ;  /* 0x00000000005c1947 */ /* 0x000fea0003800000 */
[----:B------:R-:W3:Y:S01]  /*3e60*/  LDL R29, [R1] ;  /* 0x00000000011d7983 */ /* 0x000ee20000100800 */
[----:B------:R-:W1:Y:S03]  /*3e70*/  LDC R28, c[0x0][0x284] ;  /* 0x0000a100ff1c7b82 */ /* 0x000e660000000800 */
[----:B------:R0:W-:Y:S05]  /*3e80*/  STL.64 [R1+0x440], R4 ;  /* 0x0004400401007387 */ /* 0x0001ea0000100a00 */
[----:B0-2---:R-:W0:Y:S01]  /*3e90*/  LDC R5, c[0x0][0x284] ;  /* 0x0000a100ff057b82 */ /* 0x005e220000000800 */
[----:B-1----:R-:W-:-:S02]  /*3ea0*/  IMAD R28, R28, 0xe0, RZ ;  /* 0x000000e01c1c7824 */ /* 0x002fc400078e02ff */
[----:B---3--:R-:W-:-:S05]  /*3eb0*/  IMAD.SHL.U32 R31, R29, 0x4, RZ ;  /* 0x000000041d1f7824 */ /* 0x008fca00078e00ff */
        /* <DEDUP_REMOVED lines=17> */
.L_x_3598:
[----:B------:R-:W-:Y:S05]  /*3fd0*/  BSYNC B1 ;  /* 0x0000000000017941 */ /* 0x000fea0003800000 */
.L_x_3597:
[----:B------:R1:W-:Y:S04]  /*3fe0*/  STL [R1+0x444], R2 ;  /* 0x0004440201007387 */ /* 0x0003e80000100800 */
[----:B-----5:R2:W-:Y:S01]  /*3ff0*/  STL [R1+0x440], R0 ;  /* 0x0004400001007387 */ /* 0x0205e20000100800 */
[----:B-1----:R-:W1:Y:S03]  /*4000*/  LDC R2, c[0x0][0x284] ;  /* 0x0000a100ff027b82 */ /* 0x002e660000000800 */
[----:B--2---:R-:W1:Y:S01]  /*4010*/  LDL.LU R0, [R1] ;  /* 0x0000000001007983 */ /* 0x004e620000300800 */
[----:B------:R-:W-:Y:S01]  /*4020*/  BSSY B1, `(.L_x_3599) ;  /* 0x000001d000017945 */ /* 0x000fe20003800000 */
[----:B-1----:R-:W-:-:S02]  /*4030*/  IADD3 R0, R0, R2, RZ ;  /* 0x0000000200007210 */ /* 0x002fc40007ffe0ff */
        /* <DEDUP_REMOVED lines=8> */
[----:B---3--:R-:W-:-:S02]  /*40c0*/  IMAD R32, R32, 0xe0, RZ ;  /* 0x000000e020207824 */ /* 0x008fc400078e02ff */
[----:B--2---:R-:W-:-:S05]  /*40d0*/  IMAD.SHL.U32 R35, R33, 0x4, RZ ;  /* 0x0000000421237824 */ /* 0x004fca00078e00ff */
        /* <DEDUP_REMOVED lines=17> */
.L_x_3600:
[----:B------:R-:W-:Y:S05]  /*41f0*/  BSYNC B1 ;  /* 0x0000000000017941 */ /* 0x000fea0003800000 */
.L_x_3599:
[----:B------:R-:W-:Y:S04]  /*4200*/  BSSY B1, `(.L_x_3601) ;  /* 0x000001a000017945 */ /* 0x000fe80003800000 */
[----:B------:R-:W-:Y:S05]  /*4210*/  @P1 BRA `(.L_x_3602) ;  /* 0x0000000000601947 */ /* 0x000fea0003800000 */
[----:B------:R-:W3:Y:S01]  /*4220*/  LDL.LU R36, [R1] ;  /* 0x0000000001247983 */ /* 0x000ee20000300800 */
[----:B------:R-:W1:Y:S03]  /*4230*/  LDC R37, c[0x0][0x284] ;  /* 0x0000a100ff257b82 */ /* 0x000e660000000800 */
[----:B-----5:R0:W-:Y:S05]  /*4240*/  STL.64 [R1+0x440], R4 ;  /* 0x0004400401007387 */ /* 0x0201ea0000100a00 */
[----:B0-2---:R-:W3:Y:S01]  /*4250*/  LDC R5, c[0x0][0x284] ;  /* 0x0000a100ff057b82 */ /* 0x005ee20000000800 */
[----:B-1----:R-:W-:Y:S01]  /*4260*/  IMAD R37, R37, 0xe0, RZ ;  /* 0x000000e025257824 */ /* 0x002fe200078e02ff */
[----:B---3--:R-:W-:-:S05]  /*4270*/  IADD3 R36, R36, R5, RZ ;  /* 0x0000000524247210 */ /* 0x008fca0007ffe0ff */
[----:B------:R-:W-:-:S05]  /*4280*/  IMAD.SHL.U32 R39, R36, 0x4, RZ ;  /* 0x0000000424277824 */ /* 0x000fca00078e00ff */
        /* <DEDUP_REMOVED lines=17> */
.L_x_3602:
[----:B------:R-:W-:Y:S05]  /*43a0*/  BSYNC B1 ;  /* 0x0000000000017941 */ /* 0x000fea0003800000 */
.L_x_3601:
        /* <DEDUP_REMOVED lines=11> */
[----:B-1----:R-:W-:Y:S01]  /*4460*/  IMAD R40, R40, 0xe0, RZ ;  /* 0x000000e028287824 */ /* 0x002fe200078e02ff */
[----:B---3--:R-:W-:-:S04]  /*4470*/  SHF.L.U32 R43, R41, 0x2, RZ ;  /* 0x00000002292b7819 */ /* 0x008fc800000006ff */
        /* <DEDUP_REMOVED lines=17> */
.L_x_3604:
[----:B------:R-:W-:Y:S05]  /*4590*/  BSYNC B1 ;  /* 0x0000000000017941 */ /* 0x000fea0003800000 */
.L_x_3603:
        /* <DEDUP_REMOVED lines=33> */
.L_x_3606:
[----:B------:R-:W-:Y:S05]  /*47b0*/  BSYNC B1 ;  /* 0x0000000000017941 */ /* 0x000fea0003800000 */
.L_x_3605:
        /* <DEDUP_REMOVED lines=26> */
.L_x_3608:
[----:B------:R-:W-:Y:S05]  /*4960*/  BSYNC B1 ;  /* 0x0000000000017941 */ /* 0x000fea0003800000 */
.L_x_3607:
        /* <DEDUP_REMOVED lines=30> */
.L_x_3610:
[----:B------:R-:W-:Y:S05]  /*4b50*/  BSYNC B1 ;  /* 0x0000000000017941 */ /* 0x000fea0003800000 */
.L_x_3609:
        /* <DEDUP_REMOVED lines=33> */
.L_x_3612:
[----:B------:R-:W-:Y:S05]  /*4d70*/  BSYNC B1 ;  /* 0x0000000000017941 */ /* 0x000fea0003800000 */
.L_x_3611:
        /* <DEDUP_REMOVED lines=26> */
.L_x_3614:
[----:B------:R-:W-:Y:S05]  /*4f20*/  BSYNC B1 ;  /* 0x0000000000017941 */ /* 0x000fea0003800000 */
.L_x_3613:
[----:B-----5:R1:W-:Y:S02]  /*4f30*/  STL [R1+0x440], R0 ;  /* 0x0004400001007387 */ /* 0x0203e40000100800 */
[----:B-1----:R-:W1:Y:S02]  /*4f40*/  LDC R0, c[0x0][0x284] ;  /* 0x0000a100ff007b82 */ /* 0x002e640000000800 */
[----:B-1----:R-:W-:-:S05]  /*4f50*/  LEA R0, R0, R252, 0x4 ;  /* 0x000000fc00007211 */ /* 0x002fca00078e20ff */
        /* <DEDUP_REMOVED lines=27> */
.L_x_3616:
[----:B------:R-:W-:Y:S05]  /*5110*/  BSYNC B1 ;  /* 0x0000000000017941 */ /* 0x000fea0003800000 */
.L_x_3615:
        /* <DEDUP_REMOVED lines=33> */
.L_x_3618:
[----:B------:R-:W-:Y:S05]  /*5330*/  BSYNC B1 ;  /* 0x0000000000017941 */ /* 0x000fea0003800000 */
.L_x_3617:
        /* <DEDUP_REMOVED lines=26> */
.L_x_3620:
[----:B------:R-:W-:Y:S05]  /*54e0*/  BSYNC B1 ;  /* 0x0000000000017941 */ /* 0x000fea0003800000 */
.L_x_3619:
        /* <DEDUP_REMOVED lines=30> */
.L_x_3622:
[----:B------:R-:W-:Y:S05]  /*56d0*/  BSYNC B1 ;  /* 0x0000000000017941 */ /* 0x000fea0003800000 */
.L_x_3621:
        /* <DEDUP_REMOVED lines=33> */
.L_x_3624:
[----:B------:R-:W-:Y:S05]  /*58f0*/  BSYNC B1 ;  /* 0x0000000000017941 */ /* 0x000fea0003800000 */
.L_x_3623:
        /* <DEDUP_REMOVED lines=26> */
.L_x_3626:
[----:B------:R-:W-:Y:S05]  /*5aa0*/  BSYNC B1 ;  /* 0x0000000000017941 */ /* 0x000fea0003800000 */
.L_x_3625:
        /* <DEDUP_REMOVED lines=30> */
.L_x_3628:
[----:B------:R-:W-:Y:S05]  /*5c90*/  BSYNC B1 ;  /* 0x0000000000017941 */ /* 0x000fea0003800000 */
.L_x_3627:
        /* <DEDUP_REMOVED lines=33> */
.L_x_3630:
[----:B------:R-:W-:Y:S05]  /*5eb0*/  BSYNC B1 ;  /* 0x0000000000017941 */ /* 0x000fea0003800000 */
.L_x_3629:
        /* <DEDUP_REMOVED lines=26> */
.L_x_3632:
[----:B------:R-:W-:Y:S05]  /*6060*/  BSYNC B1 ;  /* 0x0000000000017941 */ /* 0x000fea0003800000 */
.L_x_3631:
        /* <DEDUP_REMOVED lines=30> */
.L_x_3634:
[----:B------:R-:W-:Y:S05]  /*6250*/  BSYNC B1 ;  /* 0x0000000000017941 */ /* 0x000fea0003800000 */
.L_x_3633:
        /* <DEDUP_REMOVED lines=33> */
.L_x_3636:
[----:B------:R-:W-:Y:S05]  /*6470*/  BSYNC B1 ;  /* 0x0000000000017941 */ /* 0x000fea0003800000 */
.L_x_3635:
        /* <DEDUP_REMOVED lines=26> */
.L_x_3638:
[----:B------:R-:W-:Y:S05]  /*6620*/  BSYNC B1 ;  /* 0x0000000000017941 */ /* 0x000fea0003800000 */
.L_x_3637:
        /* <DEDUP_REMOVED lines=30> */
.L_x_3640:
[----:B------:R-:W-:Y:S05]  /*6810*/  BSYNC B1 ;  /* 0x0000000000017941 */ /* 0x000fea0003800000 */
.L_x_3639:
        /* <DEDUP_REMOVED lines=33> */
.L_x_3642:
[----:B------:R-:W-:Y:S05]  /*6a30*/  BSYNC B1 ;  /* 0x0000000000017941 */ /* 0x000fea0003800000 */
.L_x_3641:
        /* <DEDUP_REMOVED lines=26> */
.L_x_3644:
[----:B------:R-:W-:Y:S05]  /*6be0*/  BSYNC B1 ;  /* 0x0000000000017941 */ /* 0x000fea0003800000 */
.L_x_3643:
        /* <DEDUP_REMOVED lines=30> */
.L_x_3646:
[----:B------:R-:W-:Y:S05]  /*6dd0*/  BSYNC B1 ;  /* 0x0000000000017941 */ /* 0x000fea0003800000 */
.L_x_3645:
        /* <DEDUP_REMOVED lines=33> */
.L_x_3648:
[----:B------:R-:W-:Y:S05]  /*6ff0*/  BSYNC B1 ;  /* 0x0000000000017941 */ /* 0x000fea0003800000 */
.L_x_3647:
        /* <DEDUP_REMOVED lines=26> */
.L_x_3650:
[----:B------:R-:W-:Y:S05]  /*71a0*/  BSYNC B1 ;  /* 0x0000000000017941 */ /* 0x000fea0003800000 */
.L_x_3649:
        /* <DEDUP_REMOVED lines=30> */
.L_x_3652:
[----:B------:R-:W-:Y:S05]  /*7390*/  BSYNC B1 ;  /* 0x0000000000017941 */ /* 0x000fea0003800000 */
.L_x_3651:
        /* <DEDUP_REMOVED lines=33> */
.L_x_3654:
[----:B------:R-:W-:Y:S05]  /*75b0*/  BSYNC B1 ;  /* 0x0000000000017941 */ /* 0x000fea0003800000 */
.L_x_3653:
        /* <DEDUP_REMOVED lines=26> */
.L_x_3656:
[----:B------:R-:W-:Y:S05]  /*7760*/  BSYNC B1 ;  /* 0x0000000000017941 */ /* 0x000fea0003800000 */
.L_x_3655:
        /* <DEDUP_REMOVED lines=30> */
.L_x_3658:
[----:B------:R-:W-:Y:S05]  /*7950*/  BSYNC B1 ;  /* 0x0000000000017941 */ /* 0x000fea0003800000 */
.L_x_3657:
        /* <DEDUP_REMOVED lines=33> */
.L_x_3660:
[----:B------:R-:W-:Y:S05]  /*7b70*/  BSYNC B1 ;  /* 0x0000000000017941 */ /* 0x000fea0003800000 */
.L_x_3659:
        /* <DEDUP_REMOVED lines=26> */
.L_x_3662:
[----:B------:R-:W-:Y:S05]  /*7d20*/  BSYNC B1 ;  /* 0x0000000000017941 */ /* 0x000fea0003800000 */
.L_x_3661:
        /* <DEDUP_REMOVED lines=30> */
.L_x_3664:
[----:B------:R-:W-:Y:S05]  /*7f10*/  BSYNC B1 ;  /* 0x0000000000017941 */ /* 0x000fea0003800000 */
.L_x_3663:
        /* <DEDUP_REMOVED lines=33> */
.L_x_3666:
[----:B------:R-:W-:Y:S05]  /*8130*/  BSYNC B1 ;  /* 0x0000000000017941 */ /* 0x000fea0003800000 */
.L_x_3665:
        /* <DEDUP_REMOVED lines=26> */
.L_x_3668:
[----:B------:R-:W-:Y:S05]  /*82e0*/  BSYNC B1 ;  /* 0x0000000000017941 */ /* 0x000fea0003800000 */
.L_x_3667:
        /* <DEDUP_REMOVED lines=30> */
.L_x_3670:
[----:B------:R-:W-:Y:S05]  /*84d0*/  BSYNC B1 ;  /* 0x0000000000017941 */ /* 0x000fea0003800000 */
.L_x_3669:
        /* <DEDUP_REMOVED lines=33> */
.L_x_3672:
[----:B------:R-:W-:Y:S05]  /*86f0*/  BSYNC B1 ;  /* 0x0000000000017941 */ /* 0x000fea0003800000 */
.L_x_3671:
        /* <DEDUP_REMOVED lines=26> */
.L_x_3674:
[----:B------:R-:W-:Y:S05]  /*88a0*/  BSYNC B1 ;  /* 0x0000000000017941 */ /* 0x000fea0003800000 */
.L_x_3673:
        /* <DEDUP_REMOVED lines=30> */
.L_x_3676:
[----:B------:R-:W-:Y:S05]  /*8a90*/  BSYNC B1 ;  /* 0x0000000000017941 */ /* 0x000fea0003800000 */
.L_x_3675:
        /* <DEDUP_REMOVED lines=33> */
.L_x_3678:
[----:B------:R-:W-:Y:S05]  /*8cb0*/  BSYNC B1 ;  /* 0x0000000000017941 */ /* 0x000fea0003800000 */
.L_x_3677:
        /* <DEDUP_REMOVED lines=26> */
.L_x_3680:
[----:B------:R-:W-:Y:S05]  /*8e60*/  BSYNC B1 ;  /* 0x0000000000017941 */ /* 0x000fea0003800000 */
.L_x_3679:
        /* <DEDUP_REMOVED lines=30> */
.L_x_3682:
[----:B------:R-:W-:Y:S05]  /*9050*/  BSYNC B1 ;  /* 0x0000000000017941 */ /* 0x000fea0003800000 */
.L_x_3681:
        /* <DEDUP_REMOVED lines=33> */
.L_x_3684:
[----:B------:R-:W-:Y:S05]  /*9270*/  BSYNC B1 ;  /* 0x0000000000017941 */ /* 0x000fea0003800000 */
.L_x_3683:
        /* <DEDUP_REMOVED lines=26> */
.L_x_3686:
[----:B------:R-:W-:Y:S05]  /*9420*/  BSYNC B1 ;  /* 0x0000000000017941 */ /* 0x000fea0003800000 */
.L_x_3685:
        /* <DEDUP_REMOVED lines=30> */
.L_x_3688:
[----:B------:R-:W-:Y:S05]  /*9610*/  BSYNC B1 ;  /* 0x0000000000017941 */ /* 0x000fea0003800000 */
.L_x_3687:
        /* <DEDUP_REMOVED lines=33> */
.L_x_3690:
[----:B------:R-:W-:Y:S05]  /*9830*/  BSYNC B1 ;  /* 0x0000000000017941 */ /* 0x000fea0003800000 */
.L_x_3689:
        /* <DEDUP_REMOVED lines=26> */
.L_x_3692:
[----:B------:R-:W-:Y:S05]  /*99e0*/  BSYNC B1 ;  /* 0x0000000000017941 */ /* 0x000fea0003800000 */
.L_x_3691:
        /* <DEDUP_REMOVED lines=30> */
.L_x_3694:
[----:B------:R-:W-:Y:S05]  /*9bd0*/  BSYNC B1 ;  /* 0x0000000000017941 */ /* 0x000fea0003800000 */
.L_x_3693:
        /* <DEDUP_REMOVED lines=33> */
.L_x_3696:
[----:B------:R-:W-:Y:S05]  /*9df0*/  BSYNC B1 ;  /* 0x0000000000017941 */ /* 0x000fea0003800000 */
.L_x_3695:
        /* <DEDUP_REMOVED lines=26> */
.L_x_3698:
[----:B------:R-:W-:Y:S05]  /*9fa0*/  BSYNC B1 ;  /* 0x0000000000017941 */ /* 0x000fea0003800000 */
.L_x_3697:
        /* <DEDUP_REMOVED lines=30> */
.L_x_3700:
[----:B------:R-:W-:Y:S05]  /*a190*/  BSYNC B1 ;  /* 0x0000000000017941 */ /* 0x000fea0003800000 */
.L_x_3699:
        /* <DEDUP_REMOVED lines=33> */
.L_x_3702:
[----:B------:R-:W-:Y:S05]  /*a3b0*/  BSYNC B1 ;  /* 0x0000000000017941 */ /* 0x000fea0003800000 */
.L_x_3701:
        /* <DEDUP_REMOVED lines=26> */
.L_x_3704:
[----:B------:R-:W-:Y:S05]  /*a560*/  BSYNC B1 ;  /* 0x0000000000017941 */ /* 0x000fea0003800000 */
.L_x_3703:
[----:B-----5:R1:W-:Y:S02]  /*a570*/  STL [R1+0x440], R0 ;  /* 0x0004400001007387 */ /* 0x0203e40000100800 */
[----:B-1----:R-:W1:Y:S02]  /*a580*/  LDC R0, c[0x0][0x284] ;  /* 0x0000a100ff007b82 */ /* 0x002e640000000800 */
[----:B-1----:R-:W-:Y:S02]  /*a590*/  IMAD R252, R0, 0x3d, R252 ;  /* 0x0000003d00fc7824 */ /* 0x002fe400078e02fc */
[----:B------:R1:W5:Y:S01]  /*a5a0*/  LDL.LU R0, [R1+0x440] ;  /* 0x0004400001007983 */ /* 0x0003620000300800 */
[----:B------:R-:W-:Y:S04]  /*a5b0*/  BSSY B1, `(.L_x_3705) ;  /* 0x0000018000017945 */ /* 0x000fe80003800000 */
[----:B------:R-:W-:Y:S05]  /*a5c0*/  @P1 BRA `(.L_x_3706) ;  /* 0x0000000000581947 */ /* 0x000fea0003800000 */
[----:B------:R-:W1:Y:S01]  /*a5d0*/  LDC R244, c[0x0][0x284] ;  /* 0x0000a100fff47b82 */ /* 0x000e620000000800 */
[----:B------:R-:W-:Y:S01]  /*a5e0*/  SHF.L.U32 R246, R252, 0x2, RZ ;  /* 0x00000002fcf67819 */ /* 0x000fe200000006ff */
[----:B------:R0:W-:Y:S06]  /*a5f0*/  STL.64 [R1+0x440], R4 ;  /* 0x0004400401007387 */ /* 0x0001ec0000100a00 */
[----:B0-2---:R-:W0:Y:S01]  /*a600*/  LDC R5, c[0x0][0x284] ;  /* 0x0000a100ff057b82 */ /* 0x005e220000000800 */
[----:B-1----:R-:W-:-:S05]  /*a610*/  IMAD R244, R244, 0xe0, RZ ;  /* 0x000000e0f4f47824 */ /* 0x002fca00078e02ff */
        /* <DEDUP_REMOVED lines=17> */
.L_x_3706:
[----:B------:R-:W-:Y:S05]  /*a730*/  BSYNC B1 ;  /* 0x0000000000017941 */ /* 0x000fea0003800000 */
.L_x_3705:
[----:B-----5:R1:W-:Y:S02]  /*a740*/  STL [R1+0x440], R0 ;  /* 0x0004400001007387 */ /* 0x0203e40000100800 */
[----:B-1----:R-:W1:Y:S02]  /*a750*/  LDC R0, c[0x0][0x284] ;  /* 0x0000a100ff007b82 */ /* 0x002e640000000800 */
[----:B-1----:R-:W-:Y:S02]  /*a760*/  IMAD.IADD R252, R252, 0x1, R0 ;  /* 0x00000001fcfc7824 */ /* 0x002fe400078e0200 */
        /* <DEDUP_REMOVED lines=25> */
.L_x_3708:
[----:B------:R-:W-:Y:S05]  /*a900*/  BSYNC B1 ;  /* 0x0000000000017941 */ /* 0x000fea0003800000 */
.L_x_3707:
[----:B------:R-:W-:Y:S04]  /*a910*/  BSSY B1, `(.L_x_3709) ;  /* 0x000001d000017945 */ /* 0x000fe80003800000 */
[----:B------:R-:W-:Y:S05]  /*a920*/  @P1 BRA `(.L_x_3710) ;  /* 0x00000000006c1947 */ /* 0x000fea0003800000 */
[----:B------:R0:W-:Y:S04]  /*a930*/  STL.64 [R1+0x448], R6 ;  /* 0x0004480601007387 */ /* 0x0001e80000100a00 */
[----:B-----5:R2:W-:Y:S01]  /*a940*/  STL.64 [R1+0x440], R4 ;  /* 0x0004400401007387 */ /* 0x0205e20000100a00 */
[----:B0-----:R-:W0:Y:S08]  /*a950*/  LDC R7, c[0x0][0x284] ;  /* 0x0000a100ff077b82 */ /* 0x001e300000000800 */
[----:B--2---:R-:W2:Y:S01]  /*a960*/  LDC R5, c[0x0][0x284] ;  /* 0x0000a100ff057b82 */ /* 0x004ea20000000800 */
[----:B0-----:R-:W-:-:S05]  /*a970*/  IMAD.IADD R252, R252, 0x1, R7 ;  /* 0x00000001fcfc7824 */ /* 0x001fca00078e0207 */
[----:B------:R-:W-:Y:S01]  /*a980*/  SHF.L.U32 R6, R252, 0x2, RZ ;  /* 0x00000002fc067819 */ /* 0x000fe200000006ff */
[----:B--2---:R-:W-:-:S05]  /*a990*/  IMAD R5, R5, 0xe0, RZ ;  /* 0x000000e005057824 */ /* 0x004fca00078e02ff */
[----:B------:R-:W-:-:S13]  /*a9a0*/  ISETP.GE.AND P2, PT, R6, R5, PT ;  /* 0x000000050600720c */ /* 0x000fda0003f46270 */
[----:B------:R0:W2:Y:S02]  /*a9b0*/  @!P2 LDG.E R2, desc[UR36][R2.64] ;  /* 0x000000240202a981 */ /* 0x0000a4000c1e1900 */
[----:B0-----:R-:W2:Y:S02]  /*a9c0*/  @!P2 LDC R3, c[0x0][0x288] ;  /* 0x0000a200ff03ab82 */ /* 0x001ea40000000800 */
[----:B--2---:R-:W-:-:S06]  /*a9d0*/  @!P2 IMAD R252, R2, R3, RZ ;  /* 0x0000000302fca224 */ /* 0x004fcc00078e02ff */
[----:B------:R-:W0:Y:S01]  /*a9e0*/  @!P2 LDC.64 R2, c[0x0][0x248] ;  /* 0x00009200ff02ab82 */ /* 0x000e220000000a00 */
[----:B------:R-:W-:-:S04]  /*a9f0*/  @!P2 IMAD R252, R252, 0xe0, RZ ;  /* 0x000000e0fcfca824 */ /* 0x000fc800078e02ff */
[----:B------:R-:W-:Y:S02]  /*aa00*/  @!P2 IMAD R4, R252, R7, R6 ;  /* 0x00000007fc04a224 */ /* 0x000fe400078e0206 */
[----:B------:R-:W-:Y:S01]  /*aa10*/  @!P2 IMAD R252, R7, UR6, RZ ;  /* 0x0000000607fcac24 */ /* 0x000fe2000f8e02ff */
[----:B------:R-:W-:Y:S02]  /*aa20*/  CS2R R6, SRZ ;  /* 0x0000000000067805 */ /* 0x000fe4000001ff00 */
[----:B------:R-:W-:Y:S02]  /*aa30*/  @!P2 SHF.R.S32.HI R5, RZ, 0x1f, R4 ;  /* 0x0000001fff05a819 */ /* 0x000fe40000011404 */
[----:B------:R-:W-:-:S04]  /*aa40*/  @!P2 IADD3 R4, P3, R252, R4, RZ ;  /* 0x00000004fc04a210 */ /* 0x000fc80007f7e0ff */
[----:B------:R-:W-:Y:S02]  /*aa50*/  @!P2 LEA.HI.X.SX32 R252, R252, R5, 0x1, P3 ;  /* 0x00000005fcfca211 */ /* 0x000fe400018f0eff */
[----:B0-----:R-:W-:-:S04]  /*aa60*/  @!P2 LEA R2, P3, R4, R2, 0x2 ;  /* 0x000000020402a211 */ /* 0x001fc800078610ff */
[----:B------:R-:W-:Y:S02]  /*aa70*/  @!P2 LEA.HI.X R3, R4, R3, R252, 0x2, P3 ;  /* 0x000000030403a211 */ /* 0x000fe400018f14fc */
[----:B------:R-:W-:-:S06]  /*aa80*/  CS2R R4, SRZ ;  /* 0x0000000000047805 */ /* 0x000fcc000001ff00 */
[----:B------:R-:W2:Y:S04]  /*aa90*/  @!P2 LDG.E.128 R4, desc[UR36][R2.64] ;  /* 0x000000240204a981 */ /* 0x000ea8000c1e1d00 */
[----:B--2---:R-:W-:Y:S04]  /*aaa0*/  STL.64 [R1+0x8], R4 ;  /* 0x0000080401007387 */ /* 0x004fe80000100a00 */
[----:B------:R0:W-:Y:S04]  /*aab0*/  STL.64 [R1+0x10], R6 ;  /* 0x0000100601007387 */ /* 0x0001e80000100a00 */
[----:B0-----:R0:W5:Y:S04]  /*aac0*/  LDL.LU.64 R6, [R1+0x448] ;  /* 0x0004480001067983 */ /* 0x0011680000300a00 */
[----:B------:R0:W5:Y:S02]  /*aad0*/  LDL.LU.64 R4, [R1+0x440] ;  /* 0x0004400001047983 */ /* 0x0001640000300a00 */
.L_x_3710:
[----:B------:R-:W-:Y:S05]  /*aae0*/  BSYNC B1 ;  /* 0x0000000000017941 */ /* 0x000fea0003800000 */
.L_x_3709:
[----:B------:R-:W-:Y:S04]  /*aaf0*/  BSSY B1, `(.L_x_3711) ;  /* 0x0000266000017945 */ /* 0x000fe80003800000 */
[----:B------:R-:W-:Y:S05]  /*ab00*/  @P1 BRA `(.L_x_3712) ;  /* 0x0000002400901947 */ /* 0x000fea0003800000 */
[----:B------:R-:W2:Y:S04]  /*ab10*/  LDL R2, [R1+0x410] ;  /* 0x0004100001027983 */ /* 0x000ea80000100800 */
[----:B------:R-:W3:Y:S04]  /*ab20*/  LDL R3, [R1+0x414] ;  /* 0x0004140001037983 */ /* 0x000ee80000100800 */
[----:B------:R-:W4:Y:S04]  /*ab30*/  LDL R252, [R1+0x39c] ;  /* 0x00039c0001fc7983 */ /* 0x000f280000100800 */
[----:B------:R0:W-:Y:S04]  /*ab40*/  STL [R1+0x4a0], R195 ;  /* 0x0004a0c301007387 */ /* 0x0001e80000100800 */
[----:B0-----:R-:W4:Y:S04]  /*ab50*/  LDL R195, [R1+0x398] ;  /* 0x0003980001c37983 */ /* 0x001f280000100800 */
        /* <DEDUP_REMOVED lines=20> */
[----:B-----5:R0:W-:Y:S04]  /*aca0*/  STL [R1+0x474], R250 ;  /* 0x000474fa01007387 */ /* 0x0201e80000100800 */
        /* <DEDUP_REMOVED lines=16> */
[----:B------:R1:W-:Y:S04]  /*adb0*/  STL [R1+0x440], R4 ;  /* 0x0004400401007387 */ /* 0x0003e80000100800 */
[----:B------:R3:W-:Y:S04]  /*adc0*/  STL [R1+0x444], R5 ;  /* 0x0004440501007387 */ /* 0x0007e80000100800 */
[----:B------:R4:W-:Y:S04]  /*add0*/  STL [R1+0x448], R8 ;  /* 0x0004480801007387 */ /* 0x0009e80000100800 */
[----:B0-----:R-:W4:Y:S04]  /*ade0*/  LDL R251, [R1+0x35c] ;  /* 0x00035c0001fb7983 */ /* 0x001f280000100800 */
[----:B------:R-:W4:Y:S04]  /*adf0*/  LDL R247, [R1+0x34c] ;  /* 0x00034c0001f77983 */ /* 0x000f280000100800 */
[----:B------:R-:W4:Y:S04]  /*ae00*/  LDL R243, [R1+0x33c] ;  /* 0x00033c0001f37983 */ /* 0x000f280000100800 */
[----:B------:R-:W4:Y:S04]  /*ae10*/  LDL R239, [R1+0x32c] ;  /* 0x00032c0001ef7983 */ /* 0x000f280000100800 */
[----:B------:R-:W4:Y:S01]  /*ae20*/  LDL R235, [R1+0x31c] ;  /* 0x00031c0001eb7983 */ /* 0x000f220000100800 */
[----:B--2---:R-:W-:-:S03]  /*ae30*/  FMUL.FTZ R2, R2, R4 ;  /* 0x0000000402027220 */ /* 0x004fc60000410000 */
[----:B-1----:R-:W2:Y:S01]  /*ae40*/  LDL R4, [R1+0x36c] ;  /* 0x00036c0001047983 */ /* 0x002ea20000100800 */
[----:B---3--:R-:W-:-:S03]  /*ae50*/  FMUL.FTZ R3, R3, R5 ;  /* 0x0000000503037220 */ /* 0x008fc60000410000 */
[----:B------:R-:W3:Y:S01]  /*ae60*/  LDL R5, [R1+0x2c8] ;  /* 0x0002c80001057983 */ /* 0x000ee20000100800 */
[----:B----4-:R-:W-:-:S03]  /*ae70*/  FFMA.FTZ R3, R223, R227, R3 ;  /* 0x000000e3df037223 */ /* 0x010fc60000010003 */
[----:B------:R-:W4:Y:S01]  /*ae80*/  LDL R223, [R1+0x2e8] ;  /* 0x0002e80001df7983 */ /* 0x000f220000100800 */
[----:B------:R-:W-:-:S03]  /*ae90*/  FFMA.FTZ R3, R250, R9, R3 ;  /* 0x00000009fa037223 */ /* 0x000fc60000010003 */
[----:B------:R-:W3:Y:S01]  /*aea0*/  LDL R250, [R1+0x348] ;  /* 0x0003480001fa7983 */ /* 0x000ee20000100800 */
        /* <DEDUP_REMOVED lines=13> */
[----:B------:R-:W-:-:S03]  /*af80*/  FFMA.FTZ R2, R219, R8, R2 ;  /* 0x00000008db027223 */ /* 0x000fc60000010002 */
[----:B------:R-:W2:Y:S01]  /*af90*/  LDL R8, [R1+0x38c] ;  /* 0x00038c0001087983 */ /* 0x000ea20000100800 */
[----:B------:R-:W-:-:S03]  /*afa0*/  FFMA.FTZ R2, R215, R12, R2 ;  /* 0x0000000cd7027223 */ /* 0x000fc60000010002 */
[----:B------:R-:W3:Y:S01]  /*afb0*/  LDL R252, [R1+0x358] ;  /* 0x0003580001fc7983 */ /* 0x000ee20000100800 */
[----:B------:R-:W-:-:S03]  /*afc0*/  FFMA.FTZ R2, R211, R16, R2 ;  /* 0x00000010d3027223 */ /* 0x000fc60000010002 */
        /* <DEDUP_REMOVED lines=76> */
[----:B------:R-:W4:Y:S01]  /*b490*/  LDL R4, [R1+0x1cc] ;  /* 0x0001cc0001047983 */ /* 0x000f220000100800 */
        /* <DEDUP_REMOVED lines=10> */
[----:B---3--:R-:W-:Y:S02]  /*b540*/  FFMA.FTZ R2, R195, R100, R2 ;  /* 0x00000064c3027223 */ /* 0x008fe40000010002 */
[----:B------:R-:W3:Y:S02]  /*b550*/  LDL.LU R195, [R1+0x4a0] ;  /* 0x0004a00001c37983 */ /* 0x000ee40000300800 */
[----:B--2---:R-:W-:Y:S02]  /*b560*/  FFMA.FTZ R2, R199, R104, R2 ;  /* 0x00000068c7027223 */ /* 0x004fe40000010002 */
[----:B------:R-:W2:Y:S02]  /*b570*/  LDL.LU R230, [R1+0x49c] ;  /* 0x00049c0001e67983 */ /* 0x000ea40000300800 */
[----:B----4-:R-:W-:Y:S01]  /*b580*/  FFMA.FTZ R2, R203, R108, R2 ;  /* 0x0000006ccb027223 */ /* 0x010fe20000010002 */
[----:B------:R-:W-:Y:S01]  /*b590*/  FFMA.FTZ R3, R8, R141, R3 ;  /* 0x0000008d08037223 */ /* 0x000fe20000010003 */
[----:B------:R-:W4:Y:S02]  /*b5a0*/  LDL.LU R199, [R1+0x498] ;  /* 0x0004980001c77983 */ /* 0x000f240000300800 */
[----:B------:R-:W-:-:S02]  /*b5b0*/  FFMA.FTZ R2, R207, R112, R2 ;  /* 0x00000070cf027223 */ /* 0x000fc40000010002 */
[----:B------:R-:W4:Y:S02]  /*b5c0*/  LDL.LU R234, [R1+0x494] ;  /* 0x0004940001ea7983 */ /* 0x000f240000300800 */
[----:B------:R-:W-:Y:S02]  /*b5d0*/  FFMA.FTZ R2, R252, R116, R2 ;  /* 0x00000074fc027223 */ /* 0x000fe40000010002 */
[----:B------:R-:W4:Y:S02]  /*b5e0*/  LDL.LU R203, [R1+0x490] ;  /* 0x0004900001cb7983 */ /* 0x000f240000300800 */
[----:B------:R-:W-:Y:S02]  /*b5f0*/  FFMA.FTZ R2, R250, R120, R2 ;  /* 0x00000078fa027223 */ /* 0x000fe40000010002 */
[----:B------:R-:W4:Y:S02]  /*b600*/  LDL.LU R238, [R1+0x48c] ;  /* 0x00048c0001ee7983 */ /* 0x000f240000300800 */
[----:B------:R-:W-:Y:S01]  /*b610*/  FFMA.FTZ R2, R246, R124, R2 ;  /* 0x0000007cf6027223 */ /* 0x000fe20000010002 */
[----:B------:R-:W-:Y:S01]  /*b620*/  FFMA.FTZ R3, R0, R145, R3 ;  /* 0x0000009100037223 */ /* 0x000fe20000010003 */
[----:B------:R-:W4:Y:S02]  /*b630*/  LDL.LU R207, [R1+0x488] ;  /* 0x0004880001cf7983 */ /* 0x000f240000300800 */
[----:B------:R-:W-:-:S02]  /*b640*/  FFMA.FTZ R2, R239, R128, R2 ;  /* 0x00000080ef027223 */ /* 0x000fc40000010002 */
[----:B------:R-:W4:Y:S02]  /*b650*/  LDL.LU R242, [R1+0x484] ;  /* 0x0004840001f27983 */ /* 0x000f240000300800 */
[----:B------:R-:W-:Y:S02]  /*b660*/  FFMA.FTZ R2, R231, R132, R2 ;  /* 0x00000084e7027223 */ /* 0x000fe40000010002 */
[----:B------:R-:W3:Y:S02]  /*b670*/  LDL R0, [R1+0x1bc] ;  /* 0x0001bc0001007983 */ /* 0x000ee40000100800 */
[----:B------:R-:W-:Y:S02]  /*b680*/  FFMA.FTZ R2, R223, R136, R2 ;  /* 0x00000088df027223 */ /* 0x000fe40000010002 */
[----:B------:R-:W2:Y:S02]  /*b690*/  LDL R8, [R1+0x1b8] ;  /* 0x0001b80001087983 */ /* 0x000ea40000100800 */
[----:B------:R-:W-:-:S02]  /*b6a0*/  FFMA.FTZ R2, R215, R140, R2 ;  /* 0x0000008cd7027223 */ /* 0x000fc40000010002 */
[----:B------:R-:W4:Y:S02]  /*b6b0*/  LDL R219, [R1+0x1ac] ;  /* 0x0001ac0001db7983 */ /* 0x000f240000100800 */
[----:B------:R-:W-:Y:S02]  /*b6c0*/  FFMA.FTZ R2, R5, R144, R2 ;  /* 0x0000009005027223 */ /* 0x000fe40000010002 */
[----:B------:R-:W4:Y:S04]  /*b6d0*/  LDL R231, [R1+0x1a8] ;  /* 0x0001a80001e77983 */ /* 0x000f280000100800 */
        /* <DEDUP_REMOVED lines=24> */
[----:B------:R-:W-:Y:S01]  /*b860*/  FFMA.FTZ R3, R246, R161, R3 ;  /* 0x000000a1f6037223 */ /* 0x000fe20000010003 */
[----:B------:R-:W-:Y:S02]  /*b870*/  FFMA.FTZ R2, R211, R160, R2 ;  /* 0x000000a0d3027223 */ /* 0x000fe40000010002 */
[----:B------:R-:W2:Y:S01]  /*b880*/  LDL.LU R211, [R1+0x480] ;  /* 0x0004800001d37983 */ /* 0x000ea20000300800 */
[----:B------:R-:W-:-:S03]  /*b890*/  FFMA.FTZ R3, R251, R165, R3 ;  /* 0x000000a5fb037223 */ /* 0x000fc60000010003 */
[----:B------:R-:W2:Y:S01]  /*b8a0*/  LDL.LU R246, [R1+0x47c] ;  /* 0x00047c0001f67983 */ /* 0x000ea20000300800 */
        /* <DEDUP_REMOVED lines=24> */
[----:B---3--:R-:W-:Y:S01]  /*ba30*/  FFMA.FTZ R2, R231, R188, R2 ;  /* 0x000000bce7027223 */ /* 0x008fe20000010002 */
[----:B------:R-:W-:Y:S02]  /*ba40*/  FFMA.FTZ R3, R0, R193, R3 ;  /* 0x000000c100037223 */ /* 0x000fe40000010003 */
[----:B------:R-:W3:Y:S04]  /*ba50*/  LDL R231, [R1+0xbc] ;  /* 0x0000bc0001e77983 */ /* 0x000ee80000100800 */
[----:B------:R-:W3:Y:S01]  /*ba60*/  LDL R0, [R1+0xec] ;  /* 0x0000ec0001007983 */ /* 0x000ee20000100800 */
        /* <DEDUP_REMOVED lines=16> */
[----:B------:R-:W3:Y:S01]  /*bb70*/  LDL R0, [R1+0x428] ;  /* 0x0004280001007983 */ /* 0x000ee20000100800 */
[----:B--2---:R-:W-:Y:S01]  /*bb80*/  FFMA.FTZ R3, R8, R209, R3 ;  /* 0x000000d108037223 */ /* 0x004fe20000010003 */
[----:B------:R-:W-:Y:S02]  /*bb90*/  FFMA.FTZ R2, R239, R216, R2 ;  /* 0x000000d8ef027223 */ /* 0x000fe40000010002 */
[----:B------:R-:W2:Y:S01]  /*bba0*/  LDL R8, [R1+0x8c] ;  /* 0x00008c0001087983 */ /* 0x000ea20000100800 */
[----:B------:R-:W-:-:S03]  /*bbb0*/  FFMA.FTZ R3, R243, R213, R3 ;  /* 0x000000d5f3037223 */ /* 0x000fc60000010003 */
[----:B------:R-:W2:Y:S01]  /*bbc0*/  LDL R247, [R1+0x408] ;  /* 0x0004080001f77983 */ /* 0x000ea20000100800 */
[----:B------:R-:W-:-:S03]  /*bbd0*/  FFMA.FTZ R3, R231, R217, R3 ;  /* 0x000000d9e7037223 */ /* 0x000fc60000010003 */
[----:B------:R-:W2:Y:S04]  /*bbe0*/  LDL R243, [R1+0x8] ;  /* 0x0000080001f37983 */ /* 0x000ea80000100800 */
        /* <DEDUP_REMOVED lines=10> */
[----:B------:R-:W-:-:S03]  /*bc90*/  FMUL.FTZ R3, R4, R6 ;  /* 0x0000000604037220 */ /* 0x000fc60000410000 */
[----:B------:R-:W2:Y:S01]  /*bca0*/  LDL R4, [R1+0x6c] ;  /* 0x00006c0001047983 */ /* 0x000ea20000100800 */
[----:B----4-:R-:W-:-:S03]  /*bcb0*/  FFMA.FTZ R2, R219, R228, R2 ;  /* 0x000000e4db027223 */ /* 0x010fc60000010002 */
[----:B------:R-:W4:Y:S01]  /*bcc0*/  LDL R219, [R1+0x3e0] ;  /* 0x0003e00001db7983 */ /* 0x000f220000100800 */
[----:B---3--:R-:W-:-:S03]  /*bcd0*/  FFMA.FTZ R3, R0, R215, R3 ;  /* 0x000000d700037223 */ /* 0x008fc60000010003 */
[----:B------:R-:W3:Y:S01]  /*bce0*/  LDL R215, [R1+0x58] ;  /* 0x0000580001d77983 */ /* 0x000ee20000100800 */
[----:B--2---:R-:W-:-:S03]  /*bcf0*/  FFMA.FTZ R252, R8, R229, R252 ;  /* 0x000000e508fc7223 */ /* 0x004fc600000100fc */
[----:B------:R-:W2:Y:S04]  /*bd00*/  LDL R0, [R1+0x4c] ;  /* 0x00004c0001007983 */ /* 0x000ea80000100800 */
        /* <DEDUP_REMOVED lines=12> */
[----:B---3--:R-:W-:-:S04]  /*bdd0*/  FFMA.FTZ R2, R215, R240, R2 ;  /* 0x000000f0d7027223 */ /* 0x008fc80000010002 */
[----:B------:R-:W-:Y:S01]  /*bde0*/  FFMA.FTZ R2, R223, R244, R2 ;  /* 0x000000f4df027223 */ /* 0x000fe20000010002 */
[----:B--2---:R-:W-:Y:S01]  /*bdf0*/  FFMA.FTZ R252, R0, R245, R252 ;  /* 0x000000f500fc7223 */ /* 0x004fe200000100fc */
[----:B----4-:R-:W-:Y:S02]  /*be00*/  FFMA.FTZ R3, R8, R14, R3 ;  /* 0x0000000e08037223 */ /* 0x010fe40000010003 */
[----:B------:R-:W2:Y:S02]  /*be10*/  LDL R8, [R1+0x3b0] ;  /* 0x0003b00001087983 */ /* 0x000ea40000100800 */
[----:B------:R-:W-:Y:S02]  /*be20*/  FFMA.FTZ R3, R219, R18, R3 ;  /* 0x00000012db037223 */ /* 0x000fe40000010003 */
[----:B------:R-:W3:Y:S04]  /*be30*/  LDL.LU R215, [R1+0x478] ;  /* 0x0004780001d77983 */ /* 0x000ee80000300800 */
[----:B------:R-:W4:Y:S04]  /*be40*/  LDL.LU R250, [R1+0x474] ;  /* 0x0004740001fa7983 */ /* 0x000f280000300800 */
[----:B------:R-:W4:Y:S04]  /*be50*/  LDL.LU R219, [R1+0x470] ;  /* 0x0004700001db7983 */ /* 0x000f280000300800 */
[----:B------:R-:W4:Y:S01]  /*be60*/  LDL.LU R223, [R1+0x46c] ;  /* 0x00046c0001df7983 */ /* 0x000f220000300800 */
[----:B------:R-:W-:-:S03]  /*be70*/  FFMA.FTZ R2, R227, R248, R2 ;  /* 0x000000f8e3027223 */ /* 0x000fc60000010002 */
[----:B------:R-:W3:Y:S01]  /*be80*/  LDL R0, [R1+0x3a0] ;  /* 0x0003a00001007983 */ /* 0x000ee20000100800 */
[----:B------:R-:W-:Y:S01]  /*be90*/  FFMA.FTZ R252, R5, R249, R252 ;  /* 0x000000f905fc7223 */ /* 0x000fe200000100fc */
[----:B------:R-:W-:Y:S02]  /*bea0*/  FFMA.FTZ R3, R251, R22, R3 ;  /* 0x00000016fb037223 */ /* 0x000fe40000010003 */
[----:B------:R-:W4:Y:S01]  /*beb0*/  LDL R227, [R1+0x42c] ;  /* 0x00042c0001e37983 */ /* 0x000f220000100800 */
[----:B------:R-:W-:-:S03]  /*bec0*/  FFMA.FTZ R2, R235, R243, R2 ;  /* 0x000000f3eb027223 */ /* 0x000fc60000010002 */
[----:B------:R-:W4:Y:S04]  /*bed0*/  LDL R251, [R1+0x390] ;  /* 0x0003900001fb7983 */ /* 0x000f280000100800 */
[----:B------:R-:W4:Y:S01]  /*bee0*/  LDL R5, [R1+0x380] ;  /* 0x0003800001057983 */ /* 0x000f220000100800 */
[----:B------:R-:W-:-:S03]  /*bef0*/  FFMA.FTZ R252, R4, R231, R252 ;  /* 0x000000e704fc7223 */ /* 0x000fc600000100fc */
[----:B------:R-:W4:Y:S01]  /*bf00*/  LDL R4, [R1+0x40c] ;  /* 0x00040c0001047983 */ /* 0x000f220000100800 */
[----:B------:R-:W-:-:S03]  /*bf10*/  FADD.FTZ R252, R2, R252 ;  /* 0x000000fc02fc7221 */ /* 0x000fc60000010000 */
[----:B------:R-:W4:Y:S01]  /*bf20*/  LDL R2, [R1+0x41c] ;  /* 0x00041c0001027983 */ /* 0x000f220000100800 */
[----:B------:R-:W-:-:S03]  /*bf30*/  FFMA.FTZ R3, R247, R26, R3 ;  /* 0x0000001af7037223 */ /* 0x000fc60000010003 */
        /* <DEDUP_REMOVED lines=12> */
[----:B------:R-:W-:-:S04]  /*c000*/  FMUL.FTZ R2, R2, R7 ;  /* 0x0000000702027220 */ /* 0x000fc80000410000 */
[----:B------:R-:W-:Y:S02]  /*c010*/  FFMA.FTZ R2, R227, R239, R2 ;  /* 0x000000efe3027223 */ /* 0x000fe40000010002 */
[----:B------:R-:W4:Y:S04]  /*c020*/  LDL R239, [R1+0x340] ;  /* 0x0003400001ef7983 */ /* 0x000f280000100800 */
[----:B------:R-:W4:Y:S01]  /*c030*/  LDL R227, [R1+0x3c4] ;  /* 0x0003c40001e37983 */ /* 0x000f220000100800 */
[----:B------:R-:W-:-:S03]  /*c040*/  FFMA.FTZ R2, R4, R11, R2 ;  /* 0x0000000b04027223 */ /* 0x000fc60000010002 */
[----:B------:R-:W4:Y:S01]  /*c050*/  LDL R4, [R1+0x3b4] ;  /* 0x0003b40001047983 */ /* 0x000f220000100800 */
[----:B------:R-:W-:Y:S01]  /*c060*/  FFMA.FTZ R3, R247, R46, R3 ;  /* 0x0000002ef7037223 */ /* 0x000fe20000010003 */
[----:B------:R-:W-:Y:S02]  /*c070*/  FFMA.FTZ R2, R235, R15, R2 ;  /* 0x0000000feb027223 */ /* 0x000fe40000010002 */
[----:B------:R-:W4:Y:S02]  /*c080*/  LDL R235, [R1+0x320] ;  /* 0x0003200001eb7983 */ /* 0x000f240000100800 */
[----:B------:R-:W-:Y:S02]  /*c090*/  FFMA.FTZ R2, R243, R19, R2 ;  /* 0x00000013f3027223 */ /* 0x000fe40000010002 */
[----:B------:R-:W4:Y:S04]  /*c0a0*/  LDL R243, [R1+0x394] ;  /* 0x0003940001f37983 */ /* 0x000f280000100800 */
[----:B------:R-:W4:Y:S01]  /*c0b0*/  LDL R247, [R1+0x374] ;  /* 0x0003740001f77983 */ /* 0x000f220000100800 */
[----:B--2---:R-:W-:-:S03]  /*c0c0*/  FFMA.FTZ R3, R8, R50, R3 ;  /* 0x0000003208037223 */ /* 0x004fc60000010003 */
[----:B------:R-:W2:Y:S01]  /*c0d0*/  LDL R8, [R1+0x3a4] ;  /* 0x0003a40001087983 */ /* 0x000ea20000100800 */
[----:B------:R-:W-:-:S03]  /*c0e0*/  FFMA.FTZ R3, R231, R54, R3 ;  /* 0x00000036e7037223 */ /* 0x000fc60000010003 */
        /* <DEDUP_REMOVED lines=21> */
[----:B---3--:R-:W-:-:S03]  /*c240*/  FFMA.FTZ R2, R0, R43, R2 ;  /* 0x0000002b00027223 */ /* 0x008fc60000010002 */
[----:B------:R-:W3:Y:S01]  /*c250*/  LDL R0, [R1+0x334] ;  /* 0x0003340001007983 */ /* 0x000ee20000100800 */
[----:B----4-:R-:W-:-:S03]  /*c260*/  FFMA.FTZ R3, R5, R78, R3 ;  /* 0x0000004e05037223 */ /* 0x010fc60000010003 */
        /* <DEDUP_REMOVED lines=46> */
[----:B------:R-:W4:Y:S04]  /*c550*/  LDL R227, [R1+0x1f0] ;  /* 0x0001f00001e37983 */ /* 0x000f280000100800 */
        /* <DEDUP_REMOVED lines=14> */
[----:B------:R-:W4:Y:S04]  /*c640*/  LDL R251, [R1+0x204] ;  /* 0x0002040001fb7983 */ /* 0x000f280000100800 */
[----:B------:R-:W4:Y:S01]  /*c650*/  LDL R243, [R1+0x234] ;  /* 0x0002340001f37983 */ /* 0x000f220000100800 */
[----:B------:R-:W-:Y:S01]  /*c660*/  FFMA.FTZ R3, R227, R142, R3 ;  /* 0x0000008ee3037223 */ /* 0x000fe20000010003 */
[----:B------:R-:W-:-:S02]  /*c670*/  FFMA.FTZ R2, R4, R111, R2 ;  /* 0x0000006f04027223 */ /* 0x000fc40000010002 */
[----:B------:R-:W4:Y:S04]  /*c680*/  LDL R227, [R1+0x1a0] ;  /* 0x0001a00001e37983 */ /* 0x000f280000100800 */
        /* <DEDUP_REMOVED lines=29> */
[----:B----4-:R-:W-:-:S03]  /*c860*/  FFMA.FTZ R3, R5, R178, R3 ;  /* 0x000000b205037223 */ /* 0x010fc60000010003 */
[----:B------:R-:W4:Y:S01]  /*c870*/  LDL R5, [R1+0x110] ;  /* 0x0001100001057983 */ /* 0x000f220000100800 */
        /* <DEDUP_REMOVED lines=32> */
[----:B------:R-:W-:Y:S01]  /*ca80*/  FFMA.FTZ R2, R247, R175, R2 ;  /* 0x000000aff7027223 */ /* 0x000fe20000010002 */
[----:B------:R-:W-:Y:S02]  /*ca90*/  FFMA.FTZ R3, R239, R210, R3 ;  /* 0x000000d2ef037223 */ /* 0x000fe40000010003 */
[----:B------:R-:W2:Y:S04]  /*caa0*/  LDL R247, [R1+0x124] ;  /* 0x0001240001f77983 */ /* 0x000ea80000100800 */
        /* <DEDUP_REMOVED lines=27> */
[----:B------:R-:W-:Y:S01]  /*cc60*/  FFMA.FTZ R3, R227, R238, R3 ;  /* 0x000000eee3037223 */ /* 0x000fe20000010003 */
[----:B------:R-:W-:Y:S02]  /*cc70*/  FFMA.FTZ R2, R231, R207, R2 ;  /* 0x000000cfe7027223 */ /* 0x000fe40000010002 */
[----:B------:R-:W4:Y:S01]  /*cc80*/  LDL.LU R227, [R1+0x468] ;  /* 0x0004680001e37983 */ /* 0x000f220000300800 */
[----:B------:R-:W-:-:S03]  /*cc90*/  FFMA.FTZ R3, R243, R242, R3 ;  /* 0x000000f2f3037223 */ /* 0x000fc60000010003 */
[----:B------:R-:W4:Y:S04]  /*cca0*/  LDL.LU R231, [R1+0x464] ;  /* 0x0004640001e77983 */ /* 0x000f280000300800 */
[----:B------:R-:W4:Y:S01]  /*ccb0*/  LDL R243, [R1+0x94] ;  /* 0x0000940001f37983 */ /* 0x000f220000100800 */
[----:B--2---:R-:W-:-:S03]  /*ccc0*/  FFMA.FTZ R2, R8, R211, R2 ;  /* 0x000000d308027223 */ /* 0x004fc60000010002 */
[----:B------:R-:W2:Y:S01]  /*ccd0*/  LDL R8, [R1+0x14] ;  /* 0x0000140001087983 */ /* 0x000ea20000100800 */
[----:B------:R-:W-:-:S04]  /*cce0*/  FFMA.FTZ R2, R247, R215, R2 ;  /* 0x000000d7f7027223 */ /* 0x000fc80000010002 */
[----:B------:R-:W-:Y:S01]  /*ccf0*/  FFMA.FTZ R2, R251, R219, R2 ;  /* 0x000000dbfb027223 */ /* 0x000fe20000010002 */
[----:B---3--:R-:W-:Y:S02]  /*cd00*/  FFMA.FTZ R3, R0, R246, R3 ;  /* 0x000000f600037223 */ /* 0x008fe40000010003 */
[----:B------:R-:W3:Y:S02]  /*cd10*/  LDL.LU R0, [R1+0x460] ;  /* 0x0004600001007983 */ /* 0x000ee40000300800 */
[----:B------:R-:W-:Y:S02]  /*cd20*/  FFMA.FTZ R3, R235, R250, R3 ;  /* 0x000000faeb037223 */ /* 0x000fe40000010003 */
[----:B------:R-:W2:Y:S04]  /*cd30*/  LDL R247, [R1+0x84] ;  /* 0x0000840001f77983 */ /* 0x000ea80000100800 */
[----:B------:R-:W2:Y:S04]  /*cd40*/  LDL.LU R235, [R1+0x45c] ;  /* 0x00045c0001eb7983 */ /* 0x000ea80000300800 */
[----:B------:R-:W3:Y:S01]  /*cd50*/  LDL R251, [R1+0x64] ;  /* 0x0000640001fb7983 */ /* 0x000ee20000100800 */
[----:B----4-:R-:W-:-:S03]  /*cd60*/  FFMA.FTZ R3, R5, R239, R3 ;  /* 0x000000ef05037223 */ /* 0x010fc60000010003 */
[----:B------:R-:W4:Y:S01]  /*cd70*/  LDL.LU R239, [R1+0x458] ;  /* 0x0004580001ef7983 */ /* 0x000f220000300800 */
[----:B------:R-:W-:-:S03]  /*cd80*/  FADD.FTZ R5, R3, R252 ;  /* 0x000000fc03057221 */ /* 0x000fc60000010000 */
[----:B------:R-:W2:Y:S04]  /*cd90*/  LDL R3, [R1+0xa4] ;  /* 0x0000a40001037983 */ /* 0x000ea80000100800 */
[----:B------:R-:W4:Y:S01]  /*cda0*/  LDL R252, [R1+0x74] ;  /* 0x0000740001fc7983 */ /* 0x000f220000100800 */
[----:B------:R-:W-:-:S03]  /*cdb0*/  FFMA.FTZ R2, R4, R223, R2 ;  /* 0x000000df04027223 */ /* 0x000fc60000010002 */
[----:B------:R-:W3:Y:S01]  /*cdc0*/  LDL R4, [R1+0x44] ;  /* 0x0000440001047983 */ /* 0x000ee20000100800 */
[----:B------:R-:W-:-:S04]  /*cdd0*/  UISETP.NE.U32.AND UP0, UPT, UR18, URZ, UPT ;  /* 0x0000003f1200728c */ /* 0x000fc8000bf05070 */
[----:B------:R-:W-:Y:S01]  /*cde0*/  UISETP.NE.AND.EX UP1, UPT, UR19, URZ, UPT, UP0 ;  /* 0x0000003f1300728c */ /* 0x000fe2000bf25300 */
[----:B--2---:R-:W-:-:S05]  /*cdf0*/  FFMA.FTZ R3, R3, R227, R2 ;  /* 0x000000e303037223 */ /* 0x004fca0000010002 */
[----:B------:R-:W-:-:S05]  /*ce00*/  PLOP3.LUT P1, PT, PT, PT, UP1, 0x80, 0x0 ;  /* 0x000000000000781c */ /* 0x000fca0003f2f018 */
[----:B------:R-:W-:Y:S01]  /*ce10*/  @UP1 ULDC UR5, c[0x0][0x2d0] ;  /* 0x0000b40000051ab9 */ /* 0x000fe20000000800 */
[----:B------:R-:W-:Y:S02]  /*ce20*/  FFMA.FTZ R3, R243, R231, R3 ;  /* 0x000000e7f3037223 */ /* 0x000fe40000010003 */
[----:B------:R-:W2:Y:S01]  /*ce30*/  LDL.LU R243, [R1+0x454] ;  /* 0x0004540001f37983 */ /* 0x000ea20000300800 */
[----:B------:R-:W-:Y:S01]  /*ce40*/  @UP1 UIMAD UR4, UR46, UR5, UR40 ;  /* 0x000000052e0412a4 */ /* 0x000fe2000f8e0228 */
[----:B------:R-:W-:Y:S02]  /*ce50*/  FFMA.FTZ R3, R247, R235, R3 ;  /* 0x000000ebf7037223 */ /* 0x000fe40000010003 */
[----:B------:R-:W2:Y:S02]  /*ce60*/  LDL.LU R247, [R1+0x450] ;  /* 0x0004500001f77983 */ /* 0x000ea40000300800 */
[----:B----4-:R-:W-:Y:S01]  /*ce70*/  FFMA.FTZ R252, R252, R239, R3 ;  /* 0x000000effcfc7223 */ /* 0x010fe20000010003 */
[----:B------:R-:W-:Y:S01]  /*ce80*/  HFMA2.MMA R3, -RZ, RZ, 0, 2.384185791015625e-07 ;  /* 0x00000004ff037435 */ /* 0x000fe200000001ff */
[----:B------:R-:W-:-:S04]  /*ce90*/  IMAD.U32 R2, RZ, RZ, UR4 ;  /* 0x00000004ff027e24 */ /* 0x000fc8000f8e00ff */
[----:B---3--:R-:W-:Y:S01]  /*cea0*/  @P1 IMAD R2, R2, UR5, R0 ;  /* 0x0000000502021c24 */ /* 0x008fe2000f8e0200 */
[----:B------:R-:W-:-:S04]  /*ceb0*/  @UP1 ULDC.64 UR4, c[0x0][0x2c8] ;  /* 0x0000b20000041ab9 */ /* 0x000fc80000000a00 */
[----:B------:R-:W-:-:S04]  /*cec0*/  @P1 IMAD.WIDE R2, R2, R3, UR4 ;  /* 0x0000000402021e25 */ /* 0x000fc8000f8e0203 */
[----:B--2---:R-:W-:Y:S02]  /*ced0*/  FFMA.FTZ R251, R251, R243, R252 ;  /* 0x000000f3fbfb7223 */ /* 0x004fe400000100fc */
[----:B------:R0:W2:Y:S04]  /*cee0*/  @P1 LDG.E R252, desc[UR36][R2.64] ;  /* 0x0000002402fc1981 */ /* 0x0000a8000c1e1900 */
[----:B------:R-:W0:Y:S04]  /*cef0*/  LDL R2, [R1+0x54] ;  /* 0x0000540001027983 */ /* 0x000e280000100800 */
[----:B------:R-:W3:Y:S01]  /*cf00*/  LDL R3, [R1+0x34] ;  /* 0x0000340001037983 */ /* 0x000ee20000100800 */
[----:B------:R-:W-:-:S04]  /*cf10*/  UISETP.NE.U32.AND UP0, UPT, UR12, URZ, UPT ;  /* 0x0000003f0c00728c */ /* 0x000fc8000bf05070 */
[----:B------:R-:W-:Y:S01]  /*cf20*/  UISETP.NE.AND.EX UP0, UPT, UR13, URZ, UPT, UP0 ;  /* 0x0000003f0d00728c */ /* 0x000fe2000bf05300 */
[----:B0-----:R-:W-:-:S10]  /*cf30*/  FFMA.FTZ R2, R2, R247, R251 ;  /* 0x000000f702027223 */ /* 0x001fd400000100fb */
[----:B------:R-:W-:Y:S01]  /*cf40*/  @UP0 ULDC.64 UR4, c[0x0][0x2d8] ;  /* 0x0000b60000040ab9 */ /* 0x000fe20000000a00 */
[----:B------:R-:W4:Y:S01]  /*cf50*/  LDL.LU R251, [R1+0x44c] ;  /* 0x00044c0001fb7983 */ /* 0x000f220000300800 */
[----:B------:R-:W-:Y:S01]  /*cf60*/  PLOP3.LUT P2, PT, PT, PT, UP0, 0x80, 0x0 ;  /* 0x000000000000781c */ /* 0x000fe20003f4f008 */
[----:B------:R-:W-:Y:S01]  /*cf70*/  @UP0 UIMAD.WIDE UR4, UR46, 0x4, UR4 ;  /* 0x000000042e0408a5 */ /* 0x000fe2000f8e0204 */
[----:B----4-:R-:W-:Y:S02]  /*cf80*/  FFMA.FTZ R2, R4, R251, R2 ;  /* 0x000000fb04027223 */ /* 0x010fe40000010002 */
[----:B------:R-:W4:Y:S02]  /*cf90*/  LDL R4, [R1+0x4] ;  /* 0x0000040001047983 */ /* 0x000f240000100800 */
[----:B---3--:R-:W-:Y:S01]  /*cfa0*/  FFMA.FTZ R2, R3, R8, R2 ;  /* 0x0000000803027223 */ /* 0x008fe20000010002 */
[----:B------:R-:W-:Y:S01]  /*cfb0*/  MOV R3, UR5 ;  /* 0x0000000500037c02 */ /* 0x000fe20008000f00 */
[----:B------:R-:W5:Y:S02]  /*cfc0*/  LDL.LU R8, [R1+0x448] ;  /* 0x0004480001087983 */ /* 0x000f640000300800 */
[----:B------:R-:W-:Y:S01]  /*cfd0*/  FADD.FTZ R5, R2, R5 ;  /* 0x0000000502057221 */ /* 0x000fe20000010000 */
[----:B------:R-:W-:Y:S01]  /*cfe0*/  IMAD.U32 R2, RZ, RZ, UR4 ;  /* 0x00000004ff027e24 */ /* 0x000fe2000f8e00ff */
[----:B------:R-:W-:-:S05]  /*cff0*/  ULDC UR4, c[0x0][0x298] ;  /* 0x0000a60000047ab9 */ /* 0x000fca0000000800 */
[----:B------:R0:W3:Y:S02]  /*d000*/  @P2 LDG.E R2, desc[UR36][R2.64] ;  /* 0x0000002402022981 */ /* 0x0000e4000c1e1900 */
[----:B0-----:R-:W-:Y:S02]  /*d010*/  FMUL.FTZ R3, R5, UR16 ;  /* 0x0000001005037c20 */ /* 0x001fe40008410000 */
[----:B------:R0:W5:Y:S02]  /*d020*/  LDL.LU R5, [R1+0x444] ;  /* 0x0004440001057983 */ /* 0x0001640000300800 */
[----:B--2---:R-:W-:Y:S02]  /*d030*/  @P1 FADD.FTZ R3, R3, R252 ;  /* 0x000000fc03031221 */ /* 0x004fe40000010000 */
[----:B------:R-:W1:Y:S02]  /*d040*/  LDC R252, c[0x0][0x2c0] ;  /* 0x0000b000fffc7b82 */ /* 0x000e640000000800 */
[----:B-1----:R-:W-:-:S05]  /*d050*/  VIADD R252, R252, UR4 ;  /* 0x00000004fcfc7c36 */ /* 0x002fca0008000000 */
[----:B------:R-:W-:-:S04]  /*d060*/  @P2 ISETP.GE.AND P1, PT, R0, R252, PT ;  /* 0x000000fc0000220c */ /* 0x000fc80003f26270 */
[----:B------:R-:W-:-:S04]  /*d070*/  @P2 SEL R252, RZ, UR39, P1 ;  /* 0x00000027fffc2c07 */ /* 0x000fc80008800000 */
[----:B------:R-:W-:-:S04]  /*d080*/  @P2 IADD3 R252, R252, -UR40, R0 ;  /* 0x80000028fcfc2c10 */ /* 0x000fc8000fffe000 */
[----:B------:R-:W-:-:S05]  /*d090*/  @P2 I2FP.F32.S32 R252, R252 ;  /* 0x000000fc00fc2245 */ /* 0x000fca0000201400 */
[----:B---3--:R-:W-:Y:S02]  /*d0a0*/  @P2 FFMA.FTZ R3, R252, R2, R3 ;  /* 0x00000002fc032223 */ /* 0x008fe40000010003 */
[----:B------:R-:W2:Y:S01]  /*d0b0*/  LDL R252, [R1+0x430] ;  /* 0x0004300001fc7983 */ /* 0x000ea20000100800 */
[----:B------:R-:W-:-:S04]  /*d0c0*/  UIADD3 UR4, UR40, 0x1, -UR17 ;  /* 0x0000000128047890 */ /* 0x000fc8000fffe811 */
[----:B------:R-:W-:-:S04]  /*d0d0*/  UISETP.LT.AND UP0, UPT, URZ, UR4, UPT ;  /* 0x000000043f00728c */ /* 0x000fc8000bf01270 */
[----:B------:R-:W-:-:S06]  /*d0e0*/  USEL UR4, URZ, UR4, !UP0 ;  /* 0x000000043f047287 */ /* 0x000fcc000c000000 */
[----:B------:R-:W-:-:S05]  /*d0f0*/  IADD3 R2, R0, -UR4, RZ ;  /* 0x8000000400027c10 */ /* 0x000fca000fffe0ff */
[----:B----4-:R-:W-:Y:S02]  /*d100*/  IMAD R2, R2, 0x4, R4 ;  /* 0x0000000402027824 */ /* 0x010fe400078e0204 */
[----:B------:R0:W5:Y:S04]  /*d110*/  LDL.LU R4, [R1+0x440] ;  /* 0x0004400001047983 */ /* 0x0001680000300800 */
[----:B------:R0:W-:Y:S01]  /*d120*/  STS [R2], R3 ;  /* 0x0000000302007388 */ /* 0x0001e20000000800 */
[----:B--2---:R-:W-:-:S05]  /*d130*/  @!P0 FMNMX.FTZ R252, R252, R3, !PT ;  /* 0x00000003fcfc8209 */ /* 0x004fca0007810000 */
[----:B------:R0:W-:Y:S02]  /*d140*/  @!P0 STL [R1+0x430], R252 ;  /* 0x000430fc01008387 */ /* 0x0001e40000100800 */
.L_x_3712:
[----:B------:R-:W-:Y:S05]  /*d150*/  BSYNC B1 ;  /* 0x0000000000017941 */ /* 0x000fea0003800000 */
.L_x_3711:
[----:B-----5:R-:W-:-:S04]  /*d160*/  IADD3 R0, R0, 0x100, RZ ;  /* 0x0000010000007810 */ /* 0x020fc80007ffe0ff */
[----:B------:R-:W-:-:S13]  /*d170*/  ISETP.GE.AND P0, PT, R0, UR7, PT ;  /* 0x0000000700007c0c */ /* 0x000fda000bf06270 */
[----:B------:R-:W-:Y:S05]  /*d180*/  @!P0 BRA `(.L_x_3713) ;  /* 0xffffff5c00088947 */ /* 0x000fea000383ffff */
.L_x_3582:
[----:B------:R-:W-:Y:S05]  /*d190*/  BSYNC B0 ;  /* 0x0000000000007941 */ /* 0x000fea0003800000 */
.L_x_3581:
[----:B0-----:R-:W5:Y:S01]  /*d1a0*/  LDL.LU R2, [R1+0x430] ;  /* 0x0004300001027983 */ /* 0x001f620000300800 */
[----:B------:R-:W-:Y:S01]  /*d1b0*/  ULDC UR4, c[0x0][0x284] ;  /* 0x0000a10000047ab9 */ /* 0x000fe20000000800 */
[----:B------:R-:W-:Y:S01]  /*d1c0*/  ULDC UR7, c[0x0][0x284] ;  /* 0x0000a10000077ab9 */ /* 0x000fe20000000800 */
[----:B------:R-:W-:Y:S01]  /*d1d0*/  UIADD3 UR4, UR40, 0x1, -UR4 ;  /* 0x0000000128047890 */ /* 0x000fe2000fffe804 */
[----:B------:R-:W2:Y:S01]  /*d1e0*/  S2R R11, SR_TID.X ;  /* 0x00000000000b7919 */ /* 0x000ea20000002100 */
[----:B------:R-:W-:Y:S01]  /*d1f0*/  ULDC.64 UR8, c[0x0][0x2b0] ;  /* 0x0000ac0000087ab9 */ /* 0x000fe20000000a00 */
[----:B------:R-:W-:Y:S01]  /*d200*/  BSSY B0, `(.L_x_3714) ;  /* 0x0000048000007945 */ /* 0x000fe20003800000 */
[----:B--2-4-:R-:W-:-:S04]  /*d210*/  SHF.R.S32.HI R4, RZ, 0x1f, R11 ;  /* 0x0000001fff047819 */ /* 0x014fc8000001140b */
[----:B------:R-:W-:-:S04]  /*d220*/  LEA.HI R6, R4, R11, RZ, 0x5 ;  /* 0x0000000b04067211 */ /* 0x000fc800078f28ff */
[----:B------:R-:W-:-:S05]  /*d230*/  LOP3.LUT R5, R6, 0xffffffe0, RZ, 0xc0, !PT ;  /* 0xffffffe006057812 */ /* 0x000fca00078ec0ff */
[----:B------:R-:W-:-:S05]  /*d240*/  IMAD.IADD R7, R11, 0x1, -R5 ;  /* 0x000000010b077824 */ /* 0x000fca00078e0a05 */
[C---:B------:R-:W-:Y:S02]  /*d250*/  ISETP.NE.AND P0, PT, R7.reuse, RZ, PT ;  /* 0x000000ff0700720c */ /* 0x040fe40003f05270 */
[----:B------:R-:W-:-:S11]  /*d260*/  ISETP.GT.AND P1, PT, R7, 0x7, PT ;  /* 0x000000070700780c */ /* 0x000fd60003f24270 */
[----:B------:R-:W0:Y:S01]  /*d270*/  @!P0 S2R R8, SR_CgaCtaId ;  /* 0x0000000000088919 */ /* 0x000e220000008800 */
[----:B------:R-:W-:Y:S02]  /*d280*/  @!P0 SHF.R.S32.HI R6, RZ, 0x5, R6 ;  /* 0x00000005ff068819 */ /* 0x000fe40000011406 */
[----:B------:R-:W-:Y:S01]  /*d290*/  @!P1 MOV R9, 0x400 ;  /* 0x0000040000099802 */ /* 0x000fe20000000f00 */
[----:B------:R-:W2:Y:S03]  /*d2a0*/  @!P1 S2R R10, SR_CgaCtaId ;  /* 0x00000000000a9919 */ /* 0x000ea60000008800 */
[----:B--2---:R-:W-:-:S05]  /*d2b0*/  @!P1 LEA R10, R10, R9, 0x18 ;  /* 0x000000090a0a9211 */ /* 0x004fca00078ec0ff */
[----:B------:R-:W-:Y:S01]  /*d2c0*/  @!P1 IMAD R7, R7, 0x4, R10 ;  /* 0x0000000407079824 */ /* 0x000fe200078e020a */
[----:B-----5:R-:W2:Y:S02]  /*d2d0*/  SHFL.BFLY PT, R0, R2, 0x10, 0x1f ;  /* 0x0e001f0002007f89 */ /* 0x020ea400000e0000 */
[----:B--2---:R-:W-:-:S05]  /*d2e0*/  FMNMX.FTZ R0, R0, R2, !PT ;  /* 0x0000000200007209 */ /* 0x004fca0007810000 */
[----:B------:R-:W2:Y:S02]  /*d2f0*/  SHFL.BFLY PT, R3, R0, 0x8, 0x1f ;  /* 0x0d001f0000037f89 */ /* 0x000ea400000e0000 */
[----:B--2---:R-:W-:-:S05]  /*d300*/  FMNMX.FTZ R3, R0, R3, !PT ;  /* 0x0000000300037209 */ /* 0x004fca0007810000 */
[----:B------:R-:W2:Y:S02]  /*d310*/  SHFL.BFLY PT, R2, R3, 0x4, 0x1f ;  /* 0x0c801f0003027f89 */ /* 0x000ea400000e0000 */
[----:B--2---:R-:W-:Y:S02]  /*d320*/  FMNMX.FTZ R2, R3, R2, !PT ;  /* 0x0000000203027209 */ /* 0x004fe40007810000 */
[----:B------:R-:W-:-:S03]  /*d330*/  @!P0 MOV R3, 0x400 ;  /* 0x0000040000038802 */ /* 0x000fc60000000f00 */
[----:B------:R-:W2:Y:S01]  /*d340*/  SHFL.BFLY PT, R5, R2, 0x2, 0x1f ;  /* 0x0c401f0002057f89 */ /* 0x000ea200000e0000 */
[----:B0-----:R-:W-:-:S04]  /*d350*/  @!P0 LEA R3, R8, R3, 0x18 ;  /* 0x0000000308038211 */ /* 0x001fc800078ec0ff */
[----:B------:R-:W-:Y:S02]  /*d360*/  @!P0 LEA R6, R6, R3, 0x2 ;  /* 0x0000000306068211 */ /* 0x000fe400078e10ff */
[----:B--2---:R-:W-:Y:S02]  /*d370*/  FMNMX.FTZ R5, R2, R5, !PT ;  /* 0x0000000502057209 */ /* 0x004fe40007810000 */
[----:B------:R-:W-:-:S03]  /*d380*/  MOV R2, 0xff7fffff ;  /* 0xff7fffff00027802 */ /* 0x000fc60000000f00 */
[----:B------:R-:W0:Y:S02]  /*d390*/  SHFL.BFLY PT, R0, R5, 0x1, 0x1f ;  /* 0x0c201f0005007f89 */ /* 0x000e2400000e0000 */
[----:B0-----:R-:W-:-:S05]  /*d3a0*/  FMNMX.FTZ R9, R5, R0, !PT ;  /* 0x0000000005097209 */ /* 0x001fca0007810000 */
[----:B------:R0:W-:Y:S01]  /*d3b0*/  @!P0 STS [R6], R9 ;  /* 0x0000000906008388 */ /* 0x0001e20000000800 */
[----:B------:R-:W-:Y:S01]  /*d3c0*/  BAR.SYNC.DEFER_BLOCKING 0x0 ;  /* 0x0000000000007b1d */ /* 0x000fe20000010000 */
[----:B0-----:R-:W-:-:S05]  /*d3d0*/  HFMA2.MMA R6, -RZ, RZ, 0, 0 ;  /* 0x00000000ff067435 */ /* 0x001fca00000001ff */
[----:B------:R-:W0:Y:S04]  /*d3e0*/  @!P1 LDS R2, [R7] ;  /* 0x0000000007029984 */ /* 0x000e280000000800 */
[----:B0-----:R-:W0:Y:S02]  /*d3f0*/  SHFL.BFLY PT, R3, R2, 0x4, 0x1f ;  /* 0x0c801f0002037f89 */ /* 0x001e2400000e0000 */
[----:B0-----:R-:W-:-:S05]  /*d400*/  FMNMX.FTZ R3, R3, R2, !PT ;  /* 0x0000000203037209 */ /* 0x001fca0007810000 */
[----:B------:R-:W0:Y:S02]  /*d410*/  SHFL.BFLY PT, R0, R3, 0x2, 0x1f ;  /* 0x0c401f0003007f89 */ /* 0x000e2400000e0000 */
[----:B0-----:R-:W-:-:S05]  /*d420*/  FMNMX.FTZ R5, R3, R0, !PT ;  /* 0x0000000003057209 */ /* 0x001fca0007810000 */
[----:B------:R-:W0:Y:S02]  /*d430*/  SHFL.BFLY PT, R0, R5, 0x1, 0x1f ;  /* 0x0c201f0005007f89 */ /* 0x000e2400000e0000 */
[----:B0-----:R-:W-:Y:S02]  /*d440*/  FMNMX.FTZ R8, R5, R0, !PT ;  /* 0x0000000005087209 */ /* 0x001fe40007810000 */
[----:B------:R-:W-:-:S03]  /*d450*/  VIMNMX R0, RZ, UR4, !PT ;  /* 0x00000004ff007c48 */ /* 0x000fc6000ffe0100 */
[----:B------:R0:W2:Y:S02]  /*d460*/  SHFL.IDX PT, R9, R8, RZ, 0x1f ;  /* 0x00001fff08097589 */ /* 0x0000a400000e0000 */
[----:B------:R-:W-:-:S05]  /*d470*/  IMAD.IADD R5, R0, 0x1, R11 ;  /* 0x0000000100057824 */ /* 0x000fca00078e020b */
[----:B------:R-:W-:-:S13]  /*d480*/  ISETP.GT.AND P1, PT, R5, UR40, PT ;  /* 0x0000002805007c0c */ /* 0x000fda000bf24270 */
[----:B0-----:R-:W-:Y:S05]  /*d490*/  @P1 BRA `(.L_x_3715) ;  /* 0x0000000000781947 */ /* 0x001fea0003800000 */
[----:B------:R-:W-:Y:S01]  /*d4a0*/  ULDC.64 UR4, c[0x0][0x2b0] ;  /* 0x0000ac0000047ab9 */ /* 0x000fe20000000a00 */
[----:B------:R-:W-:Y:S01]  /*d4b0*/  IMAD.MOV.U32 R6, RZ, RZ, RZ ;  /* 0x000000ffff067224 */ /* 0x000fe200078e00ff */
[----:B------:R-:W-:-:S04]  /*d4c0*/  ISETP.NE.U32.AND P0, PT, RZ, UR4, PT ;  /* 0x00000004ff007c0c */ /* 0x000fc8000bf05070 */
[----:B------:R-:W-:-:S13]  /*d4d0*/  ISETP.NE.AND.EX P0, PT, RZ, UR5, PT, P0 ;  /* 0x00000005ff007c0c */ /* 0x000fda000bf05300 */
.L_x_3719:
[----:B------:R-:W4:Y:S01]  /*d4e0*/  LDL R3, [R1+0x4] ;  /* 0x0000040001037983 */ /* 0x000f220000100800 */
[----:B0-----:R-:W-:Y:S01]  /*d4f0*/  IADD3 R2, -R0, R5, RZ ;  /* 0x0000000500027210 */ /* 0x001fe20007ffe1ff */
[----:B------:R-:W-:Y:S04]  /*d500*/  BSSY B1, `(.L_x_3716) ;  /* 0x0000012000017945 */ /* 0x000fe80003800000 */
[----:B----4-:R-:W-:Y:S01]  /*d510*/  IMAD R8, R2, 0x4, R3 ;  /* 0x0000000402087824 */ /* 0x010fe200078e0203 */
        /* <DEDUP_REMOVED lines=8> */
[----:B------:R-:W4:Y:S02]  /*d5a0*/  LDG.E.U8 R2, desc[UR36][R2.64] ;  /* 0x0000002402027981 */ /* 0x000f24000c1e1100 */
[----:B----4-:R-:W-:-:S13]  /*d5b0*/  ISETP.NE.AND P2, PT, R2, RZ, PT ;  /* 0x000000ff0200720c */ /* 0x010fda0003f45270 */
[----:B------:R-:W-:Y:S01]  /*d5c0*/  @P2 MOV R7, RZ ;  /* 0x000000ff00072202 */ /* 0x000fe20000000f00 */
[----:B------:R-:W-:Y:S06]  /*d5d0*/  @P2 BRA `(.L_x_3718) ;  /* 0x0000000000102947 */ /* 0x000fec0003800000 */
.L_x_3717:
[----:B------:R-:W2:Y:S02]  /*d5e0*/  LDS R2, [R8] ;  /* 0x0000000008027984 */ /* 0x000ea40000000800 */
[----:B--2---:R-:W-:-:S04]  /*d5f0*/  FADD.FTZ R2, -R9, R2 ;  /* 0x0000000209027221 */ /* 0x004fc80000010100 */
[----:B------:R-:W-:-:S04]  /*d600*/  FMUL.FTZ R2, R2, 1.4426950216293334961 ;  /* 0x3fb8aa3b02027820 */ /* 0x000fc80000410000 */
[----:B------:R0:W4:Y:S03]  /*d610*/  MUFU.EX2 R7, R2 ;  /* 0x0000000200077308 */ /* 0x0001260000000800 */
.L_x_3718:
[----:B------:R-:W-:Y:S05]  /*d620*/  BSYNC B1 ;  /* 0x0000000000017941 */ /* 0x000fea0003800000 */
.L_x_3716:
[----:B----4-:R4:W-:Y:S01]  /*d630*/  STS [R8], R7 ;  /* 0x0000000708007388 */ /* 0x0109e20000000800 */
[----:B------:R-:W-:Y:S02]  /*d640*/  VIADD R5, R5, 0x100 ;  /* 0x0000010005057836 */ /* 0x000fe40000000000 */
[----:B------:R-:W-:-:S03]  /*d650*/  FADD.FTZ R6, R7, R6 ;  /* 0x0000000607067221 */ /* 0x000fc60000010000 */
[----:B------:R-:W-:-:S13]  /*d660*/  ISETP.GT.AND P2, PT, R5, UR40, PT ;  /* 0x0000002805007c0c */ /* 0x000fda000bf44270 */
[----:B----4-:R-:W-:Y:S05]  /*d670*/  @!P2 BRA `(.L_x_3719) ;  /* 0xfffffffc0098a947 */ /* 0x010fea000383ffff */
.L_x_3715:
[----:B------:R-:W-:Y:S05]  /*d680*/  BSYNC B0 ;  /* 0x0000000000007941 */ /* 0x000fea0003800000 */
.L_x_3714:
[----:B------:R-:W4:Y:S01]  /*d690*/  SHFL.BFLY PT, R3, R6, 0x10, 0x1f ;  /* 0x0e001f0006037f89 */ /* 0x000f2200000e0000 */
[----:B------:R-:W-:Y:S01]  /*d6a0*/  ULDC.U8 UR4, c[0x0][0x31c] ;  /* 0x0000c70000047ab9 */ /* 0x000fe20000000000 */
[----:B------:R-:W-:Y:S01]  /*d6b0*/  ULDC UR7, c[0x0][0x288] ;  /* 0x0000a20000077ab9 */ /* 0x000fe20000000800 */
[----:B------:R-:W-:Y:S01]  /*d6c0*/  UMOV UR5, URZ ;  /* 0x0000003f00057c82 */ /* 0x000fe20008000000 */
[----:B--2---:R-:W2:Y:S01]  /*d6d0*/  S2R R9, SR_TID.X ;  /* 0x0000000000097919 */ /* 0x004ea20000002100 */
[----:B------:R-:W-:Y:S01]  /*d6e0*/  UIMAD UR7, UR45, UR7, UR46 ;  /* 0x000000072d0772a4 */ /* 0x000fe2000f8e022e */
[----:B----4-:R-:W-:-:S05]  /*d6f0*/  FADD.FTZ R3, R3, R6 ;  /* 0x0000000603037221 */ /* 0x010fca0000010000 */
[----:B0-----:R-:W0:Y:S01]  /*d700*/  SHFL.BFLY PT, R2, R3, 0x8, 0x1f ;  /* 0x0d001f0003027f89 */ /* 0x001e2200000e0000 */
[C---:B--2---:R-:W-:Y:S02]  /*d710*/  LOP3.LUT P0, RZ, R9.reuse, 0x1f, RZ, 0xc0, !PT ;  /* 0x0000001f09ff7812 */ /* 0x044fe4000780c0ff */
[----:B------:R-:W-:-:S04]  /*d720*/  LOP3.LUT R7, R9, 0x1f, RZ, 0xc0, !PT ;  /* 0x0000001f09077812 */ /* 0x000fc800078ec0ff */
[----:B------:R-:W-:-:S07]  /*d730*/  ISETP.GT.U32.AND P2, PT, R7, 0x7, PT ;  /* 0x000000070700780c */ /* 0x000fce0003f44070 */
[----:B------:R-:W2:Y:S01]  /*d740*/  @!P0 S2R R7, SR_CgaCtaId ;  /* 0x0000000000078919 */ /* 0x000ea20000008800 */
[----:B------:R-:W-:Y:S01]  /*d750*/  @!P0 MOV R6, 0x400 ;  /* 0x0000040000068802 */ /* 0x000fe20000000f00 */
[----:B0-----:R-:W-:-:S04]  /*d760*/  FADD.FTZ R2, R3, R2 ;  /* 0x0000000203027221 */ /* 0x001fc80000010000 */
[----:B------:R-:W0:Y:S01]  /*d770*/  @!P2 S2R R11, SR_CgaCtaId ;  /* 0x00000000000ba919 */ /* 0x000e220000008800 */
[----:B------:R-:W-:Y:S01]  /*d780*/  @!P2 MOV R10, 0x400 ;  /* 0x00000400000aa802 */ /* 0x000fe20000000f00 */
[----:B------:R-:W4:Y:S01]  /*d790*/  SHFL.BFLY PT, R5, R2, 0x4, 0x1f ;  /* 0x0c801f0002057f89 */ /* 0x000f2200000e0000 */
[----:B--2---:R-:W-:Y:S01]  /*d7a0*/  @!P0 LEA R6, R7, R6, 0x18 ;  /* 0x0000000607068211 */ /* 0x004fe200078ec0ff */
[----:B----4-:R-:W-:Y:S01]  /*d7b0*/  FADD.FTZ R5, R2, R5 ;  /* 0x0000000502057221 */ /* 0x010fe20000010000 */
[----:B------:R-:W-:Y:S02]  /*d7c0*/  @!P0 SHF.R.U32.HI R2, RZ, 0x3, R9 ;  /* 0x00000003ff028819 */ /* 0x000fe40000011609 */
[----:B------:R-:W-:Y:S02]  /*d7d0*/  @!P2 SHF.L.U32 R7, R9, 0x2, RZ ;  /* 0x000000020907a819 */ /* 0x000fe400000006ff */
[----:B------:R-:W2:Y:S01]  /*d7e0*/  SHFL.BFLY PT, R8, R5, 0x2, 0x1f ;  /* 0x0c401f0005087f89 */ /* 0x000ea200000e0000 */
[----:B0-----:R-:W-:Y:S01]  /*d7f0*/  @!P2 LEA R11, R11, R10, 0x18 ;  /* 0x0000000a0b0ba211 */ /* 0x001fe200078ec0ff */
[----:B--2---:R-:W-:Y:S01]  /*d800*/  FADD.FTZ R8, R5, R8 ;  /* 0x0000000805087221 */ /* 0x004fe20000010000 */
[----:B------:R-:W-:-:S02]  /*d810*/  @!P0 LOP3.LUT R5, R2, 0x1ffffffc, RZ, 0xc0, !PT ;  /* 0x1ffffffc02058812 */ /* 0x000fc400078ec0ff */
        /* <DEDUP_REMOVED lines=8> */
[----:B------:R-:W-:Y:S01]  /*d8a0*/  UMOV UR4, URZ ;  /* 0x0000003f00047c82 */ /* 0x000fe20008000000 */
[----:B------:R-:W0:Y:S04]  /*d8b0*/  @!P2 LDS R3, [R2+0x20] ;  /* 0x000020000203a984 */ /* 0x000e280000000800 */
[----:B0-----:R-:W0:Y:S02]  /*d8c0*/  SHFL.BFLY PT, R6, R3, 0x4, 0x1f ;  /* 0x0c801f0003067f89 */ /* 0x001e2400000e0000 */
[----:B0-----:R-:W-:-:S05]  /*d8d0*/  FADD.FTZ R6, R6, R3 ;  /* 0x0000000306067221 */ /* 0x001fca0000010000 */
[----:B------:R-:W0:Y:S02]  /*d8e0*/  SHFL.BFLY PT, R5, R6, 0x2, 0x1f ;  /* 0x0c401f0006057f89 */ /* 0x000e2400000e0000 */
[----:B0-----:R-:W-:-:S05]  /*d8f0*/  FADD.FTZ R5, R6, R5 ;  /* 0x0000000506057221 */ /* 0x001fca0000010000 */
[----:B------:R-:W0:Y:S02]  /*d900*/  SHFL.BFLY PT, R8, R5, 0x1, 0x1f ;  /* 0x0c201f0005087f89 */ /* 0x000e2400000e0000 */
[----:B0-----:R-:W-:-:S06]  /*d910*/  FADD.FTZ R8, R5, R8 ;  /* 0x0000000805087221 */ /* 0x001fcc0000010000 */
[----:B------:R-:W0:Y:S01]  /*d920*/  SHFL.IDX PT, R8, R8, RZ, 0x1f ;  /* 0x00001fff08087589 */ /* 0x000e2200000e0000 */
[----:B------:R-:W-:Y:S05]  /*d930*/  @!P0 BRA `(.L_x_3720) ;  /* 0x0000000000188947 */ /* 0x000fea0003800000 */
[----:B------:R-:W-:Y:S01]  /*d940*/  ULDC UR4, c[0x0][0x318] ;  /* 0x0000c60000047ab9 */ /* 0x000fe20000000800 */
[----:B------:R-:W-:Y:S02]  /*d950*/  ULDC UR5, c[0x0][0x29c] ;  /* 0x0000a70000057ab9 */ /* 0x000fe40000000800 */
[----:B------:R-:W-:-:S03]  /*d960*/  UIMAD UR4, UR7, UR4, UR5 ;  /* 0x00000004070472a4 */ /* 0x000fc6000f8e0205 */
[----:B------:R-:W-:Y:S02]  /*d970*/  ULDC UR5, c[0x0][0x284] ;  /* 0x0000a10000057ab9 */ /* 0x000fe40000000800 */
[----:B------:R-:W-:-:S04]  /*d980*/  UIMAD UR4, UR4, UR5, URZ ;  /* 0x00000005040472a4 */ /* 0x000fc8000f8e023f */
[----:B------:R-:W-:-:S12]  /*d990*/  USHF.R.S32.HI UR5, URZ, 0x1f, UR4 ;  /* 0x0000001f3f057899 */ /* 0x000fd80008011404 */
.L_x_3720:
[----:B------:R-:W-:Y:S01]  /*d9a0*/  ULDC.64 UR8, c[0x0][0x310] ;  /* 0x0000c40000087ab9 */ /* 0x000fe20000000a00 */
[----:B------:R-:W-:Y:S04]  /*d9b0*/  BSSY B0, `(.L_x_3721) ;  /* 0x0000014000007945 */ /* 0x000fe80003800000 */
[----:B------:R-:W-:Y:S05]  /*d9c0*/  @P1 BRA `(.L_x_3722) ;  /* 0x0000000000481947 */ /* 0x000fea0003800000 */
[----:B0-----:R-:W-:Y:S01]  /*d9d0*/  FADD.FTZ R2, R8, 9.9999999747524270788e-07 ;  /* 0x358637bd08027421 */ /* 0x001fe20000010000 */
[----:B------:R-:W-:-:S03]  /*d9e0*/  IMAD.IADD R5, R0, 0x1, R9 ;  /* 0x0000000100057824 */ /* 0x000fc600078e0209 */
[----:B------:R0:W2:Y:S04]  /*d9f0*/  MUFU.RCP R7, R2 ;  /* 0x0000000200077308 */ /* 0x0000a80000001000 */
.L_x_3724:
[----:B0-2---:R-:W4:Y:S01]  /*da00*/  LDL R3, [R1+0x4] ;  /* 0x0000040001037983 */ /* 0x005f220000100800 */
[----:B0-----:R-:W-:-:S05]  /*da10*/  IADD3 R2, -R0, R5, RZ ;  /* 0x0000000500027210 */ /* 0x001fca0007ffe1ff */
[----:B----4-:R-:W-:-:S05]  /*da20*/  IMAD R3, R2, 0x4, R3 ;  /* 0x0000000402037824 */ /* 0x010fca00078e0203 */
[----:B------:R-:W2:Y:S02]  /*da30*/  LDS R2, [R3] ;  /* 0x0000000003027984 */ /* 0x000ea40000000800 */
[----:B--2---:R-:W-:-:S05]  /*da40*/  FMUL.FTZ R8, R2, R7 ;  /* 0x0000000702087220 */ /* 0x004fca0000410000 */
[----:B------:R0:W-:Y:S01]  /*da50*/  STS [R3], R8 ;  /* 0x0000000803007388 */ /* 0x0001e20000000800 */
[----:B------:R-:W-:Y:S05]  /*da60*/  @!P0 BRA `(.L_x_3723) ;  /* 0x0000000000148947 */ /* 0x000fea0003800000 */
[----:B0-----:R-:W-:-:S04]  /*da70*/  IADD3 R3, P1, R5, UR4, RZ ;  /* 0x0000000405037c10 */ /* 0x001fc8000ff3e0ff */
[----:B------:R-:W-:Y:S02]  /*da80*/  LEA.HI.X.SX32 R6, R5, UR5, 0x1, P1 ;  /* 0x0000000505067c11 */ /* 0x000fe400088f0eff */
[----:B------:R-:W-:-:S04]  /*da90*/  LEA R2, P1, R3, UR8, 0x2 ;  /* 0x0000000803027c11 */ /* 0x000fc8000f8210ff */
[----:B------:R-:W-:-:S05]  /*daa0*/  LEA.HI.X R3, R3, UR9, R6, 0x2, P1 ;  /* 0x0000000903037c11 */ /* 0x000fca00088f1406 */
[----:B------:R2:W-:Y:S04]  /*dab0*/  STG.E desc[UR36][R2.64], R8 ;  /* 0x0000000802007986 */ /* 0x0005e8000c101924 */
.L_x_3723:
[----:B------:R-:W-:-:S04]  /*dac0*/  IADD3 R5, R5, 0x100, RZ ;  /* 0x0000010005057810 */ /* 0x000fc80007ffe0ff */
[----:B------:R-:W-:-:S13]  /*dad0*/  ISETP.GT.AND P1, PT, R5, UR40, PT ;  /* 0x0000002805007c0c */ /* 0x000fda000bf24270 */
[----:B------:R-:W-:Y:S05]  /*dae0*/  @!P1 BRA `(.L_x_3724) ;  /* 0xfffffffc00c49947 */ /* 0x000fea000383ffff */
.L_x_3722:
[----:B------:R-:W-:Y:S05]  /*daf0*/  BSYNC B0 ;  /* 0x0000000000007941 */ /* 0x000fea0003800000 */
.L_x_3721:
[----:B------:R-:W0:Y:S01]  /*db00*/  S2R R5, SR_TID.X ;  /* 0x0000000000057919 */ /* 0x000e220000002100 */
[----:B------:R-:W-:Y:S01]  /*db10*/  USHF.R.S32.HI UR4, URZ, 0x1f, UR40 ;  /* 0x0000001f3f047899 */ /* 0x000fe20008011428 */
[----:B------:R-:W-:Y:S01]  /*db20*/  CS2R R6, SRZ ;  /* 0x0000000000067805 */ /* 0x000fe2000001ff00 */
[----:B------:R-:W-:Y:S01]  /*db30*/  ULDC.64 UR8, c[0x0][0x240] ;  /* 0x0000900000087ab9 */ /* 0x000fe20000000a00 */
[----:B------:R-:W-:Y:S01]  /*db40*/  ULDC UR17, c[0x0][0x284] ;  /* 0x0000a10000117ab9 */ /* 0x000fe20000000800 */
[----:B------:R-:W-:Y:S01]  /*db50*/  ULEA.HI UR4, UR4, UR40, URZ, 0x2 ;  /* 0x0000002804047291 */ /* 0x000fe2000f8f103f */
[----:B------:R-:W-:Y:S01]  /*db60*/  ISETP.EQ.U32.AND P0, PT, RZ, UR8, PT ;  /* 0x00000008ff007c0c */ /* 0x000fe2000bf02070 */
[----:B------:R-:W-:Y:S01]  /*db70*/  ULDC UR18, c[0x0][0x288] ;  /* 0x0000a20000127ab9 */ /* 0x000fe20000000800 */
[----:B------:R-:W-:Y:S01]  /*db80*/  ULDC UR22, c[0x0][0x288] ;  /* 0x0000a20000167ab9 */ /* 0x000fe20000000800 */
[----:B------:R-:W-:Y:S01]  /*db90*/  ULOP3.LUT UR4, UR4, 0xfffffffc, URZ, 0xc0, !UPT ;  /* 0xfffffffc04047892 */ /* 0x000fe2000f8ec03f */
[----:B------:R-:W-:Y:S01]  /*dba0*/  ULDC.64 UR10, c[0x0][0x250] ;  /* 0x00009400000a7ab9 */ /* 0x000fe20000000a00 */
[----:B------:R-:W-:-:S02]  /*dbb0*/  ULDC.64 UR12, c[0x0][0x250] ;  /* 0x00009400000c7ab9 */ /* 0x000fc40000000a00 */
[----:B------:R-:W-:Y:S01]  /*dbc0*/  UIADD3 UR4, -UR4, UR40, URZ ;  /* 0x0000002804047290 */ /* 0x000fe2000fffe13f */
[----:B------:R-:W-:Y:S01]  /*dbd0*/  ULDC.64 UR14, c[0x0][0x250] ;  /* 0x00009400000e7ab9 */ /* 0x000fe20000000a00 */
[----:B0-2---:R-:W-:-:S04]  /*dbe0*/  LEA.HI R3, R4, R5, RZ, 0x6 ;  /* 0x0000000504037211 */ /* 0x005fc800078f30ff */
[----:B------:R-:W-:Y:S02]  /*dbf0*/  LOP3.LUT R2, R3, 0xffffffc0, RZ, 0xc0, !PT ;  /* 0xffffffc003027812 */ /* 0x000fe400078ec0ff */
[----:B------:R-:W-:-:S03]  /*dc00*/  SHF.R.S32.HI R3, RZ, 0x6, R3 ;  /* 0x00000006ff037819 */ /* 0x000fc60000011403 */
[----:B------:R-:W-:Y:S01]  /*dc10*/  IMAD.IADD R2, R5, 0x1, -R2 ;  /* 0x0000000105027824 */ /* 0x000fe200078e0a02 */
[----:B------:R-:W-:-:S04]  /*dc20*/  MOV R5, UR46 ;  /* 0x0000002e00057c02 */ /* 0x000fc80008000f00 */
[C---:B------:R-:W-:Y:S01]  /*dc30*/  ISETP.GT.AND P2, PT, R2.reuse, 0x37, PT ;  /* 0x000000370200780c */ /* 0x040fe20003f44270 */
[----:B------:R-:W-:-:S03]  /*dc40*/  IMAD.SHL.U32 R2, R2, 0x4, RZ ;  /* 0x0000000402027824 */ /* 0x000fc600078e00ff */
[----:B------:R-:W-:Y:S01]  /*dc50*/  ISETP.NE.OR P1, PT, R3, UR4, P2 ;  /* 0x0000000403007c0c */ /* 0x000fe20009725670 */
[----:B------:R-:W-:-:S03]  /*dc60*/  ULDC.64 UR4, c[0x0][0x258] ;  /* 0x0000960000047ab9 */ /* 0x000fc60000000a00 */
[----:B------:R-:W-:Y:S01]  /*dc70*/  ISETP.EQ.OR.EX P0, PT, RZ, UR9, P1, P0 ;  /* 0x00000009ff007c0c */ /* 0x000fe20008f02700 */
[----:B------:R-:W-:-:S12]  /*dc80*/  ULDC.64 UR8, c[0x0][0x258] ;  /* 0x0000960000087ab9 */ /* 0x000fd80000000a00 */
[----:B------:R-:W0:Y:S01]  /*dc90*/  @!P0 LDC.64 R8, c[0x0][0x240] ;  /* 0x00009000ff088b82 */ /* 0x000e220000000a00 */
[----:B------:R-:W-:Y:S01]  /*dca0*/  @!P0 IMAD R5, R5, 0xe0, R2 ;  /* 0x000000e005058824 */ /* 0x000fe200078e0202 */
[----:B------:R-:W-:Y:S01]  /*dcb0*/  UIMAD UR16, UR7, UR17, URZ ;  /* 0x00000011071072a4 */ /* 0x000fe2000f8e023f */
[----:B------:R-:W-:Y:S01]  /*dcc0*/  BSSY B0, `(.L_x_3725) ;  /* 0x000019f000007945 */ /* 0x000fe20003800000 */
[----:B------:R-:W-:Y:S01]  /*dcd0*/  CS2R R10, SRZ ;  /* 0x00000000000a7805 */ /* 0x000fe2000001ff00 */
[----:B0-----:R-:W-:Y:S01]  /*dce0*/  @!P0 IMAD.WIDE R8, R5, 0x4, R8 ;  /* 0x0000000405088825 */ /* 0x001fe200078e0208 */
[----:B------:R-:W-:-:S06]  /*dcf0*/  CS2R R4, SRZ ;  /* 0x0000000000047805 */ /* 0x000fcc000001ff00 */
[----:B------:R0:W5:Y:S02]  /*dd00*/  @!P0 LDG.E.128 R4, desc[UR36][R8.64] ;  /* 0x0000002408048981 */ /* 0x000164000c1e1d00 */
[----:B0-----:R-:W-:Y:S01]  /*dd10*/  CS2R R8, SRZ ;  /* 0x0000000000087805 */ /* 0x001fe2000001ff00 */
[----:B------:R-:W-:Y:S06]  /*dd20*/  BAR.SYNC.DEFER_BLOCKING 0x0 ;  /* 0x0000000000007b1d */ /* 0x000fec0000010000 */
[----:B------:R-:W-:Y:S05]  /*dd30*/  @P2 BRA `(.L_x_3726) ;  /* 0x00000018005c2947 */ /* 0x000fea0003800000 */
[----:B------:R-:W-:Y:S01]  /*dd40*/  MOV R25, UR17 ;  /* 0x0000001100197c02 */ /* 0x000fe20008000f00 */
[----:B------:R-:W-:Y:S01]  /*dd50*/  IMAD.IADD R14, R0, 0x1, R3 ;  /* 0x00000001000e7824 */ /* 0x000fe200078e0203 */
[----:B------:R-:W-:Y:S01]  /*dd60*/  BSSY B1, `(.L_x_3727) ;  /* 0x000007e000017945 */ /* 0x000fe20003800000 */
[----:B------:R-:W-:Y:S02]  /*dd70*/  CS2R R10, SRZ ;  /* 0x00000000000a7805 */ /* 0x000fe4000001ff00 */
[C---:B------:R-:W-:Y:S01]  /*dd80*/  VIMNMX R49, R25.reuse, UR40, PT ;  /* 0x0000002819317c48 */ /* 0x040fe2000bfe0100 */
[----:B------:R-:W-:Y:S01]  /*dd90*/  IMAD R13, R25, UR6, R2 ;  /* 0x00000006190d7c24 */ /* 0x000fe2000f8e0202 */
[----:B------:R-:W-:Y:S02]  /*dda0*/  CS2R R8, SRZ ;  /* 0x0000000000087805 */ /* 0x000fe4000001ff00 */
[----:B------:R-:W-:Y:S02]  /*ddb0*/  ISETP.GE.AND P0, PT, R14, R49, PT ;  /* 0x000000310e00720c */ /* 0x000fe40003f06270 */
[----:B------:R-:W-:-:S11]  /*ddc0*/  SHF.R.S32.HI R12, RZ, 0x1f, R13 ;  /* 0x0000001fff0c7819 */ /* 0x000fd6000001140d */
[----:B------:R-:W-:Y:S05]  /*ddd0*/  @P0 BRA `(.L_x_3728) ;  /* 0x0000000400d80947 */ /* 0x000fea0003800000 */
[----:B------:R-:W-:Y:S01]  /*dde0*/  IADD3 R8, -R0, -0x2, -R3 ;  /* 0xfffffffe00087810 */ /* 0x000fe20007ffe903 */
[----:B------:R-:W-:Y:S01]  /*ddf0*/  BSSY B2, `(.L_x_3729) ;  /* 0x0000027000027945 */ /* 0x000fe20003800000 */
[----:B------:R-:W-:Y:S01]  /*de00*/  LOP3.LUT R9, RZ, R49, RZ, 0x33, !PT ;  /* 0x00000031ff097212 */ /* 0x000fe200078e33ff */
[----:B------:R-:W-:Y:S01]  /*de10*/  IMAD.MOV.U32 R27, RZ, RZ, R14 ;  /* 0x000000ffff1b7224 */ /* 0x000fe200078e000e */
[----:B------:R-:W-:Y:S02]  /*de20*/  CS2R R10, SRZ ;  /* 0x00000000000a7805 */ /* 0x000fe4000001ff00 */
[----:B------:R-:W-:-:S04]  /*de30*/  IADD3 R9, R8, -R9, RZ ;  /* 0x8000000908097210 */ /* 0x000fc80007ffe0ff */
[C---:B------:R-:W-:Y:S02]  /*de40*/  LEA.HI R8, R9.reuse, 0x1, RZ, 0x1e ;  /* 0x0000000109087811 */ /* 0x040fe400078ff0ff */
[----:B------:R-:W-:Y:S02]  /*de50*/  ISETP.GE.U32.AND P0, PT, R9, 0xc, PT ;  /* 0x0000000c0900780c */ /* 0x000fe40003f06070 */
[----:B------:R-:W-:Y:S02]  /*de60*/  LOP3.LUT P3, R15, R8, 0x3, RZ, 0xc0, !PT ;  /* 0x00000003080f7812 */ /* 0x000fe4000786c0ff */
[----:B------:R-:W-:-:S11]  /*de70*/  CS2R R8, SRZ ;  /* 0x0000000000087805 */ /* 0x000fd6000001ff00 */
[----:B------:R-:W-:Y:S05]  /*de80*/  @!P3 BRA `(.L_x_3730) ;  /* 0x000000000074b947 */ /* 0x000fea0003800000 */
[----:B------:R-:W-:Y:S01]  /*de90*/  IMAD R25, R25, UR45, RZ ;  /* 0x0000002d19197c24 */ /* 0x000fe2000f8e02ff */
[----:B------:R-:W-:Y:S01]  /*dea0*/  MOV R27, R14 ;  /* 0x0000000e001b7202 */ /* 0x000fe20000000f00 */
[----:B------:R-:W-:-:S07]  /*deb0*/  IMAD.MOV.U32 R8, RZ, RZ, RZ ;  /* 0x000000ffff087224 */ /* 0x000fce00078e00ff */
.L_x_3731:
[----:B-1----:R-:W-:Y:S01]  /*dec0*/  SHF.R.S32.HI R16, RZ, 0x1f, R27 ;  /* 0x0000001fff107819 */ /* 0x002fe2000001141b */
[----:B------:R-:W2:Y:S01]  /*ded0*/  LDL R26, [R1+0x4] ;  /* 0x00000400011a7983 */ /* 0x000ea20000100800 */
[----:B------:R-:W-:-:S04]  /*dee0*/  IADD3 R17, P3, R25, R27, RZ ;  /* 0x0000001b19117210 */ /* 0x000fc80007f7e0ff */
[----:B------:R-:W-:Y:S02]  /*def0*/  LEA.HI.X.SX32 R18, R25, R16, 0x1, P3 ;  /* 0x0000001019127211 */ /* 0x000fe400018f0eff */
[----:B------:R-:W-:-:S04]  /*df00*/  LEA R16, P3, R17, UR4, 0x2 ;  /* 0x0000000411107c11 */ /* 0x000fc8000f8610ff */
[----:B------:R-:W-:-:S05]  /*df10*/  LEA.HI.X R17, R17, UR5, R18, 0x2, P3 ;  /* 0x0000000511117c11 */ /* 0x000fca00098f1412 */
[----:B------:R-:W4:Y:S01]  /*df20*/  LDG.E R16, desc[UR36][R16.64] ;  /* 0x0000002410107981 */ /* 0x000f22000c1e1900 */
[----:B------:R-:W-:Y:S01]  /*df30*/  IADD3 R24, -R0, R27, RZ ;  /* 0x0000001b00187210 */ /* 0x000fe20007ffe1ff */
[----:B----4-:R-:W-:-:S04]  /*df40*/  IMAD R18, R16, UR18, RZ ;  /* 0x0000001210127c24 */ /* 0x010fc8000f8e02ff */
[----:B------:R-:W-:-:S04]  /*df50*/  IMAD R18, R18, UR17, R27 ;  /* 0x0000001112127c24 */ /* 0x000fc8000f8e021b */
[----:B------:R-:W-:-:S05]  /*df60*/  IMAD R18, R18, 0xe0, RZ ;  /* 0x000000e012127824 */ /* 0x000fca00078e02ff */
[----:B------:R-:W-:-:S04]  /*df70*/  IADD3 R19, P3, R13, R18, RZ ;  /* 0x000000120d137210 */ /* 0x000fc80007f7e0ff */
[----:B------:R-:W-:Y:S02]  /*df80*/  LEA.HI.X.SX32 R20, R18, R12, 0x1, P3 ;  /* 0x0000000c12147211 */ /* 0x000fe400018f0eff */
[----:B------:R-:W-:-:S04]  /*df90*/  LEA R18, P3, R19, UR10, 0x2 ;  /* 0x0000000a13127c11 */ /* 0x000fc8000f8610ff */
[----:B------:R-:W-:-:S05]  /*dfa0*/  LEA.HI.X R19, R19, UR11, R20, 0x2, P3 ;  /* 0x0000000b13137c11 */ /* 0x000fca00098f1414 */
[----:B------:R-:W4:Y:S01]  /*dfb0*/  LDG.E.128 R20, desc[UR36][R18.64] ;  /* 0x0000002412147981 */ /* 0x000f22000c1e1d00 */
[----:B--2---:R-:W-:Y:S01]  /*dfc0*/  IMAD R24, R24, 0x4, R26 ;  /* 0x0000000418187824 */ /* 0x004fe200078e021a */
[----:B------:R-:W-:Y:S01]  /*dfd0*/  IADD3 R15, R15, -0x1, RZ ;  /* 0xffffffff0f0f7810 */ /* 0x000fe20007ffe0ff */
[----:B------:R-:W-:-:S03]  /*dfe0*/  VIADD R27, R27, 0x4 ;  /* 0x000000041b1b7836 */ /* 0x000fc60000000000 */
[----:B------:R-:W-:Y:S01]  /*dff0*/  ISETP.NE.AND P3, PT, R15, RZ, PT ;  /* 0x000000ff0f00720c */ /* 0x000fe20003f65270 */
[----:B------:R-:W4:Y:S02]  /*e000*/  LDS R24, [R24] ;  /* 0x0000000018187984 */ /* 0x000f240000000800 */
[-C--:B----4-:R-:W-:Y:S01]  /*e010*/  FFMA.FTZ R8, R20, R24.reuse, R8 ;  /* 0x0000001814087223 */ /* 0x090fe20000010008 */
[-C--:B------:R-:W-:Y:S01]  /*e020*/  FFMA.FTZ R9, R21, R24.reuse, R9 ;  /* 0x0000001815097223 */ /* 0x080fe20000010009 */
[-C--:B------:R-:W-:Y:S01]  /*e030*/  FFMA.FTZ R10, R22, R24.reuse, R10 ;  /* 0x00000018160a7223 */ /* 0x080fe2000001000a */
[----:B------:R-:W-:-:S07]  /*e040*/  FFMA.FTZ R11, R23, R24, R11 ;  /* 0x00000018170b7223 */ /* 0x000fce000001000b */
[----:B------:R-:W-:Y:S05]  /*e050*/  @P3 BRA `(.L_x_3731) ;  /* 0xfffffffc00983947 */ /* 0x000fea000383ffff */
.L_x_3730:
[----:B------:R-:W-:Y:S05]  /*e060*/  BSYNC B2 ;  /* 0x0000000000027941 */ /* 0x000fea0003800000 */
.L_x_3729:
[----:B------:R-:W-:Y:S05]  /*e070*/  @!P0 BRA `(.L_x_3728) ;  /* 0x0000000400308947 */ /* 0x000fea0003800000 */
[----:B------:R-:W2:Y:S01]  /*e080*/  LDL R20, [R1+0x4] ;  /* 0x0000040001147983 */ /* 0x000ea20000100800 */
[----:B-1----:R-:W0:Y:S01]  /*e090*/  LDC R18, c[0x0][0x288] ;  /* 0x0000a200ff127b82 */ /* 0x002e220000000800 */
[----:B------:R-:W-:Y:S01]  /*e0a0*/  UIMAD UR19, UR45, UR17, URZ ;  /* 0x000000112d1372a4 */ /* 0x000fe2000f8e023f */
[----:B------:R-:W-:Y:S01]  /*e0b0*/  SHF.R.S32.HI R16, RZ, 0x1f, R27 ;  /* 0x0000001fff107819 */ /* 0x000fe2000001141b */
[----:B------:R-:W-:Y:S01]  /*e0c0*/  ULDC.64 UR20, c[0x0][0x258] ;  /* 0x0000960000147ab9 */ /* 0x000fe20000000a00 */
[C---:B------:R-:W-:Y:S01]  /*e0d0*/  LEA R15, R27.reuse, 0x20, 0x2 ;  /* 0x000000201b0f7811 */ /* 0x040fe200078e10ff */
[C---:B------:R-:W-:Y:S02]  /*e0e0*/  IMAD R26, R27.reuse, 0xe0, RZ ;  /* 0x000000e01b1a7824 */ /* 0x040fe400078e02ff */
[----:B------:R-:W-:Y:S02]  /*e0f0*/  IADD3 R50, P0, R27, UR19, RZ ;  /* 0x000000131b327c10 */ /* 0x000fe4000ff1e0ff */
[----:B------:R-:W-:-:S04]  /*e100*/  MOV R17, UR19 ;  /* 0x0000001300117c02 */ /* 0x000fc80008000f00 */
[----:B------:R-:W-:Y:S01]  /*e110*/  LEA.HI.X.SX32 R17, R17, R16, 0x1, P0 ;  /* 0x0000001011117211 */ /* 0x000fe200000f0eff */
[----:B------:R-:W-:Y:S01]  /*e120*/  IMAD R16, R0, -0x4, R15 ;  /* 0xfffffffc00107824 */ /* 0x000fe200078e020f */
[----:B------:R-:W-:-:S04]  /*e130*/  LEA R19, P0, R50, UR20, 0x2 ;  /* 0x0000001432137c11 */ /* 0x000fc8000f8010ff */
[----:B------:R-:W-:Y:S01]  /*e140*/  LEA.HI.X R50, R50, UR21, R17, 0x2, P0 ;  /* 0x0000001532327c11 */ /* 0x000fe200080f1411 */
[----:B0-----:R-:W-:-:S04]  /*e150*/  IMAD R15, R18, UR17, RZ ;  /* 0x00000011120f7c24 */ /* 0x001fc8000f8e02ff */
[----:B------:R-:W-:Y:S02]  /*e160*/  IMAD R15, R15, 0xe0, RZ ;  /* 0x000000e00f0f7824 */ /* 0x000fe400078e02ff */
[----:B--2---:R-:W-:-:S07]  /*e170*/  IMAD.IADD R28, R20, 0x1, R16 ;  /* 0x00000001141c7824 */ /* 0x004fce00078e0210 */
.L_x_3732:
[----:B------:R-:W-:Y:S01]  /*e180*/  MOV R16, R19 ;  /* 0x0000001300107202 */ /* 0x000fe20000000f00 */
[----:B------:R-:W-:Y:S01]  /*e190*/  IMAD.MOV.U32 R17, RZ, RZ, R50 ;  /* 0x000000ffff117224 */ /* 0x000fe200078e0032 */
[----:B------:R-:W0:Y:S04]  /*e1a0*/  LDS R29, [R28+-0x20] ;  /* 0xffffe0001c1d7984 */ /* 0x000e280000000800 */
[----:B------:R-:W2:Y:S04]  /*e1b0*/  LDG.E R18, desc[UR36][R16.64] ;  /* 0x0000002410127981 */ /* 0x000ea8000c1e1900 */
[----:B------:R-:W4:Y:S04]  /*e1c0*/  LDG.E R19, desc[UR36][R16.64+0x10] ;  /* 0x0000102410137981 */ /* 0x000f28000c1e1900 */
[----:B------:R-:W3:Y:S04]  /*e1d0*/  LDG.E R20, desc[UR36][R16.64+0x20] ;  /* 0x0000202410147981 */ /* 0x000ee8000c1e1900 */
[----:B------:R-:W3:Y:S04]  /*e1e0*/  LDG.E R22, desc[UR36][R16.64+0x30] ;  /* 0x0000302410167981 */ /* 0x000ee8000c1e1900 */
[----:B------:R-:W-:Y:S04]  /*e1f0*/  LDS R31, [R28] ;  /* 0x000000001c1f7984 */ /* 0x000fe80000000800 */
[----:B------:R-:W-:Y:S01]  /*e200*/  LDS R48, [R28+0x10] ;  /* 0x000010001c307984 */ /* 0x000fe20000000800 */
[----:B--2---:R-:W-:-:S02]  /*e210*/  IMAD R18, R15, R18, R26 ;  /* 0x000000120f127224 */ /* 0x004fc400078e021a */
[----:B----4-:R-:W-:-:S03]  /*e220*/  IMAD R19, R15, R19, R26 ;  /* 0x000000130f137224 */ /* 0x010fc600078e021a */
[----:B------:R-:W-:Y:S01]  /*e230*/  IADD3 R23, P0, R13, R18, RZ ;  /* 0x000000120d177210 */ /* 0x000fe20007f1e0ff */
[--C-:B---3--:R-:W-:Y:S01]  /*e240*/  IMAD R21, R15, R20, R26.reuse ;  /* 0x000000140f157224 */ /* 0x108fe200078e021a */
[----:B------:R-:W-:Y:S02]  /*e250*/  IADD3 R20, R19, 0x380, RZ ;  /* 0x0000038013147810 */ /* 0x000fe40007ffe0ff */
[----:B------:R-:W-:Y:S01]  /*e260*/  LEA.HI.X.SX32 R24, R18, R12, 0x1, P0 ;  /* 0x0000000c12187211 */ /* 0x000fe200000f0eff */
[----:B------:R-:W-:Y:S01]  /*e270*/  VIADD R21, R21, 0x700 ;  /* 0x0000070015157836 */ /* 0x000fe20000000000 */
[----:B------:R-:W-:Y:S01]  /*e280*/  LEA R18, P0, R23, UR12, 0x2 ;  /* 0x0000000c17127c11 */ /* 0x000fe2000f8010ff */
[----:B------:R-:W-:Y:S01]  /*e290*/  IMAD R22, R15, R22, R26 ;  /* 0x000000160f167224 */ /* 0x000fe200078e021a */
[----:B------:R-:W-:Y:S02]  /*e2a0*/  IADD3 R25, P3, R13, R20, RZ ;  /* 0x000000140d197210 */ /* 0x000fe40007f7e0ff */
[----:B------:R-:W-:-:S02]  /*e2b0*/  LEA.HI.X R19, R23, UR13, R24, 0x2, P0 ;  /* 0x0000000d17137c11 */ /* 0x000fc400080f1418 */
[----:B------:R-:W-:Y:S02]  /*e2c0*/  IADD3 R23, P4, R13, R21, RZ ;  /* 0x000000150d177210 */ /* 0x000fe40007f9e0ff */
[-C--:B------:R-:W-:Y:S02]  /*e2d0*/  LEA.HI.X.SX32 R32, R20, R12.reuse, 0x1, P3 ;  /* 0x0000000c14207211 */ /* 0x080fe400018f0eff */
[----:B------:R-:W-:Y:S02]  /*e2e0*/  LEA R20, P0, R25, UR12, 0x2 ;  /* 0x0000000c19147c11 */ /* 0x000fe4000f8010ff */
[----:B------:R-:W-:Y:S02]  /*e2f0*/  IADD3 R24, R22, 0xa80, RZ ;  /* 0x00000a8016187810 */ /* 0x000fe40007ffe0ff */
[----:B------:R-:W-:Y:S02]  /*e300*/  LEA.HI.X.SX32 R30, R21, R12, 0x1, P4 ;  /* 0x0000000c151e7211 */ /* 0x000fe400020f0eff */
[----:B------:R-:W-:-:S02]  /*e310*/  LEA R22, P3, R23, UR12, 0x2 ;  /* 0x0000000c17167c11 */ /* 0x000fc4000f8610ff */
[----:B------:R-:W-:Y:S02]  /*e320*/  LEA.HI.X R21, R25, UR13, R32, 0x2, P0 ;  /* 0x0000000d19157c11 */ /* 0x000fe400080f1420 */
[----:B------:R-:W-:Y:S01]  /*e330*/  IADD3 R25, P0, R13, R24, RZ ;  /* 0x000000180d197210 */ /* 0x000fe20007f1e0ff */
[----:B------:R1:W0:Y:S01]  /*e340*/  LDG.E.128 R32, desc[UR36][R18.64] ;  /* 0x0000002412207981 */ /* 0x000222000c1e1d00 */
[----:B------:R-:W-:Y:S02]  /*e350*/  LEA.HI.X R23, R23, UR13, R30, 0x2, P3 ;  /* 0x0000000d17177c11 */ /* 0x000fe400098f141e */
[----:B------:R-:W-:Y:S01]  /*e360*/  LEA.HI.X.SX32 R30, R24, R12, 0x1, P0 ;  /* 0x0000000c181e7211 */ /* 0x000fe200000f0eff */
[----:B------:R-:W2:Y:S01]  /*e370*/  LDG.E.128 R36, desc[UR36][R20.64] ;  /* 0x0000002414247981 */ /* 0x000ea2000c1e1d00 */
[----:B------:R-:W-:-:S03]  /*e380*/  LEA R24, P0, R25, UR12, 0x2 ;  /* 0x0000000c19187c11 */ /* 0x000fc6000f8010ff */
[----:B------:R-:W3:Y:S01]  /*e390*/  LDG.E.128 R40, desc[UR36][R22.64] ;  /* 0x0000002416287981 */ /* 0x000ee2000c1e1d00 */
[----:B------:R-:W-:-:S03]  /*e3a0*/  LEA.HI.X R25, R25, UR13, R30, 0x2, P0 ;  /* 0x0000000d19197c11 */ /* 0x000fc600080f141e */
[----:B------:R4:W2:Y:S04]  /*e3b0*/  LDS R30, [R28+-0x10] ;  /* 0xfffff0001c1e7984 */ /* 0x0008a80000000800 */
[----:B------:R-:W3:Y:S01]  /*e3c0*/  LDG.E.128 R44, desc[UR36][R24.64] ;  /* 0x00000024182c7981 */ /* 0x000ee2000c1e1d00 */
[----:B-1----:R-:W-:Y:S02]  /*e3d0*/  IADD3 R19, P0, R16, 0x40, RZ ;  /* 0x0000004010137810 */ /* 0x002fe40007f1e0ff */
[----:B------:R-:W-:-:S03]  /*e3e0*/  IADD3 R27, R27, 0x10, RZ ;  /* 0x000000101b1b7810 */ /* 0x000fc60007ffe0ff */
[----:B------:R-:W-:Y:S01]  /*e3f0*/  IMAD.X R50, RZ, RZ, R17, P0 ;  /* 0x000000ffff327224 */ /* 0x000fe200000e0611 */
[----:B------:R-:W-:Y:S01]  /*e400*/  ISETP.GE.AND P0, PT, R27, R49, PT ;  /* 0x000000311b00720c */ /* 0x000fe20003f06270 */
[----:B----4-:R-:W-:Y:S01]  /*e410*/  VIADD R28, R28, 0x40 ;  /* 0x000000401c1c7836 */ /* 0x010fe20000000000 */
[----:B------:R-:W-:Y:S01]  /*e420*/  IADD3 R26, R26, 0xe00, RZ ;  /* 0x00000e001a1a7810 */ /* 0x000fe20007ffe0ff */
[-C--:B0-----:R-:W-:Y:S01]  /*e430*/  FFMA.FTZ R17, R32, R29.reuse, R8 ;  /* 0x0000001d20117223 */ /* 0x081fe20000010008 */
[-C--:B------:R-:W-:Y:S01]  /*e440*/  FFMA.FTZ R8, R33, R29.reuse, R9 ;  /* 0x0000001d21087223 */ /* 0x080fe20000010009 */
[-C--:B------:R-:W-:Y:S01]  /*e450*/  FFMA.FTZ R9, R34, R29.reuse, R10 ;  /* 0x0000001d22097223 */ /* 0x080fe2000001000a */
[----:B------:R-:W-:Y:S01]  /*e460*/  FFMA.FTZ R10, R35, R29, R11 ;  /* 0x0000001d230a7223 */ /* 0x000fe2000001000b */
[-C--:B--2---:R-:W-:Y:S01]  /*e470*/  FFMA.FTZ R17, R36, R30.reuse, R17 ;  /* 0x0000001e24117223 */ /* 0x084fe20000010011 */
[-C--:B------:R-:W-:Y:S01]  /*e480*/  FFMA.FTZ R8, R37, R30.reuse, R8 ;  /* 0x0000001e25087223 */ /* 0x080fe20000010008 */
[-C--:B------:R-:W-:Y:S01]  /*e490*/  FFMA.FTZ R9, R38, R30.reuse, R9 ;  /* 0x0000001e26097223 */ /* 0x080fe20000010009 */
[----:B------:R-:W-:Y:S01]  /*e4a0*/  FFMA.FTZ R10, R39, R30, R10 ;  /* 0x0000001e270a7223 */ /* 0x000fe2000001000a */
[-C--:B---3--:R-:W-:Y:S01]  /*e4b0*/  FFMA.FTZ R17, R40, R31.reuse, R17 ;  /* 0x0000001f28117223 */ /* 0x088fe20000010011 */
[-C--:B------:R-:W-:Y:S01]  /*e4c0*/  FFMA.FTZ R16, R41, R31.reuse, R8 ;  /* 0x0000001f29107223 */ /* 0x080fe20000010008 */
[-C--:B------:R-:W-:Y:S01]  /*e4d0*/  FFMA.FTZ R11, R42, R31.reuse, R9 ;  /* 0x0000001f2a0b7223 */ /* 0x080fe20000010009 */
[----:B------:R-:W-:-:S03]  /*e4e0*/  FFMA.FTZ R18, R43, R31, R10 ;  /* 0x0000001f2b127223 */ /* 0x000fc6000001000a */
[-C--:B------:R-:W-:Y:S01]  /*e4f0*/  FFMA.FTZ R10, R46, R48.reuse, R11 ;  /* 0x000000302e0a7223 */ /* 0x080fe2000001000b */
[-C--:B------:R-:W-:Y:S01]  /*e500*/  FFMA.FTZ R8, R44, R48.reuse, R17 ;  /* 0x000000302c087223 */ /* 0x080fe20000010011 */
[-C--:B------:R-:W-:Y:S01]  /*e510*/  FFMA.FTZ R9, R45, R48.reuse, R16 ;  /* 0x000000302d097223 */ /* 0x080fe20000010010 */
[----:B------:R-:W-:Y:S01]  /*e520*/  FFMA.FTZ R11, R47, R48, R18 ;  /* 0x000000302f0b7223 */ /* 0x000fe20000010012 */
[----:B------:R-:W-:Y:S06]  /*e530*/  @!P0 BRA `(.L_x_3732) ;  /* 0xfffffffc00108947 */ /* 0x000fec000383ffff */
.L_x_3728:
[----:B------:R-:W-:Y:S05]  /*e540*/  BSYNC B1 ;  /* 0x0000000000017941 */ /* 0x000fea0003800000 */
.L_x_3727:
[----:B------:R-:W-:-:S13]  /*e550*/  ISETP.GE.AND P0, PT, R14, UR40, PT ;  /* 0x000000280e007c0c */ /* 0x000fda000bf06270 */
[----:B------:R-:W-:Y:S05]  /*e560*/  @P0 BRA `(.L_x_3726) ;  /* 0x0000001000500947 */ /* 0x000fea0003800000 */
[----:B------:R-:W-:Y:S01]  /*e570*/  LOP3.LUT R15, RZ, R3, RZ, 0x33, !PT ;  /* 0x00000003ff0f7212 */ /* 0x000fe200078e33ff */
[----:B------:R-:W-:Y:S03]  /*e580*/  BSSY B1, `(.L_x_3733) ;  /* 0x000003c000017945 */ /* 0x000fe60003800000 */
[----:B------:R-:W-:-:S04]  /*e590*/  IADD3 R23, -R0, UR40, R15 ;  /* 0x0000002800177c10 */ /* 0x000fc8000fffe10f */
[----:B------:R-:W-:-:S04]  /*e5a0*/  LEA.HI R15, R23, 0x1, RZ, 0x1e ;  /* 0x00000001170f7811 */ /* 0x000fc800078ff0ff */
[----:B------:R-:W-:-:S13]  /*e5b0*/  LOP3.LUT P0, R15, R15, 0x3, RZ, 0xc0, !PT ;  /* 0x000000030f0f7812 */ /* 0x000fda000780c0ff */
[----:B------:R-:W-:Y:S05]  /*e5c0*/  @!P0 BRA `(.L_x_3734) ;  /* 0x0000000000dc8947 */ /* 0x000fea0003800000 */
[----:B-1----:R-:W2:Y:S02]  /*e5d0*/  LDL R16, [R1+0x4] ;  /* 0x0000040001107983 */ /* 0x002ea40000100800 */
[----:B--2---:R-:W-:-:S07]  /*e5e0*/  IMAD R20, R3, 0x4, R16 ;  /* 0x0000000403147824 */ /* 0x004fce00078e0210 */
.L_x_3737:
[----:B------:R-:W0:Y:S01]  /*e5f0*/  LDC R21, c[0x0][0x284] ;  /* 0x0000a100ff157b82 */ /* 0x000e220000000800 */
[----:B------:R-:W-:Y:S01]  /*e600*/  IADD3 R15, R15, -0x1, RZ ;  /* 0xffffffff0f0f7810 */ /* 0x000fe20007ffe0ff */
[----:B------:R-:W-:Y:S03]  /*e610*/  BSSY B2, `(.L_x_3735) ;  /* 0x000002f000027945 */ /* 0x000fe60003800000 */
[----:B------:R-:W-:Y:S02]  /*e620*/  ISETP.NE.AND P0, PT, R15, RZ, PT ;  /* 0x000000ff0f00720c */ /* 0x000fe40003f05270 */
[----:B0-----:R-:W-:-:S13]  /*e630*/  ISETP.GE.AND P3, PT, R14, R21, PT ;  /* 0x000000150e00720c */ /* 0x001fda0003f66270 */
[----:B------:R-:W-:Y:S05]  /*e640*/  @!P3 BRA `(.L_x_3736) ;  /* 0x0000000000acb947 */ /* 0x000fea0003800000 */
[----:B------:R-:W-:Y:S02]  /*e650*/  IABS R19, R21 ;  /* 0x0000001500137213 */ /* 0x000fe40000000000 */
        /* <DEDUP_REMOVED lines=19> */
[----:B------:R-:W-:-:S03]  /*e790*/  IMAD R19, R21, UR45, RZ ;  /* 0x0000002d15137c24 */ /* 0x000fc6000f8e02ff */
[----:B------:R-:W-:-:S05]  /*e7a0*/  MOV R18, R16 ;  /* 0x0000001000127202 */ /* 0x000fca0000000f00 */
        /* <DEDUP_REMOVED lines=15> */
[----:B------:R-:W0:Y:S04]  /*e8a0*/  LDS R21, [R20] ;  /* 0x0000000014157984 */ /* 0x000e280000000800 */
[----:B------:R-:W0:Y:S02]  /*e8b0*/  LDG.E.128 R24, desc[UR36][R18.64] ;  /* 0x0000002412187981 */ /* 0x000e24000c1e1d00 */
[-C--:B0-----:R-:W-:Y:S01]  /*e8c0*/  FFMA.FTZ R8, R24, R21.reuse, R8 ;  /* 0x0000001518087223 */ /* 0x081fe20000010008 */
[-C--:B------:R-:W-:Y:S01]  /*e8d0*/  FFMA.FTZ R9, R25, R21.reuse, R9 ;  /* 0x0000001519097223 */ /* 0x080fe20000010009 */
[-C--:B------:R-:W-:Y:S01]  /*e8e0*/  FFMA.FTZ R10, R26, R21.reuse, R10 ;  /* 0x000000151a0a7223 */ /* 0x080fe2000001000a */
[----:B------:R-:W-:-:S07]  /*e8f0*/  FFMA.FTZ R11, R27, R21, R11 ;  /* 0x000000151b0b7223 */ /* 0x000fce000001000b */
.L_x_3736:
[----:B------:R-:W-:Y:S05]  /*e900*/  BSYNC B2 ;  /* 0x0000000000027941 */ /* 0x000fea0003800000 */
.L_x_3735:
[----:B------:R-:W-:Y:S01]  /*e910*/  IADD3 R14, R14, 0x4, RZ ;  /* 0x000000040e0e7810 */ /* 0x000fe20007ffe0ff */
[----:B------:R-:W-:Y:S01]  /*e920*/  VIADD R20, R20, 0x10 ;  /* 0x0000001014147836 */ /* 0x000fe20000000000 */
[----:B------:R-:W-:Y:S06]  /*e930*/  @P0 BRA `(.L_x_3737) ;  /* 0xfffffffc002c0947 */ /* 0x000fec000383ffff */
.L_x_3734:
[----:B------:R-:W-:Y:S05]  /*e940*/  BSYNC B1 ;  /* 0x0000000000017941 */ /* 0x000fea0003800000 */
.L_x_3733:
[----:B------:R-:W-:-:S13]  /*e950*/  ISETP.GE.U32.AND P0, PT, R23, 0xc, PT ;  /* 0x0000000c1700780c */ /* 0x000fda0003f06070 */
[----:B------:R-:W-:Y:S05]  /*e960*/  @!P0 BRA `(.L_x_3726) ;  /* 0x0000000c00508947 */ /* 0x000fea0003800000 */
[----:B-1----:R-:W2:Y:S01]  /*e970*/  LDL R16, [R1+0x4] ;  /* 0x0000040001107983 */ /* 0x002ea20000100800 */
[----:B------:R-:W0:Y:S01]  /*e980*/  LDC R27, c[0x0][0x284] ;  /* 0x0000a100ff1b7b82 */ /* 0x000e220000000800 */
[----:B------:R-:W-:-:S05]  /*e990*/  LEA R15, R14, 0x20, 0x2 ;  /* 0x000000200e0f7811 */ /* 0x000fca00078e10ff */
[----:B------:R-:W-:-:S05]  /*e9a0*/  IMAD R15, R0, -0x4, R15 ;  /* 0xfffffffc000f7824 */ /* 0x000fca00078e020f */
[----:B0-2---:R-:W-:-:S07]  /*e9b0*/  IADD3 R15, R16, R15, RZ ;  /* 0x0000000f100f7210 */ /* 0x005fce0007ffe0ff */
.L_x_3746:
[CC--:B------:R-:W-:Y:S01]  /*e9c0*/  ISETP.GE.AND P5, PT, R14.reuse, R27.reuse, PT ;  /* 0x0000001b0e00720c */ /* 0x0c0fe20003fa6270 */
[C---:B------:R-:W-:Y:S01]  /*e9d0*/  VIADD R24, R14.reuse, 0x4 ;  /* 0x000000040e187836 */ /* 0x040fe20000000000 */
[C---:B------:R-:W-:Y:S01]  /*e9e0*/  IADD3 R25, R14.reuse, 0x8, RZ ;  /* 0x000000080e197810 */ /* 0x040fe20007ffe0ff */
[----:B------:R-:W-:Y:S01]  /*e9f0*/  VIADD R26, R14, 0xc ;  /* 0x0000000c0e1a7836 */ /* 0x000fe20000000000 */
[----:B------:R-:W-:Y:S02]  /*ea00*/  BSSY B1, `(.L_x_3738) ;  /* 0x0000033000017945 */ /* 0x000fe40003800000 */
[-C--:B------:R-:W-:Y:S02]  /*ea10*/  ISETP.GE.AND P0, PT, R24, R27.reuse, PT ;  /* 0x0000001b1800720c */ /* 0x080fe40003f06270 */
[-C--:B------:R-:W-:Y:S02]  /*ea20*/  ISETP.GE.AND P3, PT, R25, R27.reuse, PT ;  /* 0x0000001b1900720c */ /* 0x080fe40003f66270 */
[----:B------:R-:W-:-:S03]  /*ea30*/  ISETP.GE.AND P4, PT, R26, R27, PT ;  /* 0x0000001b1a00720c */ /* 0x000fc60003f86270 */
[----:B------:R-:W-:Y:S10]  /*ea40*/  @!P5 BRA `(.L_x_3739) ;  /* 0x0000000000b8d947 */ /* 0x000ff40003800000 */
[----:B------:R-:W-:Y:S01]  /*ea50*/  IABS R19, R27 ;  /* 0x0000001b00137213 */ /* 0x000fe20000000000 */
[----:B------:R-:W-:Y:S01]  /*ea60*/  ULDC.64 UR20, c[0x0][0x258] ;  /* 0x0000960000147ab9 */ /* 0x000fe20000000a00 */
[----:B------:R-:W-:Y:S01]  /*ea70*/  IABS R22, R14 ;  /* 0x0000000e00167213 */ /* 0x000fe20000000000 */
[----:B------:R-:W-:Y:S01]  /*ea80*/  ULDC UR19, c[0x0][0x288] ;  /* 0x0000a20000137ab9 */ /* 0x000fe20000000800 */
[----:B------:R-:W0:Y:S08]  /*ea90*/  I2F.RP R18, R19 ;  /* 0x0000001300127306 */ /* 0x000e300000209400 */
        /* <DEDUP_REMOVED lines=12> */
[----:B------:R-:W-:Y:S01]  /*eb60*/  @!P5 IMAD.IADD R16, R16, 0x1, -R19 ;  /* 0x000000011010d824 */ /* 0x000fe200078e0a13 */
[----:B------:R-:W-:-:S04]  /*eb70*/  ISETP.GE.AND P5, PT, R14, RZ, PT ;  /* 0x000000ff0e00720c */ /* 0x000fc80003fa6270 */
[----:B------:R-:W-:-:S13]  /*eb80*/  ISETP.GT.U32.AND P6, PT, R19, R16, PT ;  /* 0x000000101300720c */ /* 0x000fda0003fc4070 */
[----:B------:R-:W-:Y:S01]  /*eb90*/  @!P6 IADD3 R16, R16, -R19, RZ ;  /* 0x800000131010e210 */ /* 0x000fe20007ffe0ff */
[C---:B------:R-:W-:Y:S01]  /*eba0*/  IMAD R19, R27.reuse, UR45, RZ ;  /* 0x0000002d1b137c24 */ /* 0x040fe2000f8e02ff */
[----:B------:R-:W-:-:S03]  /*ebb0*/  ISETP.NE.AND P6, PT, R27, RZ, PT ;  /* 0x000000ff1b00720c */ /* 0x000fc60003fc5270 */
[----:B------:R-:W-:-:S05]  /*ebc0*/  IMAD.MOV.U32 R18, RZ, RZ, R16 ;  /* 0x000000ffff127224 */ /* 0x000fca00078e0010 */
[----:B------:R-:W-:-:S05]  /*ebd0*/  @!P5 IADD3 R18, -R18, RZ, RZ ;  /* 0x000000ff1212d210 */ /* 0x000fca0007ffe1ff */
        /* <DEDUP_REMOVED lines=9> */
[----:B------:R-:W0:Y:S02]  /*ec70*/  LDS R16, [R15+-0x20] ;  /* 0xffffe0000f107984 */ /* 0x000e240000000800 */
[----:B------:R-:W-:-:S04]  /*ec80*/  IMAD R19, R19, R27, R18 ;  /* 0x0000001b13137224 */ /* 0x000fc800078e0212 */
[----:B------:R-:W-:-:S05]  /*ec90*/  IMAD R19, R19, 0xe0, RZ ;  /* 0x000000e013137824 */ /* 0x000fca00078e02ff */
[----:B------:R-:W-:-:S04]  /*eca0*/  IADD3 R20, P5, R13, R19, RZ ;  /* 0x000000130d147210 */ /* 0x000fc80007fbe0ff */
[----:B------:R-:W-:Y:S02]  /*ecb0*/  LEA.HI.X.SX32 R19, R19, R12, 0x1, P5 ;  /* 0x0000000c13137211 */ /* 0x000fe400028f0eff */
[----:B------:R-:W-:-:S04]  /*ecc0*/  LEA R18, P5, R20, UR20, 0x2 ;  /* 0x0000001414127c11 */ /* 0x000fc8000f8a10ff */
[----:B------:R-:W-:-:S05]  /*ecd0*/  LEA.HI.X R19, R20, UR21, R19, 0x2, P5 ;  /* 0x0000001514137c11 */ /* 0x000fca000a8f1413 */
[----:B------:R-:W0:Y:S02]  /*ece0*/  LDG.E.128 R20, desc[UR36][R18.64] ;  /* 0x0000002412147981 */ /* 0x000e24000c1e1d00 */
[-C--:B0-----:R-:W-:Y:S01]  /*ecf0*/  FFMA.FTZ R8, R20, R16.reuse, R8 ;  /* 0x0000001014087223 */ /* 0x081fe20000010008 */
[-C--:B------:R-:W-:Y:S01]  /*ed00*/  FFMA.FTZ R9, R21, R16.reuse, R9 ;  /* 0x0000001015097223 */ /* 0x080fe20000010009 */
[-C--:B------:R-:W-:Y:S01]  /*ed10*/  FFMA.FTZ R10, R22, R16.reuse, R10 ;  /* 0x00000010160a7223 */ /* 0x080fe2000001000a */
[----:B------:R-:W-:-:S07]  /*ed20*/  FFMA.FTZ R11, R23, R16, R11 ;  /* 0x00000010170b7223 */ /* 0x000fce000001000b */
.L_x_3739:
[----:B------:R-:W-:Y:S05]  /*ed30*/  BSYNC B1 ;  /* 0x0000000000017941 */ /* 0x000fea0003800000 */
.L_x_3738:
[----:B------:R-:W-:Y:S04]  /*ed40*/  BSSY B1, `(.L_x_3740) ;  /* 0x0000030000017945 */ /* 0x000fe80003800000 */
[----:B------:R-:W-:Y:S05]  /*ed50*/  @!P0 BRA `(.L_x_3741) ;  /* 0x0000000000b88947 */ /* 0x000fea0003800000 */
[----:B------:R-:W-:Y:S01]  /*ed60*/  IABS R19, R27 ;  /* 0x0000001b00137213 */ /* 0x000fe20000000000 */
        /* <DEDUP_REMOVED lines=45> */
.L_x_3741:
[----:B------:R-:W-:Y:S05]  /*f040*/  BSYNC B1 ;  /* 0x0000000000017941 */ /* 0x000fea0003800000 */
.L_x_3740:
        /* <DEDUP_REMOVED lines=36> */
[----:B------:R-:W0:Y:S02]  /*f290*/  LDS R16, [R15] ;  /* 0x000000000f107984 */ /* 0x000e240000000800 */
        /* <DEDUP_REMOVED lines=11> */
.L_x_3743:
[----:B------:R-:W-:Y:S05]  /*f350*/  BSYNC B1 ;  /* 0x0000000000017941 */ /* 0x000fea0003800000 */
.L_x_3742:
        /* <DEDUP_REMOVED lines=36> */
[----:B------:R-:W0:Y:S02]  /*f5a0*/  LDS R16, [R15+0x10] ;  /* 0x000010000f107984 */ /* 0x000e240000000800 */
        /* <DEDUP_REMOVED lines=11> */
.L_x_3745:
[----:B------:R-:W-:Y:S05]  /*f660*/  BSYNC B1 ;  /* 0x0000000000017941 */ /* 0x000fea0003800000 */
.L_x_3744:
[----:B------:R-:W-:Y:S01]  /*f670*/  IADD3 R14, R14, 0x10, RZ ;  /* 0x000000100e0e7810 */ /* 0x000fe20007ffe0ff */
[----:B------:R-:W-:-:S03]  /*f680*/  VIADD R15, R15, 0x40 ;  /* 0x000000400f0f7836 */ /* 0x000fc60000000000 */
[----:B------:R-:W-:-:S13]  /*f690*/  ISETP.GE.AND P0, PT, R14, UR40, PT ;  /* 0x000000280e007c0c */ /* 0x000fda000bf06270 */
[----:B------:R-:W-:Y:S05]  /*f6a0*/  @!P0 BRA `(.L_x_3746) ;  /* 0xfffffff000c48947 */ /* 0x000fea000383ffff */
.L_x_3726:
[----:B------:R-:W-:Y:S05]  /*f6b0*/  BSYNC B0 ;  /* 0x0000000000007941 */ /* 0x000fea0003800000 */
.L_x_3725:
[----:B------:R0:W5:Y:S01]  /*f6c0*/  LDL R22, [R1+0x4] ;  /* 0x0000040001167983 */ /* 0x0001620000100800 */
[----:B------:R-:W-:Y:S01]  /*f6d0*/  BSSY B0, `(.L_x_3747) ;  /* 0x0000050000007945 */ /* 0x000fe20003800000 */
[----:B------:R-:W2:Y:S02]  /*f6e0*/  S2R R12, SR_TID.X ;  /* 0x00000000000c7919 */ /* 0x000ea40000002100 */
[----:B--2---:R-:W-:-:S04]  /*f6f0*/  IADD3 R12, R12, 0x3f, RZ ;  /* 0x0000003f0c0c7810 */ /* 0x004fc80007ffe0ff */
[----:B------:R-:W-:Y:S01]  /*f700*/  ISETP.GT.U32.OR P0, PT, R12, 0x7e, P2 ;  /* 0x0000007e0c00780c */ /* 0x000fe20001704470 */
[----:B0-----:R-:W-:-:S12]  /*f710*/  @P1 BRA `(.L_x_3748) ;  /* 0x00000004002c1947 */ /* 0x001fd80003800000 */
[----:B------:R-:W0:Y:S01]  /*f720*/  LDC R12, c[0x0][0x308] ;  /* 0x0000c200ff0c7b82 */ /* 0x000e220000000800 */
[----:B------:R-:W-:Y:S01]  /*f730*/  UIMAD UR5, UR46, 0xe0, URZ ;  /* 0x000000e02e0578a4 */ /* 0x000fe2000f8e023f */
[----:B------:R-:W-:Y:S01]  /*f740*/  ULDC UR6, c[0x0][0x278] ;  /* 0x00009e0000067ab9 */ /* 0x000fe20000000800 */
[----:B------:R-:W-:Y:S02]  /*f750*/  UIMAD UR4, UR7, 0xe0, URZ ;  /* 0x000000e0070478a4 */ /* 0x000fe4000f8e023f */
[----:B------:R-:W-:Y:S02]  /*f760*/  UIMAD UR5, UR45, UR6, UR5 ;  /* 0x000000062d0572a4 */ /* 0x000fe4000f8e0205 */
[----:B------:R-:W-:-:S04]  /*f770*/  UISETP.NE.AND UP0, UPT, UR6, URZ, UPT ;  /* 0x0000003f0600728c */ /* 0x000fc8000bf05270 */
[----:B------:R-:W-:-:S06]  /*f780*/  USEL UR4, UR4, UR5, !UP0 ;  /* 0x0000000504047287 */ /* 0x000fcc000c000000 */
[----:B-1----:R-:W-:Y:S01]  /*f790*/  VIADD R19, R2, UR4 ;  /* 0x0000000402137c36 */ /* 0x002fe20008000000 */
[----:B------:R-:W-:Y:S01]  /*f7a0*/  ULDC.64 UR4, c[0x0][0x2f0] ;  /* 0x0000bc0000047ab9 */ /* 0x000fe20000000a00 */
[----:B0-----:R-:W-:-:S13]  /*f7b0*/  ISETP.NE.AND P3, PT, R12, 0x2, PT ;  /* 0x000000020c00780c */ /* 0x001fda0003f65270 */
[----:B------:R-:W0:Y:S01]  /*f7c0*/  @!P3 LDC.64 R14, c[0x0][0x238] ;  /* 0x00008e00ff0ebb82 */ /* 0x000e220000000a00 */
[----:B------:R-:W-:-:S07]  /*f7d0*/  UISETP.NE.U32.AND UP0, UPT, UR4, URZ, UPT ;  /* 0x0000003f0400728c */ /* 0x000fce000bf05070 */
[----:B------:R-:W1:Y:S01]  /*f7e0*/  @P3 LDC.64 R12, c[0x0][0x238] ;  /* 0x00008e00ff0c3b82 */ /* 0x000e620000000a00 */
[----:B------:R-:W-:Y:S01]  /*f7f0*/  UISETP.NE.AND.EX UP0, UPT, UR5, URZ, UPT, UP0 ;  /* 0x0000003f0500728c */ /* 0x000fe2000bf05300 */
[----:B0-----:R-:W-:-:S06]  /*f800*/  @!P3 IADD3 R14, P1, R19, R14, RZ ;  /* 0x0000000e130eb210 */ /* 0x001fcc0007f3e0ff */
[----:B------:R-:W0:Y:S04]  /*f810*/  @!P3 LDC.64 R16, c[0x0][0x2f8] ;  /* 0x0000be00ff10bb82 */ /* 0x000e280000000a00 */
[----:B------:R-:W-:Y:S01]  /*f820*/  @UP0 ULDC UR4, c[0x0][0x288] ;  /* 0x0000a20000040ab9 */ /* 0x000fe20000000800 */
[----:B------:R-:W-:-:S05]  /*f830*/  @!P3 LEA.HI.X.SX32 R15, R19, R15, 0x1, P1 ;  /* 0x0000000f130fb211 */ /* 0x000fca00008f0eff */
[----:B------:R2:W4:Y:S01]  /*f840*/  @!P3 LDG.E R18, desc[UR36][R14.64] ;  /* 0x000000240e12b981 */ /* 0x000522000c1e1900 */
[----:B------:R-:W-:Y:S01]  /*f850*/  PLOP3.LUT P4, PT, PT, PT, UP0, 0x80, 0x0 ;  /* 0x000000000000781c */ /* 0x000fe20003f8f008 */
[----:B------:R-:W-:Y:S01]  /*f860*/  @UP0 UIMAD UR4, UR38, UR4, UR46 ;  /* 0x00000004260402a4 */ /* 0x000fe2000f8e022e */
[----:B-1----:R-:W-:-:S05]  /*f870*/  @P3 IMAD.WIDE R12, R19, 0x4, R12 ;  /* 0x00000004130c3825 */ /* 0x002fca00078e020c */
[----:B------:R-:W-:Y:S01]  /*f880*/  MOV R21, UR4 ;  /* 0x0000000400157c02 */ /* 0x000fe20008000f00 */
[----:B------:R-:W-:Y:S01]  /*f890*/  @UP0 ULDC.64 UR4, c[0x0][0x2e8] ;  /* 0x0000ba0000040ab9 */ /* 0x000fe20000000a00 */
[----:B------:R-:W3:Y:S01]  /*f8a0*/  @P3 LDG.E.128 R24, desc[UR36][R12.64] ;  /* 0x000000240c183981 */ /* 0x000ee2000c1e1d00 */
[----:B--2---:R-:W-:Y:S01]  /*f8b0*/  MOV R15, UR5 ;  /* 0x00000005000f7c02 */ /* 0x004fe20008000f00 */
[----:B------:R-:W-:Y:S02]  /*f8c0*/  IMAD.U32 R14, RZ, RZ, UR4 ;  /* 0x00000004ff0e7e24 */ /* 0x000fe4000f8e00ff */
[----:B------:R-:W-:Y:S01]  /*f8d0*/  @P4 IMAD R19, R21, 0xe0, R2 ;  /* 0x000000e015134824 */ /* 0x000fe200078e0202 */
[----:B0-----:R0:W2:Y:S03]  /*f8e0*/  @!P3 LDG.E R17, desc[UR36][R16.64+0x8] ;  /* 0x000008241011b981 */ /* 0x0010a6000c1e1900 */
[----:B------:R-:W-:-:S05]  /*f8f0*/  @P4 IMAD.WIDE R14, R19, 0x4, R14 ;  /* 0x00000004130e4825 */ /* 0x000fca00078e020e */
[----:B------:R1:W3:Y:S01]  /*f900*/  @P4 LDG.E.128 R28, desc[UR36][R14.64] ;  /* 0x000000240e1c4981 */ /* 0x0002e2000c1e1d00 */
[----:B------:R-:W1:Y:S01]  /*f910*/  S2UR UR5, SR_CgaCtaId ;  /* 0x00000000000579c3 */ /* 0x000e620000008800 */
[----:B------:R-:W-:Y:S02]  /*f920*/  UMOV UR4, 0x400 ;  /* 0x0000040000047882 */ /* 0x000fe40000000000 */
[----:B------:R-:W-:Y:S01]  /*f930*/  UIADD3 UR4, UR4, 0x440, URZ ;  /* 0x0000044004047890 */ /* 0x000fe2000fffe03f */
[----:B0-----:R-:W-:Y:S01]  /*f940*/  IADD3 R16, -R0, UR40, RZ ;  /* 0x0000002800107c10 */ /* 0x001fe2000fffe1ff */
[----:B------:R-:W-:Y:S02]  /*f950*/  IMAD.U32 R13, RZ, RZ, UR16 ;  /* 0x00000010ff0d7e24 */ /* 0x000fe4000f8e00ff */
[----:B-1----:R-:W-:-:S06]  /*f960*/  ULEA UR4, UR5, UR4, 0x18 ;  /* 0x0000000405047291 */ /* 0x002fcc000f8ec03f */
[----:B-----5:R-:W-:-:S05]  /*f970*/  MOV R22, UR4 ;  /* 0x0000000400167c02 */ /* 0x020fca0008000f00 */
[----:B------:R-:W-:Y:S01]  /*f980*/  IMAD R15, R16, 0x4, R22 ;  /* 0x00000004100f7824 */ /* 0x000fe200078e0216 */
[----:B------:R-:W-:Y:S01]  /*f990*/  UIMAD UR5, UR41, 0xe0, URZ ;  /* 0x000000e0290578a4 */ /* 0x000fe2000f8e023f */
[----:B------:R-:W-:-:S04]  /*f9a0*/  IMAD R13, R13, 0xe0, R2 ;  /* 0x000000e00d0d7824 */ /* 0x000fc800078e0202 */
[----:B------:R-:W0:Y:S01]  /*f9b0*/  LDS R15, [R15] ;  /* 0x000000000f0f7984 */ /* 0x000e220000000800 */
[----:B------:R-:W-:Y:S02]  /*f9c0*/  SHF.R.S32.HI R16, RZ, 0x1f, R13 ;  /* 0x0000001fff107819 */ /* 0x000fe4000001140d */
[----:B------:R-:W-:Y:S02]  /*f9d0*/  MOV R21, UR5 ;  /* 0x0000000500157c02 */ /* 0x000fe40008000f00 */
[----:B------:R-:W-:Y:S01]  /*f9e0*/  IADD3 R13, P1, R13, UR5, RZ ;  /* 0x000000050d0d7c10 */ /* 0x000fe2000ff3e0ff */
[----:B------:R-:W-:-:S03]  /*f9f0*/  ULDC.64 UR4, c[0x0][0x250] ;  /* 0x0000940000047ab9 */ /* 0x000fc60000000a00 */
[----:B------:R-:W-:Y:S01]  /*fa00*/  LEA.HI.X.SX32 R16, R21, R16, 0x1, P1 ;  /* 0x0000001015107211 */ /* 0x000fe200008f0eff */
[----:B------:R1:W-:Y:S01]  /*fa10*/  STL [R1+0x4], R22 ;  /* 0x0000041601007387 */ /* 0x0003e20000100800 */
[----:B----4-:R-:W-:Y:S02]  /*fa20*/  @!P3 PRMT R0, R18, 0x9910, RZ ;  /* 0x000099101200b816 */ /* 0x010fe400000000ff */
[----:B------:R-:W-:Y:S02]  /*fa30*/  @!P3 SHF.R.U32.HI R19, RZ, 0x10, R18 ;  /* 0x00000010ff13b819 */ /* 0x000fe40000011612 */
[----:B------:R-:W-:Y:S02]  /*fa40*/  @!P3 SHF.R.S32.HI R0, RZ, 0x8, R0 ;  /* 0x00000008ff00b819 */ /* 0x000fe40000011400 */
[----:B------:R-:W-:Y:S01]  /*fa50*/  @!P3 SHF.R.U32.HI R12, RZ, 0x18, R18 ;  /* 0x00000018ff0cb819 */ /* 0x000fe20000011612 */
[----:B------:R-:W2:Y:S08]  /*fa60*/  @!P3 I2F.S8 R20, R18 ;  /* 0x000000120014b306 */ /* 0x000eb00000001400 */
[----:B------:R-:W4:Y:S08]  /*fa70*/  @!P3 I2F.S8 R19, R19 ;  /* 0x000000130013b306 */ /* 0x000f300000001400 */
[----:B------:R1:W0:Y:S08]  /*fa80*/  @!P3 I2F.S8 R14, R12 ;  /* 0x0000000c000eb306 */ /* 0x0002300000001400 */
[----:B------:R-:W3:Y:S01]  /*fa90*/  @!P3 I2F.S16 R0, R0 ;  /* 0x000000000000b306 */ /* 0x000ee20000101400 */
[-C--:B--2---:R-:W-:Y:S01]  /*faa0*/  @!P3 FMUL.FTZ R24, R20, R17.reuse ;  /* 0x000000111418b220 */ /* 0x084fe20000410000 */
[-C--:B----4-:R-:W-:Y:S01]  /*fab0*/  @!P3 FMUL.FTZ R26, R19, R17.reuse ;  /* 0x00000011131ab220 */ /* 0x090fe20000410000 */
[----:B-1----:R-:W-:Y:S01]  /*fac0*/  LEA R12, P1, R13, UR4, 0x2 ;  /* 0x000000040d0c7c11 */ /* 0x002fe2000f8210ff */
[----:B0-----:R-:W-:Y:S01]  /*fad0*/  @!P3 FMUL.FTZ R27, R14, R17 ;  /* 0x000000110e1bb220 */ /* 0x001fe20000410000 */
[----:B---3--:R-:W-:Y:S01]  /*fae0*/  FADD.FTZ R4, R24, R4 ;  /* 0x0000000418047221 */ /* 0x008fe20000010000 */
[----:B------:R-:W-:-:S02]  /*faf0*/  FADD.FTZ R6, R26, R6 ;  /* 0x000000061a067221 */ /* 0x000fc40000010000 */
[----:B------:R-:W-:Y:S01]  /*fb00*/  FADD.FTZ R7, R27, R7 ;  /* 0x000000071b077221 */ /* 0x000fe20000010000 */
[----:B------:R-:W-:-:S04]  /*fb10*/  @!P3 FMUL.FTZ R25, R0, R17 ;  /* 0x000000110019b220 */ /* 0x000fc80000410000 */
[----:B------:R-:W-:Y:S01]  /*fb20*/  FADD.FTZ R5, R25, R5 ;  /* 0x0000000519057221 */ /* 0x000fe20000010000 */
[----:B------:R-:W-:Y:S01]  /*fb30*/  LEA.HI.X R13, R13, UR5, R16, 0x2, P1 ;  /* 0x000000050d0d7c11 */ /* 0x000fe200088f1410 */
[----:B------:R-:W-:Y:S01]  /*fb40*/  @P4 FMUL.FTZ R4, R4, R28 ;  /* 0x0000001c04044220 */ /* 0x000fe20000410000 */
[----:B------:R-:W-:Y:S01]  /*fb50*/  @P4 FMUL.FTZ R6, R6, R30 ;  /* 0x0000001e06064220 */ /* 0x000fe20000410000 */
[----:B------:R-:W-:Y:S01]  /*fb60*/  @P4 FMUL.FTZ R7, R7, R31 ;  /* 0x0000001f07074220 */ /* 0x000fe20000410000 */
[----:B------:R-:W-:-:S05]  /*fb70*/  @P4 FMUL.FTZ R5, R5, R29 ;  /* 0x0000001d05054220 */ /* 0x000fca0000410000 */
[----:B------:R0:W-:Y:S01]  /*fb80*/  STG.E.128 desc[UR36][R12.64], R4 ;  /* 0x000000040c007986 */ /* 0x0001e2000c101d24 */
[C---:B------:R-:W-:Y:S01]  /*fb90*/  FFMA.FTZ R8, R15.reuse, R4, R8 ;  /* 0x000000040f087223 */ /* 0x040fe20000010008 */
[C---:B------:R-:W-:Y:S01]  /*fba0*/  FFMA.FTZ R10, R15.reuse, R6, R10 ;  /* 0x000000060f0a7223 */ /* 0x040fe2000001000a */
[C---:B------:R-:W-:Y:S01]  /*fbb0*/  FFMA.FTZ R11, R15.reuse, R7, R11 ;  /* 0x000000070f0b7223 */ /* 0x040fe2000001000b */
[----:B------:R-:W-:-:S07]  /*fbc0*/  FFMA.FTZ R9, R15, R5, R9 ;  /* 0x000000050f097223 */ /* 0x000fce0000010009 */
.L_x_3748:
[----:B------:R-:W-:Y:S05]  /*fbd0*/  BSYNC B0 ;  /* 0x0000000000007941 */ /* 0x000fea0003800000 */
.L_x_3747:
[----:B------:R-:W-:Y:S06]  /*fbe0*/  BAR.SYNC.DEFER_BLOCKING 0x0 ;  /* 0x0000000000007b1d */ /* 0x000fec0000010000 */
[----:B------:R-:W-:Y:S05]  /*fbf0*/  @P2 BRA `(.L_x_3749) ;  /* 0x0000000000682947 */ /* 0x000fea0003800000 */
[----:B0-----:R-:W0:Y:S01]  /*fc00*/  S2R R12, SR_TID.X ;  /* 0x00000000000c7919 */ /* 0x001e220000002100 */
[----:B------:R-:W-:Y:S01]  /*fc10*/  IMAD R3, R3, 0xe0, R2 ;  /* 0x000000e003037824 */ /* 0x000fe200078e0202 */
[----:B------:R-:W-:Y:S05]  /*fc20*/  WARPSYNC.ALL ;  /* 0x0000000000007948 */ /* 0x000fea0003800000 */
[----:B-----5:R-:W-:Y:S01]  /*fc30*/  IMAD R3, R3, 0x4, R22 ;  /* 0x0000000403037824 */ /* 0x020fe200078e0216 */
[C---:B0-----:R-:W-:Y:S02]  /*fc40*/  LOP3.LUT R0, R12.reuse, 0xffffff80, RZ, 0xc0, !PT ;  /* 0xffffff800c007812 */ /* 0x041fe400078ec0ff */
[----:B------:R-:W-:-:S02]  /*fc50*/  ISETP.GT.AND P2, PT, R12, 0x7f, PT ;  /* 0x0000007f0c00780c */ /* 0x000fc40003f44270 */
[----:B------:R-:W-:Y:S02]  /*fc60*/  ISETP.NE.AND P1, PT, R0, 0x80, PT ;  /* 0x000000800000780c */ /* 0x000fe40003f25270 */
[C---:B------:R-:W-:Y:S02]  /*fc70*/  LOP3.LUT R0, R12.reuse, 0xffffffc0, RZ, 0xc0, !PT ;  /* 0xffffffc00c007812 */ /* 0x040fe400078ec0ff */
[----:B------:R-:W-:-:S09]  /*fc80*/  ISETP.GT.AND P3, PT, R12, 0x3f, PT ;  /* 0x0000003f0c00780c */ /* 0x000fd20003f64270 */
[----:B------:R-:W-:Y:S01]  /*fc90*/  @!P1 STS.128 [R3+-0x700], R8 ;  /* 0xfff9000803009388 */ /* 0x000fe20000000c00 */
[----:B------:R-:W-:Y:S01]  /*fca0*/  BAR.SYNC.DEFER_BLOCKING 0x0 ;  /* 0x0000000000007b1d */ /* 0x000fe20000010000 */
[----:B------:R-:W-:-:S05]  /*fcb0*/  ISETP.NE.AND P1, PT, R0, 0x40, PT ;  /* 0x000000400000780c */ /* 0x000fca0003f25270 */
[----:B------:R-:W0:Y:S02]  /*fcc0*/  @!P2 LDS.128 R4, [R3] ;  /* 0x000000000304a984 */ /* 0x000e240000000c00 */
        /* <DEDUP_REMOVED lines=13> */
.L_x_3749:
[----:B------:R-:W-:Y:S05]  /*fda0*/  @P0 EXIT ;  /* 0x000000000000094d */ /* 0x000fea0003800000 */
[----:B------:R-:W2:Y:S01]  /*fdb0*/  LDC R0, c[0x0][0x308] ;  /* 0x0000c200ff007b82 */ /* 0x000ea20000000800 */
[----:B0----5:R-:W-:Y:S02]  /*fdc0*/  MOV R7, UR7 ;  /* 0x0000000700077c02 */ /* 0x021fe40008000f00 */
[----:B--2---:R-:W-:-:S13]  /*fdd0*/  ISETP.NE.AND P0, PT, R0, 0x2, PT ;  /* 0x000000020000780c */ /* 0x004fda0003f05270 */
[----:B------:R-:W0:Y:S01]  /*fde0*/  @P0 LDC.64 R4, c[0x0][0x210] ;  /* 0x00008400ff040b82 */ /* 0x000e220000000a00 */
        /* <DEDUP_REMOVED lines=32> */
.L_x_3750:
        /* <DEDUP_REMOVED lines=9> */
.L_x_4256:


//--------------------- .text._ZN4mmha33masked_multihead_attention_kernelIfLi224ELi256ELi2ELi64ELi128ELb0ELb1EEEv26Multihead_attention_paramsIT_XT5_EE --------------------------
	.section	.text._ZN4mmha33masked_multihead_attention_kernelIfLi224ELi256ELi2ELi64ELi128ELb0ELb1EEEv26Multihead_attention_paramsIT_XT5_EE,"ax",@progbits
	.align	128
        .global         _ZN4mmha33masked_multihead_attention_kernelIfLi224ELi256ELi2ELi64ELi128ELb0ELb1EEEv26Multihead_attention_paramsIT_XT5_EE
        .type           _ZN4mmha33masked_multihead_attention_kernelIfLi224ELi256ELi2ELi64ELi128ELb0ELb1EEEv26Multihead_attention_paramsIT_XT5_EE,@function
        .size           _ZN4mmha33masked_multihead_attention_kernelIfLi224ELi256ELi2ELi64ELi128ELb0ELb1EEEv26Multihead_attention_paramsIT_XT5_EE,(.L_x_4257 - _ZN4mmha33masked_multihead_attention_kernelIfLi224ELi256ELi2ELi64ELi128ELb0ELb1EEEv26Multihead_attention_paramsIT_XT5_EE)
        .other          _ZN4mmha33masked_multihead_attention_kernelIfLi224ELi256ELi2ELi64ELi128ELb0ELb1EEEv26Multihead_attention_paramsIT_XT5_EE,@"STO_CUDA_ENTRY STV_DEFAULT"
_ZN4mmha33masked_multihead_attention_kernelIfLi224ELi256ELi2ELi64ELi128ELb0ELb1EEEv26Multihead_attention_paramsIT_XT5_EE:
.text._ZN4mmha33masked_multihead_attention_kernelIfLi224ELi256ELi2ELi64ELi128ELb0ELb1EEEv26Multihead_attention_paramsIT_XT5_EE:
        /* <DEDUP_REMOVED lines=11> */
[----:B------:R-:W-:-:S05]  /*00b0*/  IMAD.U32 R3, RZ, RZ, UR5 ;  /* 0x00000005ff037e24 */ /* 0x000fca000f8e00ff */
[----:B------:R-:W2:Y:S02]  /*00c0*/  LDG.E.U8 R2, desc[UR36][R2.64] ;  /* 0x0000002402027981 */ /* 0x000ea4000c1e1100 */
[----:B--2---:R-:W-:-:S13]  /*00d0*/  ISETP.NE.AND P0, PT, R2, 0x1, PT ;  /* 0x000000010200780c */ /* 0x004fda0003f05270 */
[----:B------:R-:W-:Y:S05]  /*00e0*/  @!P0 EXIT ;  /* 0x000000000000894d */ /* 0x000fea0003800000 */
.L_x_3751:
        /* <DEDUP_REMOVED lines=11> */
[----:B------:R-:W-:Y:S02]  /*01a0*/  IMAD.U32 R2, RZ, RZ, UR6 ;  /* 0x00000006ff027e24 */ /* 0x000fe4000f8e00ff */
        /* <DEDUP_REMOVED lines=33> */
[----:B-1----:R-:W-:Y:S01]  /*03c0*/  MOV R2, UR4 ;  /* 0x0000000400027c02 */ /* 0x002fe20008000f00 */
[----:B------:R-:W-:Y:S01]  /*03d0*/  IMAD.U32 R3, RZ, RZ, UR5 ;  /* 0x00000005ff037e24 */ /* 0x000fe2000f8e00ff */
[----:B------:R-:W-:-:S04]  /*03e0*/  @UP0 ULDC UR4, c[0x0][0x2c0] ;  /* 0x0000b00000040ab9 */ /* 0x000fc80000000800 */
[----:B------:R0:W3:Y:S01]  /*03f0*/  @P1 LDG.E R2, desc[UR36][R2.64] ;  /* 0x0000002402021981 */ /* 0x0000e2000c1e1900 */
[----:B------:R-:W-:-:S05]  /*0400*/  IMAD.U32 R0, RZ, RZ, UR7 ;  /* 0x00000007ff007e24 */ /* 0x000fca000f8e00ff */
        /* <DEDUP_REMOVED lines=36> */
[----:B------:R-:W-:Y:S01]  /*0650*/  USEL UR4, UR44, UR4, !UP3 ;  /* 0x000000042c047287 */ /* 0x000fe2000d800000 */
[----:B------:R-:W-:Y:S01]  /*0660*/  IMAD.SHL.U32 R23, R22, 0x4, RZ ;  /* 0x0000000416177824 */ /* 0x000fe200078e00ff */
        /* <DEDUP_REMOVED lines=38> */
.L_x_3753:
[----:B------:R-:W-:Y:S05]  /*08d0*/  BSYNC B0 ;  /* 0x0000000000007941 */ /* 0x000fea0003800000 */
.L_x_3752:
        /* <DEDUP_REMOVED lines=10> */
.L_x_3755:
        /* <DEDUP_REMOVED lines=18> */
.L_x_3756:
[----:B------:R-:W-:Y:S05]  /*0aa0*/  BSYNC B0 ;  /* 0x0000000000007941 */ /* 0x000fea0003800000 */
.L_x_3754:
        /* <DEDUP_REMOVED lines=25> */
[----:B------:R-:W-:Y:S01]  /*0c40*/  IMAD.U32 R8, RZ, RZ, UR4 ;  /* 0x00000004ff087e24 */ /* 0x000fe2000f8e00ff */
[----:B------:R-:W-:Y:S01]  /*0c50*/  MOV R9, UR5 ;  /* 0x0000000500097c02 */ /* 0x000fe20008000f00 */
        /* <DEDUP_REMOVED lines=81> */
.L_x_3759:
        /* <DEDUP_REMOVED lines=27> */
[C---:B------:R-:W-:Y:S02]  /*1320*/  IMAD R21, R7.reuse, 0x4, R15 ;  /* 0x0000000407157824 */ /* 0x040fe400078e020f */
[----:B------:R-:W-:Y:S01]  /*1330*/  IMAD R20, R7, 0x4, R28 ;  /* 0x0000000407147824 */ /* 0x000fe200078e021c */
[----:B------:R0:W2:Y:S01]  /*1340*/  LDS R18, [R15+0x4] ;  /* 0x000004000f127984 */ /* 0x0000a20000000800 */
[----:B------:R-:W-:-:S03]  /*1350*/  IMAD.SHL.U32 R0, R0, 0x2, RZ ;  /* 0x0000000200007824 */ /* 0x000fc600078e00ff */
[----:B------:R0:W3:Y:S02]  /*1360*/  LDS R17, [R28] ;  /* 0x000000001c117984 */ /* 0x0000e40000000800 */
[----:B------:R-:W-:Y:S02]  /*1370*/  LOP3.LUT R4, R0, 0xfffffffc, RZ, 0xc0, !PT ;  /* 0xfffffffc00047812 */ /* 0x000fe400078ec0ff */
[----:B------:R0:W4:Y:S02]  /*1380*/  LDS R19, [R28+0x4] ;  /* 0x000004001c137984 */ /* 0x0001240000000800 */
[----:B------:R-:W-:Y:S02]  /*1390*/  ISETP.GE.AND P0, PT, R4, R7, PT ;  /* 0x000000070400720c */ /* 0x000fe40003f06270 */
        /* <DEDUP_REMOVED lines=45> */
.L_x_3763:
[----:B------:R-:W-:Y:S05]  /*1670*/  BSYNC B1 ;  /* 0x0000000000017941 */ /* 0x000fea0003800000 */
.L_x_3762:
        /* <DEDUP_REMOVED lines=8> */
.L_x_3761:
[----:B------:R-:W-:Y:S05]  /*1700*/  BSYNC B0 ;  /* 0x0000000000007941 */ /* 0x000fea0003800000 */
.L_x_3760:
[----:B------:R-:W-:Y:S06]  /*1710*/  BAR.SYNC.DEFER_BLOCKING 0x0 ;  /* 0x0000000000007b1d */ /* 0x000fec0000010000 */
[----:B0-----:R0:W1:Y:S04]  /*1720*/  @P6 LDS.128 R16, [R13] ;  /* 0x000000000d106984 */ /* 0x0010680000000c00 */
[----:B------:R0:W2:Y:S01]  /*1730*/  @P6 LDS.128 R24, [R14] ;  /* 0x000000000e186984 */ /* 0x0000a20000000c00 */
[----:B------:R-:W-:Y:S06]  /*1740*/  BAR.SYNC.DEFER_BLOCKING 0x0 ;  /* 0x0000000000007b1d */ /* 0x000fec0000010000 */
[----:B------:R-:W-:Y:S05]  /*1750*/  BRA `(.L_x_3758) ;  /* 0x0000000000b07947 */ /* 0x000fea0003800000 */
.L_x_3757:
        /* <DEDUP_REMOVED lines=41> */
[----:B------:R-:W-:Y:S01]  /*19f0*/  FFMA.FTZ R25, R25, R2, R4 ;  /* 0x0000000219197223 */ /* 0x000fe20000010004 */
[----:B------:R-:W-:-:S07]  /*1a00*/  IMAD.MOV.U32 R16, RZ, RZ, R5 ;  /* 0x000000ffff107224 */ /* 0x000fce00078e0005 */
.L_x_3764:
[----:B------:R-:W-:Y:S05]  /*1a10*/  BSYNC B0 ;  /* 0x0000000000007941 */ /* 0x000fea0003800000 */
.L_x_3758:
        /* <DEDUP_REMOVED lines=8> */
[----:B------:R-:W-:-:S09]  /*1aa0*/  UIADD3 UR4, UR4, 0x20, URZ ;  /* 0x0000002004047890 */ /* 0x000fd2000fffe03f */
[----:B------:R-:W4:Y:S01]  /*1ab0*/  @!P0 LDC R0, c[0x0][0x284] ;  /* 0x0000a100ff008b82 */ /* 0x000f220000000800 */
[----:B------:R-:W-:-:S05]  /*1ac0*/  VOTEU.ALL UP0, P0 ;  /* 0x00000000003f7886 */ /* 0x000fca0000000000 */
[----:B------:R-:W-:Y:S02]  /*1ad0*/  @!UP0 USHF.L.U32 UR6, UR41, 0x2, URZ ;  /* 0x0000000229068899 */ /* 0x000fe4000800063f */
[----:B------:R-:W5:Y:S01]  /*1ae0*/  @!P0 LDC.64 R2, c[0x0][0x248] ;  /* 0x00009200ff028b82 */ /* 0x000f620000000a00 */
[----:B---3--:R-:W-:-:S06]  /*1af0*/  ULEA UR4, UR5, UR4, 0x18 ;  /* 0x0000000405047291 */ /* 0x008fcc000f8ec03f */
[----:B------:R-:W-:-:S05]  /*1b00*/  LEA R4, R22, UR4, 0x4 ;  /* 0x0000000416047c11 */ /* 0x000fca000f8e20ff */
[----:B-1----:R3:W-:Y:S01]  /*1b10*/  STS.128 [R4], R16 ;  /* 0x0000001004007388 */ /* 0x0027e20000000c00 */
[----:B----4-:R-:W-:Y:S02]  /*1b20*/  @!P0 IMAD R23, R23, R0, UR6 ;  /* 0x0000000617178e24 */ /* 0x010fe4000f8e0200 */
[----:B--2---:R-:W-:-:S04]  /*1b30*/  FMUL.FTZ R0, R24, R16 ;  /* 0x0000001018007220 */ /* 0x004fc80000410000 */
[----:B------:R-:W-:Y:S01]  /*1b40*/  FFMA.FTZ R5, R25, R17, R0 ;  /* 0x0000001119057223 */ /* 0x000fe20000010000 */
[----:B-----5:R-:W-:-:S04]  /*1b50*/  @!P0 IMAD.WIDE R2, R23, 0x4, R2 ;  /* 0x0000000417028825 */ /* 0x020fc800078e0202 */
[----:B------:R-:W-:Y:S01]  /*1b60*/  FFMA.FTZ R0, R26, R18, R5 ;  /* 0x000000121a007223 */ /* 0x000fe20000010005 */
[----:B------:R3:W-:Y:S03]  /*1b70*/  @!P0 STG.E.128 desc[UR36][R2.64], R24 ;  /* 0x0000001802008986 */ /* 0x0007e6000c101d24 */
[----:B------:R-:W-:-:S07]  /*1b80*/  FFMA.FTZ R0, R27, R19, R0 ;  /* 0x000000131b007223 */ /* 0x000fce0000010000 */
.L_x_3766:
[----:B------:R-:W-:Y:S05]  /*1b90*/  BSYNC B0 ;  /* 0x0000000000007941 */ /* 0x000fea0003800000 */
.L_x_3765:
        /* <DEDUP_REMOVED lines=19> */
[----:B-----5:R-:W-:-:S05]  /*1cd0*/  @!P1 LEA R9, R9, R2, 0x18 ;  /* 0x0000000209099211 */ /* 0x020fca00078ec0ff */
[----:B------:R-:W-:Y:S02]  /*1ce0*/  @!P1 IMAD R6, R6, 0x4, R9 ;  /* 0x0000000406069824 */ /* 0x000fe400078e0209 */
        /* <DEDUP_REMOVED lines=8> */
[----:B---3--:R-:W-:Y:S02]  /*1d70*/  MOV R0, UR4 ;  /* 0x0000000400007c02 */ /* 0x008fe40008000f00 */
[----:B------:R-:W-:Y:S01]  /*1d80*/  @P0 IMAD.MOV.U32 R251, RZ, RZ, -0x800001 ;  /* 0xff7ffffffffb0424 */ /* 0x000fe200078e00ff */
[----:B------:R-:W3:Y:S04]  /*1d90*/  @!P1 LDS R7, [R6+0x8] ;  /* 0x0000080006079984 */ /* 0x000ee80000000800 */
[----:B---3--:R-:W3:Y:S02]  /*1da0*/  SHFL.BFLY PT, R2, R7, 0x1, 0x1f ;  /* 0x0c201f0007027f89 */ /* 0x008ee400000e0000 */
[----:B---3--:R-:W-:-:S06]  /*1db0*/  FADD.FTZ R2, R2, R7 ;  /* 0x0000000702027221 */ /* 0x008fcc0000010000 */
[----:B------:R-:W3:Y:S01]  /*1dc0*/  SHFL.IDX PT, R2, R2, RZ, 0x1f ;  /* 0x00001fff02027589 */ /* 0x000ee200000e0000 */
[----:B------:R-:W-:Y:S05]  /*1dd0*/  @P0 BRA `(.L_x_3768) ;  /* 0x00000000004c0947 */ /* 0x000fea0003800000 */
[----:B------:R-:W-:Y:S01]  /*1de0*/  ULDC.64 UR4, c[0x0][0x2c8] ;  /* 0x0000b20000047ab9 */ /* 0x000fe20000000a00 */
[----:B------:R-:W-:Y:S01]  /*1df0*/  IMAD.U32 R3, RZ, RZ, UR7 ;  /* 0x00000007ff037e24 */ /* 0x000fe2000f8e00ff */
[----:B------:R-:W-:Y:S01]  /*1e00*/  ISETP.NE.U32.AND P0, PT, RZ, UR4, PT ;  /* 0x00000004ff007c0c */ /* 0x000fe2000bf05070 */
[----:B------:R-:W-:Y:S02]  /*1e10*/  ULDC UR4, c[0x0][0x2a0] ;  /* 0x0000a80000047ab9 */ /* 0x000fe40000000800 */
[----:B---3--:R-:W-:Y:S01]  /*1e20*/  FMUL.FTZ R251, R2, UR4 ;  /* 0x0000000402fb7c20 */ /* 0x008fe20008410000 */
[----:B------:R-:W-:Y:S01]  /*1e30*/  ISETP.NE.AND.EX P0, PT, RZ, UR5, PT, P0 ;  /* 0x00000005ff007c0c */ /* 0x000fe2000bf05300 */
[----:B------:R-:W-:-:S12]  /*1e40*/  IMAD R4, R3, 0x4, R0 ;  /* 0x0000000403047824 */ /* 0x000fd800078e0200 */
[----:B------:R-:W-:Y:S05]  /*1e50*/  @!P0 BRA `(.L_x_3769) ;  /* 0x0000000000288947 */ /* 0x000fea0003800000 */
[----:B------:R-:W-:Y:S01]  /*1e60*/  UIADD3 UR4, -UR39, UR40, URZ ;  /* 0x0000002827047290 */ /* 0x000fe2000fffe13f */
[----:B------:R-:W-:-:S03]  /*1e70*/  ULDC UR6, c[0x0][0x2d0] ;  /* 0x0000b40000067ab9 */ /* 0x000fc60000000800 */
[----:B------:R-:W-:-:S04]  /*1e80*/  UIMAD UR5, UR46, UR6, UR4 ;  /* 0x000000062e0572a4 */ /* 0x000fc8000f8e0204 */
[----:B------:R-:W-:-:S03]  /*1e90*/  UIMAD UR6, UR5, UR6, UR4 ;  /* 0x00000006050672a4 */ /* 0x000fc6000f8e0204 */
[----:B------:R-:W-:Y:S02]  /*1ea0*/  ULDC.64 UR4, c[0x0][0x2c8] ;  /* 0x0000b20000047ab9 */ /* 0x000fe40000000a00 */
[----:B------:R-:W-:-:S06]  /*1eb0*/  UIMAD.WIDE UR4, UR6, 0x4, UR4 ;  /* 0x00000004060478a5 */ /* 0x000fcc000f8e0204 */
[----:B------:R-:W-:Y:S02]  /*1ec0*/  IMAD.U32 R2, RZ, RZ, UR4 ;  /* 0x00000004ff027e24 */ /* 0x000fe4000f8e00ff */
[----:B------:R-:W-:-:S05]  /*1ed0*/  IMAD.U32 R3, RZ, RZ, UR5 ;  /* 0x00000005ff037e24 */ /* 0x000fca000f8e00ff */
[----:B------:R-:W3:Y:S02]  /*1ee0*/  LDG.E R2, desc[UR36][R2.64] ;  /* 0x0000002402027981 */ /* 0x000ee4000c1e1900 */
[----:B---3--:R-:W-:-:S07]  /*1ef0*/  FADD.FTZ R251, R251, R2 ;  /* 0x00000002fbfb7221 */ /* 0x008fce0000010000 */
.L_x_3769:
[----:B------:R4:W-:Y:S02]  /*1f00*/  STS [R4], R251 ;  /* 0x000000fb04007388 */ /* 0x0009e40000000800 */
.L_x_3768:
[----:B------:R-:W-:Y:S05]  /*1f10*/  BSYNC B0 ;  /* 0x0000000000007941 */ /* 0x000fea0003800000 */
.L_x_3767:
[----:B------:R-:W-:Y:S01]  /*1f20*/  UIADD3 UR4, UR7, 0xf, URZ ;  /* 0x0000000f07047890 */ /* 0x000fe2000fffe03f */
[----:B---3--:R-:W-:Y:S01]  /*1f30*/  LEA.HI R2, R22, R22, RZ, 0x1 ;  /* 0x0000001616027211 */ /* 0x008fe200078f08ff */
[----:B------:R-:W-:Y:S02]  /*1f40*/  BAR.SYNC.DEFER_BLOCKING 0x0 ;  /* 0x0000000000007b1d */ /* 0x000fe40000010000 */
[----:B------:R-:W-:Y:S01]  /*1f50*/  USHF.R.S32.HI UR5, URZ, 0x1f, UR4 ;  /* 0x0000001f3f057899 */ /* 0x000fe20008011404 */
[----:B----4-:R-:W-:-:S03]  /*1f60*/  LEA.HI.SX32 R4, R2, UR42, 0x1f ;  /* 0x0000002a02047c11 */ /* 0x010fc6000f8ffaff */
[----:B------:R-:W-:Y:S01]  /*1f70*/  ULEA.HI UR5, UR5, UR4, URZ, 0x4 ;  /* 0x0000000405057291 */ /* 0x000fe2000f8f203f */
[----:B------:R-:W-:Y:S01]  /*1f80*/  BSSY B0, `(.L_x_3770) ;  /* 0x0000572000007945 */ /* 0x000fe20003800000 */
[----:B------:R-:W-:Y:S01]  /*1f90*/  ULDC UR21, c[0x0][0x284] ;  /* 0x0000a10000157ab9 */ /* 0x000fe20000000800 */
[----:B------:R-:W-:Y:S01]  /*1fa0*/  ULDC UR20, c[0x0][0x2a0] ;  /* 0x0000a80000147ab9 */ /* 0x000fe20000000800 */
[----:B------:R-:W-:Y:S01]  /*1fb0*/  ULOP3.LUT UR5, UR5, 0xfffffff0, URZ, 0xc0, !UPT ;  /* 0xfffffff005057892 */ /* 0x000fe2000f8ec03f */
[----:B------:R-:W-:Y:S01]  /*1fc0*/  ULDC.64 UR12, c[0x0][0x258] ;  /* 0x00009600000c7ab9 */ /* 0x000fe20000000a00 */
[----:B------:R-:W-:Y:S02]  /*1fd0*/  ULDC.64 UR14, c[0x0][0x2b0] ;  /* 0x0000ac00000e7ab9 */ /* 0x000fe40000000a00 */
[----:B------:R-:W-:Y:S01]  /*1fe0*/  UIADD3 UR7, UR42, UR5, URZ ;  /* 0x000000052a077290 */ /* 0x000fe2000fffe03f */
[----:B------:R-:W-:Y:S02]  /*1ff0*/  ULDC.64 UR16, c[0x0][0x2c8] ;  /* 0x0000b20000107ab9 */ /* 0x000fe40000000a00 */
[----:B------:R-:W-:Y:S01]  /*2000*/  ULDC.64 UR4, c[0x0][0x280] ;  /* 0x0000a00000047ab9 */ /* 0x000fe20000000a00 */
[----:B------:R-:W-:Y:S01]  /*2010*/  ULDC.64 UR18, c[0x0][0x2d8] ;  /* 0x0000b60000127ab9 */ /* 0x000fe20000000a00 */
[----:B------:R-:W-:Y:S01]  /*2020*/  UIMAD UR4, UR43, UR4, UR46 ;  /* 0x000000042b0472a4 */ /* 0x000fe2000f8e022e */
[----:B------:R-:W-:-:S03]  /*2030*/  ISETP.GE.AND P0, PT, R4, UR7, PT ;  /* 0x0000000704007c0c */ /* 0x000fc6000bf06270 */
[----:B------:R-:W-:-:S10]  /*2040*/  UIMAD UR6, UR4, 0xe0, URZ ;  /* 0x000000e0040678a4 */ /* 0x000fd4000f8e023f */
[----:B------:R-:W-:Y:S05]  /*2050*/  @P0 BRA `(.L_x_3771) ;  /* 0x0000005400900947 */ /* 0x000fea0003800000 */
[----:B------:R-:W-:Y:S01]  /*2060*/  UIADD3 UR4, UR11, 0x20, URZ ;  /* 0x000000200b047890 */ /* 0x000fe2000fffe03f */
[----:B------:R-:W-:Y:S01]  /*2070*/  LOP3.LUT R3, R2, 0x7ffffffe, RZ, 0xc0, !PT ;  /* 0x7ffffffe02037812 */ /* 0x000fe200078ec0ff */
[----:B------:R-:W-:Y:S02]  /*2080*/  IMAD.U32 R11, RZ, RZ, UR5 ;  /* 0x00000005ff0b7e24 */ /* 0x000fe4000f8e00ff */
[----:B------:R-:W-:Y:S02]  /*2090*/  ULEA UR4, UR10, UR4, 0x18 ;  /* 0x000000040a047291 */ /* 0x000fe4000f8ec03f */
[----:B------:R-:W-:Y:S01]  /*20a0*/  IMAD.IADD R22, R22, 0x1, -R3 ;  /* 0x0000000116167824 */ /* 0x000fe200078e0a03 */
[----:B------:R-:W-:-:S04]  /*20b0*/  IABS R252, R11 ;  /* 0x0000000b00fc7213 */ /* 0x000fc80000000000 */
[C---:B------:R-:W-:Y:S01]  /*20c0*/  LEA R5, R22.reuse, UR4, 0x3 ;  /* 0x0000000416057c11 */ /* 0x040fe2000f8e18ff */
[----:B------:R-:W3:Y:S01]  /*20d0*/  I2F.RP R2, R252 ;  /* 0x000000fc00027306 */ /* 0x000ee20000209400 */
[----:B------:R-:W-:Y:S01]  /*20e0*/  IMAD.SHL.U32 R22, R22, 0x2, RZ ;  /* 0x0000000216167824 */ /* 0x000fe200078e00ff */
[----:B------:R-:W-:Y:S02]  /*20f0*/  ULDC UR4, c[0x0][0x298] ;  /* 0x0000a60000047ab9 */ /* 0x000fe40000000800 */
[----:B------:R-:W4:Y:S04]  /*2100*/  LDS.64 R8, [R5] ;  /* 0x0000000005087984 */ /* 0x000f280000000a00 */
[----:B------:R-:W5:Y:S04]  /*2110*/  LDS.64 R6, [R5+0x10] ;  /* 0x0000100005067984 */ /* 0x000f680000000a00 */
[----:B0-----:R-:W0:Y:S01]  /*2120*/  LDS.64 R12, [R5+0x20] ;  /* 0x00002000050c7984 */ /* 0x001e220000000a00 */
[----:B---3--:R-:W3:Y:S03]  /*2130*/  MUFU.RCP R2, R2 ;  /* 0x0000000200027308 */ /* 0x008ee60000001000 */
[----:B------:R-:W-:Y:S04]  /*2140*/  LDS.64 R248, [R5+0xe0] ;  /* 0x0000e00005f87984 */ /* 0x000fe80000000a00 */
[----:B------:R-:W-:Y:S04]  /*2150*/  LDS.64 R246, [R5+0xf0] ;  /* 0x0000f00005f67984 */ /* 0x000fe80000000a00 */
[----:B------:R-:W-:Y:S04]  /*2160*/  LDS.64 R132, [R5+0x100] ;  /* 0x0001000005847984 */ /* 0x000fe80000000a00 */
[----:B------:R-:W-:Y:S04]  /*2170*/  LDS.64 R134, [R5+0x110] ;  /* 0x0001100005867984 */ /* 0x000fe80000000a00 */
[----:B------:R-:W-:Y:S04]  /*2180*/  LDS.64 R136, [R5+0x120] ;  /* 0x0001200005887984 */ /* 0x000fe80000000a00 */
[----:B------:R-:W-:Y:S04]  /*2190*/  LDS.64 R138, [R5+0x130] ;  /* 0x00013000058a7984 */ /* 0x000fe80000000a00 */
[----:B------:R-:W-:Y:S04]  /*21a0*/  LDS.64 R140, [R5+0x140] ;  /* 0x00014000058c7984 */ /* 0x000fe80000000a00 */
[----:B----4-:R-:W-:Y:S04]  /*21b0*/  STL.64 [R1+0x68], R8 ;  /* 0x0000680801007387 */ /* 0x010fe80000100a00 */
[----:B------:R-:W4:Y:S04]  /*21c0*/  LDS.64 R8, [R5+0x30] ;  /* 0x0000300005087984 */ /* 0x000f280000000a00 */
[----:B-----5:R-:W-:Y:S04]  /*21d0*/  STL.64 [R1+0x60], R6 ;  /* 0x0000600601007387 */ /* 0x020fe80000100a00 */
[----:B------:R-:W5:Y:S04]  /*21e0*/  LDS.64 R6, [R5+0x40] ;  /* 0x0000400005067984 */ /* 0x000f680000000a00 */
[----:B0-----:R-:W-:Y:S04]  /*21f0*/  STL.64 [R1+0x58], R12 ;  /* 0x0000580c01007387 */ /* 0x001fe80000100a00 */
[----:B------:R-:W0:Y:S04]  /*2200*/  LDS.64 R12, [R5+0x50] ;  /* 0x00005000050c7984 */ /* 0x000e280000000a00 */
        /* <DEDUP_REMOVED lines=33> */
[----:B------:R-:W0:Y:S04]  /*2420*/  LDS.64 R174, [R5+0x250] ;  /* 0x0002500005ae7984 */ /* 0x000e280000000a00 */
[----:B------:R-:W0:Y:S04]  /*2430*/  LDS.64 R176, [R5+0x260] ;  /* 0x0002600005b07984 */ /* 0x000e280000000a00 */
[----:B------:R-:W0:Y:S04]  /*2440*/  LDS.64 R178, [R5+0x270] ;  /* 0x0002700005b27984 */ /* 0x000e280000000a00 */
[----:B------:R-:W0:Y:S04]  /*2450*/  LDS.64 R180, [R5+0x280] ;  /* 0x0002800005b47984 */ /* 0x000e280000000a00 */
[----:B------:R-:W0:Y:S04]  /*2460*/  LDS.64 R182, [R5+0x290] ;  /* 0x0002900005b67984 */ /* 0x000e280000000a00 */
[----:B----4-:R-:W-:Y:S04]  /*2470*/  STL.64 [R1+0x8], R8 ;  /* 0x0000080801007387 */ /* 0x010fe80000100a00 */
[----:B------:R-:W4:Y:S04]  /*2480*/  LDS.64 R184, [R5+0x2a0] ;  /* 0x0002a00005b87984 */ /* 0x000f280000000a00 */
[----:B-----5:R3:W-:Y:S04]  /*2490*/  STL.64 [R1], R6 ;  /* 0x0000000601007387 */ /* 0x0207e80000100a00 */
[----:B------:R-:W0:Y:S04]  /*24a0*/  LDS.64 R186, [R5+0x2b0] ;  /* 0x0002b00005ba7984 */ /* 0x000e280000000a00 */
[----:B------:R-:W0:Y:S01]  /*24b0*/  LDS.64 R188, [R5+0x2c0] ;  /* 0x0002c00005bc7984 */ /* 0x000e220000000a00 */
[----:B---3--:R-:W-:Y:S01]  /*24c0*/  VIADD R7, R2, 0xffffffe ;  /* 0x0ffffffe02077836 */ /* 0x008fe20000000000 */
[----:B------:R-:W3:Y:S01]  /*24d0*/  LDC R6, c[0x0][0x2c0] ;  /* 0x0000b000ff067b82 */ /* 0x000ee20000000800 */
[----:B------:R-:W-:Y:S01]  /*24e0*/  IMAD.MOV.U32 R2, RZ, RZ, RZ ;  /* 0x000000ffff027224 */ /* 0x000fe200078e00ff */
[----:B------:R-:W0:Y:S01]  /*24f0*/  LDS.64 R190, [R5+0x2d0] ;  /* 0x0002d00005be7984 */ /* 0x000e220000000a00 */
[----:B------:R-:W5:Y:S03]  /*2500*/  F2I.FTZ.U32.TRUNC.NTZ R3, R7 ;  /* 0x0000000700037305 */ /* 0x000f66000021f000 */
[----:B------:R-:W0:Y:S04]  /*2510*/  LDS.64 R192, [R5+0x2e0] ;  /* 0x0002e00005c07984 */ /* 0x000e280000000a00 */
[----:B------:R-:W0:Y:S04]  /*2520*/  LDS.64 R194, [R5+0x2f0] ;  /* 0x0002f00005c27984 */ /* 0x000e280000000a00 */
[----:B------:R-:W0:Y:S01]  /*2530*/  LDS.64 R196, [R5+0x300] ;  /* 0x0003000005c47984 */ /* 0x000e220000000a00 */
[----:B-----5:R-:W-:-:S03]  /*2540*/  IADD3 R9, RZ, -R3, RZ ;  /* 0x80000003ff097210 */ /* 0x020fc60007ffe0ff */
[----:B------:R-:W0:Y:S02]  /*2550*/  LDS.64 R198, [R5+0x310] ;  /* 0x0003100005c67984 */ /* 0x000e240000000a00 */
[----:B------:R-:W-:Y:S02]  /*2560*/  IMAD R9, R9, R252, RZ ;  /* 0x000000fc09097224 */ /* 0x000fe400078e02ff */
[----:B------:R-:W0:Y:S01]  /*2570*/  LDS.64 R200, [R5+0x320] ;  /* 0x0003200005c87984 */ /* 0x000e220000000a00 */
[----:B---3--:R-:W-:-:S03]  /*2580*/  VIADD R6, R6, UR4 ;  /* 0x0000000406067c36 */ /* 0x008fc60008000000 */
[----:B------:R-:W3:Y:S04]  /*2590*/  LDS.64 R202, [R5+0x330] ;  /* 0x0003300005ca7984 */ /* 0x000ee80000000a00 */
[----:B------:R-:W0:Y:S04]  /*25a0*/  LDS.64 R204, [R5+0x340] ;  /* 0x0003400005cc7984 */ /* 0x000e280000000a00 */
        /* <DEDUP_REMOVED lines=10> */
[----:B------:R5:W0:Y:S02]  /*2650*/  LDS.64 R226, [R5+0x3f0] ;  /* 0x0003f00005e27984 */ /* 0x000a240000000a00 */
[----:B-----5:R-:W-:-:S04]  /*2660*/  IMAD.HI.U32 R5, R3, R9, R2 ;  /* 0x0000000903057227 */ /* 0x020fc800078e0002 */
[C---:B------:R-:W-:Y:S01]  /*2670*/  IMAD R2, R11.reuse, UR6, R22 ;  /* 0x000000060b027c24 */ /* 0x040fe2000f8e0216 */
[----:B------:R5:W-:Y:S01]  /*2680*/  STL [R1+0x70], R5 ;  /* 0x0000700501007387 */ /* 0x000be20000100800 */
[----:B------:R-:W-:Y:S02]  /*2690*/  IMAD.MOV.U32 R3, RZ, RZ, R4 ;  /* 0x000000ffff037224 */ /* 0x000fe400078e0004 */
[----:B------:R-:W-:Y:S01]  /*26a0*/  IMAD R4, R11, 0xe0, RZ ;  /* 0x000000e00b047824 */ /* 0x000fe200078e02ff */
[----:B---345:R-:W-:-:S07]  /*26b0*/  SHF.R.S32.HI R5, RZ, 0x1f, R2 ;  /* 0x0000001fff057819 */ /* 0x038fce0000011402 */
.L_x_3775:
[----:B-1----:R-:W3:Y:S01]  /*26c0*/  LDL R12, [R1+0x70] ;  /* 0x00007000010c7983 */ /* 0x002ee20000100800 */
[----:B------:R-:W4:Y:S01]  /*26d0*/  LDC R11, c[0x0][0x284] ;  /* 0x0000a100ff0b7b82 */ /* 0x000f220000000800 */
[----:B0-----:R-:W-:Y:S02]  /*26e0*/  IABS R10, R3 ;  /* 0x00000003000a7213 */ /* 0x001fe40000000000 */
[----:B------:R-:W-:Y:S01]  /*26f0*/  ISETP.GE.AND P1, PT, R3, RZ, PT ;  /* 0x000000ff0300720c */ /* 0x000fe20003f26270 */
[----:B0-----:R-:W-:Y:S04]  /*2700*/  STL [R1+0x94], R221 ;  /* 0x000094dd01007387 */ /* 0x001fe80000100800 */
[----:B------:R-:W-:Y:S04]  /*2710*/  STL [R1+0x90], R222 ;  /* 0x000090de01007387 */ /* 0x000fe80000100800 */
[----:B------:R0:W-:Y:S04]  /*2720*/  STL [R1+0x8c], R223 ;  /* 0x00008cdf01007387 */ /* 0x0001e80000100800 */
[----:B------:R-:W-:Y:S04]  /*2730*/  STL [R1+0x88], R224 ;  /* 0x000088e001007387 */ /* 0x000fe80000100800 */
[----:B------:R-:W-:Y:S01]  /*2740*/  STL [R1+0x84], R225 ;  /* 0x000084e101007387 */ /* 0x000fe20000100800 */
[----:B----4-:R-:W-:-:S03]  /*2750*/  IABS R13, R11 ;  /* 0x0000000b000d7213 */ /* 0x010fc60000000000 */
[----:B------:R-:W-:Y:S04]  /*2760*/  STL [R1+0x80], R226 ;  /* 0x000080e201007387 */ /* 0x000fe80000100800 */
[----:B------:R-:W-:Y:S04]  /*2770*/  STL [R1+0x7c], R227 ;  /* 0x00007ce301007387 */ /* 0x000fe80000100800 */
[----:B-----5:R-:W-:Y:S04]  /*2780*/  STL [R1+0x78], R251 ;  /* 0x000078fb01007387 */ /* 0x020fe80000100800 */
[----:B------:R4:W-:Y:S04]  /*2790*/  STL [R1+0x74], R0 ;  /* 0x0000740001007387 */ /* 0x0009e80000100800 */
[----:B0-----:R-:W2:Y:S04]  /*27a0*/  LDL R223, [R1+0x60] ;  /* 0x0000600001df7983 */ /* 0x001ea80000100800 */
[----:B------:R-:W2:Y:S01]  /*27b0*/  LDL R221, [R1+0x68] ;  /* 0x0000680001dd7983 */ /* 0x000ea20000100800 */
[----:B----4-:R-:W-:-:S03]  /*27c0*/  IMAD R0, R11, UR45, RZ ;  /* 0x0000002d0b007c24 */ /* 0x010fc6000f8e02ff */
[----:B------:R-:W4:Y:S04]  /*27d0*/  LDL R222, [R1+0x64] ;  /* 0x0000640001de7983 */ /* 0x000f280000100800 */
[----:B------:R-:W4:Y:S04]  /*27e0*/  LDL R224, [R1+0x54] ;  /* 0x0000540001e07983 */ /* 0x000f280000100800 */
[----:B------:R-:W4:Y:S04]  /*27f0*/  LDL R225, [R1+0x48] ;  /* 0x0000480001e17983 */ /* 0x000f280000100800 */
[----:B------:R-:W4:Y:S04]  /*2800*/  LDL R226, [R1+0x4c] ;  /* 0x00004c0001e27983 */ /* 0x000f280000100800 */
[----:B------:R-:W4:Y:S04]  /*2810*/  LDL R227, [R1+0x40] ;  /* 0x0000400001e37983 */ /* 0x000f280000100800 */
[----:B------:R-:W4:Y:S01]  /*2820*/  LDL R251, [R1+0x44] ;  /* 0x0000440001fb7983 */ /* 0x000f220000100800 */
[----:B---3--:R-:W-:-:S04]  /*2830*/  IMAD.HI.U32 R12, R12, R10, RZ ;  /* 0x0000000a0c0c7227 */ /* 0x008fc800078e00ff */
[----:B------:R-:W-:-:S04]  /*2840*/  IMAD.MOV R12, RZ, RZ, -R12 ;  /* 0x000000ffff0c7224 */ /* 0x000fc800078e0a0c */
[----:B------:R-:W-:-:S05]  /*2850*/  IMAD R12, R13, R12, R10 ;  /* 0x0000000c0d0c7224 */ /* 0x000fca00078e020a */
[----:B------:R-:W-:-:S13]  /*2860*/  ISETP.GT.U32.AND P0, PT, R252, R12, PT ;  /* 0x0000000cfc00720c */ /* 0x000fda0003f04070 */
[----:B------:R-:W-:-:S05]  /*2870*/  @!P0 IMAD.IADD R12, R12, 0x1, -R13 ;  /* 0x000000010c0c8824 */ /* 0x000fca00078e0a0d */
[----:B------:R-:W-:-:S13]  /*2880*/  ISETP.GT.U32.AND P0, PT, R252, R12, PT ;  /* 0x0000000cfc00720c */ /* 0x000fda0003f04070 */
[----:B------:R-:W-:Y:S02]  /*2890*/  @!P0 IADD3 R12, R12, -R13, RZ ;  /* 0x8000000d0c0c8210 */ /* 0x000fe40007ffe0ff */
[----:B------:R-:W-:-:S03]  /*28a0*/  ISETP.NE.AND P0, PT, R11, RZ, PT ;  /* 0x000000ff0b00720c */ /* 0x000fc60003f05270 */
[----:B------:R-:W-:-:S10]  /*28b0*/  @!P1 IMAD.MOV R12, RZ, RZ, -R12 ;  /* 0x000000ffff0c9224 */ /* 0x000fd400078e0a0c */
[----:B------:R-:W-:Y:S02]  /*28c0*/  @!P0 LOP3.LUT R12, RZ, R11, RZ, 0x33, !PT ;  /* 0x0000000bff0c8212 */ /* 0x000fe400078e33ff */
[----:B------:R-:W-:Y:S02]  /*28d0*/  ISETP.GE.AND P0, PT, R3, UR40, PT ;  /* 0x0000002803007c0c */ /* 0x000fe4000bf06270 */
[----:B------:R-:W-:Y:S01]  /*28e0*/  SHF.R.S32.HI R14, RZ, 0x1f, R12 ;  /* 0x0000001fff0e7819 */ /* 0x000fe2000001140c */
[C---:B------:R-:W-:Y:S01]  /*28f0*/  IMAD.IADD R10, R12.reuse, 0x1, R11 ;  /* 0x000000010c0a7824 */ /* 0x040fe200078e020b */
[----:B------:R-:W-:-:S03]  /*2900*/  IADD3 R13, P1, R12, R0, RZ ;  /* 0x000000000c0d7210 */ /* 0x000fc60007f3e0ff */
[----:B------:R-:W-:Y:S01]  /*2910*/  IMAD.SHL.U32 R241, R10, 0x4, RZ ;  /* 0x000000040af17824 */ /* 0x000fe200078e00ff */
[----:B------:R-:W-:Y:S02]  /*2920*/  LEA.HI.X.SX32 R14, R0, R14, 0x1, P1 ;  /* 0x0000000e000e7211 */ /* 0x000fe400008f0eff */
[----:B------:R-:W-:Y:S02]  /*2930*/  LEA R236, P1, R13, UR12, 0x2 ;  /* 0x0000000c0dec7c11 */ /* 0x000fe4000f8210ff */
[----:B------:R-:W-:Y:S02]  /*2940*/  ISETP.GE.OR P5, PT, R241, R4, P0 ;  /* 0x00000004f100720c */ /* 0x000fe400007a6670 */
[----:B------:R-:W-:-:S11]  /*2950*/  LEA.HI.X R237, R13, UR13, R14, 0x2, P1 ;  /* 0x0000000d0ded7c11 */ /* 0x000fd600088f140e */
[----:B------:R-:W3:Y:S01]  /*2960*/  @!P5 LDG.E R243, desc[UR36][R236.64] ;  /* 0x00000024ecf3d981 */ /* 0x000ee2000c1e1900 */
[----:B------:R-:W-:Y:S01]  /*2970*/  IMAD.IADD R10, R10, 0x1, R11 ;  /* 0x000000010a0a7824 */ /* 0x000fe200078e020b */
[----:B------:R-:W3:Y:S03]  /*2980*/  @!P5 LDC R14, c[0x0][0x288] ;  /* 0x0000a200ff0edb82 */ /* 0x000ee60000000800 */
[----:B------:R-:W-:-:S05]  /*2990*/  IMAD.SHL.U32 R239, R10, 0x4, RZ ;  /* 0x000000040aef7824 */ /* 0x000fca00078e00ff */
[----:B------:R-:W-:-:S13]  /*29a0*/  ISETP.GE.OR P6, PT, R239, R4, P0 ;  /* 0x00000004ef00720c */ /* 0x000fda00007c6670 */
[----:B------:R-:W2:Y:S01]  /*29b0*/  @!P6 LDG.E R242, desc[UR36][R236.64] ;  /* 0x00000024ecf2e981 */ /* 0x000ea2000c1e1900 */
[----:B------:R-:W-:-:S05]  /*29c0*/  IMAD.IADD R10, R10, 0x1, R11 ;  /* 0x000000010a0a7824 */ /* 0x000fca00078e020b */
[----:B------:R-:W-:-:S04]  /*29d0*/  SHF.L.U32 R10, R10, 0x2, RZ ;  /* 0x000000020a0a7819 */ /* 0x000fc800000006ff */
[----:B------:R-:W-:-:S13]  /*29e0*/  ISETP.GE.OR P1, PT, R10, R4, P0 ;  /* 0x000000040a00720c */ /* 0x000fda0000726670 */
[----:B------:R-:W4:Y:S01]  /*29f0*/  @!P1 LDG.E R238, desc[UR36][R236.64] ;  /* 0x00000024ecee9981 */ /* 0x000f22000c1e1900 */
[----:B------:R-:W-:-:S04]  /*2a00*/  IMAD R240, R11, 0x4, R12 ;  /* 0x000000040bf07824 */ /* 0x000fc800078e020c */
[----:B------:R-:W-:-:S05]  /*2a10*/  IMAD.SHL.U32 R13, R240, 0x4, RZ ;  /* 0x00000004f00d7824 */ /* 0x000fca00078e00ff */
[----:B------:R-:W-:-:S13]  /*2a20*/  ISETP.GE.OR P3, PT, R13, R4, P0 ;  /* 0x000000040d00720c */ /* 0x000fda0000766670 */
[----:B------:R-:W4:Y:S01]  /*2a30*/  @!P3 LDG.E R245, desc[UR36][R236.64] ;  /* 0x00000024ecf5b981 */ /* 0x000f22000c1e1900 */
[----:B------:R-:W-:Y:S02]  /*2a40*/  IMAD.IADD R240, R240, 0x1, R11 ;  /* 0x00000001f0f07824 */ /* 0x000fe400078e020b */
[----:B---3--:R-:W-:Y:S02]  /*2a50*/  @!P5 IMAD R243, R243, R14, RZ ;  /* 0x0000000ef3f3d224 */ /* 0x008fe400078e02ff */
[----:B------:R-:W0:Y:S02]  /*2a60*/  @!P5 LDC.64 R14, c[0x0][0x248] ;  /* 0x00009200ff0edb82 */ /* 0x000e240000000a00 */
[----:B------:R-:W-:-:S04]  /*2a70*/  @!P5 IMAD R243, R243, 0xe0, RZ ;  /* 0x000000e0f3f3d824 */ /* 0x000fc800078e02ff */
[----:B------:R-:W-:-:S05]  /*2a80*/  @!P5 IMAD R243, R243, R11, R241 ;  /* 0x0000000bf3f3d224 */ /* 0x000fca00078e02f1 */
[----:B------:R-:W-:-:S04]  /*2a90*/  @!P5 IADD3 R241, P2, R2, R243, RZ ;  /* 0x000000f302f1d210 */ /* 0x000fc80007f5e0ff */
[----:B------:R-:W-:Y:S02]  /*2aa0*/  @!P5 LEA.HI.X.SX32 R243, R243, R5, 0x1, P2 ;  /* 0x00000005f3f3d211 */ /* 0x000fe400010f0eff */
[----:B0-----:R-:W-:-:S04]  /*2ab0*/  @!P5 LEA R14, P2, R241, R14, 0x2 ;  /* 0x0000000ef10ed211 */ /* 0x001fc800078410ff */
[----:B------:R-:W-:Y:S01]  /*2ac0*/  @!P5 LEA.HI.X R15, R241, R15, R243, 0x2, P2 ;  /* 0x0000000ff10fd211 */ /* 0x000fe200010f14f3 */
[----:B------:R-:W-:-:S05]  /*2ad0*/  IMAD.SHL.U32 R241, R240, 0x4, RZ ;  /* 0x00000004f0f17824 */ /* 0x000fca00078e00ff */
[----:B------:R-:W-:-:S13]  /*2ae0*/  ISETP.GE.OR P4, PT, R241, R4, P0 ;  /* 0x00000004f100720c */ /* 0x000fda0000786670 */
[----:B------:R-:W3:Y:S01]  /*2af0*/  @!P4 LDG.E R244, desc[UR36][R236.64] ;  /* 0x00000024ecf4c981 */ /* 0x000ee2000c1e1900 */
[----:B------:R-:W-:-:S04]  /*2b00*/  ISETP.GE.AND P2, PT, R3, UR40, PT ;  /* 0x0000002803007c0c */ /* 0x000fc8000bf46270 */
[----:B------:R-:W-:Y:S02]  /*2b10*/  FSEL R131, R131, RZ, P2 ;  /* 0x000000ff83837208 */ /* 0x000fe40001000000 */
[----:B------:R-:W-:-:S06]  /*2b20*/  FSEL R130, R130, RZ, P2 ;  /* 0x000000ff82827208 */ /* 0x000fcc0001000000 */
[----:B------:R0:W3:Y:S02]  /*2b30*/  @!P5 LDG.E.64 R130, desc[UR36][R14.64] ;  /* 0x000000240e82d981 */ /* 0x0000e4000c1e1b00 */
[----:B0-----:R-:W2:Y:S02]  /*2b40*/  @!P6 LDC R14, c[0x0][0x288] ;  /* 0x0000a200ff0eeb82 */ /* 0x001ea40000000800 */
[----:B--2---:R-:W-:-:S06]  /*2b50*/  @!P6 IMAD R14, R242, R14, RZ ;  /* 0x0000000ef20ee224 */ /* 0x004fcc00078e02ff */
[----:B------:R-:W0:Y:S01]  /*2b60*/  @!P6 LDC.64 R242, c[0x0][0x248] ;  /* 0x00009200fff2eb82 */ /* 0x000e220000000a00 */
[----:B------:R-:W-:-:S04]  /*2b70*/  @!P6 IMAD R14, R14, 0xe0, RZ ;  /* 0x000000e00e0ee824 */ /* 0x000fc800078e02ff */
[----:B------:R-:W-:-:S05]  /*2b80*/  @!P6 IMAD R15, R14, R11, R239 ;  /* 0x0000000b0e0fe224 */ /* 0x000fca00078e02ef */
[----:B------:R-:W-:-:S04]  /*2b90*/  @!P6 IADD3 R14, P5, R2, R15, RZ ;  /* 0x0000000f020ee210 */ /* 0x000fc80007fbe0ff */
[----:B------:R-:W-:Y:S02]  /*2ba0*/  @!P6 LEA.HI.X.SX32 R15, R15, R5, 0x1, P5 ;  /* 0x000000050f0fe211 */ /* 0x000fe400028f0eff */
[----:B0-----:R-:W-:-:S04]  /*2bb0*/  @!P6 LEA R242, P5, R14, R242, 0x2 ;  /* 0x000000f20ef2e211 */ /* 0x001fc800078a10ff */
[----:B------:R-:W-:Y:S01]  /*2bc0*/  @!P6 LEA.HI.X R243, R14, R243, R15, 0x2, P5 ;  /* 0x000000f30ef3e211 */ /* 0x000fe200028f140f */
[----:B------:R-:W-:Y:S01]  /*2bd0*/  IMAD.IADD R14, R240, 0x1, R11 ;  /* 0x00000001f00e7824 */ /* 0x000fe200078e020b */
[----:B------:R-:W4:Y:S03]  /*2be0*/  @!P1 LDC R15, c[0x0][0x288] ;  /* 0x0000a200ff0f9b82 */ /* 0x000f260000000800 */
[----:B------:R-:W-:-:S05]  /*2bf0*/  IMAD.SHL.U32 R14, R14, 0x4, RZ ;  /* 0x000000040e0e7824 */ /* 0x000fca00078e00ff */
[----:B------:R-:W-:Y:S01]  /*2c00*/  ISETP.GE.OR P5, PT, R14, R4, P0 ;  /* 0x000000040e00720c */ /* 0x000fe200007a6670 */
[----:B----4-:R-:W-:-:S12]  /*2c10*/  @!P1 IMAD R238, R238, R15, RZ ;  /* 0x0000000feeee9224 */ /* 0x010fd800078e02ff */
[----:B------:R-:W2:Y:S01]  /*2c20*/  @!P5 LDG.E R15, desc[UR36][R236.64] ;  /* 0x00000024ec0fd981 */ /* 0x000ea2000c1e1900 */
[----:B------:R-:W-:Y:S01]  /*2c30*/  FSEL R129, R129, RZ, P2 ;  /* 0x000000ff81817208 */ /* 0x000fe20001000000 */
[----:B------:R-:W-:Y:S01]  /*2c40*/  @!P1 IMAD R238, R238, 0xe0, RZ ;  /* 0x000000e0eeee9824 */ /* 0x000fe200078e02ff */
[----:B------:R-:W-:-:S03]  /*2c50*/  FSEL R128, R128, RZ, P2 ;  /* 0x000000ff80807208 */ /* 0x000fc60001000000 */
[----:B------:R-:W-:Y:S02]  /*2c60*/  @!P1 IMAD R240, R238, R11, R10 ;  /* 0x0000000beef09224 */ /* 0x000fe400078e020a */
[----:B------:R-:W0:Y:S01]  /*2c70*/  @!P1 LDC.64 R238, c[0x0][0x248] ;  /* 0x00009200ffee9b82 */ /* 0x000e220000000a00 */
[----:B------:R4:W2:Y:S02]  /*2c80*/  @!P6 LDG.E.64 R128, desc[UR36][R242.64] ;  /* 0x00000024f280e981 */ /* 0x0008a4000c1e1b00 */
[----:B------:R-:W-:-:S04]  /*2c90*/  @!P1 IADD3 R10, P6, R2, R240, RZ ;  /* 0x000000f0020a9210 */ /* 0x000fc80007fde0ff */
[----:B------:R-:W-:Y:S01]  /*2ca0*/  @!P1 LEA.HI.X.SX32 R240, R240, R5, 0x1, P6 ;  /* 0x00000005f0f09211 */ /* 0x000fe200030f0eff */
[----:B----4-:R-:W-:Y:S01]  /*2cb0*/  IMAD R242, R11, 0x7, R12 ;  /* 0x000000070bf27824 */ /* 0x010fe200078e020c */
[----:B0-----:R-:W-:-:S04]  /*2cc0*/  @!P1 LEA R238, P6, R10, R238, 0x2 ;  /* 0x000000ee0aee9211 */ /* 0x001fc800078c10ff */
[----:B------:R-:W-:Y:S02]  /*2cd0*/  @!P1 LEA.HI.X R239, R10, R239, R240, 0x2, P6 ;  /* 0x000000ef0aef9211 */ /* 0x000fe400030f14f0 */
[----:B------:R-:W-:-:S04]  /*2ce0*/  SHF.L.U32 R10, R242, 0x2, RZ ;  /* 0x00000002f20a7819 */ /* 0x000fc800000006ff */
[----:B------:R-:W-:Y:S02]  /*2cf0*/  ISETP.GE.OR P6, PT, R10, R4, P0 ;  /* 0x000000040a00720c */ /* 0x000fe400007c6670 */
[----:B------:R-:W-:-:S11]  /*2d00*/  FSEL R127, R127, RZ, P2 ;  /* 0x000000ff7f7f7208 */ /* 0x000fd60001000000 */
[----:B------:R-:W4:Y:S01]  /*2d10*/  @!P6 LDG.E R240, desc[UR36][R236.64] ;  /* 0x00000024ecf0e981 */ /* 0x000f22000c1e1900 */
[----:B------:R-:W-:-:S06]  /*2d20*/  FSEL R126, R126, RZ, P2 ;  /* 0x000000ff7e7e7208 */ /* 0x000fcc0001000000 */
[----:B------:R0:W4:Y:S01]  /*2d30*/  @!P1 LDG.E.64 R126, desc[UR36][R238.64] ;  /* 0x00000024ee7e9981 */ /* 0x000122000c1e1b00 */
[----:B------:R-:W-:Y:S02]  /*2d40*/  FSEL R125, R125, RZ, P2 ;  /* 0x000000ff7d7d7208 */ /* 0x000fe40001000000 */
[----:B------:R-:W-:Y:S01]  /*2d50*/  FSEL R124, R124, RZ, P2 ;  /* 0x000000ff7c7c7208 */ /* 0x000fe20001000000 */
[----:B0-----:R-:W0:Y:S02]  /*2d60*/  @!P3 LDC R238, c[0x0][0x288] ;  /* 0x0000a200ffeebb82 */ /* 0x001e240000000800 */
[----:B0-----:R-:W-:-:S06]  /*2d70*/  @!P3 IMAD R245, R245, R238, RZ ;  /* 0x000000eef5f5b224 */ /* 0x001fcc00078e02ff */
[----:B------:R-:W0:Y:S01]  /*2d80*/  @!P3 LDC.64 R238, c[0x0][0x248] ;  /* 0x00009200ffeebb82 */ /* 0x000e220000000a00 */
[----:B------:R-:W-:-:S04]  /*2d90*/  @!P3 IMAD R245, R245, 0xe0, RZ ;  /* 0x000000e0f5f5b824 */ /* 0x000fc800078e02ff */
[----:B------:R-:W-:-:S05]  /*2da0*/  @!P3 IMAD R245, R245, R11, R13 ;  /* 0x0000000bf5f5b224 */ /* 0x000fca00078e020d */
[----:B------:R-:W-:-:S04]  /*2db0*/  @!P3 IADD3 R13, P1, R2, R245, RZ ;  /* 0x000000f5020db210 */ /* 0x000fc80007f3e0ff */
[----:B------:R-:W-:Y:S02]  /*2dc0*/  @!P3 LEA.HI.X.SX32 R243, R245, R5, 0x1, P1 ;  /* 0x00000005f5f3b211 */ /* 0x000fe400008f0eff */
[----:B------:R-:W3:Y:S01]  /*2dd0*/  @!P4 LDC R245, c[0x0][0x288] ;  /* 0x0000a200fff5cb82 */ /* 0x000ee20000000800 */
[----:B0-----:R-:W-:-:S04]  /*2de0*/  @!P3 LEA R238, P1, R13, R238, 0x2 ;  /* 0x000000ee0deeb211 */ /* 0x001fc800078210ff */
[----:B------:R-:W-:Y:S01]  /*2df0*/  @!P3 LEA.HI.X R239, R13, R239, R243, 0x2, P1 ;  /* 0x000000ef0defb211 */ /* 0x000fe200008f14f3 */
[----:B------:R-:W-:-:S04]  /*2e00*/  IMAD.IADD R243, R242, 0x1, R11 ;  /* 0x00000001f2f37824 */ /* 0x000fc800078e020b */
[----:B------:R-:W-:Y:S01]  /*2e10*/  IMAD.SHL.U32 R13, R243, 0x4, RZ ;  /* 0x00000004f30d7824 */ /* 0x000fe200078e00ff */
[----:B------:R0:W4:Y:S04]  /*2e20*/  @!P3 LDG.E.64 R124, desc[UR36][R238.64] ;  /* 0x00000024ee7cb981 */ /* 0x000128000c1e1b00 */
[----:B------:R-:W-:Y:S01]  /*2e30*/  ISETP.GE.OR P1, PT, R13, R4, P0 ;  /* 0x000000040d00720c */ /* 0x000fe20000726670 */
[----:B0-----:R-:W0:-:S12]  /*2e40*/  @!P4 LDC.64 R238, c[0x0][0x248] ;  /* 0x00009200ffeecb82 */ /* 0x001e180000000a00 */
[----:B------:R-:W4:Y:S01]  /*2e50*/  @!P1 LDG.E R242, desc[UR36][R236.64] ;  /* 0x00000024ecf29981 */ /* 0x000f22000c1e1900 */
[----:B---3--:R-:W-:-:S04]  /*2e60*/  @!P4 IMAD R244, R244, R245, RZ ;  /* 0x000000f5f4f4c224 */ /* 0x008fc800078e02ff */
[----:B------:R-:W-:-:S04]  /*2e70*/  @!P4 IMAD R244, R244, 0xe0, RZ ;  /* 0x000000e0f4f4c824 */ /* 0x000fc800078e02ff */
[----:B------:R-:W-:-:S05]  /*2e80*/  @!P4 IMAD R244, R244, R11, R241 ;  /* 0x0000000bf4f4c224 */ /* 0x000fca00078e02f1 */
[----:B------:R-:W-:-:S04]  /*2e90*/  @!P4 IADD3 R241, P3, R2, R244, RZ ;  /* 0x000000f402f1c210 */ /* 0x000fc80007f7e0ff */
[----:B------:R-:W-:Y:S02]  /*2ea0*/  @!P4 LEA.HI.X.SX32 R244, R244, R5, 0x1, P3 ;  /* 0x00000005f4f4c211 */ /* 0x000fe400018f0eff */
[----:B0-----:R-:W-:-:S04]  /*2eb0*/  @!P4 LEA R238, P3, R241, R238, 0x2 ;  /* 0x000000eef1eec211 */ /* 0x001fc800078610ff */
[----:B------:R-:W-:Y:S01]  /*2ec0*/  @!P4 LEA.HI.X R239, R241, R239, R244, 0x2, P3 ;  /* 0x000000eff1efc211 */ /* 0x000fe200018f14f4 */
[----:B------:R-:W-:Y:S01]  /*2ed0*/  IMAD.IADD R244, R243, 0x1, R11 ;  /* 0x00000001f3f47824 */ /* 0x000fe200078e020b */
[----:B------:R-:W2:Y:S03]  /*2ee0*/  @!P5 LDC R241, c[0x0][0x288] ;  /* 0x0000a200fff1db82 */ /* 0x000ea60000000800 */
[----:B------:R-:W-:-:S05]  /*2ef0*/  IMAD.SHL.U32 R244, R244, 0x4, RZ ;  /* 0x00000004f4f47824 */ /* 0x000fca00078e00ff */
[----:B------:R-:W-:-:S13]  /*2f00*/  ISETP.GE.OR P3, PT, R244, R4, P0 ;  /* 0x00000004f400720c */ /* 0x000fda0000766670 */
[----:B------:R-:W3:Y:S01]  /*2f10*/  @!P3 LDG.E R245, desc[UR36][R236.64] ;  /* 0x00000024ecf5b981 */ /* 0x000ee2000c1e1900 */
[----:B------:R-:W-:Y:S02]  /*2f20*/  FSEL R123, R123, RZ, P2 ;  /* 0x000000ff7b7b7208 */ /* 0x000fe40001000000 */
[----:B------:R-:W-:-:S06]  /*2f30*/  FSEL R122, R122, RZ, P2 ;  /* 0x000000ff7a7a7208 */ /* 0x000fcc0001000000 */
[----:B------:R0:W3:Y:S02]  /*2f40*/  @!P4 LDG.E.64 R122, desc[UR36][R238.64] ;  /* 0x00000024ee7ac981 */ /* 0x0000e4000c1e1b00 */
[----:B0-----:R-:W4:Y:S01]  /*2f50*/  @!P6 LDC R239, c[0x0][0x288] ;  /* 0x0000a200ffefeb82 */ /* 0x001f220000000800 */
[----:B--2---:R-:W-:-:S04]  /*2f60*/  @!P5 IMAD R15, R15, R241, RZ ;  /* 0x000000f10f0fd224 */ /* 0x004fc800078e02ff */
        /* <DEDUP_REMOVED lines=9> */
[----:B------:R-:W-:Y:S02]  /*3000*/  ISETP.GE.OR P4, PT, R241, R4, P0 ;  /* 0x00000004f100720c */ /* 0x000fe40000786670 */
[----:B------:R-:W-:Y:S02]  /*3010*/  FSEL R121, R121, RZ, P2 ;  /* 0x000000ff79797208 */ /* 0x000fe40001000000 */
[----:B------:R-:W-:-:S06]  /*3020*/  FSEL R120, R120, RZ, P2 ;  /* 0x000000ff78787208 */ /* 0x000fcc0001000000 */
[----:B------:R0:W2:Y:S04]  /*3030*/  @!P5 LDG.E.64 R120, desc[UR36][R14.64] ;  /* 0x000000240e78d981 */ /* 0x0000a8000c1e1b00 */
[----:B------:R-:W2:Y:S01]  /*3040*/  @!P4 LDG.E R243, desc[UR36][R236.64] ;  /* 0x00000024ecf3c981 */ /* 0x000ea2000c1e1900 */
[----:B0-----:R-:W0:Y:S01]  /*3050*/  @!P6 LDC.64 R14, c[0x0][0x248] ;  /* 0x00009200ff0eeb82 */ /* 0x001e220000000a00 */
[----:B----4-:R-:W-:-:S04]  /*3060*/  @!P6 IMAD R239, R240, R239, RZ ;  /* 0x000000eff0efe224 */ /* 0x010fc800078e02ff */
[----:B------:R-:W-:-:S04]  /*3070*/  @!P6 IMAD R239, R239, 0xe0, RZ ;  /* 0x000000e0efefe824 */ /* 0x000fc800078e02ff */
[----:B------:R-:W-:-:S05]  /*3080*/  @!P6 IMAD R239, R239, R11, R10 ;  /* 0x0000000befefe224 */ /* 0x000fca00078e020a */
[----:B------:R-:W-:Y:S01]  /*3090*/  @!P6 IADD3 R10, P5, R2, R239, RZ ;  /* 0x000000ef020ae210 */ /* 0x000fe20007fbe0ff */
[----:B------:R-:W-:-:S03]  /*30a0*/  IMAD.IADD R250, R238, 0x1, R11 ;  /* 0x00000001eefa7824 */ /* 0x000fc600078e020b */
[----:B------:R-:W-:Y:S02]  /*30b0*/  @!P6 LEA.HI.X.SX32 R239, R239, R5, 0x1, P5 ;  /* 0x00000005efefe211 */ /* 0x000fe400028f0eff */
[----:B0-----:R-:W-:-:S04]  /*30c0*/  @!P6 LEA R14, P5, R10, R14, 0x2 ;  /* 0x0000000e0a0ee211 */ /* 0x001fc800078a10ff */
[----:B------:R-:W-:Y:S02]  /*30d0*/  @!P6 LEA.HI.X R15, R10, R15, R239, 0x2, P5 ;  /* 0x0000000f0a0fe211 */ /* 0x000fe400028f14ef */
[----:B------:R-:W-:Y:S01]  /*30e0*/  SHF.L.U32 R10, R250, 0x2, RZ ;  /* 0x00000002fa0a7819 */ /* 0x000fe200000006ff */
[----:B------:R-:W0:Y:S03]  /*30f0*/  @!P1 LDC.64 R238, c[0x0][0x248] ;  /* 0x00009200ffee9b82 */ /* 0x000e260000000a00 */
[----:B------:R-:W-:-:S13]  /*3100*/  ISETP.GE.OR P5, PT, R10, R4, P0 ;  /* 0x000000040a00720c */ /* 0x000fda00007a6670 */
[----:B------:R-:W4:Y:S01]  /*3110*/  @!P5 LDG.E R240, desc[UR36][R236.64] ;  /* 0x00000024ecf0d981 */ /* 0x000f22000c1e1900 */
[----:B------:R-:W-:Y:S02]  /*3120*/  FSEL R119, R119, RZ, P2 ;  /* 0x000000ff77777208 */ /* 0x000fe40001000000 */
[----:B------:R-:W-:-:S06]  /*3130*/  FSEL R118, R118, RZ, P2 ;  /* 0x000000ff76767208 */ /* 0x000fcc0001000000 */
[----:B------:R1:W4:Y:S02]  /*3140*/  @!P6 LDG.E.64 R118, desc[UR36][R14.64] ;  /* 0x000000240e76e981 */ /* 0x000324000c1e1b00 */
[----:B-1----:R-:W1:Y:S02]  /*3150*/  @!P1 LDC R14, c[0x0][0x288] ;  /* 0x0000a200ff0e9b82 */ /* 0x002e640000000800 */
[----:B-1----:R-:W-:-:S04]  /*3160*/  @!P1 IMAD R242, R242, R14, RZ ;  /* 0x0000000ef2f29224 */ /* 0x002fc800078e02ff */
[----:B------:R-:W-:-:S04]  /*3170*/  @!P1 IMAD R242, R242, 0xe0, RZ ;  /* 0x000000e0f2f29824 */ /* 0x000fc800078e02ff */
[----:B------:R-:W-:-:S05]  /*3180*/  @!P1 IMAD R242, R242, R11, R13 ;  /* 0x0000000bf2f29224 */ /* 0x000fca00078e020d */
[----:B------:R-:W-:-:S04]  /*3190*/  @!P1 IADD3 R13, P6, R2, R242, RZ ;  /* 0x000000f2020d9210 */ /* 0x000fc80007fde0ff */
[----:B------:R-:W-:Y:S02]  /*31a0*/  @!P1 LEA.HI.X.SX32 R14, R242, R5, 0x1, P6 ;  /* 0x00000005f20e9211 */ /* 0x000fe400030f0eff */
[----:B0-----:R-:W-:-:S04]  /*31b0*/  @!P1 LEA R238, P6, R13, R238, 0x2 ;  /* 0x000000ee0dee9211 */ /* 0x001fc800078c10ff */
[----:B------:R-:W-:Y:S01]  /*31c0*/  @!P1 LEA.HI.X R239, R13, R239, R14, 0x2, P6 ;  /* 0x000000ef0def9211 */ /* 0x000fe200030f140e */
[----:B------:R-:W-:Y:S01]  /*31d0*/  IMAD.IADD R13, R250, 0x1, R11 ;  /* 0x00000001fa0d7824 */ /* 0x000fe200078e020b */
[----:B------:R-:W3:Y:S03]  /*31e0*/  @!P3 LDC R14, c[0x0][0x288] ;  /* 0x0000a200ff0ebb82 */ /* 0x000ee60000000800 */
[----:B------:R-:W-:-:S05]  /*31f0*/  IMAD.SHL.U32 R13, R13, 0x4, RZ ;  /* 0x000000040d0d7824 */ /* 0x000fca00078e00ff */
[----:B------:R-:W-:-:S13]  /*3200*/  ISETP.GE.OR P6, PT, R13, R4, P0 ;  /* 0x000000040d00720c */ /* 0x000fda00007c6670 */
[----:B------:R-:W4:Y:S01]  /*3210*/  @!P6 LDG.E R242, desc[UR36][R236.64] ;  /* 0x00000024ecf2e981 */ /* 0x000f22000c1e1900 */
[----:B------:R-:W-:Y:S02]  /*3220*/  FSEL R117, R117, RZ, P2 ;  /* 0x000000ff75757208 */ /* 0x000fe40001000000 */
[----:B------:R-:W-:-:S06]  /*3230*/  FSEL R116, R116, RZ, P2 ;  /* 0x000000ff74747208 */ /* 0x000fcc0001000000 */
[----:B------:R0:W4:Y:S01]  /*3240*/  @!P1 LDG.E.64 R116, desc[UR36][R238.64] ;  /* 0x00000024ee749981 */ /* 0x000122000c1e1b00 */
[----:B---3--:R-:W-:-:S04]  /*3250*/  @!P3 IMAD R14, R245, R14, RZ ;  /* 0x0000000ef50eb224 */ /* 0x008fc800078e02ff */
[----:B------:R-:W-:-:S04]  /*3260*/  @!P3 IMAD R14, R14, 0xe0, RZ ;  /* 0x000000e00e0eb824 */ /* 0x000fc800078e02ff */
[----:B------:R-:W-:Y:S02]  /*3270*/  @!P3 IMAD R244, R14, R11, R244 ;  /* 0x0000000b0ef4b224 */ /* 0x000fe400078e02f4 */
[----:B------:R-:W1:Y:S03]  /*3280*/  @!P3 LDC.64 R14, c[0x0][0x248] ;  /* 0x00009200ff0ebb82 */ /* 0x000e660000000a00 */
[----:B0-----:R-:W-:-:S04]  /*3290*/  @!P3 IADD3 R238, P1, R2, R244, RZ ;  /* 0x000000f402eeb210 */ /* 0x001fc80007f3e0ff */
[----:B------:R-:W-:Y:S02]  /*32a0*/  @!P3 LEA.HI.X.SX32 R244, R244, R5, 0x1, P1 ;  /* 0x00000005f4f4b211 */ /* 0x000fe400008f0eff */
[----:B-1----:R-:W-:-:S04]  /*32b0*/  @!P3 LEA R14, P1, R238, R14, 0x2 ;  /* 0x0000000eee0eb211 */ /* 0x002fc800078210ff */
[----:B------:R-:W-:Y:S01]  /*32c0*/  @!P3 LEA.HI.X R15, R238, R15, R244, 0x2, P1 ;  /* 0x0000000fee0fb211 */ /* 0x000fe200008f14f4 */
[----:B------:R-:W-:-:S04]  /*32d0*/  IMAD R238, R11, 0xd, R12 ;  /* 0x0000000d0bee7824 */ /* 0x000fc800078e020c */
[----:B------:R-:W-:-:S05]  /*32e0*/  IMAD.SHL.U32 R244, R238, 0x4, RZ ;  /* 0x00000004eef47824 */ /* 0x000fca00078e00ff */
[----:B------:R-:W-:-:S13]  /*32f0*/  ISETP.GE.OR P1, PT, R244, R4, P0 ;  /* 0x00000004f400720c */ /* 0x000fda0000726670 */
[----:B------:R-:W3:Y:S01]  /*3300*/  @!P1 LDG.E R245, desc[UR36][R236.64] ;  /* 0x00000024ecf59981 */ /* 0x000ee2000c1e1900 */
[----:B------:R-:W-:Y:S02]  /*3310*/  FSEL R115, R115, RZ, P2 ;  /* 0x000000ff73737208 */ /* 0x000fe40001000000 */
[----:B------:R-:W-:-:S06]  /*3320*/  FSEL R114, R114, RZ, P2 ;  /* 0x000000ff72727208 */ /* 0x000fcc0001000000 */
[----:B------:R0:W3:Y:S02]  /*3330*/  @!P3 LDG.E.64 R114, desc[UR36][R14.64] ;  /* 0x000000240e72b981 */ /* 0x0000e4000c1e1b00 */
[----:B0-----:R-:W2:Y:S01]  /*3340*/  @!P4 LDC R14, c[0x0][0x288] ;  /* 0x0000a200ff0ecb82 */ /* 0x001ea20000000800 */
[----:B------:R-:W-:Y:S02]  /*3350*/  IMAD.IADD R238, R238, 0x1, R11 ;  /* 0x00000001eeee7824 */ /* 0x000fe400078e020b */
[----:B--2---:R-:W-:-:S05]  /*3360*/  @!P4 IMAD R243, R243, R14, RZ ;  /* 0x0000000ef3f3c224 */ /* 0x004fca00078e02ff */
[----:B------:R-:W0:Y:S01]  /*3370*/  @!P4 LDC.64 R14, c[0x0][0x248] ;  /* 0x00009200ff0ecb82 */ /* 0x000e220000000a00 */
[----:B------:R-:W-:-:S04]  /*3380*/  @!P4 IMAD R243, R243, 0xe0, RZ ;  /* 0x000000e0f3f3c824 */ /* 0x000fc800078e02ff */
[----:B------:R-:W-:-:S05]  /*3390*/  @!P4 IMAD R241, R243, R11, R241 ;  /* 0x0000000bf3f1c224 */ /* 0x000fca00078e02f1 */
[----:B------:R-:W-:-:S04]  /*33a0*/  @!P4 IADD3 R239, P3, R2, R241, RZ ;  /* 0x000000f102efc210 */ /* 0x000fc80007f7e0ff */
[----:B------:R-:W-:Y:S02]  /*33b0*/  @!P4 LEA.HI.X.SX32 R241, R241, R5, 0x1, P3 ;  /* 0x00000005f1f1c211 */ /* 0x000fe400018f0eff */
[----:B0-----:R-:W-:-:S04]  /*33c0*/  @!P4 LEA R14, P3, R239, R14, 0x2 ;  /* 0x0000000eef0ec211 */ /* 0x001fc800078610ff */
[----:B------:R-:W-:Y:S02]  /*33d0*/  @!P4 LEA.HI.X R15, R239, R15, R241, 0x2, P3 ;  /* 0x0000000fef0fc211 */ /* 0x000fe400018f14f1 */
[----:B------:R-:W4:Y:S01]  /*33e0*/  @!P5 LDC R241, c[0x0][0x288] ;  /* 0x0000a200fff1db82 */ /* 0x000f220000000800 */
[----:B------:R-:W-:Y:S01]  /*33f0*/  IMAD.SHL.U32 R239, R238, 0x4, RZ ;  /* 0x00000004eeef7824 */ /* 0x000fe200078e00ff */
[----:B------:R-:W-:Y:S02]  /*3400*/  FSEL R113, R113, RZ, P2 ;  /* 0x000000ff71717208 */ /* 0x000fe40001000000 */
[----:B------:R-:W-:Y:S02]  /*3410*/  FSEL R112, R112, RZ, P2 ;  /* 0x000000ff70707208 */ /* 0x000fe40001000000 */
[----:B------:R-:W-:-:S04]  /*3420*/  ISETP.GE.OR P3, PT, R239, R4, P0 ;  /* 0x00000004ef00720c */ /* 0x000fc80000766670 */
[----:B------:R4:W2:Y:S09]  /*3430*/  @!P4 LDG.E.64 R112, desc[UR36][R14.64] ;  /* 0x000000240e70c981 */ /* 0x0008b2000c1e1b00 */
[----:B------:R-:W2:Y:S01]  /*3440*/  @!P3 LDG.E R243, desc[UR36][R236.64] ;  /* 0x00000024ecf3b981 */ /* 0x000ea2000c1e1900 */
[----:B----4-:R-:W-:-:S02]  /*3450*/  @!P5 IMAD R14, R240, R241, RZ ;  /* 0x000000f1f00ed224 */ /* 0x010fc400078e02ff */
[----:B------:R-:W0:Y:S02]  /*3460*/  @!P5 LDC.64 R240, c[0x0][0x248] ;  /* 0x00009200fff0db82 */ /* 0x000e240000000a00 */
[----:B------:R-:W-:-:S04]  /*3470*/  @!P5 IMAD R14, R14, 0xe0, RZ ;  /* 0x000000e00e0ed824 */ /* 0x000fc800078e02ff */
[----:B------:R-:W-:-:S05]  /*3480*/  @!P5 IMAD R14, R14, R11, R10 ;  /* 0x0000000b0e0ed224 */ /* 0x000fca00078e020a */
[----:B------:R-:W-:-:S04]  /*3490*/  @!P5 IADD3 R10, P4, R2, R14, RZ ;  /* 0x0000000e020ad210 */ /* 0x000fc80007f9e0ff */
[----:B------:R-:W-:Y:S02]  /*34a0*/  @!P5 LEA.HI.X.SX32 R14, R14, R5, 0x1, P4 ;  /* 0x000000050e0ed211 */ /* 0x000fe400020f0eff */
[----:B0-----:R-:W-:-:S04]  /*34b0*/  @!P5 LEA R240, P4, R10, R240, 0x2 ;  /* 0x000000f00af0d211 */ /* 0x001fc800078810ff */
[----:B------:R-:W-:Y:S01]  /*34c0*/  @!P5 LEA.HI.X R241, R10, R241, R14, 0x2, P4 ;  /* 0x000000f10af1d211 */ /* 0x000fe200020f140e */
[----:B------:R-:W-:Y:S01]  /*34d0*/  IMAD.IADD R10, R238, 0x1, R11 ;  /* 0x00000001ee0a7824 */ /* 0x000fe200078e020b */
[----:B------:R-:W0:Y:S04]  /*34e0*/  @!P6 LDC R14, c[0x0][0x288] ;  /* 0x0000a200ff0eeb82 */ /* 0x000e280000000800 */
[----:B------:R-:W-:-:S04]  /*34f0*/  SHF.L.U32 R10, R10, 0x2, RZ ;  /* 0x000000020a0a7819 */ /* 0x000fc800000006ff */
[----:B------:R-:W-:-:S13]  /*3500*/  ISETP.GE.OR P4, PT, R10, R4, P0 ;  /* 0x000000040a00720c */ /* 0x000fda0000786670 */
[----:B------:R-:W4:Y:S01]  /*3510*/  @!P4 LDG.E R238, desc[UR36][R236.64] ;  /* 0x00000024eceec981 */ /* 0x000f22000c1e1900 */
[----:B------:R-:W-:Y:S02]  /*3520*/  FSEL R111, R111, RZ, P2 ;  /* 0x000000ff6f6f7208 */ /* 0x000fe40001000000 */
[----:B------:R-:W-:-:S06]  /*3530*/  FSEL R110, R110, RZ, P2 ;  /* 0x000000ff6e6e7208 */ /* 0x000fcc0001000000 */
[----:B------:R1:W4:Y:S01]  /*3540*/  @!P5 LDG.E.64 R110, desc[UR36][R240.64] ;  /* 0x00000024f06ed981 */ /* 0x000322000c1e1b00 */
[----:B0-----:R-:W-:Y:S01]  /*3550*/  @!P6 IMAD R14, R242, R14, RZ ;  /* 0x0000000ef20ee224 */ /* 0x001fe200078e02ff */
[----:B-1----:R-:W3:Y:S03]  /*3560*/  @!P1 LDC R241, c[0x0][0x288] ;  /* 0x0000a200fff19b82 */ /* 0x002ee60000000800 */
[----:B------:R-:W-:-:S04]  /*3570*/  @!P6 IMAD R14, R14, 0xe0, RZ ;  /* 0x000000e00e0ee824 */ /* 0x000fc800078e02ff */
[----:B------:R-:W-:Y:S02]  /*3580*/  @!P6 IMAD R242, R14, R11, R13 ;  /* 0x0000000b0ef2e224 */ /* 0x000fe400078e020d */
[----:B------:R-:W0:Y:S03]  /*3590*/  @!P6 LDC.64 R14, c[0x0][0x248] ;  /* 0x00009200ff0eeb82 */ /* 0x000e260000000a00 */
[----:B------:R-:W-:Y:S01]  /*35a0*/  @!P6 IADD3 R13, P5, R2, R242, RZ ;  /* 0x000000f2020de210 */ /* 0x000fe20007fbe0ff */
[----:B------:R-:W-:-:S03]  /*35b0*/  IMAD R240, R11, 0x10, R12 ;  /* 0x000000100bf07824 */ /* 0x000fc600078e020c */
[----:B------:R-:W-:Y:S02]  /*35c0*/  @!P6 LEA.HI.X.SX32 R242, R242, R5, 0x1, P5 ;  /* 0x00000005f2f2e211 */ /* 0x000fe400028f0eff */
[----:B0-----:R-:W-:-:S04]  /*35d0*/  @!P6 LEA R14, P5, R13, R14, 0x2 ;  /* 0x0000000e0d0ee211 */ /* 0x001fc800078a10ff */
[----:B------:R-:W-:Y:S01]  /*35e0*/  @!P6 LEA.HI.X R15, R13, R15, R242, 0x2, P5 ;  /* 0x0000000f0d0fe211 */ /* 0x000fe200028f14f2 */
[----:B------:R-:W-:-:S05]  /*35f0*/  IMAD.SHL.U32 R13, R240, 0x4, RZ ;  /* 0x00000004f00d7824 */ /* 0x000fca00078e00ff */
[----:B------:R-:W-:Y:S02]  /*3600*/  ISETP.GE.OR P5, PT, R13, R4, P0 ;  /* 0x000000040d00720c */ /* 0x000fe400007a6670 */
[----:B------:R-:W-:Y:S02]  /*3610*/  FSEL R109, R109, RZ, P2 ;  /* 0x000000ff6d6d7208 */ /* 0x000fe40001000000 */
[----:B------:R-:W-:-:S06]  /*3620*/  FSEL R108, R108, RZ, P2 ;  /* 0x000000ff6c6c7208 */ /* 0x000fcc0001000000 */
[----:B------:R0:W4:Y:S04]  /*3630*/  @!P6 LDG.E.64 R108, desc[UR36][R14.64] ;  /* 0x000000240e6ce981 */ /* 0x000128000c1e1b00 */
[----:B------:R-:W4:Y:S01]  /*3640*/  @!P5 LDG.E R242, desc[UR36][R236.64] ;  /* 0x00000024ecf2d981 */ /* 0x000f22000c1e1900 */
[----:B0-----:R-:W0:Y:S01]  /*3650*/  @!P1 LDC.64 R14, c[0x0][0x248] ;  /* 0x00009200ff0e9b82 */ /* 0x001e220000000a00 */
[----:B------:R-:W-:Y:S02]  /*3660*/  IMAD.IADD R250, R240, 0x1, R11 ;  /* 0x00000001f0fa7824 */ /* 0x000fe400078e020b */
[----:B---3--:R-:W-:-:S04]  /*3670*/  @!P1 IMAD R241, R245, R241, RZ ;  /* 0x000000f1f5f19224 */ /* 0x008fc800078e02ff */
[----:B------:R-:W-:-:S04]  /*3680*/  @!P1 IMAD R241, R241, 0xe0, RZ ;  /* 0x000000e0f1f19824 */ /* 0x000fc800078e02ff */
[----:B------:R-:W-:-:S05]  /*3690*/  @!P1 IMAD R244, R241, R11, R244 ;  /* 0x0000000bf1f49224 */ /* 0x000fca00078e02f4 */
[----:B------:R-:W-:-:S04]  /*36a0*/  @!P1 IADD3 R241, P6, R2, R244, RZ ;  /* 0x000000f402f19210 */ /* 0x000fc80007fde0ff */
[----:B------:R-:W-:Y:S02]  /*36b0*/  @!P1 LEA.HI.X.SX32 R244, R244, R5, 0x1, P6 ;  /* 0x00000005f4f49211 */ /* 0x000fe400030f0eff */
[----:B0-----:R-:W-:-:S04]  /*36c0*/  @!P1 LEA R14, P6, R241, R14, 0x2 ;  /* 0x0000000ef10e9211 */ /* 0x001fc800078c10ff */
[----:B------:R-:W-:Y:S01]  /*36d0*/  @!P1 LEA.HI.X R15, R241, R15, R244, 0x2, P6 ;  /* 0x0000000ff10f9211 */ /* 0x000fe200030f14f4 */
[----:B------:R-:W-:Y:S01]  /*36e0*/  IMAD.SHL.U32 R244, R250, 0x4, RZ ;  /* 0x00000004faf47824 */ /* 0x000fe200078e00ff */
[----:B------:R-:W-:Y:S01]  /*36f0*/  FSEL R107, R107, RZ, P2 ;  /* 0x000000ff6b6b7208 */ /* 0x000fe20001000000 */
[----:B------:R-:W0:Y:S03]  /*3700*/  @!P3 LDC.64 R240, c[0x0][0x248] ;  /* 0x00009200fff0bb82 */ /* 0x000e260000000a00 */
[----:B------:R-:W-:-:S13]  /*3710*/  ISETP.GE.OR P6, PT, R244, R4, P0 ;  /* 0x00000004f400720c */ /* 0x000fda00007c6670 */
[----:B------:R-:W3:Y:S01]  /*3720*/  @!P6 LDG.E R245, desc[UR36][R236.64] ;  /* 0x00000024ecf5e981 */ /* 0x000ee2000c1e1900 */
[----:B------:R-:W-:-:S06]  /*3730*/  FSEL R106, R106, RZ, P2 ;  /* 0x000000ff6a6a7208 */ /* 0x000fcc0001000000 */
[----:B------:R1:W3:Y:S02]  /*3740*/  @!P1 LDG.E.64 R106, desc[UR36][R14.64] ;  /* 0x000000240e6a9981 */ /* 0x0002e4000c1e1b00 */
[----:B-1----:R-:W2:Y:S02]  /*3750*/  @!P3 LDC R14, c[0x0][0x288] ;  /* 0x0000a200ff0ebb82 */ /* 0x002ea40000000800 */
[----:B--2---:R-:W-:-:S04]  /*3760*/  @!P3 IMAD R243, R243, R14, RZ ;  /* 0x0000000ef3f3b224 */ /* 0x004fc800078e02ff */
[----:B------:R-:W-:-:S04]  /*3770*/  @!P3 IMAD R243, R243, 0xe0, RZ ;  /* 0x000000e0f3f3b824 */ /* 0x000fc800078e02ff */
[----:B------:R-:W-:-:S05]  /*3780*/  @!P3 IMAD R243, R243, R11, R239 ;  /* 0x0000000bf3f3b224 */ /* 0x000fca00078e02ef */
[----:B------:R-:W-:-:S04]  /*3790*/  @!P3 IADD3 R14, P1, R2, R243, RZ ;  /* 0x000000f3020eb210 */ /* 0x000fc80007f3e0ff */
[----:B------:R-:W-:Y:S02]  /*37a0*/  @!P3 LEA.HI.X.SX32 R15, R243, R5, 0x1, P1 ;  /* 0x00000005f30fb211 */ /* 0x000fe400008f0eff */
[----:B0-----:R-:W-:-:S04]  /*37b0*/  @!P3 LEA R240, P1, R14, R240, 0x2 ;  /* 0x000000f00ef0b211 */ /* 0x001fc800078210ff */
[----:B------:R-:W-:Y:S02]  /*37c0*/  @!P3 LEA.HI.X R241, R14, R241, R15, 0x2, P1 ;  /* 0x000000f10ef1b211 */ /* 0x000fe400008f140f */
[----:B------:R-:W4:Y:S01]  /*37d0*/  @!P4 LDC R14, c[0x0][0x288] ;  /* 0x0000a200ff0ecb82 */ /* 0x000f220000000800 */
[----:B------:R-:W-:-:S04]  /*37e0*/  IMAD.IADD R239, R250, 0x1, R11 ;  /* 0x00000001faef7824 */ /* 0x000fc800078e020b */
[----:B------:R-:W-:-:S05]  /*37f0*/  IMAD.SHL.U32 R239, R239, 0x4, RZ ;  /* 0x00000004efef7824 */ /* 0x000fca00078e00ff */
[----:B------:R-:W-:Y:S01]  /*3800*/  ISETP.GE.OR P1, PT, R239, R4, P0 ;  /* 0x00000004ef00720c */ /* 0x000fe20000726670 */
[----:B----4-:R-:W-:-:S12]  /*3810*/  @!P4 IMAD R14, R238, R14, RZ ;  /* 0x0000000eee0ec224 */ /* 0x010fd800078e02ff */
[----:B------:R-:W2:Y:S01]  /*3820*/  @!P1 LDG.E R238, desc[UR36][R236.64] ;  /* 0x00000024ecee9981 */ /* 0x000ea2000c1e1900 */
[----:B------:R-:W-:-:S04]  /*3830*/  @!P4 IMAD R14, R14, 0xe0, RZ ;  /* 0x000000e00e0ec824 */ /* 0x000fc800078e02ff */
[----:B------:R-:W-:Y:S02]  /*3840*/  @!P4 IMAD R243, R14, R11, R10 ;  /* 0x0000000b0ef3c224 */ /* 0x000fe400078e020a */
[----:B------:R-:W0:Y:S01]  /*3850*/  @!P4 LDC.64 R14, c[0x0][0x248] ;  /* 0x00009200ff0ecb82 */ /* 0x000e220000000a00 */
[----:B------:R-:W-:Y:S02]  /*3860*/  FSEL R105, R105, RZ, P2 ;  /* 0x000000ff69697208 */ /* 0x000fe40001000000 */
[----:B------:R-:W-:-:S06]  /*3870*/  FSEL R104, R104, RZ, P2 ;  /* 0x000000ff68687208 */ /* 0x000fcc0001000000 */
[----:B------:R1:W4:Y:S01]  /*3880*/  @!P3 LDG.E.64 R104, desc[UR36][R240.64] ;  /* 0x00000024f068b981 */ /* 0x000322000c1e1b00 */
[----:B------:R-:W-:-:S04]  /*3890*/  @!P4 IADD3 R10, P3, R2, R243, RZ ;  /* 0x000000f3020ac210 */ /* 0x000fc80007f7e0ff */
[----:B------:R-:W-:Y:S01]  /*38a0*/  @!P4 LEA.HI.X.SX32 R243, R243, R5, 0x1, P3 ;  /* 0x00000005f3f3c211 */ /* 0x000fe200018f0eff */
[----:B-1----:R-:W-:Y:S01]  /*38b0*/  IMAD R240, R11, 0x13, R12 ;  /* 0x000000130bf07824 */ /* 0x002fe200078e020c */
[----:B0-----:R-:W-:-:S04]  /*38c0*/  @!P4 LEA R14, P3, R10, R14, 0x2 ;  /* 0x0000000e0a0ec211 */ /* 0x001fc800078610ff */
[----:B------:R-:W-:Y:S02]  /*38d0*/  @!P4 LEA.HI.X R15, R10, R15, R243, 0x2, P3 ;  /* 0x0000000f0a0fc211 */ /* 0x000fe400018f14f3 */
[----:B------:R-:W-:-:S04]  /*38e0*/  SHF.L.U32 R10, R240, 0x2, RZ ;  /* 0x00000002f00a7819 */ /* 0x000fc800000006ff */
[----:B------:R-:W-:Y:S02]  /*38f0*/  ISETP.GE.OR P3, PT, R10, R4, P0 ;  /* 0x000000040a00720c */ /* 0x000fe40000766670 */
[----:B------:R-:W-:Y:S02]  /*3900*/  FSEL R103, R103, RZ, P2 ;  /* 0x000000ff67677208 */ /* 0x000fe40001000000 */
[----:B------:R-:W-:-:S06]  /*3910*/  FSEL R102, R102, RZ, P2 ;  /* 0x000000ff66667208 */ /* 0x000fcc0001000000 */
[----:B------:R0:W4:Y:S04]  /*3920*/  @!P4 LDG.E.64 R102, desc[UR36][R14.64] ;  /* 0x000000240e66c981 */ /* 0x000128000c1e1b00 */
[----:B------:R-:W4:Y:S01]  /*3930*/  @!P3 LDG.E R243, desc[UR36][R236.64] ;  /* 0x00000024ecf3b981 */ /* 0x000f22000c1e1900 */
[----:B0-----:R-:W0:Y:S01]  /*3940*/  @!P5 LDC R14, c[0x0][0x288] ;  /* 0x0000a200ff0edb82 */ /* 0x001e220000000800 */
[----:B------:R-:W-:-:S07]  /*3950*/  IMAD.IADD R250, R240, 0x1, R11 ;  /* 0x00000001f0fa7824 */ /* 0x000fce00078e020b */
[----:B------:R-:W3:Y:S01]  /*3960*/  @!P6 LDC R240, c[0x0][0x288] ;  /* 0x0000a200fff0eb82 */ /* 0x000ee20000000800 */
[----:B0-----:R-:W-:-:S07]  /*3970*/  @!P5 IMAD R242, R242, R14, RZ ;  /* 0x0000000ef2f2d224 */ /* 0x001fce00078e02ff */
[----:B------:R-:W0:Y:S01]  /*3980*/  @!P5 LDC.64 R14, c[0x0][0x248] ;  /* 0x00009200ff0edb82 */ /* 0x000e220000000a00 */
        /* <DEDUP_REMOVED lines=8> */
[----:B------:R-:W4:Y:S01]  /*3a10*/  @!P4 LDG.E R242, desc[UR36][R236.64] ;  /* 0x00000024ecf2c981 */ /* 0x000f22000c1e1900 */
[----:B------:R-:W-:Y:S02]  /*3a20*/  FSEL R101, R101, RZ, P2 ;  /* 0x000000ff65657208 */ /* 0x000fe40001000000 */
[----:B------:R-:W-:-:S06]  /*3a30*/  FSEL R100, R100, RZ, P2 ;  /* 0x000000ff64647208 */ /* 0x000fcc0001000000 */
[----:B------:R0:W4:Y:S01]  /*3a40*/  @!P5 LDG.E.64 R100, desc[UR36][R14.64] ;  /* 0x000000240e64d981 */ /* 0x000122000c1e1b00 */
[----:B---3--:R-:W-:Y:S02]  /*3a50*/  @!P6 IMAD R245, R245, R240, RZ ;  /* 0x000000f0f5f5e224 */ /* 0x008fe400078e02ff */
[----:B------:R-:W1:Y:S02]  /*3a60*/  @!P6 LDC.64 R240, c[0x0][0x248] ;  /* 0x00009200fff0eb82 */ /* 0x000e640000000a00 */
[----:B------:R-:W-:-:S04]  /*3a70*/  @!P6 IMAD R245, R245, 0xe0, RZ ;  /* 0x000000e0f5f5e824 */ /* 0x000fc800078e02ff */
[----:B------:R-:W-:Y:S02]  /*3a80*/  @!P6 IMAD R245, R245, R11, R244 ;  /* 0x0000000bf5f5e224 */ /* 0x000fe400078e02f4 */
[----:B------:R-:W2:Y:S03]  /*3a90*/  @!P1 LDC R244, c[0x0][0x288] ;  /* 0x0000a200fff49b82 */ /* 0x000ea60000000800 */
[----:B0-----:R-:W-:-:S04]  /*3aa0*/  @!P6 IADD3 R14, P5, R2, R245, RZ ;  /* 0x000000f5020ee210 */ /* 0x001fc80007fbe0ff */
[----:B------:R-:W-:Y:S02]  /*3ab0*/  @!P6 LEA.HI.X.SX32 R15, R245, R5, 0x1, P5 ;  /* 0x00000005f50fe211 */ /* 0x000fe400028f0eff */
[----:B-1----:R-:W-:-:S04]  /*3ac0*/  @!P6 LEA R240, P5, R14, R240, 0x2 ;  /* 0x000000f00ef0e211 */ /* 0x002fc800078a10ff */
[----:B------:R-:W-:Y:S01]  /*3ad0*/  @!P6 LEA.HI.X R241, R14, R241, R15, 0x2, P5 ;  /* 0x000000f10ef1e211 */ /* 0x000fe200028f140f */
[----:B------:R-:W-:-:S04]  /*3ae0*/  IMAD.IADD R15, R250, 0x1, R11 ;  /* 0x00000001fa0f7824 */ /* 0x000fc800078e020b */
[----:B------:R-:W-:-:S05]  /*3af0*/  IMAD.SHL.U32 R15, R15, 0x4, RZ ;  /* 0x000000040f0f7824 */ /* 0x000fca00078e00ff */
[----:B------:R-:W-:-:S13]  /*3b00*/  ISETP.GE.OR P5, PT, R15, R4, P0 ;  /* 0x000000040f00720c */ /* 0x000fda00007a6670 */
[----:B------:R-:W3:Y:S01]  /*3b10*/  @!P5 LDG.E R14, desc[UR36][R236.64] ;  /* 0x00000024ec0ed981 */ /* 0x000ee2000c1e1900 */
[----:B------:R-:W-:Y:S02]  /*3b20*/  FSEL R99, R99, RZ, P2 ;  /* 0x000000ff63637208 */ /* 0x000fe40001000000 */
[----:B------:R-:W-:-:S06]  /*3b30*/  FSEL R98, R98, RZ, P2 ;  /* 0x000000ff62627208 */ /* 0x000fcc0001000000 */
[----:B------:R0:W3:Y:S01]  /*3b40*/  @!P6 LDG.E.64 R98, desc[UR36][R240.64] ;  /* 0x00000024f062e981 */ /* 0x0000e2000c1e1b00 */
[----:B------:R-:W-:Y:S02]  /*3b50*/  FSEL R97, R97, RZ, P2 ;  /* 0x000000ff61617208 */ /* 0x000fe40001000000 */
[----:B------:R-:W-:Y:S01]  /*3b60*/  FSEL R96, R96, RZ, P2 ;  /* 0x000000ff60607208 */ /* 0x000fe20001000000 */
[----:B--2---:R-:W-:-:S04]  /*3b70*/  @!P1 IMAD R238, R238, R244, RZ ;  /* 0x000000f4eeee9224 */ /* 0x004fc800078e02ff */
[----:B------:R-:W-:-:S04]  /*3b80*/  @!P1 IMAD R238, R238, 0xe0, RZ ;  /* 0x000000e0eeee9824 */ /* 0x000fc800078e02ff */
[----:B------:R-:W-:Y:S02]  /*3b90*/  @!P1 IMAD R244, R238, R11, R239 ;  /* 0x0000000beef49224 */ /* 0x000fe400078e02ef */
[----:B------:R-:W1:Y:S03]  /*3ba0*/  @!P1 LDC.64 R238, c[0x0][0x248] ;  /* 0x00009200ffee9b82 */ /* 0x000e660000000a00 */
[----:B0-----:R-:W-:-:S04]  /*3bb0*/  @!P1 IADD3 R240, P6, R2, R244, RZ ;  /* 0x000000f402f09210 */ /* 0x001fc80007fde0ff */
[----:B------:R-:W-:Y:S02]  /*3bc0*/  @!P1 LEA.HI.X.SX32 R244, R244, R5, 0x1, P6 ;  /* 0x00000005f4f49211 */ /* 0x000fe400030f0eff */
[----:B-1----:R-:W-:-:S04]  /*3bd0*/  @!P1 LEA R238, P6, R240, R238, 0x2 ;  /* 0x000000eef0ee9211 */ /* 0x002fc800078c10ff */
[----:B------:R-:W-:Y:S02]  /*3be0*/  @!P1 LEA.HI.X R239, R240, R239, R244, 0x2, P6 ;  /* 0x000000eff0ef9211 */ /* 0x000fe400030f14f4 */
[----:B------:R-:W4:Y:S01]  /*3bf0*/  @!P3 LDC R244, c[0x0][0x288] ;  /* 0x0000a200fff4bb82 */ /* 0x000f220000000800 */
[----:B------:R-:W-:Y:S02]  /*3c00*/  IMAD R240, R11, 0x16, R12 ;  /* 0x000000160bf07824 */ /* 0x000fe400078e020c */
[----:B------:R0:W2:Y:S02]  /*3c10*/  @!P1 LDG.E.64 R96, desc[UR36][R238.64] ;  /* 0x00000024ee609981 */ /* 0x0000a4000c1e1b00 */
[----:B------:R-:W-:-:S05]  /*3c20*/  IMAD.SHL.U32 R241, R240, 0x4, RZ ;  /* 0x00000004f0f17824 */ /* 0x000fca00078e00ff */
[----:B------:R-:W-:Y:S01]  /*3c30*/  ISETP.GE.OR P6, PT, R241, R4, P0 ;  /* 0x00000004f100720c */ /* 0x000fe200007c6670 */
[----:B0-----:R-:W0:Y:S01]  /*3c40*/  @!P3 LDC.64 R238, c[0x0][0x248] ;  /* 0x00009200ffeebb82 */ /* 0x001e220000000a00 */
[----:B----4-:R-:W-:-:S11]  /*3c50*/  @!P3 IMAD R244, R243, R244, RZ ;  /* 0x000000f4f3f4b224 */ /* 0x010fd600078e02ff */
[----:B------:R-:W4:Y:S01]  /*3c60*/  @!P6 LDG.E R243, desc[UR36][R236.64] ;  /* 0x00000024ecf3e981 */ /* 0x000f22000c1e1900 */
[----:B------:R-:W-:-:S04]  /*3c70*/  @!P3 IMAD R244, R244, 0xe0, RZ ;  /* 0x000000e0f4f4b824 */ /* 0x000fc800078e02ff */
[----:B------:R-:W-:-:S05]  /*3c80*/  @!P3 IMAD R244, R244, R11, R10 ;  /* 0x0000000bf4f4b224 */ /* 0x000fca00078e020a */
[----:B------:R-:W-:-:S04]  /*3c90*/  @!P3 IADD3 R10, P1, R2, R244, RZ ;  /* 0x000000f4020ab210 */ /* 0x000fc80007f3e0ff */
[----:B------:R-:W-:Y:S02]  /*3ca0*/  @!P3 LEA.HI.X.SX32 R244, R244, R5, 0x1, P1 ;  /* 0x00000005f4f4b211 */ /* 0x000fe400008f0eff */
[----:B0-----:R-:W-:-:S04]  /*3cb0*/  @!P3 LEA R238, P1, R10, R238, 0x2 ;  /* 0x000000ee0aeeb211 */ /* 0x001fc800078210ff */
[----:B------:R-:W-:Y:S01]  /*3cc0*/  @!P3 LEA.HI.X R239, R10, R239, R244, 0x2, P1 ;  /* 0x000000ef0aefb211 */ /* 0x000fe200008f14f4 */
[----:B------:R-:W-:-:S05]  /*3cd0*/  IMAD.IADD R244, R240, 0x1, R11 ;  /* 0x00000001f0f47824 */ /* 0x000fca00078e020b */
[----:B------:R-:W-:-:S04]  /*3ce0*/  SHF.L.U32 R10, R244, 0x2, RZ ;  /* 0x00000002f40a7819 */ /* 0x000fc800000006ff */
[----:B------:R-:W-:Y:S02]  /*3cf0*/  ISETP.GE.OR P1, PT, R10, R4, P0 ;  /* 0x000000040a00720c */ /* 0x000fe40000726670 */
[----:B------:R-:W-:Y:S02]  /*3d00*/  FSEL R95, R95, RZ, P2 ;  /* 0x000000ff5f5f7208 */ /* 0x000fe40001000000 */
[----:B------:R-:W-:-:S06]  /*3d10*/  FSEL R94, R94, RZ, P2 ;  /* 0x000000ff5e5e7208 */ /* 0x000fcc0001000000 */
[----:B------:R0:W2:Y:S04]  /*3d20*/  @!P3 LDG.E.64 R94, desc[UR36][R238.64] ;  /* 0x00000024ee5eb981 */ /* 0x0000a8000c1e1b00 */
[----:B------:R-:W2:Y:S01]  /*3d30*/  @!P1 LDG.E R240, desc[UR36][R236.64] ;  /* 0x00000024ecf09981 */ /* 0x000ea2000c1e1900 */
[----:B0-----:R-:W0:Y:S02]  /*3d40*/  @!P4 LDC R238, c[0x0][0x288] ;  /* 0x0000a200ffeecb82 */ /* 0x001e240000000800 */
[----:B0-----:R-:W-:-:S06]  /*3d50*/  @!P4 IMAD R242, R242, R238, RZ ;  /* 0x000000eef2f2c224 */ /* 0x001fcc00078e02ff */
[----:B------:R-:W0:Y:S01]  /*3d60*/  @!P4 LDC.64 R238, c[0x0][0x248] ;  /* 0x00009200ffeecb82 */ /* 0x000e220000000a00 */
[----:B------:R-:W-:-:S04]  /*3d70*/  @!P4 IMAD R242, R242, 0xe0, RZ ;  /* 0x000000e0f2f2c824 */ /* 0x000fc800078e02ff */
[----:B------:R-:W-:-:S05]  /*3d80*/  @!P4 IMAD R242, R242, R11, R13 ;  /* 0x0000000bf2f2c224 */ /* 0x000fca00078e020d */
[----:B------:R-:W-:-:S04]  /*3d90*/  @!P4 IADD3 R13, P3, R2, R242, RZ ;  /* 0x000000f2020dc210 */ /* 0x000fc80007f7e0ff */
[----:B------:R-:W-:Y:S02]  /*3da0*/  @!P4 LEA.HI.X.SX32 R242, R242, R5, 0x1, P3 ;  /* 0x00000005f2f2c211 */ /* 0x000fe400018f0eff */
[----:B0-----:R-:W-:-:S04]  /*3db0*/  @!P4 LEA R238, P3, R13, R238, 0x2 ;  /* 0x000000ee0deec211 */ /* 0x001fc800078610ff */
[----:B------:R-:W-:Y:S01]  /*3dc0*/  @!P4 LEA.HI.X R239, R13, R239, R242, 0x2, P3 ;  /* 0x000000ef0defc211 */ /* 0x000fe200018f14f2 */
[----:B------:R-:W-:Y:S02]  /*3dd0*/  IMAD.IADD R242, R244, 0x1, R11 ;  /* 0x00000001f4f27824 */ /* 0x000fe400078e020b */
[----:B------:R-:W3:Y:S02]  /*3de0*/  @!P5 LDC R244, c[0x0][0x288] ;  /* 0x0000a200fff4db82 */ /* 0x000ee40000000800 */
[----:B------:R-:W-:-:S05]  /*3df0*/  IMAD.SHL.U32 R242, R242, 0x4, RZ ;  /* 0x00000004f2f27824 */ /* 0x000fca00078e00ff */
[----:B------:R-:W-:-:S13]  /*3e00*/  ISETP.GE.OR P3, PT, R242, R4, P0 ;  /* 0x00000004f200720c */ /* 0x000fda0000766670 */
[----:B------:R-:W2:Y:S01]  /*3e10*/  @!P3 LDG.E R13, desc[UR36][R236.64] ;  /* 0x00000024ec0db981 */ /* 0x000ea2000c1e1900 */
[----:B------:R-:W-:Y:S02]  /*3e20*/  FSEL R93, R93, RZ, P2 ;  /* 0x000000ff5d5d7208 */ /* 0x000fe40001000000 */
[----:B------:R-:W-:-:S06]  /*3e30*/  FSEL R92, R92, RZ, P2 ;  /* 0x000000ff5c5c7208 */ /* 0x000fcc0001000000 */
[----:B------:R0:W2:Y:S01]  /*3e40*/  @!P4 LDG.E.64 R92, desc[UR36][R238.64] ;  /* 0x00000024ee5cc981 */ /* 0x0000a2000c1e1b00 */
        /* <DEDUP_REMOVED lines=15> */
[----:B0-----:R-:W4:Y:S01]  /*3f40*/  @!P6 LDC R14, c[0x0][0x288] ;  /* 0x0000a200ff0eeb82 */ /* 0x001f220000000800 */
[----:B------:R-:W-:Y:S02]  /*3f50*/  FSEL R89, R89, RZ, P2 ;  /* 0x000000ff59597208 */ /* 0x000fe40001000000 */
[----:B------:R-:W-:Y:S01]  /*3f60*/  FSEL R88, R88, RZ, P2 ;  /* 0x000000ff58587208 */ /* 0x000fe20001000000 */
[----:B----4-:R-:W-:-:S04]  /*3f70*/  @!P6 IMAD R243, R243, R14, RZ ;  /* 0x0000000ef3f3e224 */ /* 0x010fc800078e02ff */
[----:B------:R-:W0:Y:S01]  /*3f80*/  @!P6 LDC.64 R14, c[0x0][0x248] ;  /* 0x00009200ff0eeb82 */ /* 0x000e220000000a00 */
[----:B------:R-:W-:-:S04]  /*3f90*/  @!P6 IMAD R243, R243, 0xe0, RZ ;  /* 0x000000e0f3f3e824 */ /* 0x000fc800078e02ff */
[----:B------:R-:W-:-:S05]  /*3fa0*/  @!P6 IMAD R241, R243, R11, R241 ;  /* 0x0000000bf3f1e224 */ /* 0x000fca00078e02f1 */
[----:B------:R-:W-:-:S04]  /*3fb0*/  @!P6 IADD3 R239, P5, R2, R241, RZ ;  /* 0x000000f102efe210 */ /* 0x000fc80007fbe0ff */
[----:B------:R-:W-:Y:S02]  /*3fc0*/  @!P6 LEA.HI.X.SX32 R241, R241, R5, 0x1, P5 ;  /* 0x00000005f1f1e211 */ /* 0x000fe400028f0eff */
[----:B0-----:R-:W-:-:S04]  /*3fd0*/  @!P6 LEA R14, P5, R239, R14, 0x2 ;  /* 0x0000000eef0ee211 */ /* 0x001fc800078a10ff */
[----:B------:R-:W-:Y:S02]  /*3fe0*/  @!P6 LEA.HI.X R15, R239, R15, R241, 0x2, P5 ;  /* 0x0000000fef0fe211 */ /* 0x000fe400028f14f1 */
[----:B------:R-:W2:Y:S01]  /*3ff0*/  @!P1 LDC R241, c[0x0][0x288] ;  /* 0x0000a200fff19b82 */ /* 0x000ea20000000800 */
[----:B------:R-:W-:Y:S02]  /*4000*/  IMAD.IADD R239, R238, 0x1, R11 ;  /* 0x00000001eeef7824 */ /* 0x000fe400078e020b */
[----:B------:R2:W4:Y:S02]  /*4010*/  @!P6 LDG.E.64 R88, desc[UR36][R14.64] ;  /* 0x000000240e58e981 */ /* 0x000524000c1e1b00 */
[----:B------:R-:W-:-:S05]  /*4020*/  IMAD.SHL.U32 R238, R239, 0x4, RZ ;  /* 0x00000004efee7824 */ /* 0x000fca00078e00ff */
[----:B------:R-:W-:-:S13]  /*4030*/  ISETP.GE.OR P5, PT, R238, R4, P0 ;  /* 0x00000004ee00720c */ /* 0x000fda00007a6670 */
[----:B------:R-:W4:Y:S01]  /*4040*/  @!P5 LDG.E R243, desc[UR36][R236.64] ;  /* 0x00000024ecf3d981 */ /* 0x000f22000c1e1900 */
[----:B--2---:R-:W-:Y:S02]  /*4050*/  @!P1 IMAD R14, R240, R241, RZ ;  /* 0x000000f1f00e9224 */ /* 0x004fe400078e02ff */
        /* <DEDUP_REMOVED lines=11> */
[----:B------:R-:W2:Y:S01]  /*4110*/  @!P6 LDG.E R239, desc[UR36][R236.64] ;  /* 0x00000024ecefe981 */ /* 0x000ea2000c1e1900 */
[----:B------:R-:W-:Y:S02]  /*4120*/  FSEL R87, R87, RZ, P2 ;  /* 0x000000ff57577208 */ /* 0x000fe40001000000 */
[----:B------:R-:W-:-:S06]  /*4130*/  FSEL R86, R86, RZ, P2 ;  /* 0x000000ff56567208 */ /* 0x000fcc0001000000 */
[----:B------:R1:W2:Y:S01]  /*4140*/  @!P1 LDG.E.64 R86, desc[UR36][R240.64] ;  /* 0x00000024f0569981 */ /* 0x0002a2000c1e1b00 */
[----:B0-----:R-:W-:Y:S01]  /*4150*/  @!P3 IMAD R13, R13, R14, RZ ;  /* 0x0000000e0d0db224 */ /* 0x001fe200078e02ff */
[----:B-1----:R-:W3:Y:S08]  /*4160*/  @!P4 LDC R241, c[0x0][0x288] ;  /* 0x0000a200fff1cb82 */ /* 0x002ef00000000800 */
[----:B------:R-:W0:Y:S01]  /*4170*/  @!P3 LDC.64 R14, c[0x0][0x248] ;  /* 0x00009200ff0ebb82 */ /* 0x000e220000000a00 */
[----:B------:R-:W-:-:S04]  /*4180*/  @!P3 IMAD R13, R13, 0xe0, RZ ;  /* 0x000000e00d0db824 */ /* 0x000fc800078e02ff */
[----:B------:R-:W-:-:S05]  /*4190*/  @!P3 IMAD R242, R13, R11, R242 ;  /* 0x0000000b0df2b224 */ /* 0x000fca00078e02f2 */
        /* <DEDUP_REMOVED lines=9> */
[----:B------:R0:W2:Y:S04]  /*4230*/  @!P3 LDG.E.64 R84, desc[UR36][R14.64] ;  /* 0x000000240e54b981 */ /* 0x0000a8000c1e1b00 */
[----:B------:R-:W2:Y:S01]  /*4240*/  @!P1 LDG.E R242, desc[UR36][R236.64] ;  /* 0x00000024ecf29981 */ /* 0x000ea2000c1e1900 */
        /* <DEDUP_REMOVED lines=16> */
[----:B-1----:R-:W4:Y:S01]  /*4350*/  @!P5 LDC R14, c[0x0][0x288] ;  /* 0x0000a200ff0edb82 */ /* 0x002f220000000800 */
[----:B------:R-:W-:Y:S01]  /*4360*/  FSEL R81, R81, RZ, P2 ;  /* 0x000000ff51517208 */ /* 0x000fe20001000000 */
[----:B----4-:R-:W-:-:S04]  /*4370*/  @!P5 IMAD R243, R243, R14, RZ ;  /* 0x0000000ef3f3d224 */ /* 0x010fc800078e02ff */
[----:B------:R-:W-:-:S04]  /*4380*/  @!P5 IMAD R243, R243, 0xe0, RZ ;  /* 0x000000e0f3f3d824 */ /* 0x000fc800078e02ff */
[----:B------:R-:W-:-:S05]  /*4390*/  @!P5 IMAD R243, R243, R11, R238 ;  /* 0x0000000bf3f3d224 */ /* 0x000fca00078e02ee */
[----:B------:R-:W-:-:S04]  /*43a0*/  @!P5 IADD3 R14, P4, R2, R243, RZ ;  /* 0x000000f3020ed210 */ /* 0x000fc80007f9e0ff */
[----:B------:R-:W-:Y:S02]  /*43b0*/  @!P5 LEA.HI.X.SX32 R15, R243, R5, 0x1, P4 ;  /* 0x00000005f30fd211 */ /* 0x000fe400020f0eff */
[----:B0-----:R-:W-:-:S04]  /*43c0*/  @!P5 LEA R240, P4, R14, R240, 0x2 ;  /* 0x000000f00ef0d211 */ /* 0x001fc800078810ff */
[----:B------:R-:W-:Y:S02]  /*43d0*/  @!P5 LEA.HI.X R241, R14, R241, R15, 0x2, P4 ;  /* 0x000000f10ef1d211 */ /* 0x000fe400020f140f */
[----:B------:R-:W2:Y:S01]  /*43e0*/  @!P6 LDC R14, c[0x0][0x288] ;  /* 0x0000a200ff0eeb82 */ /* 0x000ea20000000800 */
[----:B------:R-:W-:-:S04]  /*43f0*/  IMAD.IADD R238, R250, 0x1, R11 ;  /* 0x00000001faee7824 */ /* 0x000fc800078e020b */
[----:B------:R-:W-:-:S05]  /*4400*/  IMAD.SHL.U32 R238, R238, 0x4, RZ ;  /* 0x00000004eeee7824 */ /* 0x000fca00078e00ff */
[----:B------:R-:W-:Y:S01]  /*4410*/  ISETP.GE.OR P4, PT, R238, R4, P0 ;  /* 0x00000004ee00720c */ /* 0x000fe20000786670 */
[----:B--2---:R-:W-:-:S12]  /*4420*/  @!P6 IMAD R14, R239, R14, RZ ;  /* 0x0000000eef0ee224 */ /* 0x004fd800078e02ff */
[----:B------:R-:W2:Y:S01]  /*4430*/  @!P4 LDG.E R239, desc[UR36][R236.64] ;  /* 0x00000024ecefc981 */ /* 0x000ea2000c1e1900 */
[----:B------:R-:W-:-:S04]  /*4440*/  @!P6 IMAD R14, R14, 0xe0, RZ ;  /* 0x000000e00e0ee824 */ /* 0x000fc800078e02ff */
[----:B------:R-:W-:Y:S02]  /*4450*/  @!P6 IMAD R243, R14, R11, R10 ;  /* 0x0000000b0ef3e224 */ /* 0x000fe400078e020a */
[----:B------:R-:W0:Y:S01]  /*4460*/  @!P6 LDC.64 R14, c[0x0][0x248] ;  /* 0x00009200ff0eeb82 */ /* 0x000e220000000a00 */
[----:B------:R-:W-:-:S06]  /*4470*/  FSEL R80, R80, RZ, P2 ;  /* 0x000000ff50507208 */ /* 0x000fcc0001000000 */
[----:B------:R1:W4:Y:S01]  /*4480*/  @!P5 LDG.E.64 R80, desc[UR36][R240.64] ;  /* 0x00000024f050d981 */ /* 0x000322000c1e1b00 */
[----:B------:R-:W-:-:S04]  /*4490*/  @!P6 IADD3 R10, P5, R2, R243, RZ ;  /* 0x000000f3020ae210 */ /* 0x000fc80007fbe0ff */
[----:B------:R-:W-:Y:S01]  /*44a0*/  @!P6 LEA.HI.X.SX32 R243, R243, R5, 0x1, P5 ;  /* 0x00000005f3f3e211 */ /* 0x000fe200028f0eff */
[----:B-1----:R-:W-:Y:S01]  /*44b0*/  IMAD R240, R11, 0x1f, R12 ;  /* 0x0000001f0bf07824 */ /* 0x002fe200078e020c */
[----:B------:R-:W1:Y:S01]  /*44c0*/  @!P1 LDC R241, c[0x0][0x288] ;  /* 0x0000a200fff19b82 */ /* 0x000e620000000800 */
[----:B0-----:R-:W-:-:S04]  /*44d0*/  @!P6 LEA R14, P5, R10, R14, 0x2 ;  /* 0x0000000e0a0ee211 */ /* 0x001fc800078a10ff */
[----:B------:R-:W-:Y:S01]  /*44e0*/  @!P6 LEA.HI.X R15, R10, R15, R243, 0x2, P5 ;  /* 0x0000000f0a0fe211 */ /* 0x000fe200028f14f3 */
[----:B------:R-:W-:-:S05]  /*44f0*/  IMAD.SHL.U32 R10, R240, 0x4, RZ ;  /* 0x00000004f00a7824 */ /* 0x000fca00078e00ff */
[----:B------:R-:W-:-:S13]  /*4500*/  ISETP.GE.OR P5, PT, R10, R4, P0 ;  /* 0x000000040a00720c */ /* 0x000fda00007a6670 */
[----:B------:R-:W4:Y:S01]  /*4510*/  @!P5 LDG.E R243, desc[UR36][R236.64] ;  /* 0x00000024ecf3d981 */ /* 0x000f22000c1e1900 */
[----:B------:R-:W-:Y:S02]  /*4520*/  FSEL R79, R79, RZ, P2 ;  /* 0x000000ff4f4f7208 */ /* 0x000fe40001000000 */
[----:B------:R-:W-:-:S06]  /*4530*/  FSEL R78, R78, RZ, P2 ;  /* 0x000000ff4e4e7208 */ /* 0x000fcc0001000000 */
[----:B------:R0:W4:Y:S02]  /*4540*/  @!P6 LDG.E.64 R78, desc[UR36][R14.64] ;  /* 0x000000240e4ee981 */ /* 0x000124000c1e1b00 */
[----:B0-----:R-:W0:Y:S01]  /*4550*/  @!P1 LDC.64 R14, c[0x0][0x248] ;  /* 0x00009200ff0e9b82 */ /* 0x001e220000000a00 */
[----:B-1----:R-:W-:-:S04]  /*4560*/  @!P1 IMAD R241, R242, R241, RZ ;  /* 0x000000f1f2f19224 */ /* 0x002fc800078e02ff */
[----:B------:R-:W-:-:S04]  /*4570*/  @!P1 IMAD R241, R241, 0xe0, RZ ;  /* 0x000000e0f1f19824 */ /* 0x000fc800078e02ff */
[----:B------:R-:W-:-:S05]  /*4580*/  @!P1 IMAD R241, R241, R11, R13 ;  /* 0x0000000bf1f19224 */ /* 0x000fca00078e020d */
[----:B------:R-:W-:Y:S02]  /*4590*/  @!P1 IADD3 R13, P6, R2, R241, RZ ;  /* 0x000000f1020d9210 */ /* 0x000fe40007fde0ff */
[----:B------:R-:W-:Y:S02]  /*45a0*/  IADD3 R250, R240, R11, RZ ;  /* 0x0000000bf0fa7210 */ /* 0x000fe40007ffe0ff */
[----:B------:R-:W-:Y:S01]  /*45b0*/  @!P1 LEA.HI.X.SX32 R241, R241, R5, 0x1, P6 ;  /* 0x00000005f1f19211 */ /* 0x000fe200030f0eff */
[----:B------:R-:W3:Y:S01]  /*45c0*/  @!P3 LDC R240, c[0x0][0x288] ;  /* 0x0000a200fff0bb82 */ /* 0x000ee20000000800 */
        /* <DEDUP_REMOVED lines=15> */
[----:B------:R-:W-:Y:S01]  /*46c0*/  FSEL R75, R75, RZ, P2 ;  /* 0x000000ff4b4b7208 */ /* 0x000fe20001000000 */
[----:B------:R-:W0:Y:S01]  /*46d0*/  @!P6 LDC R245, c[0x0][0x288] ;  /* 0x0000a200fff5eb82 */ /* 0x000e220000000800 */
[----:B-1----:R-:W-:-:S04]  /*46e0*/  @!P3 LEA R240, P1, R14, R240, 0x2 ;  /* 0x000000f00ef0b211 */ /* 0x002fc800078210ff */
[----:B------:R-:W-:Y:S01]  /*46f0*/  @!P3 LEA.HI.X R241, R14, R241, R15, 0x2, P1 ;  /* 0x000000f10ef1b211 */ /* 0x000fe200008f140f */
[----:B------:R-:W-:-:S04]  /*4700*/  IMAD.IADD R14, R250, 0x1, R11 ;  /* 0x00000001fa0e7824 */ /* 0x000fc800078e020b */
[----:B------:R-:W-:-:S05]  /*4710*/  IMAD.SHL.U32 R14, R14, 0x4, RZ ;  /* 0x000000040e0e7824 */ /* 0x000fca00078e00ff */
[----:B------:R-:W-:-:S13]  /*4720*/  ISETP.GE.OR P1, PT, R14, R4, P0 ;  /* 0x000000040e00720c */ /* 0x000fda0000726670 */
[----:B------:R-:W3:Y:S01]  /*4730*/  @!P1 LDG.E R15, desc[UR36][R236.64] ;  /* 0x00000024ec0f9981 */ /* 0x000ee2000c1e1900 */
[----:B------:R-:W-:-:S06]  /*4740*/  FSEL R74, R74, RZ, P2 ;  /* 0x000000ff4a4a7208 */ /* 0x000fcc0001000000 */
[----:B------:R1:W3:Y:S01]  /*4750*/  @!P3 LDG.E.64 R74, desc[UR36][R240.64] ;  /* 0x00000024f04ab981 */ /* 0x0002e2000c1e1b00 */
[----:B------:R-:W-:Y:S02]  /*4760*/  FSEL R73, R73, RZ, P2 ;  /* 0x000000ff49497208 */ /* 0x000fe40001000000 */
[----:B------:R-:W-:Y:S01]  /*4770*/  FSEL R72, R72, RZ, P2 ;  /* 0x000000ff48487208 */ /* 0x000fe20001000000 */
[----:B--2---:R-:W-:-:S04]  /*4780*/  @!P4 IMAD R239, R239, R244, RZ ;  /* 0x000000f4efefc224 */ /* 0x004fc800078e02ff */
[----:B------:R-:W-:-:S04]  /*4790*/  @!P4 IMAD R239, R239, 0xe0, RZ ;  /* 0x000000e0efefc824 */ /* 0x000fc800078e02ff */
[----:B------:R-:W-:Y:S02]  /*47a0*/  @!P4 IMAD R244, R239, R11, R238 ;  /* 0x0000000beff4c224 */ /* 0x000fe400078e02ee */
[----:B------:R-:W2:Y:S03]  /*47b0*/  @!P4 LDC.64 R238, c[0x0][0x248] ;  /* 0x00009200ffeecb82 */ /* 0x000ea60000000a00 */
[----:B-1----:R-:W-:-:S04]  /*47c0*/  @!P4 IADD3 R240, P3, R2, R244, RZ ;  /* 0x000000f402f0c210 */ /* 0x002fc80007f7e0ff */
[----:B------:R-:W-:Y:S02]  /*47d0*/  @!P4 LEA.HI.X.SX32 R244, R244, R5, 0x1, P3 ;  /* 0x00000005f4f4c211 */ /* 0x000fe400018f0eff */
[----:B--2---:R-:W-:-:S04]  /*47e0*/  @!P4 LEA R238, P3, R240, R238, 0x2 ;  /* 0x000000eef0eec211 */ /* 0x004fc800078610ff */
[----:B------:R-:W-:Y:S02]  /*47f0*/  @!P4 LEA.HI.X R239, R240, R239, R244, 0x2, P3 ;  /* 0x000000eff0efc211 */ /* 0x000fe400018f14f4 */
[----:B------:R-:W4:Y:S01]  /*4800*/  @!P5 LDC R244, c[0x0][0x288] ;  /* 0x0000a200fff4db82 */ /* 0x000f220000000800 */
[----:B------:R-:W-:Y:S02]  /*4810*/  IMAD R240, R11, 0x22, R12 ;  /* 0x000000220bf07824 */ /* 0x000fe400078e020c */
[----:B------:R1:W2:Y:S02]  /*4820*/  @!P4 LDG.E.64 R72, desc[UR36][R238.64] ;  /* 0x00000024ee48c981 */ /* 0x0002a4000c1e1b00 */
[----:B------:R-:W-:-:S05]  /*4830*/  IMAD.SHL.U32 R241, R240, 0x4, RZ ;  /* 0x00000004f0f17824 */ /* 0x000fca00078e00ff */
[----:B------:R-:W-:Y:S01]  /*4840*/  ISETP.GE.OR P3, PT, R241, R4, P0 ;  /* 0x00000004f100720c */ /* 0x000fe20000766670 */
[----:B-1----:R-:W1:Y:S01]  /*4850*/  @!P5 LDC.64 R238, c[0x0][0x248] ;  /* 0x00009200ffeedb82 */ /* 0x002e620000000a00 */
[----:B----4-:R-:W-:-:S11]  /*4860*/  @!P5 IMAD R244, R243, R244, RZ ;  /* 0x000000f4f3f4d224 */ /* 0x010fd600078e02ff */
[----:B------:R-:W4:Y:S01]  /*4870*/  @!P3 LDG.E R243, desc[UR36][R236.64] ;  /* 0x00000024ecf3b981 */ /* 0x000f22000c1e1900 */
[----:B------:R-:W-:-:S04]  /*4880*/  @!P5 IMAD R244, R244, 0xe0, RZ ;  /* 0x000000e0f4f4d824 */ /* 0x000fc800078e02ff */
[----:B------:R-:W-:-:S05]  /*4890*/  @!P5 IMAD R244, R244, R11, R10 ;  /* 0x0000000bf4f4d224 */ /* 0x000fca00078e020a */
[----:B------:R-:W-:-:S04]  /*48a0*/  @!P5 IADD3 R10, P4, R2, R244, RZ ;  /* 0x000000f4020ad210 */ /* 0x000fc80007f9e0ff */
[----:B------:R-:W-:Y:S02]  /*48b0*/  @!P5 LEA.HI.X.SX32 R244, R244, R5, 0x1, P4 ;  /* 0x00000005f4f4d211 */ /* 0x000fe400020f0eff */
[----:B-1----:R-:W-:-:S04]  /*48c0*/  @!P5 LEA R238, P4, R10, R238, 0x2 ;  /* 0x000000ee0aeed211 */ /* 0x002fc800078810ff */
[----:B------:R-:W-:Y:S01]  /*48d0*/  @!P5 LEA.HI.X R239, R10, R239, R244, 0x2, P4 ;  /* 0x000000ef0aefd211 */ /* 0x000fe200020f14f4 */
[----:B------:R-:W-:-:S04]  /*48e0*/  IMAD.IADD R244, R240, 0x1, R11 ;  /* 0x00000001f0f47824 */ /* 0x000fc800078e020b */
[----:B------:R-:W-:-:S05]  /*48f0*/  IMAD.SHL.U32 R10, R244, 0x4, RZ ;  /* 0x00000004f40a7824 */ /* 0x000fca00078e00ff */
[----:B------:R-:W-:Y:S02]  /*4900*/  ISETP.GE.OR P4, PT, R10, R4, P0 ;  /* 0x000000040a00720c */ /* 0x000fe40000786670 */
[----:B------:R-:W-:Y:S02]  /*4910*/  FSEL R71, R71, RZ, P2 ;  /* 0x000000ff47477208 */ /* 0x000fe40001000000 */
[----:B------:R-:W-:-:S06]  /*4920*/  FSEL R70, R70, RZ, P2 ;  /* 0x000000ff46467208 */ /* 0x000fcc0001000000 */
[----:B------:R1:W2:Y:S04]  /*4930*/  @!P5 LDG.E.64 R70, desc[UR36][R238.64] ;  /* 0x00000024ee46d981 */ /* 0x0002a8000c1e1b00 */
[----:B------:R-:W2:Y:S01]  /*4940*/  @!P4 LDG.E R240, desc[UR36][R236.64] ;  /* 0x00000024ecf0c981 */ /* 0x000ea2000c1e1900 */
[----:B-1----:R-:W1:Y:S01]  /*4950*/  @!P6 LDC.64 R238, c[0x0][0x248] ;  /* 0x00009200ffeeeb82 */ /* 0x002e620000000a00 */
[----:B0-----:R-:W-:-:S04]  /*4960*/  @!P6 IMAD R242, R242, R245, RZ ;  /* 0x000000f5f2f2e224 */ /* 0x001fc800078e02ff */
[----:B------:R-:W-:-:S04]  /*4970*/  @!P6 IMAD R242, R242, 0xe0, RZ ;  /* 0x000000e0f2f2e824 */ /* 0x000fc800078e02ff */
[----:B------:R-:W-:-:S05]  /*4980*/  @!P6 IMAD R242, R242, R11, R13 ;  /* 0x0000000bf2f2e224 */ /* 0x000fca00078e020d */
[----:B------:R-:W-:-:S04]  /*4990*/  @!P6 IADD3 R13, P5, R2, R242, RZ ;  /* 0x000000f2020de210 */ /* 0x000fc80007fbe0ff */
[----:B------:R-:W-:Y:S02]  /*49a0*/  @!P6 LEA.HI.X.SX32 R242, R242, R5, 0x1, P5 ;  /* 0x00000005f2f2e211 */ /* 0x000fe400028f0eff */
[----:B-1----:R-:W-:-:S04]  /*49b0*/  @!P6 LEA R238, P5, R13, R238, 0x2 ;  /* 0x000000ee0deee211 */ /* 0x002fc800078a10ff */
[----:B------:R-:W-:Y:S02]  /*49c0*/  @!P6 LEA.HI.X R239, R13, R239, R242, 0x2, P5 ;  /* 0x000000ef0defe211 */ /* 0x000fe400028f14f2 */
[----:B------:R-:W-:Y:S02]  /*49d0*/  IADD3 R13, R244, R11, RZ ;  /* 0x0000000bf40d7210 */ /* 0x000fe40007ffe0ff */
[----:B------:R-:W3:Y:S03]  /*49e0*/  @!P1 LDC R244, c[0x0][0x288] ;  /* 0x0000a200fff49b82 */ /* 0x000ee60000000800 */
        /* <DEDUP_REMOVED lines=22> */
[----:B------:R-:W-:Y:S01]  /*4b50*/  IMAD.IADD R238, R238, 0x1, R11 ;  /* 0x00000001eeee7824 */ /* 0x000fe200078e020b */
[----:B------:R-:W-:Y:S02]  /*4b60*/  FSEL R65, R65, RZ, P2 ;  /* 0x000000ff41417208 */ /* 0x000fe40001000000 */
[----:B------:R-:W-:Y:S01]  /*4b70*/  FSEL R64, R64, RZ, P2 ;  /* 0x000000ff40407208 */ /* 0x000fe20001000000 */
[----:B----4-:R-:W-:-:S03]  /*4b80*/  @!P3 IMAD R243, R243, R14, RZ ;  /* 0x0000000ef3f3b224 */ /* 0x010fc600078e02ff */
        /* <DEDUP_REMOVED lines=8> */
[----:B------:R-:W-:Y:S02]  /*4c10*/  IMAD.SHL.U32 R239, R238, 0x4, RZ ;  /* 0x00000004eeef7824 */ /* 0x000fe400078e00ff */
[----:B------:R2:W4:Y:S03]  /*4c20*/  @!P3 LDG.E.64 R64, desc[UR36][R14.64] ;  /* 0x000000240e40b981 */ /* 0x000526000c1e1b00 */
        /* <DEDUP_REMOVED lines=11> */
[----:B------:R-:W0:Y:S03]  /*4ce0*/  @!P5 LDC R14, c[0x0][0x288] ;  /* 0x0000a200ff0edb82 */ /* 0x000e260000000800 */
[----:B------:R-:W-:-:S05]  /*4cf0*/  IMAD.SHL.U32 R10, R10, 0x4, RZ ;  /* 0x000000040a0a7824 */ /* 0x000fca00078e00ff */
[----:B------:R-:W-:-:S13]  /*4d00*/  ISETP.GE.OR P3, PT, R10, R4, P0 ;  /* 0x000000040a00720c */ /* 0x000fda0000766670 */
[----:B------:R-:W2:Y:S01]  /*4d10*/  @!P3 LDG.E R238, desc[UR36][R236.64] ;  /* 0x00000024eceeb981 */ /* 0x000ea2000c1e1900 */
[----:B0-----:R-:W-:-:S04]  /*4d20*/  @!P5 IMAD R14, R242, R14, RZ ;  /* 0x0000000ef20ed224 */ /* 0x001fc800078e02ff */
[----:B------:R-:W-:-:S04]  /*4d30*/  @!P5 IMAD R14, R14, 0xe0, RZ ;  /* 0x000000e00e0ed824 */ /* 0x000fc800078e02ff */
[----:B------:R-:W-:Y:S02]  /*4d40*/  @!P5 IMAD R242, R14, R11, R13 ;  /* 0x0000000b0ef2d224 */ /* 0x000fe400078e020d */
[----:B------:R-:W0:Y:S01]  /*4d50*/  @!P5 LDC.64 R14, c[0x0][0x248] ;  /* 0x00009200ff0edb82 */ /* 0x000e220000000a00 */
[----:B------:R-:W-:Y:S02]  /*4d60*/  FSEL R63, R63, RZ, P2 ;  /* 0x000000ff3f3f7208 */ /* 0x000fe40001000000 */
[----:B------:R-:W-:-:S06]  /*4d70*/  FSEL R62, R62, RZ, P2 ;  /* 0x000000ff3e3e7208 */ /* 0x000fcc0001000000 */
[----:B------:R1:W2:Y:S01]  /*4d80*/  @!P4 LDG.E.64 R62, desc[UR36][R240.64] ;  /* 0x00000024f03ec981 */ /* 0x0002a2000c1e1b00 */
[----:B------:R-:W-:-:S04]  /*4d90*/  @!P5 IADD3 R13, P4, R2, R242, RZ ;  /* 0x000000f2020dd210 */ /* 0x000fc80007f9e0ff */
[----:B------:R-:W-:Y:S01]  /*4da0*/  @!P5 LEA.HI.X.SX32 R242, R242, R5, 0x1, P4 ;  /* 0x00000005f2f2d211 */ /* 0x000fe200020f0eff */
[----:B-1----:R-:W-:Y:S01]  /*4db0*/  IMAD R240, R11, 0x28, R12 ;  /* 0x000000280bf07824 */ /* 0x002fe200078e020c */
[----:B------:R-:W3:Y:S01]  /*4dc0*/  @!P6 LDC R241, c[0x0][0x288] ;  /* 0x0000a200fff1eb82 */ /* 0x000ee20000000800 */
[----:B0-----:R-:W-:-:S04]  /*4dd0*/  @!P5 LEA R14, P4, R13, R14, 0x2 ;  /* 0x0000000e0d0ed211 */ /* 0x001fc800078810ff */
[----:B------:R-:W-:Y:S02]  /*4de0*/  @!P5 LEA.HI.X R15, R13, R15, R242, 0x2, P4 ;  /* 0x0000000f0d0fd211 */ /* 0x000fe400020f14f2 */
[----:B------:R-:W-:-:S04]  /*4df0*/  SHF.L.U32 R13, R240, 0x2, RZ ;  /* 0x00000002f00d7819 */ /* 0x000fc800000006ff */
        /* <DEDUP_REMOVED lines=22> */
[----:B------:R-:W-:Y:S02]  /*4f60*/  FSEL R57, R57, RZ, P2 ;  /* 0x000000ff39397208 */ /* 0x000fe40001000000 */
        /* <DEDUP_REMOVED lines=12> */
[----:B------:R-:W-:Y:S01]  /*5030*/  ISETP.GE.OR P6, PT, R239, R4, P0 ;  /* 0x00000004ef00720c */ /* 0x000fe200007c6670 */
[----:B--2---:R-:W-:Y:S01]  /*5040*/  @!P3 IMAD R14, R238, R14, RZ ;  /* 0x0000000eee0eb224 */ /* 0x004fe200078e02ff */
[----:B0-----:R-:W0:Y:S11]  /*5050*/  @!P4 LDC R241, c[0x0][0x288] ;  /* 0x0000a200fff1cb82 */ /* 0x001e360000000800 */
[----:B------:R-:W2:Y:S01]  /*5060*/  @!P6 LDG.E R238, desc[UR36][R236.64] ;  /* 0x00000024eceee981 */ /* 0x000ea2000c1e1900 */
[----:B------:R-:W-:-:S04]  /*5070*/  @!P3 IMAD R14, R14, 0xe0, RZ ;  /* 0x000000e00e0eb824 */ /* 0x000fc800078e02ff */
[----:B------:R-:W-:Y:S02]  /*5080*/  @!P3 IMAD R243, R14, R11, R10 ;  /* 0x0000000b0ef3b224 */ /* 0x000fe400078e020a */
[----:B------:R-:W1:Y:S03]  /*5090*/  @!P3 LDC.64 R14, c[0x0][0x248] ;  /* 0x00009200ff0ebb82 */ /* 0x000e660000000a00 */
[----:B------:R-:W-:Y:S01]  /*50a0*/  @!P3 IADD3 R10, P1, R2, R243, RZ ;  /* 0x000000f3020ab210 */ /* 0x000fe20007f3e0ff */
[----:B------:R-:W-:-:S03]  /*50b0*/  IMAD R240, R11, 0x2b, R12 ;  /* 0x0000002b0bf07824 */ /* 0x000fc600078e020c */
[----:B------:R-:W-:Y:S02]  /*50c0*/  @!P3 LEA.HI.X.SX32 R243, R243, R5, 0x1, P1 ;  /* 0x00000005f3f3b211 */ /* 0x000fe400008f0eff */
[----:B-1----:R-:W-:-:S04]  /*50d0*/  @!P3 LEA R14, P1, R10, R14, 0x2 ;  /* 0x0000000e0a0eb211 */ /* 0x002fc800078210ff */
[----:B------:R-:W-:Y:S01]  /*50e0*/  @!P3 LEA.HI.X R15, R10, R15, R243, 0x2, P1 ;  /* 0x0000000f0a0fb211 */ /* 0x000fe200008f14f3 */
[----:B------:R-:W-:-:S05]  /*50f0*/  IMAD.SHL.U32 R10, R240, 0x4, RZ ;  /* 0x00000004f00a7824 */ /* 0x000fca00078e00ff */
[----:B------:R-:W-:Y:S02]  /*5100*/  ISETP.GE.OR P1, PT, R10, R4, P0 ;  /* 0x000000040a00720c */ /* 0x000fe40000726670 */
[----:B------:R-:W-:Y:S02]  /*5110*/  FSEL R55, R55, RZ, P2 ;  /* 0x000000ff37377208 */ /* 0x000fe40001000000 */
[----:B------:R-:W-:-:S06]  /*5120*/  FSEL R54, R54, RZ, P2 ;  /* 0x000000ff36367208 */ /* 0x000fcc0001000000 */
[----:B------:R1:W4:Y:S04]  /*5130*/  @!P3 LDG.E.64 R54, desc[UR36][R14.64] ;  /* 0x000000240e36b981 */ /* 0x000328000c1e1b00 */
[----:B------:R-:W4:Y:S01]  /*5140*/  @!P1 LDG.E R243, desc[UR36][R236.64] ;  /* 0x00000024ecf39981 */ /* 0x000f22000c1e1900 */
[----:B-1----:R-:W1:Y:S01]  /*5150*/  @!P4 LDC.64 R14, c[0x0][0x248] ;  /* 0x00009200ff0ecb82 */ /* 0x002e620000000a00 */
[----:B0-----:R-:W-:-:S04]  /*5160*/  @!P4 IMAD R241, R242, R241, RZ ;  /* 0x000000f1f2f1c224 */ /* 0x001fc800078e02ff */
[----:B------:R-:W-:-:S04]  /*5170*/  @!P4 IMAD R241, R241, 0xe0, RZ ;  /* 0x000000e0f1f1c824 */ /* 0x000fc800078e02ff */
[----:B------:R-:W-:-:S05]  /*5180*/  @!P4 IMAD R241, R241, R11, R13 ;  /* 0x0000000bf1f1c224 */ /* 0x000fca00078e020d */
[----:B------:R-:W-:Y:S01]  /*5190*/  @!P4 IADD3 R13, P3, R2, R241, RZ ;  /* 0x000000f1020dc210 */ /* 0x000fe20007f7e0ff */
[----:B------:R-:W-:Y:S02]  /*51a0*/  IMAD.IADD R250, R240, 0x1, R11 ;  /* 0x00000001f0fa7824 */ /* 0x000fe400078e020b */
[----:B------:R-:W3:Y:S01]  /*51b0*/  @!P5 LDC R240, c[0x0][0x288] ;  /* 0x0000a200fff0db82 */ /* 0x000ee20000000800 */
[----:B------:R-:W-:Y:S02]  /*51c0*/  @!P4 LEA.HI.X.SX32 R241, R241, R5, 0x1, P3 ;  /* 0x00000005f1f1c211 */ /* 0x000fe400018f0eff */
[----:B-1----:R-:W-:-:S04]  /*51d0*/  @!P4 LEA R14, P3, R13, R14, 0x2 ;  /* 0x0000000e0d0ec211 */ /* 0x002fc800078610ff */
[----:B------:R-:W-:Y:S02]  /*51e0*/  @!P4 LEA.HI.X R15, R13, R15, R241, 0x2, P3 ;  /* 0x0000000f0d0fc211 */ /* 0x000fe400018f14f1 */
[----:B------:R-:W-:-:S04]  /*51f0*/  SHF.L.U32 R13, R250, 0x2, RZ ;  /* 0x00000002fa0d7819 */ /* 0x000fc800000006ff */
        /* <DEDUP_REMOVED lines=33> */
[----:B------:R-:W-:Y:S01]  /*5410*/  IMAD.SHL.U32 R244, R240, 0x4, RZ ;  /* 0x00000004f0f47824 */ /* 0x000fe200078e00ff */
[----:B------:R0:W2:Y:S04]  /*5420*/  @!P6 LDG.E.64 R48, desc[UR36][R238.64] ;  /* 0x00000024ee30e981 */ /* 0x0000a8000c1e1b00 */
[----:B------:R-:W-:Y:S01]  /*5430*/  ISETP.GE.OR P5, PT, R244, R4, P0 ;  /* 0x00000004f400720c */ /* 0x000fe200007a6670 */
[----:B0-----:R-:W0:Y:S01]  /*5440*/  @!P1 LDC.64 R238, c[0x0][0x248] ;  /* 0x00009200ffee9b82 */ /* 0x001e220000000a00 */
[----:B----4-:R-:W-:-:S04]  /*5450*/  @!P1 IMAD R241, R243, R241, RZ ;  /* 0x000000f1f3f19224 */ /* 0x010fc800078e02ff */
[----:B------:R-:W-:-:S07]  /*5460*/  @!P1 IMAD R241, R241, 0xe0, RZ ;  /* 0x000000e0f1f19824 */ /* 0x000fce00078e02ff */
[----:B------:R-:W4:Y:S01]  /*5470*/  @!P5 LDG.E R245, desc[UR36][R236.64] ;  /* 0x00000024ecf5d981 */ /* 0x000f22000c1e1900 */
[----:B------:R-:W-:-:S05]  /*5480*/  @!P1 IMAD R241, R241, R11, R10 ;  /* 0x0000000bf1f19224 */ /* 0x000fca00078e020a */
[----:B------:R-:W-:-:S04]  /*5490*/  @!P1 IADD3 R10, P6, R2, R241, RZ ;  /* 0x000000f1020a9210 */ /* 0x000fc80007fde0ff */
[----:B------:R-:W-:Y:S02]  /*54a0*/  @!P1 LEA.HI.X.SX32 R241, R241, R5, 0x1, P6 ;  /* 0x00000005f1f19211 */ /* 0x000fe400030f0eff */
[----:B0-----:R-:W-:-:S04]  /*54b0*/  @!P1 LEA R238, P6, R10, R238, 0x2 ;  /* 0x000000ee0aee9211 */ /* 0x001fc800078c10ff */
[----:B------:R-:W-:Y:S02]  /*54c0*/  @!P1 LEA.HI.X R239, R10, R239, R241, 0x2, P6 ;  /* 0x000000ef0aef9211 */ /* 0x000fe400030f14f1 */
[----:B------:R-:W0:Y:S01]  /*54d0*/  @!P3 LDC R241, c[0x0][0x288] ;  /* 0x0000a200fff1bb82 */ /* 0x000e220000000800 */
[----:B------:R-:W-:-:S04]  /*54e0*/  IMAD.IADD R243, R240, 0x1, R11 ;  /* 0x00000001f0f37824 */ /* 0x000fc800078e020b */
[----:B------:R-:W-:-:S05]  /*54f0*/  IMAD.SHL.U32 R10, R243, 0x4, RZ ;  /* 0x00000004f30a7824 */ /* 0x000fca00078e00ff */
[----:B------:R-:W-:Y:S02]  /*5500*/  ISETP.GE.OR P6, PT, R10, R4, P0 ;  /* 0x000000040a00720c */ /* 0x000fe400007c6670 */
[----:B------:R-:W-:Y:S02]  /*5510*/  FSEL R47, R47, RZ, P2 ;  /* 0x000000ff2f2f7208 */ /* 0x000fe40001000000 */
[----:B------:R-:W-:-:S06]  /*5520*/  FSEL R46, R46, RZ, P2 ;  /* 0x000000ff2e2e7208 */ /* 0x000fcc0001000000 */
[----:B------:R1:W2:Y:S01]  /*5530*/  @!P1 LDG.E.64 R46, desc[UR36][R238.64] ;  /* 0x00000024ee2e9981 */ /* 0x0002a2000c1e1b00 */
[----:B0-----:R-:W-:Y:S02]  /*5540*/  @!P3 IMAD R242, R242, R241, RZ ;  /* 0x000000f1f2f2b224 */ /* 0x001fe400078e02ff */
[----:B------:R-:W0:Y:S01]  /*5550*/  @!P3 LDC.64 R240, c[0x0][0x248] ;  /* 0x00009200fff0bb82 */ /* 0x000e220000000a00 */
[----:B------:R-:W2:Y:S01]  /*5560*/  @!P6 LDG.E R239, desc[UR36][R236.64] ;  /* 0x00000024ecefe981 */ /* 0x000ea2000c1e1900 */
[----:B------:R-:W-:-:S04]  /*5570*/  @!P3 IMAD R242, R242, 0xe0, RZ ;  /* 0x000000e0f2f2b824 */ /* 0x000fc800078e02ff */
[----:B------:R-:W-:-:S05]  /*5580*/  @!P3 IMAD R242, R242, R11, R13 ;  /* 0x0000000bf2f2b224 */ /* 0x000fca00078e020d */
[----:B------:R-:W-:-:S04]  /*5590*/  @!P3 IADD3 R13, P1, R2, R242, RZ ;  /* 0x000000f2020db210 */ /* 0x000fc80007f3e0ff */
[----:B-1----:R-:W-:Y:S02]  /*55a0*/  @!P3 LEA.HI.X.SX32 R238, R242, R5, 0x1, P1 ;  /* 0x00000005f2eeb211 */ /* 0x002fe400008f0eff */
[----:B------:R-:W3:Y:S01]  /*55b0*/  @!P4 LDC R242, c[0x0][0x288] ;  /* 0x0000a200fff2cb82 */ /* 0x000ee20000000800 */
[----:B0-----:R-:W-:-:S04]  /*55c0*/  @!P3 LEA R240, P1, R13, R240, 0x2 ;  /* 0x000000f00df0b211 */ /* 0x001fc800078210ff */
[----:B------:R-:W-:Y:S01]  /*55d0*/  @!P3 LEA.HI.X R241, R13, R241, R238, 0x2, P1 ;  /* 0x000000f10df1b211 */ /* 0x000fe200008f14ee */
[----:B------:R-:W-:-:S05]  /*55e0*/  IMAD.IADD R238, R243, 0x1, R11 ;  /* 0x00000001f3ee7824 */ /* 0x000fca00078e020b */
[----:B------:R-:W-:-:S04]  /*55f0*/  SHF.L.U32 R238, R238, 0x2, RZ ;  /* 0x00000002eeee7819 */ /* 0x000fc800000006ff */
[----:B------:R-:W-:-:S13]  /*5600*/  ISETP.GE.OR P1, PT, R238, R4, P0 ;  /* 0x00000004ee00720c */ /* 0x000fda0000726670 */
[----:B------:R-:W2:Y:S01]  /*5610*/  @!P1 LDG.E R13, desc[UR36][R236.64] ;  /* 0x00000024ec0d9981 */ /* 0x000ea2000c1e1900 */
[----:B---3--:R-:W-:-:S04]  /*5620*/  @!P4 IMAD R14, R14, R242, RZ ;  /* 0x000000f20e0ec224 */ /* 0x008fc800078e02ff */
[----:B------:R-:W-:-:S04]  /*5630*/  @!P4 IMAD R14, R14, 0xe0, RZ ;  /* 0x000000e00e0ec824 */ /* 0x000fc800078e02ff */
[----:B------:R-:W-:Y:S02]  /*5640*/  @!P4 IMAD R242, R14, R11, R15 ;  /* 0x0000000b0ef2c224 */ /* 0x000fe400078e020f */
[----:B------:R-:W0:Y:S01]  /*5650*/  @!P4 LDC.64 R14, c[0x0][0x248] ;  /* 0x00009200ff0ecb82 */ /* 0x000e220000000a00 */
[----:B------:R-:W-:Y:S02]  /*5660*/  FSEL R45, R45, RZ, P2 ;  /* 0x000000ff2d2d7208 */ /* 0x000fe40001000000 */
[----:B------:R-:W-:-:S06]  /*5670*/  FSEL R44, R44, RZ, P2 ;  /* 0x000000ff2c2c7208 */ /* 0x000fcc0001000000 */
[----:B------:R1:W3:Y:S01]  /*5680*/  @!P3 LDG.E.64 R44, desc[UR36][R240.64] ;  /* 0x00000024f02cb981 */ /* 0x0002e2000c1e1b00 */
[----:B------:R-:W-:Y:S01]  /*5690*/  IMAD R250, R11, 0x31, R12 ;  /* 0x000000310bfa7824 */ /* 0x000fe200078e020c */
[----:B-1----:R-:W-:-:S04]  /*56a0*/  @!P4 IADD3 R240, P3, R2, R242, RZ ;  /* 0x000000f202f0c210 */ /* 0x002fc80007f7e0ff */
        /* <DEDUP_REMOVED lines=11> */
[----:B------:R-:W-:Y:S01]  /*5760*/  IMAD.IADD R250, R250, 0x1, R11 ;  /* 0x00000001fafa7824 */ /* 0x000fe200078e020b */
[----:B------:R-:W-:Y:S02]  /*5770*/  FSEL R41, R41, RZ, P2 ;  /* 0x000000ff29297208 */ /* 0x000fe40001000000 */
[----:B------:R-:W-:Y:S01]  /*5780*/  FSEL R40, R40, RZ, P2 ;  /* 0x000000ff28287208 */ /* 0x000fe20001000000 */
[----:B----4-:R-:W-:-:S04]  /*5790*/  @!P5 IMAD R245, R245, R14, RZ ;  /* 0x0000000ef5f5d224 */ /* 0x010fc800078e02ff */
[----:B------:R-:W-:-:S04]  /*57a0*/  @!P5 IMAD R245, R245, 0xe0, RZ ;  /* 0x000000e0f5f5d824 */ /* 0x000fc800078e02ff */
[----:B------:R-:W-:-:S05]  /*57b0*/  @!P5 IMAD R245, R245, R11, R244 ;  /* 0x0000000bf5f5d224 */ /* 0x000fca00078e02f4 */
[----:B------:R-:W-:-:S04]  /*57c0*/  @!P5 IADD3 R14, P4, R2, R245, RZ ;  /* 0x000000f5020ed210 */ /* 0x000fc80007f9e0ff */
[----:B------:R-:W-:Y:S02]  /*57d0*/  @!P5 LEA.HI.X.SX32 R15, R245, R5, 0x1, P4 ;  /* 0x00000005f50fd211 */ /* 0x000fe400020f0eff */
[C---:B0-----:R-:W-:Y:S01]  /*57e0*/  @!P5 LEA R240, P4, R14.reuse, R240, 0x2 ;  /* 0x000000f00ef0d211 */ /* 0x041fe200078810ff */
[----:B------:R-:W3:Y:S03]  /*57f0*/  @!P3 LDC R245, c[0x0][0x288] ;  /* 0x0000a200fff5bb82 */ /* 0x000ee60000000800 */
[----:B------:R-:W-:-:S05]  /*5800*/  @!P5 LEA.HI.X R241, R14, R241, R15, 0x2, P4 ;  /* 0x000000f10ef1d211 */ /* 0x000fca00020f140f */
[----:B------:R-:W2:Y:S01]  /*5810*/  @!P6 LDC R15, c[0x0][0x288] ;  /* 0x0000a200ff0feb82 */ /* 0x000ea20000000800 */
[----:B------:R-:W-:Y:S01]  /*5820*/  IMAD.SHL.U32 R14, R250, 0x4, RZ ;  /* 0x00000004fa0e7824 */ /* 0x000fe200078e00ff */
[----:B------:R0:W4:Y:S04]  /*5830*/  @!P5 LDG.E.64 R40, desc[UR36][R240.64] ;  /* 0x00000024f028d981 */ /* 0x000128000c1e1b00 */
[----:B------:R-:W-:Y:S02]  /*5840*/  ISETP.GE.OR P4, PT, R14, R4, P0 ;  /* 0x000000040e00720c */ /* 0x000fe40000786670 */
[----:B0-----:R-:W0:Y:S01]  /*5850*/  @!P6 LDC.64 R240, c[0x0][0x248] ;  /* 0x00009200fff0eb82 */ /* 0x001e220000000a00 */
[----:B--2---:R-:W-:-:S10]  /*5860*/  @!P6 IMAD R239, R239, R15, RZ ;  /* 0x0000000fefefe224 */ /* 0x004fd400078e02ff */
[----:B------:R-:W2:Y:S01]  /*5870*/  @!P4 LDG.E R15, desc[UR36][R236.64] ;  /* 0x00000024ec0fc981 */ /* 0x000ea2000c1e1900 */
[----:B------:R-:W-:-:S04]  /*5880*/  @!P6 IMAD R239, R239, 0xe0, RZ ;  /* 0x000000e0efefe824 */ /* 0x000fc800078e02ff */
[----:B------:R-:W-:-:S05]  /*5890*/  @!P6 IMAD R239, R239, R11, R10 ;  /* 0x0000000befefe224 */ /* 0x000fca00078e020a */
[----:B------:R-:W-:-:S04]  /*58a0*/  @!P6 IADD3 R10, P5, R2, R239, RZ ;  /* 0x000000ef020ae210 */ /* 0x000fc80007fbe0ff */
[----:B------:R-:W-:Y:S02]  /*58b0*/  @!P6 LEA.HI.X.SX32 R239, R239, R5, 0x1, P5 ;  /* 0x00000005efefe211 */ /* 0x000fe400028f0eff */
[----:B0-----:R-:W-:-:S04]  /*58c0*/  @!P6 LEA R240, P5, R10, R240, 0x2 ;  /* 0x000000f00af0e211 */ /* 0x001fc800078a10ff */
[----:B------:R-:W-:Y:S02]  /*58d0*/  @!P6 LEA.HI.X R241, R10, R241, R239, 0x2, P5 ;  /* 0x000000f10af1e211 */ /* 0x000fe400028f14ef */
[----:B------:R-:W0:Y:S01]  /*58e0*/  @!P1 LDC R239, c[0x0][0x288] ;  /* 0x0000a200ffef9b82 */ /* 0x000e220000000800 */
[----:B------:R-:W-:Y:S01]  /*58f0*/  IMAD.IADD R10, R250, 0x1, R11 ;  /* 0x00000001fa0a7824 */ /* 0x000fe200078e020b */
[----:B------:R-:W-:Y:S01]  /*5900*/  FSEL R39, R39, RZ, P2 ;  /* 0x000000ff27277208 */ /* 0x000fe20001000000 */
[----:B------:R-:W4:Y:S02]  /*5910*/  LDL R250, [R1+0x3c] ;  /* 0x00003c0001fa7983 */ /* 0x000f240000100800 */
[----:B------:R-:W-:-:S05]  /*5920*/  IMAD.SHL.U32 R10, R10, 0x4, RZ ;  /* 0x000000040a0a7824 */ /* 0x000fca00078e00ff */
[----:B------:R-:W-:Y:S01]  /*5930*/  ISETP.GE.OR P5, PT, R10, R4, P0 ;  /* 0x000000040a00720c */ /* 0x000fe200007a6670 */
[----:B0-----:R-:W-:-:S12]  /*5940*/  @!P1 IMAD R239, R13, R239, RZ ;  /* 0x000000ef0def9224 */ /* 0x001fd800078e02ff */
[----:B------:R-:W4:Y:S01]  /*5950*/  @!P5 LDG.E R13, desc[UR36][R236.64] ;  /* 0x00000024ec0dd981 */ /* 0x000f22000c1e1900 */
[----:B------:R-:W-:-:S04]  /*5960*/  @!P1 IMAD R239, R239, 0xe0, RZ ;  /* 0x000000e0efef9824 */ /* 0x000fc800078e02ff */
[----:B------:R-:W-:Y:S02]  /*5970*/  @!P1 IMAD R244, R239, R11, R238 ;  /* 0x0000000beff49224 */ /* 0x000fe400078e02ee */
[----:B------:R-:W0:Y:S01]  /*5980*/  @!P1 LDC.64 R238, c[0x0][0x248] ;  /* 0x00009200ffee9b82 */ /* 0x000e220000000a00 */
[----:B------:R-:W-:-:S06]  /*5990*/  FSEL R38, R38, RZ, P2 ;  /* 0x000000ff26267208 */ /* 0x000fcc0001000000 */
[----:B------:R1:W4:Y:S02]  /*59a0*/  @!P6 LDG.E.64 R38, desc[UR36][R240.64] ;  /* 0x00000024f026e981 */ /* 0x000324000c1e1b00 */
[----:B-1----:R-:W-:-:S04]  /*59b0*/  @!P1 IADD3 R240, P6, R2, R244, RZ ;  /* 0x000000f402f09210 */ /* 0x002fc80007fde0ff */
        /* <DEDUP_REMOVED lines=8> */
[----:B------:R0:W4:Y:S04]  /*5a40*/  @!P1 LDG.E.64 R36, desc[UR36][R238.64] ;  /* 0x00000024ee249981 */ /* 0x000128000c1e1b00 */
[----:B------:R-:W4:Y:S01]  /*5a50*/  @!P6 LDG.E R241, desc[UR36][R236.64] ;  /* 0x00000024ecf1e981 */ /* 0x000f22000c1e1900 */
[----:B0-----:R-:W0:Y:S01]  /*5a60*/  @!P3 LDC.64 R238, c[0x0][0x248] ;  /* 0x00009200ffeebb82 */ /* 0x001e220000000a00 */
[----:B---3--:R-:W-:Y:S01]  /*5a70*/  @!P3 IMAD R243, R243, R245, RZ ;  /* 0x000000f5f3f3b224 */ /* 0x008fe200078e02ff */
[----:B------:R-:W-:Y:S01]  /*5a80*/  IADD3 R244, R244, R11, RZ ;  /* 0x0000000bf4f47210 */ /* 0x000fe20007ffe0ff */
[----:B------:R-:W3:Y:S02]  /*5a90*/  LDL R245, [R1] ;  /* 0x0000000001f57983 */ /* 0x000ee40000100800 */
        /* <DEDUP_REMOVED lines=9> */
[----:B------:R-:W-:Y:S02]  /*5b30*/  FSEL R35, R35, RZ, P2 ;  /* 0x000000ff23237208 */ /* 0x000fe40001000000 */
[----:B------:R-:W-:-:S06]  /*5b40*/  FSEL R34, R34, RZ, P2 ;  /* 0x000000ff22227208 */ /* 0x000fcc0001000000 */
[----:B------:R0:W3:Y:S02]  /*5b50*/  @!P3 LDG.E.64 R34, desc[UR36][R238.64] ;  /* 0x00000024ee22b981 */ /* 0x0000e4000c1e1b00 */
[----:B0-----:R-:W2:Y:S01]  /*5b60*/  @!P4 LDC R238, c[0x0][0x288] ;  /* 0x0000a200ffeecb82 */ /* 0x001ea20000000800 */
[----:B------:R-:W-:Y:S02]  /*5b70*/  FSEL R33, R33, RZ, P2 ;  /* 0x000000ff21217208 */ /* 0x000fe40001000000 */
[----:B------:R-:W-:Y:S02]  /*5b80*/  FSEL R32, R32, RZ, P2 ;  /* 0x000000ff20207208 */ /* 0x000fe40001000000 */
[----:B------:R-:W-:Y:S02]  /*5b90*/  FSEL R31, R31, RZ, P2 ;  /* 0x000000ff1f1f7208 */ /* 0x000fe40001000000 */
[----:B------:R-:W-:Y:S01]  /*5ba0*/  FSEL R30, R30, RZ, P2 ;  /* 0x000000ff1e1e7208 */ /* 0x000fe20001000000 */
[----:B--2---:R-:W-:-:S02]  /*5bb0*/  @!P4 IMAD R15, R15, R238, RZ ;  /* 0x000000ee0f0fc224 */ /* 0x004fc400078e02ff */
[----:B------:R-:W0:Y:S02]  /*5bc0*/  @!P4 LDC.64 R238, c[0x0][0x248] ;  /* 0x00009200ffeecb82 */ /* 0x000e240000000a00 */
[----:B------:R-:W-:-:S04]  /*5bd0*/  @!P4 IMAD R15, R15, 0xe0, RZ ;  /* 0x000000e00f0fc824 */ /* 0x000fc800078e02ff */
[----:B------:R-:W-:-:S05]  /*5be0*/  @!P4 IMAD R15, R15, R11, R14 ;  /* 0x0000000b0f0fc224 */ /* 0x000fca00078e020e */
[----:B------:R-:W-:-:S04]  /*5bf0*/  @!P4 IADD3 R14, P3, R2, R15, RZ ;  /* 0x0000000f020ec210 */ /* 0x000fc80007f7e0ff */
[----:B------:R-:W-:Y:S02]  /*5c00*/  @!P4 LEA.HI.X.SX32 R15, R15, R5, 0x1, P3 ;  /* 0x000000050f0fc211 */ /* 0x000fe400018f0eff */
[----:B0-----:R-:W-:-:S04]  /*5c10*/  @!P4 LEA R238, P3, R14, R238, 0x2 ;  /* 0x000000ee0eeec211 */ /* 0x001fc800078610ff */
[----:B------:R-:W-:Y:S02]  /*5c20*/  @!P4 LEA.HI.X R239, R14, R239, R15, 0x2, P3 ;  /* 0x000000ef0eefc211 */ /* 0x000fe400018f140f */
[----:B------:R-:W4:Y:S03]  /*5c30*/  @!P5 LDC R14, c[0x0][0x288] ;  /* 0x0000a200ff0edb82 */ /* 0x000f260000000800 */
[----:B------:R0:W2:Y:S05]  /*5c40*/  @!P4 LDG.E.64 R32, desc[UR36][R238.64] ;  /* 0x00000024ee20c981 */ /* 0x0000aa000c1e1b00 */
[----:B0-----:R-:W0:Y:S01]  /*5c50*/  @!P6 LDC R238, c[0x0][0x288] ;  /* 0x0000a200ffeeeb82 */ /* 0x001e220000000800 */
[----:B----4-:R-:W-:-:S07]  /*5c60*/  @!P5 IMAD R13, R13, R14, RZ ;  /* 0x0000000e0d0dd224 */ /* 0x010fce00078e02ff */
[----:B------:R-:W1:Y:S01]  /*5c70*/  @!P5 LDC.64 R14, c[0x0][0x248] ;  /* 0x00009200ff0edb82 */ /* 0x000e620000000a00 */
[----:B------:R-:W-:-:S04]  /*5c80*/  @!P5 IMAD R13, R13, 0xe0, RZ ;  /* 0x000000e00d0dd824 */ /* 0x000fc800078e02ff */
[----:B------:R-:W-:-:S05]  /*5c90*/  @!P5 IMAD R13, R13, R11, R10 ;  /* 0x0000000b0d0dd224 */ /* 0x000fca00078e020a */
[----:B------:R-:W-:-:S04]  /*5ca0*/  @!P5 IADD3 R10, P3, R2, R13, RZ ;  /* 0x0000000d020ad210 */ /* 0x000fc80007f7e0ff */
[----:B------:R-:W-:Y:S02]  /*5cb0*/  @!P5 LEA.HI.X.SX32 R13, R13, R5, 0x1, P3 ;  /* 0x000000050d0dd211 */ /* 0x000fe400018f0eff */
[----:B-1----:R-:W-:-:S04]  /*5cc0*/  @!P5 LEA R14, P3, R10, R14, 0x2 ;  /* 0x0000000e0a0ed211 */ /* 0x002fc800078610ff */
[----:B------:R-:W-:Y:S01]  /*5cd0*/  @!P5 LEA.HI.X R15, R10, R15, R13, 0x2, P3 ;  /* 0x0000000f0a0fd211 */ /* 0x000fe200018f140d */
[----:B------:R-:W-:Y:S02]  /*5ce0*/  IMAD.IADD R13, R244, 0x1, R11 ;  /* 0x00000001f40d7824 */ /* 0x000fe400078e020b */
[----:B------:R-:W-:Y:S02]  /*5cf0*/  IMAD R244, R11, 0x37, R12 ;  /* 0x000000370bf47824 */ /* 0x000fe400078e020c */
[----:B------:R-:W-:Y:S01]  /*5d00*/  IMAD.SHL.U32 R13, R13, 0x4, RZ ;  /* 0x000000040d0d7824 */ /* 0x000fe200078e00ff */
[----:B------:R1:W4:Y:S01]  /*5d10*/  @!P5 LDG.E.64 R30, desc[UR36][R14.64] ;  /* 0x000000240e1ed981 */ /* 0x000322000c1e1b00 */
[----:B------:R-:W-:-:S03]  /*5d20*/  IMAD.SHL.U32 R10, R244, 0x4, RZ ;  /* 0x00000004f40a7824 */ /* 0x000fc600078e00ff */
[-C--:B------:R-:W-:Y:S02]  /*5d30*/  ISETP.GE.OR P4, PT, R13, R4.reuse, P0 ;  /* 0x000000040d00720c */ /* 0x080fe40000786670 */
[----:B------:R-:W-:Y:S01]  /*5d40*/  ISETP.GE.OR P3, PT, R10, R4, P0 ;  /* 0x000000040a00720c */ /* 0x000fe20000766670 */
[----:B-1----:R-:W1:Y:S01]  /*5d50*/  @!P6 LDC.64 R14, c[0x0][0x248] ;  /* 0x00009200ff0eeb82 */ /* 0x002e620000000a00 */
[----:B0-----:R-:W-:-:S09]  /*5d60*/  @!P6 IMAD R241, R241, R238, RZ ;  /* 0x000000eef1f1e224 */ /* 0x001fd200078e02ff */
[----:B------:R-:W2:Y:S04]  /*5d70*/  @!P4 LDG.E R238, desc[UR36][R236.64] ;  /* 0x00000024eceec981 */ /* 0x000ea8000c1e1900 */
[----:B------:R-:W4:Y:S01]  /*5d80*/  @!P3 LDG.E R239, desc[UR36][R236.64] ;  /* 0x00000024ecefb981 */ /* 0x000f22000c1e1900 */
[----:B------:R-:W-:-:S04]  /*5d90*/  @!P6 IMAD R241, R241, 0xe0, RZ ;  /* 0x000000e0f1f1e824 */ /* 0x000fc800078e02ff */
[----:B------:R-:W-:-:S05]  /*5da0*/  @!P6 IMAD R241, R241, R11, R240 ;  /* 0x0000000bf1f1e224 */ /* 0x000fca00078e02f0 */
[----:B------:R-:W-:-:S04]  /*5db0*/  @!P6 IADD3 R240, P5, R2, R241, RZ ;  /* 0x000000f102f0e210 */ /* 0x000fc80007fbe0ff */
[----:B------:R-:W-:Y:S02]  /*5dc0*/  @!P6 LEA.HI.X.SX32 R241, R241, R5, 0x1, P5 ;  /* 0x00000005f1f1e211 */ /* 0x000fe400028f0eff */
[----:B-1----:R-:W-:-:S04]  /*5dd0*/  @!P6 LEA R14, P5, R240, R14, 0x2 ;  /* 0x0000000ef00ee211 */ /* 0x002fc800078a10ff */
[----:B------:R-:W-:Y:S02]  /*5de0*/  @!P6 LEA.HI.X R15, R240, R15, R241, 0x2, P5 ;  /* 0x0000000ff00fe211 */ /* 0x000fe400028f14f1 */
[----:B------:R-:W3:Y:S01]  /*5df0*/  @!P1 LDC R241, c[0x0][0x288] ;  /* 0x0000a200fff19b82 */ /* 0x000ee20000000800 */
[----:B------:R-:W-:-:S04]  /*5e00*/  IMAD.IADD R244, R244, 0x1, R11 ;  /* 0x00000001f4f47824 */ /* 0x000fc800078e020b */
[----:B------:R-:W-:-:S05]  /*5e10*/  IMAD.SHL.U32 R240, R244, 0x4, RZ ;  /* 0x00000004f4f07824 */ /* 0x000fca00078e00ff */
[----:B------:R-:W-:Y:S02]  /*5e20*/  ISETP.GE.OR P5, PT, R240, R4, P0 ;  /* 0x00000004f000720c */ /* 0x000fe400007a6670 */
[----:B------:R-:W-:Y:S02]  /*5e30*/  FSEL R29, R29, RZ, P2 ;  /* 0x000000ff1d1d7208 */ /* 0x000fe40001000000 */
[----:B------:R-:W-:-:S06]  /*5e40*/  FSEL R28, R28, RZ, P2 ;  /* 0x000000ff1c1c7208 */ /* 0x000fcc0001000000 */
[----:B------:R0:W4:Y:S01]  /*5e50*/  @!P6 LDG.E.64 R28, desc[UR36][R14.64] ;  /* 0x000000240e1ce981 */ /* 0x000122000c1e1b00 */
[----:B---3--:R-:W-:Y:S01]  /*5e60*/  @!P1 IMAD R242, R242, R241, RZ ;  /* 0x000000f1f2f29224 */ /* 0x008fe200078e02ff */
[----:B0-----:R-:W0:Y:S02]  /*5e70*/  @!P1 LDC.64 R14, c[0x0][0x248] ;  /* 0x00009200ff0e9b82 */ /* 0x001e240000000a00 */
[----:B------:R-:W3:Y:S01]  /*5e80*/  @!P5 LDG.E R241, desc[UR36][R236.64] ;  /* 0x00000024ecf1d981 */ /* 0x000ee2000c1e1900 */
[----:B------:R-:W-:-:S04]  /*5e90*/  @!P1 IMAD R242, R242, 0xe0, RZ ;  /* 0x000000e0f2f29824 */ /* 0x000fc800078e02ff */
[----:B------:R-:W-:-:S05]  /*5ea0*/  @!P1 IMAD R243, R242, R11, R243 ;  /* 0x0000000bf2f39224 */ /* 0x000fca00078e02f3 */
[----:B------:R-:W-:-:S04]  /*5eb0*/  @!P1 IADD3 R242, P6, R2, R243, RZ ;  /* 0x000000f302f29210 */ /* 0x000fc80007fde0ff */
[----:B------:R-:W-:Y:S02]  /*5ec0*/  @!P1 LEA.HI.X.SX32 R243, R243, R5, 0x1, P6 ;  /* 0x00000005f3f39211 */ /* 0x000fe400030f0eff */
[----:B0-----:R-:W-:-:S04]  /*5ed0*/  @!P1 LEA R14, P6, R242, R14, 0x2 ;  /* 0x0000000ef20e9211 */ /* 0x001fc800078c10ff */
[----:B------:R-:W-:Y:S02]  /*5ee0*/  @!P1 LEA.HI.X R15, R242, R15, R243, 0x2, P6 ;  /* 0x0000000ff20f9211 */ /* 0x000fe400030f14f3 */
[----:B------:R-:W-:-:S05]  /*5ef0*/  IADD3 R242, R244, R11, RZ ;  /* 0x0000000bf4f27210 */ /* 0x000fca0007ffe0ff */
[----:B------:R-:W-:-:S05]  /*5f00*/  IMAD.SHL.U32 R242, R242, 0x4, RZ ;  /* 0x00000004f2f27824 */ /* 0x000fca00078e00ff */
[----:B------:R-:W-:-:S13]  /*5f10*/  ISETP.GE.OR P6, PT, R242, R4, P0 ;  /* 0x00000004f200720c */ /* 0x000fda00007c6670 */
[----:B------:R-:W3:Y:S01]  /*5f20*/  @!P6 LDG.E R243, desc[UR36][R236.64] ;  /* 0x00000024ecf3e981 */ /* 0x000ee2000c1e1900 */
[----:B------:R-:W-:Y:S02]  /*5f30*/  FSEL R27, R27, RZ, P2 ;  /* 0x000000ff1b1b7208 */ /* 0x000fe40001000000 */
[----:B------:R-:W-:-:S06]  /*5f40*/  FSEL R26, R26, RZ, P2 ;  /* 0x000000ff1a1a7208 */ /* 0x000fcc0001000000 */
[----:B------:R0:W3:Y:S02]  /*5f50*/  @!P1 LDG.E.64 R26, desc[UR36][R14.64] ;  /* 0x000000240e1a9981 */ /* 0x0000e4000c1e1b00 */
[----:B0-----:R-:W2:Y:S08]  /*5f60*/  @!P4 LDC R15, c[0x0][0x288] ;  /* 0x0000a200ff0fcb82 */ /* 0x001eb00000000800 */
[----:B------:R-:W4:Y:S01]  /*5f70*/  @!P3 LDC R14, c[0x0][0x288] ;  /* 0x0000a200ff0ebb82 */ /* 0x000f220000000800 */
[----:B------:R-:W-:-:S02]  /*5f80*/  FSEL R25, R25, RZ, P2 ;  /* 0x000000ff19197208 */ /* 0x000fc40001000000 */
[----:B------:R-:W-:Y:S02]  /*5f90*/  FSEL R24, R24, RZ, P2 ;  /* 0x000000ff18187208 */ /* 0x000fe40001000000 */
[----:B------:R-:W-:Y:S02]  /*5fa0*/  FSEL R23, R23, RZ, P2 ;  /* 0x000000ff17177208 */ /* 0x000fe40001000000 */
[----:B------:R-:W-:Y:S02]  /*5fb0*/  FSEL R22, R22, RZ, P2 ;  /* 0x000000ff16167208 */ /* 0x000fe40001000000 */
[----:B------:R-:W-:Y:S02]  /*5fc0*/  FSEL R21, R21, RZ, P2 ;  /* 0x000000ff15157208 */ /* 0x000fe40001000000 */
[----:B------:R-:W-:Y:S01]  /*5fd0*/  FSEL R20, R20, RZ, P2 ;  /* 0x000000ff14147208 */ /* 0x000fe20001000000 */
[----:B--2---:R-:W-:Y:S02]  /*5fe0*/  @!P4 IMAD R238, R238, R15, RZ ;  /* 0x0000000feeeec224 */ /* 0x004fe400078e02ff */
[----:B----4-:R-:W-:-:S02]  /*5ff0*/  @!P3 IMAD R239, R239, R14, RZ ;  /* 0x0000000eefefb224 */ /* 0x010fc400078e02ff */
[----:B------:R-:W0:Y:S01]  /*6000*/  @!P4 LDC.64 R14, c[0x0][0x248] ;  /* 0x00009200ff0ecb82 */ /* 0x000e220000000a00 */
[----:B------:R-:W-:-:S04]  /*6010*/  @!P4 IMAD R238, R238, 0xe0, RZ ;  /* 0x000000e0eeeec824 */ /* 0x000fc800078e02ff */
[-C--:B------:R-:W-:Y:S02]  /*6020*/  @!P4 IMAD R244, R238, R11.reuse, R13 ;  /* 0x0000000beef4c224 */ /* 0x080fe400078e020d */
[----:B------:R-:W-:Y:S02]  /*6030*/  @!P3 IMAD R13, R239, 0xe0, RZ ;  /* 0x000000e0ef0db824 */ /* 0x000fe400078e02ff */
[----:B------:R-:W1:Y:S02]  /*6040*/  @!P3 LDC.64 R238, c[0x0][0x248] ;  /* 0x00009200ffeebb82 */ /* 0x000e640000000a00 */
[----:B------:R-:W-:Y:S01]  /*6050*/  @!P3 IMAD R10, R13, R11, R10 ;  /* 0x0000000b0d0ab224 */ /* 0x000fe200078e020a */
[----:B------:R-:W-:-:S04]  /*6060*/  @!P4 IADD3 R13, P1, R2, R244, RZ ;  /* 0x000000f4020dc210 */ /* 0x000fc80007f3e0ff */
[----:B------:R-:W-:Y:S02]  /*6070*/  @!P4 LEA.HI.X.SX32 R244, R244, R5, 0x1, P1 ;  /* 0x00000005f4f4c211 */ /* 0x000fe400008f0eff */
[----:B0-----:R-:W-:-:S04]  /*6080*/  @!P4 LEA R14, P1, R13, R14, 0x2 ;  /* 0x0000000e0d0ec211 */ /* 0x001fc800078210ff */
[----:B------:R-:W-:Y:S02]  /*6090*/  @!P4 LEA.HI.X R15, R13, R15, R244, 0x2, P1 ;  /* 0x0000000f0d0fc211 */ /* 0x000fe400008f14f4 */
[----:B------:R-:W3:Y:S01]  /*60a0*/  @!P5 LDC R13, c[0x0][0x288] ;  /* 0x0000a200ff0ddb82 */ /* 0x000ee20000000800 */
[----:B------:R-:W-:Y:S02]  /*60b0*/  @!P3 IADD3 R244, P1, R2, R10, RZ ;  /* 0x0000000a02f4b210 */ /* 0x000fe40007f3e0ff */
[----:B------:R0:W2:Y:S02]  /*60c0*/  @!P4 LDG.E.64 R24, desc[UR36][R14.64] ;  /* 0x000000240e18c981 */ /* 0x0000a4000c1e1b00 */
[----:B------:R-:W-:Y:S02]  /*60d0*/  @!P3 LEA.HI.X.SX32 R10, R10, R5, 0x1, P1 ;  /* 0x000000050a0ab211 */ /* 0x000fe400008f0eff */
[----:B-1----:R-:W-:-:S04]  /*60e0*/  @!P3 LEA R238, P1, R244, R238, 0x2 ;  /* 0x000000eef4eeb211 */ /* 0x002fc800078210ff */
[----:B------:R-:W-:Y:S01]  /*60f0*/  @!P3 LEA.HI.X R239, R244, R239, R10, 0x2, P1 ;  /* 0x000000eff4efb211 */ /* 0x000fe200008f140a */
[----:B0-----:R-:W0:Y:S04]  /*6100*/  @!P5 LDC.64 R14, c[0x0][0x248] ;  /* 0x00009200ff0edb82 */ /* 0x001e280000000a00 */
[----:B------:R1:W4:Y:S01]  /*6110*/  @!P3 LDG.E.64 R22, desc[UR36][R238.64] ;  /* 0x00000024ee16b981 */ /* 0x000322000c1e1b00 */
[----:B---3--:R-:W-:Y:S02]  /*6120*/  @!P5 IMAD R13, R241, R13, RZ ;  /* 0x0000000df10dd224 */ /* 0x008fe400078e02ff */
[----:B-1----:R-:W-:Y:S02]  /*6130*/  IMAD R238, R11, 0x3a, R12 ;  /* 0x0000003a0bee7824 */ /* 0x002fe400078e020c */
[----:B------:R-:W-:-:S04]  /*6140*/  @!P5 IMAD R13, R13, 0xe0, RZ ;  /* 0x000000e00d0dd824 */ /* 0x000fc800078e02ff */
[----:B------:R-:W-:Y:S02]  /*6150*/  @!P5 IMAD R240, R13, R11, R240 ;  /* 0x0000000b0df0d224 */ /* 0x000fe400078e02f0 */
[C---:B------:R-:W-:Y:S02]  /*6160*/  IMAD.IADD R13, R238.reuse, 0x1, R11 ;  /* 0x00000001ee0d7824 */ /* 0x040fe400078e020b */
[----:B------:R-:W-:Y:S02]  /*6170*/  IMAD.SHL.U32 R238, R238, 0x4, RZ ;  /* 0x00000004eeee7824 */ /* 0x000fe400078e00ff */
[----:B------:R-:W-:-:S03]  /*6180*/  IMAD.SHL.U32 R10, R13, 0x4, RZ ;  /* 0x000000040d0a7824 */ /* 0x000fc600078e00ff */
[-C--:B------:R-:W-:Y:S02]  /*6190*/  ISETP.GE.OR P4, PT, R238, R4.reuse, P0 ;  /* 0x00000004ee00720c */ /* 0x080fe40000786670 */
[----:B------:R-:W-:Y:S02]  /*61a0*/  ISETP.GE.OR P1, PT, R10, R4, P0 ;  /* 0x000000040a00720c */ /* 0x000fe40000726670 */
[----:B------:R-:W-:-:S04]  /*61b0*/  @!P5 IADD3 R239, P3, R2, R240, RZ ;  /* 0x000000f002efd210 */ /* 0x000fc80007f7e0ff */
[----:B------:R-:W-:Y:S02]  /*61c0*/  @!P5 LEA.HI.X.SX32 R240, R240, R5, 0x1, P3 ;  /* 0x00000005f0f0d211 */ /* 0x000fe400018f0eff */
[----:B0-----:R-:W-:-:S04]  /*61d0*/  @!P5 LEA R14, P3, R239, R14, 0x2 ;  /* 0x0000000eef0ed211 */ /* 0x001fc800078610ff */
[----:B------:R-:W-:Y:S01]  /*61e0*/  @!P5 LEA.HI.X R15, R239, R15, R240, 0x2, P3 ;  /* 0x0000000fef0fd211 */ /* 0x000fe200018f14f0 */
[----:B------:R-:W3:Y:S01]  /*61f0*/  @!P1 LDG.E R241, desc[UR36][R236.64] ;  /* 0x00000024ecf19981 */ /* 0x000ee2000c1e1900 */
[----:B------:R-:W0:Y:S03]  /*6200*/  @!P6 LDC R240, c[0x0][0x288] ;  /* 0x0000a200fff0eb82 */ /* 0x000e260000000800 */
[----:B------:R-:W2:Y:S04]  /*6210*/  @!P4 LDG.E R239, desc[UR36][R236.64] ;  /* 0x00000024ecefc981 */ /* 0x000ea8000c1e1900 */
[----:B------:R1:W4:Y:S02]  /*6220*/  @!P5 LDG.E.64 R20, desc[UR36][R14.64] ;  /* 0x000000240e14d981 */ /* 0x000324000c1e1b00 */
[----:B-1----:R-:W1:Y:S01]  /*6230*/  @!P6 LDC.64 R14, c[0x0][0x248] ;  /* 0x00009200ff0eeb82 */ /* 0x002e620000000a00 */
[----:B------:R-:W-:-:S02]  /*6240*/  IMAD.IADD R13, R13, 0x1, R11 ;  /* 0x000000010d0d7824 */ /* 0x000fc400078e020b */
[----:B0-----:R-:W-:-:S04]  /*6250*/  @!P6 IMAD R240, R243, R240, RZ ;  /* 0x000000f0f3f0e224 */ /* 0x001fc800078e02ff */
[----:B------:R-:W-:Y:S02]  /*6260*/  @!P6 IMAD R240, R240, 0xe0, RZ ;  /* 0x000000e0f0f0e824 */ /* 0x000fe400078e02ff */
[----:B------:R-:W-:Y:S02]  /*6270*/  IMAD.SHL.U32 R13, R13, 0x4, RZ ;  /* 0x000000040d0d7824 */ /* 0x000fe400078e00ff */
[----:B------:R-:W-:-:S03]  /*6280*/  @!P6 IMAD R242, R240, R11, R242 ;  /* 0x0000000bf0f2e224 */ /* 0x000fc600078e02f2 */
[----:B------:R-:W-:Y:S02]  /*6290*/  ISETP.GE.OR P5, PT, R13, R4, P0 ;  /* 0x000000040d00720c */ /* 0x000fe400007a6670 */
[----:B------:R-:W-:Y:S02]  /*62a0*/  @!P6 IADD3 R240, P3, R2, R242, RZ ;  /* 0x000000f202f0e210 */ /* 0x000fe40007f7e0ff */
[----:B------:R-:W-:Y:S02]  /*62b0*/  SHF.L.U32 R244, R12, 0x2, RZ ;  /* 0x000000020cf47819 */ /* 0x000fe400000006ff */
[----:B------:R-:W-:Y:S02]  /*62c0*/  @!P6 LEA.HI.X.SX32 R242, R242, R5, 0x1, P3 ;  /* 0x00000005f2f2e211 */ /* 0x000fe400018f0eff */
[----:B-1----:R-:W-:-:S04]  /*62d0*/  @!P6 LEA R14, P3, R240, R14, 0x2 ;  /* 0x0000000ef00ee211 */ /* 0x002fc800078610ff */
[----:B------:R-:W-:Y:S02]  /*62e0*/  @!P6 LEA.HI.X R15, R240, R15, R242, 0x2, P3 ;  /* 0x0000000ff00fe211 */ /* 0x000fe400018f14f2 */
[----:B------:R-:W-:Y:S01]  /*62f0*/  ISETP.GE.OR P3, PT, R244, R4, P0 ;  /* 0x00000004f400720c */ /* 0x000fe20000766670 */
[----:B------:R-:W4:-:S12]  /*6300*/  @!P5 LDG.E R240, desc[UR36][R236.64] ;  /* 0x00000024ecf0d981 */ /* 0x000f18000c1e1900 */
[----:B------:R-:W4:Y:S01]  /*6310*/  @!P3 LDG.E R242, desc[UR36][R236.64] ;  /* 0x00000024ecf2b981 */ /* 0x000f22000c1e1900 */
[----:B------:R-:W-:Y:S02]  /*6320*/  FSEL R19, R19, RZ, P2 ;  /* 0x000000ff13137208 */ /* 0x000fe40001000000 */
[----:B------:R-:W-:-:S06]  /*6330*/  FSEL R18, R18, RZ, P2 ;  /* 0x000000ff12127208 */ /* 0x000fcc0001000000 */
[----:B------:R0:W4:Y:S02]  /*6340*/  @!P6 LDG.E.64 R18, desc[UR36][R14.64] ;  /* 0x000000240e12e981 */ /* 0x000124000c1e1b00 */
[----:B0-----:R-:W2:Y:S08]  /*6350*/  @!P4 LDC R15, c[0x0][0x288] ;  /* 0x0000a200ff0fcb82 */ /* 0x001eb00000000800 */
[----:B------:R-:W3:Y:S01]  /*6360*/  @!P1 LDC R14, c[0x0][0x288] ;  /* 0x0000a200ff0e9b82 */ /* 0x000ee20000000800 */
[----:B------:R-:W-:-:S02]  /*6370*/  FSEL R17, R17, RZ, P2 ;  /* 0x000000ff11117208 */ /* 0x000fc40001000000 */
[----:B------:R-:W-:Y:S02]  /*6380*/  FSEL R16, R16, RZ, P2 ;  /* 0x000000ff10107208 */ /* 0x000fe40001000000 */
[----:B------:R-:W-:Y:S02]  /*6390*/  FSEL R9, R9, RZ, P2 ;  /* 0x000000ff09097208 */ /* 0x000fe40001000000 */
[----:B------:R-:W-:Y:S02]  /*63a0*/  FSEL R8, R8, RZ, P2 ;  /* 0x000000ff08087208 */ /* 0x000fe40001000000 */
[----:B------:R-:W-:Y:S02]  /*63b0*/  FSEL R7, R7, RZ, P2 ;  /* 0x000000ff07077208 */ /* 0x000fe40001000000 */
[----:B------:R-:W-:Y:S02]  /*63c0*/  FSEL R6, R6, RZ, P2 ;  /* 0x000000ff06067208 */ /* 0x000fe40001000000 */
[----:B------:R-:W-:-:S02]  /*63d0*/  FSEL R229, R229, RZ, P2 ;  /* 0x000000ffe5e57208 */ /* 0x000fc40001000000 */
[----:B------:R-:W-:Y:S01]  /*63e0*/  FSEL R228, R228, RZ, P2 ;  /* 0x000000ffe4e47208 */ /* 0x000fe20001000000 */
[----:B---3--:R-:W-:Y:S02]  /*63f0*/  @!P1 IMAD R241, R241, R14, RZ ;  /* 0x0000000ef1f19224 */ /* 0x008fe400078e02ff */
[----:B--2---:R-:W-:Y:S02]  /*6400*/  @!P4 IMAD R239, R239, R15, RZ ;  /* 0x0000000fefefc224 */ /* 0x004fe400078e02ff */
[----:B------:R-:W0:Y:S02]  /*6410*/  @!P4 LDC.64 R14, c[0x0][0x248] ;  /* 0x00009200ff0ecb82 */ /* 0x000e240000000a00 */
[----:B------:R-:W-:-:S04]  /*6420*/  @!P4 IMAD R239, R239, 0xe0, RZ ;  /* 0x000000e0efefc824 */ /* 0x000fc800078e02ff */
[----:B------:R-:W-:Y:S02]  /*6430*/  @!P4 IMAD R243, R239, R11, R238 ;  /* 0x0000000beff3c224 */ /* 0x000fe400078e02ee */
[----:B------:R-:W1:Y:S01]  /*6440*/  @!P1 LDC.64 R238, c[0x0][0x248] ;  /* 0x00009200ffee9b82 */ /* 0x000e620000000a00 */
[----:B------:R-:W-:-:S04]  /*6450*/  @!P1 IMAD R241, R241, 0xe0, RZ ;  /* 0x000000e0f1f19824 */ /* 0x000fc800078e02ff */
[----:B------:R-:W-:Y:S01]  /*6460*/  @!P1 IMAD R10, R241, R11, R10 ;  /* 0x0000000bf10a9224 */ /* 0x000fe200078e020a */
[----:B------:R-:W-:-:S04]  /*6470*/  @!P4 IADD3 R241, P6, R2, R243, RZ ;  /* 0x000000f302f1c210 */ /* 0x000fc80007fde0ff */
[----:B------:R-:W-:Y:S02]  /*6480*/  @!P4 LEA.HI.X.SX32 R243, R243, R5, 0x1, P6 ;  /* 0x00000005f3f3c211 */ /* 0x000fe400030f0eff */
[----:B0-----:R-:W-:-:S04]  /*6490*/  @!P4 LEA R14, P6, R241, R14, 0x2 ;  /* 0x0000000ef10ec211 */ /* 0x001fc800078c10ff */
[----:B------:R-:W-:Y:S02]  /*64a0*/  @!P4 LEA.HI.X R15, R241, R15, R243, 0x2, P6 ;  /* 0x0000000ff10fc211 */ /* 0x000fe400030f14f3 */
[----:B------:R-:W4:Y:S01]  /*64b0*/  @!P5 LDC R241, c[0x0][0x288] ;  /* 0x0000a200fff1db82 */ /* 0x000f220000000800 */
[----:B------:R-:W-:Y:S02]  /*64c0*/  @!P1 IADD3 R243, P6, R2, R10, RZ ;  /* 0x0000000a02f39210 */ /* 0x000fe40007fde0ff */
[----:B------:R0:W2:Y:S02]  /*64d0*/  @!P4 LDG.E.64 R16, desc[UR36][R14.64] ;  /* 0x000000240e10c981 */ /* 0x0000a4000c1e1b00 */
[----:B------:R-:W-:Y:S02]  /*64e0*/  @!P1 LEA.HI.X.SX32 R10, R10, R5, 0x1, P6 ;  /* 0x000000050a0a9211 */ /* 0x000fe400030f0eff */
[----:B-1----:R-:W-:-:S04]  /*64f0*/  @!P1 LEA R238, P6, R243, R238, 0x2 ;  /* 0x000000eef3ee9211 */ /* 0x002fc800078c10ff */
[----:B------:R-:W-:Y:S02]  /*6500*/  @!P1 LEA.HI.X R239, R243, R239, R10, 0x2, P6 ;  /* 0x000000eff3ef9211 */ /* 0x000fe400030f140a */
[----:B------:R-:W1:Y:S03]  /*6510*/  @!P3 LDC R10, c[0x0][0x288] ;  /* 0x0000a200ff0abb82 */ /* 0x000e660000000800 */
[----:B------:R3:W2:Y:S01]  /*6520*/  @!P1 LDG.E.64 R8, desc[UR36][R238.64] ;  /* 0x00000024ee089981 */ /* 0x0006a2000c1e1b00 */
[----:B----4-:R-:W-:-:S04]  /*6530*/  @!P5 IMAD R243, R240, R241, RZ ;  /* 0x000000f1f0f3d224 */ /* 0x010fc800078e02ff */
[----:B------:R-:W4:Y:S01]  /*6540*/  @!P5 LDC.64 R240, c[0x0][0x248] ;  /* 0x00009200fff0db82 */ /* 0x000f220000000a00 */
[----:B------:R-:W-:-:S04]  /*6550*/  @!P5 IMAD R243, R243, 0xe0, RZ ;  /* 0x000000e0f3f3d824 */ /* 0x000fc800078e02ff */
[----:B------:R-:W-:Y:S02]  /*6560*/  @!P5 IMAD R13, R243, R11, R13 ;  /* 0x0000000bf30dd224 */ /* 0x000fe400078e020d */
[----:B-1----:R-:W-:Y:S02]  /*6570*/  @!P3 IMAD R10, R242, R10, RZ ;  /* 0x0000000af20ab224 */ /* 0x002fe400078e02ff */
[----:B------:R-:W1:Y:S02]  /*6580*/  @!P3 LDC.64 R242, c[0x0][0x248] ;  /* 0x00009200fff2bb82 */ /* 0x000e640000000a00 */
[----:B------:R-:W-:-:S04]  /*6590*/  @!P3 IMAD R10, R10, 0xe0, RZ ;  /* 0x000000e00a0ab824 */ /* 0x000fc800078e02ff */
[----:B------:R-:W-:Y:S01]  /*65a0*/  @!P3 IMAD R244, R10, R11, R244 ;  /* 0x0000000b0af4b224 */ /* 0x000fe200078e02f4 */
[----:B------:R-:W-:-:S04]  /*65b0*/  @!P5 IADD3 R10, P6, R2, R13, RZ ;  /* 0x0000000d020ad210 */ /* 0x000fc80007fde0ff */
[----:B------:R-:W-:Y:S02]  /*65c0*/  @!P5 LEA.HI.X.SX32 R13, R13, R5, 0x1, P6 ;  /* 0x000000050d0dd211 */ /* 0x000fe400030f0eff */
[----:B----4-:R-:W-:-:S04]  /*65d0*/  @!P5 LEA R240, P6, R10, R240, 0x2 ;  /* 0x000000f00af0d211 */ /* 0x010fc800078c10ff */
[----:B------:R-:W-:Y:S02]  /*65e0*/  @!P5 LEA.HI.X R241, R10, R241, R13, 0x2, P6 ;  /* 0x000000f10af1d211 */ /* 0x000fe400030f140d */
[----:B------:R-:W-:Y:S02]  /*65f0*/  @!P3 IADD3 R10, P6, R2, R244, RZ ;  /* 0x000000f4020ab210 */ /* 0x000fe40007fde0ff */
[----:B------:R-:W-:Y:S01]  /*6600*/  ISETP.NE.U32.AND P1, PT, RZ, UR14, PT ;  /* 0x0000000eff007c0c */ /* 0x000fe2000bf25070 */
[----:B------:R4:W2:Y:S01]  /*6610*/  @!P5 LDG.E.64 R6, desc[UR36][R240.64] ;  /* 0x00000024f006d981 */ /* 0x0008a2000c1e1b00 */
[----:B------:R-:W-:Y:S02]  /*6620*/  @!P3 LEA.HI.X.SX32 R244, R244, R5, 0x1, P6 ;  /* 0x00000005f4f4b211 */ /* 0x000fe400030f0eff */
[----:B-1----:R-:W-:-:S04]  /*6630*/  @!P3 LEA R242, P6, R10, R242, 0x2 ;  /* 0x000000f20af2b211 */ /* 0x002fc800078c10ff */
[----:B------:R-:W-:Y:S01]  /*6640*/  @!P3 LEA.HI.X R243, R10, R243, R244, 0x2, P6 ;  /* 0x000000f30af3b211 */ /* 0x000fe200030f14f4 */
[----:B------:R-:W-:Y:S01]  /*6650*/  IMAD R10, R11, 0x3d, R12 ;  /* 0x0000003d0b0a7824 */ /* 0x000fe200078e020c */
[----:B------:R-:W-:Y:S01]  /*6660*/  ISETP.NE.AND.EX P1, PT, RZ, UR15, PT, P1 ;  /* 0x0000000fff007c0c */ /* 0x000fe2000bf25310 */
[----:B------:R-:W2:Y:S02]  /*6670*/  LDL R244, [R1+0x4] ;  /* 0x0000040001f47983 */ /* 0x000ea40000100800 */
[C---:B0-----:R-:W-:Y:S02]  /*6680*/  IMAD.SHL.U32 R15, R10.reuse, 0x4, RZ ;  /* 0x000000040a0f7824 */ /* 0x041fe400078e00ff */
[----:B------:R-:W2:Y:S03]  /*6690*/  @!P3 LDG.E.64 R228, desc[UR36][R242.64] ;  /* 0x00000024f2e4b981 */ /* 0x000ea6000c1e1b00 */
[----:B------:R-:W-:Y:S01]  /*66a0*/  ISETP.GE.OR P4, PT, R15, R4, P0 ;  /* 0x000000040f00720c */ /* 0x000fe20000786670 */
[----:B------:R-:W-:-:S04]  /*66b0*/  IMAD.IADD R10, R10, 0x1, R11 ;  /* 0x000000010a0a7824 */ /* 0x000fc800078e020b */
[C---:B---3--:R-:W-:Y:S01]  /*66c0*/  IMAD.IADD R238, R10.reuse, 0x1, R11 ;  /* 0x000000010aee7824 */ /* 0x048fe200078e020b */
[--C-:B------:R-:W-:Y:S01]  /*66d0*/  @P1 SHF.R.S32.HI R13, RZ, 0x1f, R0.reuse ;  /* 0x0000001fff0d1819 */ /* 0x100fe20000011400 */
[----:B------:R-:W3:Y:S01]  /*66e0*/  LDL R243, [R1+0x30] ;  /* 0x0000300001f37983 */ /* 0x000ee20000100800 */
[----:B------:R-:W-:Y:S02]  /*66f0*/  @P1 IADD3 R12, P5, P6, R3, UR14, R0 ;  /* 0x0000000e030c1c10 */ /* 0x000fe4000febe000 */
[----:B------:R-:W-:Y:S01]  /*6700*/  @P1 SHF.R.S32.HI R14, RZ, 0x1f, R3 ;  /* 0x0000001fff0e1819 */ /* 0x000fe20000011403 */
[----:B------:R-:W3:Y:S02]  /*6710*/  LDL R242, [R1+0x34] ;  /* 0x0000340001f27983 */ /* 0x000ee40000100800 */
[----:B----4-:R-:W0:Y:S02]  /*6720*/  @!P4 LDC R241, c[0x0][0x288] ;  /* 0x0000a200fff1cb82 */ /* 0x010e240000000800 */
[----:B------:R-:W0:Y:S01]  /*6730*/  @!P4 LDG.E R239, desc[UR36][R236.64] ;  /* 0x00000024ecefc981 */ /* 0x000e22000c1e1900 */
[----:B------:R-:W-:-:S02]  /*6740*/  IMAD.SHL.U32 R10, R10, 0x4, RZ ;  /* 0x000000040a0a7824 */ /* 0x000fc400078e00ff */
[----:B------:R-:W-:Y:S01]  /*6750*/  IMAD.SHL.U32 R238, R238, 0x4, RZ ;  /* 0x00000004eeee7824 */ /* 0x000fe200078e00ff */
[----:B------:R-:W-:Y:S01]  /*6760*/  @P1 IADD3.X R13, R14, UR15, R13, P5, P6 ;  /* 0x0000000f0e0d1c10 */ /* 0x000fe2000afec40d */
[----:B------:R-:W4:Y:S01]  /*6770*/  LDL R0, [R1+0x6c] ;  /* 0x00006c0001007983 */ /* 0x000f220000100800 */
[-C--:B------:R-:W-:Y:S02]  /*6780*/  ISETP.GE.OR P6, PT, R10, R4.reuse, P0 ;  /* 0x000000040a00720c */ /* 0x080fe400007c6670 */
[----:B------:R-:W-:-:S11]  /*6790*/  ISETP.GE.OR P5, PT, R238, R4, P0 ;  /* 0x00000004ee00720c */ /* 0x000fd600007a6670 */
[----:B------:R-:W2:Y:S02]  /*67a0*/  @!P6 LDG.E R14, desc[UR36][R236.64] ;  /* 0x00000024ec0ee981 */ /* 0x000ea4000c1e1900 */
[----:B------:R-:W1:Y:S02]  /*67b0*/  @!P5 LDC R240, c[0x0][0x288] ;  /* 0x0000a200fff0db82 */ /* 0x000e640000000800 */
[----:B------:R-:W1:Y:S04]  /*67c0*/  @!P5 LDG.E R237, desc[UR36][R236.64] ;  /* 0x00000024ecedd981 */ /* 0x000e68000c1e1900 */
[----:B------:R3:W4:Y:S02]  /*67d0*/  @P1 LDG.E.U8 R236, desc[UR36][R12.64] ;  /* 0x000000240cec1981 */ /* 0x000724000c1e1100 */
[----:B---3--:R-:W3:Y:S01]  /*67e0*/  @!P4 LDC.64 R12, c[0x0][0x248] ;  /* 0x00009200ff0ccb82 */ /* 0x008ee20000000a00 */
[----:B------:R-:W-:-:S02]  /*67f0*/  FSEL R231, R231, RZ, P2 ;  /* 0x000000ffe7e77208 */ /* 0x000fc40001000000 */
[----:B------:R-:W-:Y:S02]  /*6800*/  FSEL R230, R230, RZ, P2 ;  /* 0x000000ffe6e67208 */ /* 0x000fe40001000000 */
[----:B------:R-:W-:Y:S02]  /*6810*/  FSEL R233, R233, RZ, P2 ;  /* 0x000000ffe9e97208 */ /* 0x000fe40001000000 */
[----:B------:R-:W-:Y:S02]  /*6820*/  FSEL R232, R232, RZ, P2 ;  /* 0x000000ffe8e87208 */ /* 0x000fe40001000000 */
[----:B------:R-:W-:Y:S02]  /*6830*/  FSEL R235, R235, RZ, P2 ;  /* 0x000000ffebeb7208 */ /* 0x000fe40001000000 */
[----:B------:R-:W-:Y:S01]  /*6840*/  FSEL R234, R234, RZ, P2 ;  /* 0x000000ffeaea7208 */ /* 0x000fe20001000000 */
[----:B0-----:R-:W-:Y:S02]  /*6850*/  @!P4 IMAD R241, R239, R241, RZ ;  /* 0x000000f1eff1c224 */ /* 0x001fe400078e02ff */
[----:B------:R-:W2:Y:S02]  /*6860*/  @!P6 LDC R239, c[0x0][0x288] ;  /* 0x0000a200ffefeb82 */ /* 0x000ea40000000800 */
[----:B------:R-:W-:-:S04]  /*6870*/  @!P4 IMAD R241, R241, 0xe0, RZ ;  /* 0x000000e0f1f1c824 */ /* 0x000fc800078e02ff */
[----:B------:R-:W-:-:S05]  /*6880*/  @!P4 IMAD R241, R241, R11, R15 ;  /* 0x0000000bf1f1c224 */ /* 0x000fca00078e020f */
[----:B------:R-:W-:-:S04]  /*6890*/  @!P4 IADD3 R15, P3, R2, R241, RZ ;  /* 0x000000f1020fc210 */ /* 0x000fc80007f7e0ff */
[----:B------:R-:W-:Y:S02]  /*68a0*/  @!P4 LEA.HI.X.SX32 R241, R241, R5, 0x1, P3 ;  /* 0x00000005f1f1c211 */ /* 0x000fe400018f0eff */
[----:B---3--:R-:W-:-:S04]  /*68b0*/  @!P4 LEA R12, P3, R15, R12, 0x2 ;  /* 0x0000000c0f0cc211 */ /* 0x008fc800078610ff */
[----:B------:R-:W-:Y:S02]  /*68c0*/  @!P4 LEA.HI.X R13, R15, R13, R241, 0x2, P3 ;  /* 0x0000000d0f0dc211 */ /* 0x000fe400018f14f1 */
[----:B------:R-:W3:Y:S01]  /*68d0*/  LDL R241, [R1+0x28] ;  /* 0x0000280001f17983 */ /* 0x000ee20000100800 */
[----:B--2---:R-:W-:Y:S02]  /*68e0*/  @!P6 IMAD R239, R14, R239, RZ ;  /* 0x000000ef0eefe224 */ /* 0x004fe400078e02ff */
[----:B------:R-:W0:Y:S01]  /*68f0*/  @!P6 LDC.64 R14, c[0x0][0x248] ;  /* 0x00009200ff0eeb82 */ /* 0x000e220000000a00 */
[----:B-1----:R-:W-:Y:S01]  /*6900*/  @!P5 IMAD R237, R237, R240, RZ ;  /* 0x000000f0ededd224 */ /* 0x002fe200078e02ff */
[----:B------:R-:W2:Y:S01]  /*6910*/  @!P4 LDG.E.64 R234, desc[UR36][R12.64] ;  /* 0x000000240ceac981 */ /* 0x000ea2000c1e1b00 */
[----:B------:R-:W-:Y:S02]  /*6920*/  @!P6 IMAD R239, R239, 0xe0, RZ ;  /* 0x000000e0efefe824 */ /* 0x000fe400078e02ff */
[----:B------:R-:W-:Y:S01]  /*6930*/  @!P5 IMAD R237, R237, 0xe0, RZ ;  /* 0x000000e0ededd824 */ /* 0x000fe200078e02ff */
[----:B------:R-:W2:Y:S01]  /*6940*/  LDL R240, [R1+0x2c] ;  /* 0x00002c0001f07983 */ /* 0x000ea20000100800 */
[----:B------:R-:W-:-:S02]  /*6950*/  @!P6 IMAD R239, R239, R11, R10 ;  /* 0x0000000befefe224 */ /* 0x000fc400078e020a */
[----:B------:R-:W-:Y:S02]  /*6960*/  @!P5 IMAD R238, R237, R11, R238 ;  /* 0x0000000bedeed224 */ /* 0x000fe400078e02ee */
[----:B------:R-:W1:Y:S01]  /*6970*/  @!P5 LDC.64 R10, c[0x0][0x248] ;  /* 0x00009200ff0adb82 */ /* 0x000e620000000a00 */
[----:B------:R-:W-:Y:S01]  /*6980*/  @!P6 IADD3 R237, P3, R2, R239, RZ ;  /* 0x000000ef02ede210 */ /* 0x000fe20007f7e0ff */
[----:B------:R-:W2:Y:S03]  /*6990*/  LDL R13, [R1+0x8] ;  /* 0x00000800010d7983 */ /* 0x000ea60000100800 */
[----:B------:R-:W-:Y:S01]  /*69a0*/  @!P6 LEA.HI.X.SX32 R239, R239, R5, 0x1, P3 ;  /* 0x00000005efefe211 */ /* 0x000fe200018f0eff */
[----:B------:R-:W2:Y:S01]  /*69b0*/  LDL R12, [R1+0xc] ;  /* 0x00000c00010c7983 */ /* 0x000ea20000100800 */
[----:B0-----:R-:W-:-:S04]  /*69c0*/  @!P6 LEA R14, P3, R237, R14, 0x2 ;  /* 0x0000000eed0ee211 */ /* 0x001fc800078610ff */
[----:B------:R-:W-:Y:S02]  /*69d0*/  @!P6 LEA.HI.X R15, R237, R15, R239, 0x2, P3 ;  /* 0x0000000fed0fe211 */ /* 0x000fe400018f14ef */
[----:B------:R-:W-:Y:S01]  /*69e0*/  @!P5 IADD3 R237, P3, R2, R238, RZ ;  /* 0x000000ee02edd210 */ /* 0x000fe20007f7e0ff */
[----:B------:R-:W2:Y:S03]  /*69f0*/  LDL R239, [R1+0x20] ;  /* 0x0000200001ef7983 */ /* 0x000ea60000100800 */
[----:B------:R-:W-:Y:S01]  /*6a00*/  @!P5 LEA.HI.X.SX32 R238, R238, R5, 0x1, P3 ;  /* 0x00000005eeeed211 */ /* 0x000fe200018f0eff */
[----:B------:R-:W2:Y:S01]  /*6a10*/  @!P6 LDG.E.64 R232, desc[UR36][R14.64] ;  /* 0x000000240ee8e981 */ /* 0x000ea2000c1e1b00 */
[----:B-1----:R-:W-:-:S04]  /*6a20*/  @!P5 LEA R10, P3, R237, R10, 0x2 ;  /* 0x0000000aed0ad211 */ /* 0x002fc800078610ff */
[----:B------:R-:W-:Y:S02]  /*6a30*/  @!P5 LEA.HI.X R11, R237, R11, R238, 0x2, P3 ;  /* 0x0000000bed0bd211 */ /* 0x000fe400018f14ee */
[----:B------:R-:W2:Y:S04]  /*6a40*/  LDL R238, [R1+0x24] ;  /* 0x0000240001ee7983 */ /* 0x000ea80000100800 */
[----:B------:R0:W2:Y:S01]  /*6a50*/  @!P5 LDG.E.64 R230, desc[UR36][R10.64] ;  /* 0x000000240ae6d981 */ /* 0x0000a2000c1e1b00 */
[----:B----4-:R-:W-:-:S03]  /*6a60*/  ISETP.NE.AND P1, PT, R236, RZ, P1 ;  /* 0x000000ffec00720c */ /* 0x010fc60000f25270 */
[----:B------:R-:W4:Y:S04]  /*6a70*/  LDL R237, [R1+0x18] ;  /* 0x0000180001ed7983 */ /* 0x000f280000100800 */
[----:B------:R-:W4:Y:S01]  /*6a80*/  LDL R236, [R1+0x1c] ;  /* 0x00001c0001ec7983 */ /* 0x000f220000100800 */
[----:B0-----:R-:W-:Y:S01]  /*6a90*/  FMUL.FTZ R11, R223, R130 ;  /* 0x00000082df0b7220 */ /* 0x001fe20000410000 */
[----:B------:R-:W-:Y:S02]  /*6aa0*/  FMUL.FTZ R10, R222, R131 ;  /* 0x00000083de0a7220 */ /* 0x000fe40000410000 */
[----:B------:R-:W3:Y:S01]  /*6ab0*/  LDL R223, [R1+0x50] ;  /* 0x0000500001df7983 */ /* 0x000ee20000100800 */
[----:B------:R-:W-:-:S03]  /*6ac0*/  FFMA.FTZ R11, R221, R228, R11 ;  /* 0x000000e4dd0b7223 */ /* 0x000fc6000001000b */
[----:B------:R-:W2:Y:S04]  /*6ad0*/  LDL R221, [R1+0x58] ;  /* 0x0000580001dd7983 */ /* 0x000ea80000100800 */
[----:B------:R-:W4:Y:S01]  /*6ae0*/  LDL R222, [R1+0x5c] ;  /* 0x00005c0001de7983 */ /* 0x000f220000100800 */
[----:B------:R-:W-:-:S03]  /*6af0*/  FFMA.FTZ R10, R0, R229, R10 ;  /* 0x000000e5000a7223 */ /* 0x000fc6000001000a */
[----:B------:R-:W3:Y:S04]  /*6b00*/  LDL R0, [R1+0x38] ;  /* 0x0000380001007983 */ /* 0x000ee80000100800 */
[----:B------:R-:W3:Y:S04]  /*6b10*/  LDL R15, [R1+0x10] ;  /* 0x00001000010f7983 */ /* 0x000ee80000100800 */
[----:B------:R-:W3:Y:S01]  /*6b20*/  LDL R14, [R1+0x14] ;  /* 0x00001400010e7983 */ /* 0x000ee20000100800 */
[----:B--2---:R-:W-:-:S03]  /*6b30*/  FFMA.FTZ R11, R221, R128, R11 ;  /* 0x00000080dd0b7223 */ /* 0x004fc6000001000b */
[----:B------:R-:W2:Y:S01]  /*6b40*/  LDL.LU R221, [R1+0x94] ;  /* 0x0000940001dd7983 */ /* 0x000ea20000300800 */
[----:B----4-:R-:W-:Y:S01]  /*6b50*/  FFMA.FTZ R10, R222, R129, R10 ;  /* 0x00000081de0a7223 */ /* 0x010fe2000001000a */
[----:B---3--:R-:W-:Y:S02]  /*6b60*/  FFMA.FTZ R11, R223, R126, R11 ;  /* 0x0000007edf0b7223 */ /* 0x008fe4000001000b */
[----:B------:R-:W3:Y:S01]  /*6b70*/  LDL.LU R222, [R1+0x90] ;  /* 0x0000900001de7983 */ /* 0x000ee20000300800 */
        /* <DEDUP_REMOVED lines=9> */
[----:B------:R-:W-:Y:S01]  /*6c10*/  FFMA.FTZ R10, R251, R123, R10 ;  /* 0x0000007bfb0a7223 */ /* 0x000fe2000001000a */
[----:B------:R-:W-:Y:S02]  /*6c20*/  FFMA.FTZ R11, R0, R120, R11 ;  /* 0x00000078000b7223 */ /* 0x000fe4000001000b */
[----:B------:R0:W5:Y:S04]  /*6c30*/  LDL.LU R251, [R1+0x78] ;  /* 0x0000780001fb7983 */ /* 0x0001680000300800 */
[----:B------:R0:W5:Y:S01]  /*6c40*/  LDL.LU R0, [R1+0x74] ;  /* 0x0000740001007983 */ /* 0x0001620000300800 */
[----:B------:R-:W-:Y:S01]  /*6c50*/  FFMA.FTZ R10, R250, R121, R10 ;  /* 0x00000079fa0a7223 */ /* 0x000fe2000001000a */
[----:B------:R-:W-:-:S03]  /*6c60*/  FFMA.FTZ R11, R243, R118, R11 ;  /* 0x00000076f30b7223 */ /* 0x000fc6000001000b */
        /* <DEDUP_REMOVED lines=97> */
[----:B------:R-:W-:Y:S01]  /*7280*/  FFMA.FTZ R11, R212, R20, R11 ;  /* 0x00000014d40b7223 */ /* 0x000fe2000001000b */
[----:B------:R-:W1:Y:S02]  /*7290*/  S2R R236, SR_TID.X ;  /* 0x0000000000ec7919 */ /* 0x000e640000002100 */
        /* <DEDUP_REMOVED lines=8> */
[----:B------:R-:W-:Y:S01]  /*7320*/  UMOV UR4, 0xffffffff ;  /* 0xffffffff00047882 */ /* 0x000fe20000000000 */
[----:B-1----:R-:W-:Y:S01]  /*7330*/  LOP3.LUT R236, R236, 0x1, RZ, 0xc0, !PT ;  /* 0x00000001ecec7812 */ /* 0x002fe200078ec0ff */
[----:B--2---:R-:W-:Y:S01]  /*7340*/  FFMA.FTZ R10, R221, R7, R10 ;  /* 0x00000007dd0a7223 */ /* 0x004fe2000001000a */
[----:B---3--:R-:W-:-:S03]  /*7350*/  FFMA.FTZ R11, R222, R234, R11 ;  /* 0x000000eade0b7223 */ /* 0x008fc6000001000b */
[----:B----4-:R-:W-:Y:S01]  /*7360*/  FFMA.FTZ R10, R223, R235, R10 ;  /* 0x000000ebdf0a7223 */ /* 0x010fe2000001000a */
[----:B------:R-:W-:-:S03]  /*7370*/  FFMA.FTZ R11, R224, R232, R11 ;  /* 0x000000e8e00b7223 */ /* 0x000fc6000001000b */
[----:B------:R-:W-:Y:S01]  /*7380*/  FFMA.FTZ R10, R225, R233, R10 ;  /* 0x000000e9e10a7223 */ /* 0x000fe2000001000a */
[----:B------:R-:W-:-:S03]  /*7390*/  FFMA.FTZ R11, R226, R230, R11 ;  /* 0x000000e6e20b7223 */ /* 0x000fc6000001000b */
[----:B------:R-:W-:-:S04]  /*73a0*/  FFMA.FTZ R10, R227, R231, R10 ;  /* 0x000000e7e30a7223 */ /* 0x000fc8000001000a */
[----:B------:R-:W-:Y:S01]  /*73b0*/  FADD.FTZ R10, R11, R10 ;  /* 0x0000000a0b0a7221 */ /* 0x000fe20000010000 */
[----:B0-----:R-:W-:Y:S06]  /*73c0*/  BRA.DIV UR4, `(.L_x_3772) ;  /* 0x0000002e04dc7947 */ /* 0x001fec000b800000 */
[----:B------:R0:W1:Y:S02]  /*73d0*/  SHFL.BFLY PT, R14, R10, 0x1, 0x1f ;  /* 0x0c201f000a0e7f89 */ /* 0x00006400000e0000 */
.L_x_3815:
[----:B------:R-:W-:Y:S01]  /*73e0*/  ISETP.EQ.U32.OR P0, PT, R236, 0x1, P0 ;  /* 0x00000001ec00780c */ /* 0x000fe20000702470 */
[----:B-1----:R-:W-:Y:S01]  /*73f0*/  FADD.FTZ R12, R10, R14 ;  /* 0x0000000e0a0c7221 */ /* 0x002fe20000010000 */
[----:B------:R-:W-:Y:S03]  /*7400*/  BSSY B1, `(.L_x_3773) ;  /* 0x0000026000017945 */ /* 0x000fe60003800000 */
[----:B------:R-:W-:-:S08]  /*7410*/  FMUL.FTZ R12, R12, UR20 ;  /* 0x000000140c0c7c20 */ /* 0x000fd00008410000 */
[----:B------:R-:W-:Y:S05]  /*7420*/  @P0 BRA `(.L_x_3774) ;  /* 0x00000000008c0947 */ /* 0x000fea0003800000 */
[----:B------:R-:W-:Y:S01]  /*7430*/  UISETP.NE.U32.AND UP0, UPT, UR16, URZ, UPT ;  /* 0x0000003f1000728c */ /* 0x000fe2000bf05070 */
[----:B------:R-:W-:Y:S01]  /*7440*/  HFMA2.MMA R11, -RZ, RZ, 0, 2.384185791015625e-07 ;  /* 0x00000004ff0b7435 */ /* 0x000fe200000001ff */
[----:B------:R-:W1:Y:S01]  /*7450*/  LDC R13, c[0x0][0x2c0] ;  /* 0x0000b000ff0d7b82 */ /* 0x000e620000000800 */
[----:B------:R-:W-:Y:S01]  /*7460*/  ULDC UR22, c[0x0][0x298] ;  /* 0x0000a60000167ab9 */ /* 0x000fe20000000800 */
[----:B------:R-:W-:-:S06]  /*7470*/  UISETP.NE.AND.EX UP0, UPT, UR17, URZ, UPT, UP0 ;  /* 0x0000003f1100728c */ /* 0x000fcc000bf05300 */
[----:B------:R-:W-:-:S05]  /*7480*/  PLOP3.LUT P0, PT, PT, PT, UP0, 0x80, 0x0 ;  /* 0x000000000000781c */ /* 0x000fca0003f0f008 */
[----:B------:R-:W-:Y:S02]  /*7490*/  @UP0 ULDC UR8, c[0x0][0x2d0] ;  /* 0x0000b40000080ab9 */ /* 0x000fe40000000800 */
[----:B------:R-:W-:-:S06]  /*74a0*/  @UP0 UIMAD UR4, UR46, UR8, UR40 ;  /* 0x000000082e0402a4 */ /* 0x000fcc000f8e0228 */
[----:B0-----:R-:W-:-:S04]  /*74b0*/  IMAD.U32 R10, RZ, RZ, UR4 ;  /* 0x00000004ff0a7e24 */ /* 0x001fc8000f8e00ff */
[----:B------:R-:W-:Y:S01]  /*74c0*/  @P0 IMAD R10, R10, UR8, R3 ;  /* 0x000000080a0a0c24 */ /* 0x000fe2000f8e0203 */
[----:B------:R-:W-:-:S03]  /*74d0*/  @UP0 ULDC.64 UR8, c[0x0][0x2c8] ;  /* 0x0000b20000080ab9 */ /* 0x000fc60000000a00 */
[----:B------:R-:W-:-:S06]  /*74e0*/  @P0 IMAD.WIDE R10, R10, R11, UR8 ;  /* 0x000000080a0a0e25 */ /* 0x000fcc000f8e020b */
[----:B------:R0:W2:Y:S01]  /*74f0*/  @P0 LDG.E R10, desc[UR36][R10.64] ;  /* 0x000000240a0a0981 */ /* 0x0000a2000c1e1900 */
[----:B------:R-:W-:Y:S01]  /*7500*/  UISETP.NE.U32.AND UP0, UPT, UR18, URZ, UPT ;  /* 0x0000003f1200728c */ /* 0x000fe2000bf05070 */
[----:B-1----:R-:W-:-:S03]  /*7510*/  VIADD R13, R13, UR22 ;  /* 0x000000160d0d7c36 */ /* 0x002fc60008000000 */
[----:B------:R-:W-:-:S06]  /*7520*/  UISETP.NE.AND.EX UP0, UPT, UR19, URZ, UPT, UP0 ;  /* 0x0000003f1300728c */ /* 0x000fcc000bf05300 */
[----:B------:R-:W-:-:S05]  /*7530*/  PLOP3.LUT P2, PT, PT, PT, UP0, 0x80, 0x0 ;  /* 0x000000000000781c */ /* 0x000fca0003f4f008 */
[----:B------:R-:W-:Y:S02]  /*7540*/  @UP0 ULDC.64 UR8, c[0x0][0x2d8] ;  /* 0x0000b60000080ab9 */ /* 0x000fe40000000a00 */
[----:B------:R-:W-:-:S06]  /*7550*/  @UP0 UIMAD.WIDE UR8, UR46, 0x4, UR8 ;  /* 0x000000042e0808a5 */ /* 0x000fcc000f8e0208 */
[----:B0-----:R-:W-:Y:S02]  /*7560*/  IMAD.U32 R11, RZ, RZ, UR9 ;  /* 0x00000009ff0b7e24 */ /* 0x001fe4000f8e00ff */
[----:B--2---:R-:W-:Y:S01]  /*7570*/  @P0 FADD.FTZ R12, R12, R10 ;  /* 0x0000000a0c0c0221 */ /* 0x004fe20000010000 */
[----:B------:R-:W-:-:S06]  /*7580*/  IMAD.U32 R10, RZ, RZ, UR8 ;  /* 0x00000008ff0a7e24 */ /* 0x000fcc000f8e00ff */
[----:B------:R0:W2:Y:S01]  /*7590*/  @P2 LDG.E R10, desc[UR36][R10.64] ;  /* 0x000000240a0a2981 */ /* 0x0000a2000c1e1900 */
[----:B------:R-:W-:Y:S01]  /*75a0*/  @P2 ISETP.GE.AND P0, PT, R3, R13, PT ;  /* 0x0000000d0300220c */ /* 0x000fe20003f06270 */
[----:B------:R-:W-:-:S04]  /*75b0*/  UIADD3 UR4, UR40, 0x1, -UR21 ;  /* 0x0000000128047890 */ /* 0x000fc8000fffe815 */
[----:B------:R-:W-:Y:S01]  /*75c0*/  UISETP.LT.AND UP0, UPT, URZ, UR4, UPT ;  /* 0x000000043f00728c */ /* 0x000fe2000bf01270 */
[----:B0-----:R-:W-:-:S03]  /*75d0*/  @P2 SEL R11, RZ, UR39, P0 ;  /* 0x00000027ff0b2c07 */ /* 0x001fc60008000000 */
[----:B------:R-:W-:Y:S01]  /*75e0*/  USEL UR4, URZ, UR4, !UP0 ;  /* 0x000000043f047287 */ /* 0x000fe2000c000000 */
[----:B------:R-:W-:-:S04]  /*75f0*/  @P2 IADD3 R11, R11, -UR40, R3 ;  /* 0x800000280b0b2c10 */ /* 0x000fc8000fffe003 */
[----:B------:R-:W-:-:S05]  /*7600*/  @P2 I2FP.F32.S32 R11, R11 ;  /* 0x0000000b000b2245 */ /* 0x000fca0000201400 */
[----:B--2---:R-:W-:Y:S01]  /*7610*/  @P2 FFMA.FTZ R12, R11, R10, R12 ;  /* 0x0000000a0b0c2223 */ /* 0x004fe2000001000c */
[----:B------:R-:W-:-:S04]  /*7620*/  VIADD R10, R3, -UR4 ;  /* 0x80000004030a7c36 */ /* 0x000fc80008000000 */
[----:B-----5:R-:W-:Y:S01]  /*7630*/  IMAD R10, R10, 0x4, R0 ;  /* 0x000000040a0a7824 */ /* 0x020fe200078e0200 */
[----:B------:R-:W-:-:S04]  /*7640*/  @!P1 FMNMX.FTZ R251, R251, R12, !PT ;  /* 0x0000000cfbfb9209 */ /* 0x000fc80007810000 */
[----:B------:R1:W-:Y:S03]  /*7650*/  STS [R10], R12 ;  /* 0x0000000c0a007388 */ /* 0x0003e60000000800 */
.L_x_3774:
[----:B------:R-:W-:Y:S05]  /*7660*/  BSYNC B1 ;  /* 0x0000000000017941 */ /* 0x000fea0003800000 */
.L_x_3773:
[----:B------:R-:W-:-:S05]  /*7670*/  VIADD R3, R3, 0x40 ;  /* 0x0000004003037836 */ /* 0x000fca0000000000 */
[----:B------:R-:W-:-:S13]  /*7680*/  ISETP.GE.AND P0, PT, R3, UR7, PT ;  /* 0x0000000703007c0c */ /* 0x000fda000bf06270 */
[----:B------:R-:W-:Y:S05]  /*7690*/  @!P0 BRA `(.L_x_3775) ;  /* 0xffffffb000088947 */ /* 0x000fea000383ffff */
.L_x_3771:
[----:B------:R-:W-:Y:S05]  /*76a0*/  BSYNC B0 ;  /* 0x0000000000007941 */ /* 0x000fea0003800000 */
.L_x_3770:
[----:B-1----:R-:W1:Y:S01]  /*76b0*/  S2R R16, SR_TID.X ;  /* 0x0000000000107919 */ /* 0x002e620000002100 */
[----:B------:R-:W-:Y:S02]  /*76c0*/  ULDC UR4, c[0x0][0x284] ;  /* 0x0000a10000047ab9 */ /* 0x000fe40000000800 */
[----:B------:R-:W-:-:S06]  /*76d0*/  UIADD3 UR4, UR40, 0x1, -UR4 ;  /* 0x0000000128047890 */ /* 0x000fcc000fffe804 */
[----:B------:R-:W-:Y:S01]  /*76e0*/  VIMNMX R17, RZ, UR4, !PT ;  /* 0x00000004ff117c48 */ /* 0x000fe2000ffe0100 */
[----:B------:R-:W-:-:S03]  /*76f0*/  UMOV UR4, 0xffffffff ;  /* 0xffffffff00047882 */ /* 0x000fc60000000000 */
[----:B------:R-:W-:Y:S05]  /*7700*/  BRA.DIV UR4, `(.L_x_3776) ;  /* 0x0000002e04347947 */ /* 0x000fea000b800000 */
[----:B0----5:R-:W0:Y:S02]  /*7710*/  SHFL.BFLY PT, R14, R251, 0x10, 0x1f ;  /* 0x0e001f00fb0e7f89 */ /* 0x021e2400000e0000 */
[----:B0-----:R-:W-:-:S05]  /*7720*/  FMNMX.FTZ R13, R14, R251, !PT ;  /* 0x000000fb0e0d7209 */ /* 0x001fca0007810000 */
[----:B------:R-:W0:Y:S02]  /*7730*/  SHFL.BFLY PT, R14, R13, 0x8, 0x1f ;  /* 0x0d001f000d0e7f89 */ /* 0x000e2400000e0000 */
[----:B0-----:R-:W-:-:S05]  /*7740*/  FMNMX.FTZ R2, R13, R14, !PT ;  /* 0x0000000e0d027209 */ /* 0x001fca0007810000 */
[----:B------:R-:W0:Y:S02]  /*7750*/  SHFL.BFLY PT, R14, R2, 0x4, 0x1f ;  /* 0x0c801f00020e7f89 */ /* 0x000e2400000e0000 */
[----:B0-----:R-:W-:-:S05]  /*7760*/  FMNMX.FTZ R3, R2, R14, !PT ;  /* 0x0000000e02037209 */ /* 0x001fca0007810000 */
[----:B------:R0:W3:Y:S02]  /*7770*/  SHFL.BFLY PT, R14, R3, 0x2, 0x1f ;  /* 0x0c401f00030e7f89 */ /* 0x0000e400000e0000 */
.L_x_3821:
[----:B-1----:R-:W-:Y:S01]  /*7780*/  SHF.R.S32.HI R5, RZ, 0x1f, R16 ;  /* 0x0000001fff057819 */ /* 0x002fe20000011410 */
[----:B------:R-:W-:Y:S05]  /*7790*/  WARPSYNC.ALL ;  /* 0x0000000000007948 */ /* 0x000fea0003800000 */
[----:B------:R-:W-:Y:S02]  /*77a0*/  LEA.HI R2, R5, R16, RZ, 0x5 ;  /* 0x0000001005027211 */ /* 0x000fe400078f28ff */
[----:B0--3--:R-:W-:Y:S02]  /*77b0*/  FMNMX.FTZ R3, R3, R14, !PT ;  /* 0x0000000e03037209 */ /* 0x009fe40007810000 */
        /* <DEDUP_REMOVED lines=11> */
[----:B------:R-:W-:Y:S02]  /*7870*/  IMAD.IADD R6, R17, 0x1, R16 ;  /* 0x0000000111067824 */ /* 0x000fe400078e0210 */
[----:B------:R-:W-:Y:S02]  /*7880*/  IMAD.MOV.U32 R8, RZ, RZ, RZ ;  /* 0x000000ffff087224 */ /* 0x000fe400078e00ff */
[----:B------:R-:W-:Y:S01]  /*7890*/  ULDC UR7, c[0x0][0x284] ;  /* 0x0000a10000077ab9 */ /* 0x000fe20000000800 */
[----:B------:R-:W-:Y:S01]  /*78a0*/  ISETP.GT.AND P1, PT, R6, UR40, PT ;  /* 0x0000002806007c0c */ /* 0x000fe2000bf24270 */
[----:B------:R-:W-:Y:S01]  /*78b0*/  ULDC.64 UR8, c[0x0][0x2b0] ;  /* 0x0000ac0000087ab9 */ /* 0x000fe20000000a00 */
[----:B------:R-:W-:Y:S05]  /*78c0*/  BSSY B0, `(.L_x_3777) ;  /* 0x000002b000007945 */ /* 0x000fea0003800000 */
[----:B0-----:R-:W0:Y:S01]  /*78d0*/  @!P0 S2R R3, SR_CgaCtaId ;  /* 0x0000000000038919 */ /* 0x001e220000008800 */
[----:B------:R-:W-:-:S04]  /*78e0*/  @!P0 MOV R2, 0x400 ;  /* 0x0000040000028802 */ /* 0x000fc80000000f00 */
        /* <DEDUP_REMOVED lines=10> */
[----:B------:R-:W-:Y:S01]  /*7990*/  ULDC.64 UR4, c[0x0][0x2b0] ;  /* 0x0000ac0000047ab9 */ /* 0x000fe20000000a00 */
[----:B------:R-:W-:Y:S01]  /*79a0*/  IMAD.MOV.U32 R8, RZ, RZ, RZ ;  /* 0x000000ffff087224 */ /* 0x000fe200078e00ff */
[----:B------:R-:W-:Y:S02]  /*79b0*/  ISETP.NE.U32.AND P0, PT, RZ, UR4, PT ;  /* 0x00000004ff007c0c */ /* 0x000fe4000bf05070 */
[----:B0-----:R-:W-:Y:S02]  /*79c0*/  MOV R4, R6 ;  /* 0x0000000600047202 */ /* 0x001fe40000000f00 */
[----:B------:R-:W-:-:S13]  /*79d0*/  ISETP.NE.AND.EX P0, PT, RZ, UR5, PT, P0 ;  /* 0x00000005ff007c0c */ /* 0x000fda000bf05300 */
.L_x_3782:
[----:B------:R-:W-:Y:S01]  /*79e0*/  IMAD.IADD R3, R4, 0x1, -R17 ;  /* 0x0000000104037824 */ /* 0x000fe200078e0a11 */
[----:B------:R-:W-:Y:S03]  /*79f0*/  BSSY B1, `(.L_x_3779) ;  /* 0x0000012000017945 */ /* 0x000fe60003800000 */
[----:B------:R-:W-:Y:S01]  /*7a00*/  IMAD R10, R3, 0x4, R0 ;  /* 0x00000004030a7824 */ /* 0x000fe200078e0200 */
[----:B0-----:R-:W-:Y:S06]  /*7a10*/  @!P0 BRA `(.L_x_3780) ;  /* 0x00000000002c8947 */ /* 0x001fec0003800000 */
[----:B------:R-:W-:Y:S01]  /*7a20*/  UIMAD UR4, UR45, UR7, URZ ;  /* 0x000000072d0472a4 */ /* 0x000fe2000f8e023f */
[----:B------:R-:W-:-:S03]  /*7a30*/  SHF.R.S32.HI R3, RZ, 0x1f, R4 ;  /* 0x0000001fff037819 */ /* 0x000fc60000011404 */
[----:B------:R-:W-:Y:S02]  /*7a40*/  USHF.R.S32.HI UR5, URZ, 0x1f, UR4 ;  /* 0x0000001f3f057899 */ /* 0x000fe40008011404 */
[----:B------:R-:W-:-:S04]  /*7a50*/  IMAD.U32 R7, RZ, RZ, UR4 ;  /* 0x00000004ff077e24 */ /* 0x000fc8000f8e00ff */
[----:B------:R-:W-:Y:S01]  /*7a60*/  IMAD.U32 R12, RZ, RZ, UR5 ;  /* 0x00000005ff0c7e24 */ /* 0x000fe2000f8e00ff */
[----:B------:R-:W-:-:S04]  /*7a70*/  IADD3 R2, P2, P3, R4, UR8, R7 ;  /* 0x0000000804027c10 */ /* 0x000fc8000fb5e007 */
[----:B------:R-:W-:-:S05]  /*7a80*/  IADD3.X R3, R3, UR9, R12, P2, P3 ;  /* 0x0000000903037c10 */ /* 0x000fca00097e640c */
[----:B------:R-:W3:Y:S02]  /*7a90*/  LDG.E.U8 R2, desc[UR36][R2.64] ;  /* 0x0000002402027981 */ /* 0x000ee4000c1e1100 */
[----:B---3--:R-:W-:-:S13]  /*7aa0*/  ISETP.NE.AND P2, PT, R2, RZ, PT ;  /* 0x000000ff0200720c */ /* 0x008fda0003f45270 */
[----:B------:R-:W-:Y:S01]  /*7ab0*/  @P2 IMAD.MOV.U32 R7, RZ, RZ, RZ ;  /* 0x000000ffff072224 */ /* 0x000fe200078e00ff */
[----:B------:R-:W-:Y:S06]  /*7ac0*/  @P2 BRA `(.L_x_3781) ;  /* 0x0000000000102947 */ /* 0x000fec0003800000 */
.L_x_3780:
[----:B------:R-:W1:Y:S02]  /*7ad0*/  LDS R2, [R10] ;  /* 0x000000000a027984 */ /* 0x000e640000000800 */
[----:B-1----:R-:W-:-:S04]  /*7ae0*/  FADD.FTZ R2, -R9, R2 ;  /* 0x0000000209027221 */ /* 0x002fc80000010100 */
[----:B------:R-:W-:-:S04]  /*7af0*/  FMUL.FTZ R2, R2, 1.4426950216293334961 ;  /* 0x3fb8aa3b02027820 */ /* 0x000fc80000410000 */
[----:B------:R0:W3:Y:S03]  /*7b00*/  MUFU.EX2 R7, R2 ;  /* 0x0000000200077308 */ /* 0x0000e60000000800 */
.L_x_3781:
[----:B------:R-:W-:Y:S05]  /*7b10*/  BSYNC B1 ;  /* 0x0000000000017941 */ /* 0x000fea0003800000 */
.L_x_3779:
[----:B---3--:R3:W-:Y:S01]  /*7b20*/  STS [R10], R7 ;  /* 0x000000070a007388 */ /* 0x0087e20000000800 */
[----:B------:R-:W-:Y:S02]  /*7b30*/  VIADD R4, R4, 0x80 ;  /* 0x0000008004047836 */ /* 0x000fe40000000000 */
[----:B------:R-:W-:-:S03]  /*7b40*/  FADD.FTZ R8, R7, R8 ;  /* 0x0000000807087221 */ /* 0x000fc60000010000 */
[----:B------:R-:W-:-:S13]  /*7b50*/  ISETP.GT.AND P2, PT, R4, UR40, PT ;  /* 0x0000002804007c0c */ /* 0x000fda000bf44270 */
[----:B---3--:R-:W-:Y:S05]  /*7b60*/  @!P2 BRA `(.L_x_3782) ;  /* 0xfffffffc009ca947 */ /* 0x008fea000383ffff */
.L_x_3778:
[----:B------:R-:W-:Y:S05]  /*7b70*/  BSYNC B0 ;  /* 0x0000000000007941 */ /* 0x000fea0003800000 */
.L_x_3777:
[----:B------:R-:W3:Y:S01]  /*7b80*/  SHFL.BFLY PT, R3, R8, 0x10, 0x1f ;  /* 0x0e001f0008037f89 */ /* 0x000ee200000e0000 */
[C---:B------:R-:W-:Y:S01]  /*7b90*/  LOP3.LUT P0, RZ, R16.reuse, 0x1f, RZ, 0xc0, !PT ;  /* 0x0000001f10ff7812 */ /* 0x040fe2000780c0ff */
[----:B------:R-:W-:Y:S01]  /*7ba0*/  ULDC.U8 UR4, c[0x0][0x31c] ;  /* 0x0000c70000047ab9 */ /* 0x000fe20000000000 */
[----:B-1----:R-:W-:Y:S01]  /*7bb0*/  LOP3.LUT R9, R16, 0x1f, RZ, 0xc0, !PT ;  /* 0x0000001f10097812 */ /* 0x002fe200078ec0ff */
[----:B------:R-:W-:Y:S01]  /*7bc0*/  ULDC UR7, c[0x0][0x288] ;  /* 0x0000a20000077ab9 */ /* 0x000fe20000000800 */
[----:B------:R-:W-:Y:S01]  /*7bd0*/  UMOV UR5, URZ ;  /* 0x0000003f00057c82 */ /* 0x000fe20008000000 */
[----:B------:R-:W-:Y:S01]  /*7be0*/  UIMAD UR7, UR45, UR7, UR46 ;  /* 0x000000072d0772a4 */ /* 0x000fe2000f8e022e */
[----:B------:R-:W-:-:S07]  /*7bf0*/  ISETP.GT.U32.AND P2, PT, R9, 0x3, PT ;  /* 0x000000030900780c */ /* 0x000fce0003f44070 */
[----:B------:R-:W1:Y:S06]  /*7c00*/  @!P0 S2R R9, SR_CgaCtaId ;  /* 0x0000000000098919 */ /* 0x000e6c0000008800 */
[----:B------:R-:W4:Y:S01]  /*7c10*/  @!P2 S2R R11, SR_CgaCtaId ;  /* 0x00000000000ba919 */ /* 0x000f220000008800 */
[----:B------:R-:W-:Y:S01]  /*7c20*/  @!P2 MOV R10, 0x400 ;  /* 0x00000400000aa802 */ /* 0x000fe20000000f00 */
[----:B---3--:R-:W-:Y:S01]  /*7c30*/  FADD.FTZ R3, R3, R8 ;  /* 0x0000000803037221 */ /* 0x008fe20000010000 */
[----:B------:R-:W-:-:S04]  /*7c40*/  @!P0 MOV R8, 0x400 ;  /* 0x0000040000088802 */ /* 0x000fc80000000f00 */
[----:B0-----:R-:W0:Y:S01]  /*7c50*/  SHFL.BFLY PT, R2, R3, 0x8, 0x1f ;  /* 0x0d001f0003027f89 */ /* 0x001e2200000e0000 */
[----:B-1----:R-:W-:Y:S02]  /*7c60*/  @!P0 LEA R8, R9, R8, 0x18 ;  /* 0x0000000809088211 */ /* 0x002fe400078ec0ff */
[----:B------:R-:W-:Y:S02]  /*7c70*/  @!P2 SHF.L.U32 R9, R16, 0x2, RZ ;  /* 0x000000021009a819 */ /* 0x000fe400000006ff */
[----:B----4-:R-:W-:Y:S01]  /*7c80*/  @!P2 LEA R11, R11, R10, 0x18 ;  /* 0x0000000a0b0ba211 */ /* 0x010fe200078ec0ff */
[----:B0-----:R-:W-:-:S05]  /*7c90*/  FADD.FTZ R2, R3, R2 ;  /* 0x0000000203027221 */ /* 0x001fca0000010000 */
[----:B------:R-:W0:Y:S02]  /*7ca0*/  SHFL.BFLY PT, R7, R2, 0x4, 0x1f ;  /* 0x0c801f0002077f89 */ /* 0x000e2400000e0000 */
[----:B0-----:R-:W-:Y:S01]  /*7cb0*/  FADD.FTZ R7, R2, R7 ;  /* 0x0000000702077221 */ /* 0x001fe20000010000 */
[----:B------:R-:W-:-:S04]  /*7cc0*/  @!P0 SHF.R.U32.HI R2, RZ, 0x3, R16 ;  /* 0x00000003ff028819 */ /* 0x000fc80000011610 */
[----:B------:R-:W0:Y:S02]  /*7cd0*/  SHFL.BFLY PT, R4, R7, 0x2, 0x1f ;  /* 0x0c401f0007047f89 */ /* 0x000e2400000e0000 */
[----:B0-----:R-:W-:Y:S01]  /*7ce0*/  FADD.FTZ R4, R7, R4 ;  /* 0x0000000407047221 */ /* 0x001fe20000010000 */
[----:B------:R-:W-:Y:S02]  /*7cf0*/  @!P0 LOP3.LUT R7, R2, 0x1ffffffc, RZ, 0xc0, !PT ;  /* 0x1ffffffc02078812 */ /* 0x000fe400078ec0ff */
[----:B------:R-:W-:Y:S02]  /*7d00*/  @!P2 LOP3.LUT R2, R9, 0x7c, RZ, 0xc0, !PT ;  /* 0x0000007c0902a812 */ /* 0x000fe400078ec0ff */
[----:B------:R-:W0:Y:S01]  /*7d10*/  SHFL.BFLY PT, R3, R4, 0x1, 0x1f ;  /* 0x0c201f0004037f89 */ /* 0x000e2200000e0000 */
[----:B------:R-:W-:Y:S02]  /*7d20*/  @!P0 IMAD.IADD R8, R7, 0x1, R8 ;  /* 0x0000000107088824 */ /* 0x000fe400078e0208 */
[----:B------:R-:W-:-:S02]  /*7d30*/  @!P2 IMAD.IADD R2, R11, 0x1, R2 ;  /* 0x000000010b02a824 */ /* 0x000fc400078e0202 */
        /* <DEDUP_REMOVED lines=18> */
.L_x_3783:
[----:B------:R-:W-:Y:S01]  /*7e60*/  ULDC.64 UR8, c[0x0][0x310] ;  /* 0x0000c40000087ab9 */ /* 0x000fe20000000a00 */
[----:B------:R-:W-:Y:S04]  /*7e70*/  BSSY B0, `(.L_x_3784) ;  /* 0x0000012000007945 */ /* 0x000fe80003800000 */
[----:B------:R-:W-:Y:S05]  /*7e80*/  @P1 BRA `(.L_x_3785) ;  /* 0x0000000000401947 */ /* 0x000fea0003800000 */
[----:B0-----:R-:W-:-:S04]  /*7e90*/  FADD.FTZ R2, R7, 9.9999999747524270788e-07 ;  /* 0x358637bd07027421 */ /* 0x001fc80000010000 */
[----:B------:R0:W1:Y:S03]  /*7ea0*/  MUFU.RCP R7, R2 ;  /* 0x0000000200077308 */ /* 0x0000660000001000 */
.L_x_3787:
[----:B01----:R-:W-:-:S04]  /*7eb0*/  IMAD.IADD R3, R6, 0x1, -R17 ;  /* 0x0000000106037824 */ /* 0x003fc800078e0a11 */
[----:B------:R-:W-:-:S05]  /*7ec0*/  IMAD R3, R3, 0x4, R0 ;  /* 0x0000000403037824 */ /* 0x000fca00078e0200 */
[----:B0-----:R-:W1:Y:S02]  /*7ed0*/  LDS R2, [R3] ;  /* 0x0000000003027984 */ /* 0x001e640000000800 */
[----:B-1----:R-:W-:-:S05]  /*7ee0*/  FMUL.FTZ R8, R2, R7 ;  /* 0x0000000702087220 */ /* 0x002fca0000410000 */
[----:B------:R0:W-:Y:S01]  /*7ef0*/  STS [R3], R8 ;  /* 0x0000000803007388 */ /* 0x0001e20000000800 */
[----:B------:R-:W-:Y:S05]  /*7f00*/  @!P0 BRA `(.L_x_3786) ;  /* 0x0000000000148947 */ /* 0x000fea0003800000 */
[----:B0-----:R-:W-:-:S04]  /*7f10*/  IADD3 R3, P1, R6, UR4, RZ ;  /* 0x0000000406037c10 */ /* 0x001fc8000ff3e0ff */
[----:B------:R-:W-:Y:S02]  /*7f20*/  LEA.HI.X.SX32 R4, R6, UR5, 0x1, P1 ;  /* 0x0000000506047c11 */ /* 0x000fe400088f0eff */
[----:B------:R-:W-:-:S04]  /*7f30*/  LEA R2, P1, R3, UR8, 0x2 ;  /* 0x0000000803027c11 */ /* 0x000fc8000f8210ff */
[----:B------:R-:W-:-:S05]  /*7f40*/  LEA.HI.X R3, R3, UR9, R4, 0x2, P1 ;  /* 0x0000000903037c11 */ /* 0x000fca00088f1404 */
[----:B------:R1:W-:Y:S04]  /*7f50*/  STG.E desc[UR36][R2.64], R8 ;  /* 0x0000000802007986 */ /* 0x0003e8000c101924 */
.L_x_3786:
[----:B------:R-:W-:-:S05]  /*7f60*/  VIADD R6, R6, 0x80 ;  /* 0x0000008006067836 */ /* 0x000fca0000000000 */
[----:B------:R-:W-:-:S13]  /*7f70*/  ISETP.GT.AND P1, PT, R6, UR40, PT ;  /* 0x0000002806007c0c */ /* 0x000fda000bf24270 */
[----:B------:R-:W-:Y:S05]  /*7f80*/  @!P1 BRA `(.L_x_3787) ;  /* 0xfffffffc00c89947 */ /* 0x000fea000383ffff */
.L_x_3785:
[----:B------:R-:W-:Y:S05]  /*7f90*/  BSYNC B0 ;  /* 0x0000000000007941 */ /* 0x000fea0003800000 */
.L_x_3784:
[----:B01----:R-:W-:Y:S01]  /*7fa0*/  LEA.HI R3, R5, R16, RZ, 0x6 ;  /* 0x0000001005037211 */ /* 0x003fe200078f30ff */
[----:B------:R-:W-:Y:S01]  /*7fb0*/  ULEA.HI UR4, UR40, UR40, URZ, 0x1 ;  /* 0x0000002828047291 */ /* 0x000fe2000f8f083f */
[----:B------:R-:W-:Y:S01]  /*7fc0*/  MOV R7, UR46 ;  /* 0x0000002e00077c02 */ /* 0x000fe20008000f00 */
[----:B------:R-:W-:Y:S01]  /*7fd0*/  ULDC.64 UR8, c[0x0][0x240] ;  /* 0x0000900000087ab9 */ /* 0x000fe20000000a00 */
[----:B------:R-:W-:Y:S01]  /*7fe0*/  LOP3.LUT R5, R3, 0xffffffc0, RZ, 0xc0, !PT ;  /* 0xffffffc003057812 */ /* 0x000fe200078ec0ff */
[----:B------:R-:W-:Y:S01]  /*7ff0*/  ULOP3.LUT UR4, UR4, 0xfffffffe, URZ, 0xc0, !UPT ;  /* 0xfffffffe04047892 */ /* 0x000fe2000f8ec03f */
[----:B------:R-:W-:Y:S01]  /*8000*/  SHF.R.S32.HI R3, RZ, 0x6, R3 ;  /* 0x00000006ff037819 */ /* 0x000fe20000011403 */
[----:B------:R-:W-:Y:S01]  /*8010*/  ULDC UR17, c[0x0][0x284] ;  /* 0x0000a10000117ab9 */ /* 0x000fe20000000800 */
[----:B------:R-:W-:Y:S01]  /*8020*/  ISETP.EQ.U32.AND P0, PT, RZ, UR8, PT ;  /* 0x00000008ff007c0c */ /* 0x000fe2000bf02070 */
[----:B------:R-:W-:Y:S01]  /*8030*/  IMAD.IADD R5, R16, 0x1, -R5 ;  /* 0x0000000110057824 */ /* 0x000fe200078e0a05 */
[----:B------:R-:W-:Y:S01]  /*8040*/  UIADD3 UR4, -UR4, UR40, URZ ;  /* 0x0000002804047290 */ /* 0x000fe2000fffe13f */
[----:B------:R-:W-:-:S02]  /*8050*/  ULDC UR18, c[0x0][0x288] ;  /* 0x0000a20000127ab9 */ /* 0x000fc40000000800 */
[C---:B------:R-:W-:Y:S01]  /*8060*/  IMAD.SHL.U32 R2, R5.reuse, 0x4, RZ ;  /* 0x0000000405027824 */ /* 0x040fe200078e00ff */
[----:B------:R-:W-:Y:S01]  /*8070*/  ISETP.GT.AND P2, PT, R5, 0x37, PT ;  /* 0x000000370500780c */ /* 0x000fe20003f44270 */
[----:B------:R-:W-:Y:S01]  /*8080*/  ULDC UR22, c[0x0][0x288] ;  /* 0x0000a20000167ab9 */ /* 0x000fe20000000800 */
[----:B------:R-:W-:Y:S01]  /*8090*/  ULDC.64 UR10, c[0x0][0x250] ;  /* 0x00009400000a7ab9 */ /* 0x000fe20000000a00 */
[----:B------:R-:W-:Y:S01]  /*80a0*/  ULDC.64 UR12, c[0x0][0x250] ;  /* 0x00009400000c7ab9 */ /* 0x000fe20000000a00 */
[----:B------:R-:W-:Y:S01]  /*80b0*/  ISETP.NE.OR P1, PT, R3, UR4, P2 ;  /* 0x0000000403007c0c */ /* 0x000fe20009725670 */
[----:B------:R-:W-:Y:S01]  /*80c0*/  ULDC.64 UR4, c[0x0][0x258] ;  /* 0x0000960000047ab9 */ /* 0x000fe20000000a00 */
[----:B------:R-:W-:Y:S02]  /*80d0*/  ULDC.64 UR14, c[0x0][0x250] ;  /* 0x00009400000e7ab9 */ /* 0x000fe40000000a00 */
[----:B------:R-:W-:Y:S01]  /*80e0*/  ISETP.EQ.OR.EX P0, PT, RZ, UR9, P1, P0 ;  /* 0x00000009ff007c0c */ /* 0x000fe20008f02700 */
[----:B------:R-:W-:-:S12]  /*80f0*/  ULDC.64 UR8, c[0x0][0x258] ;  /* 0x0000960000087ab9 */ /* 0x000fd80000000a00 */
[----:B------:R-:W0:Y:S01]  /*8100*/  @!P0 LDC.64 R8, c[0x0][0x240] ;  /* 0x00009000ff088b82 */ /* 0x000e220000000a00 */
[----:B------:R-:W-:Y:S01]  /*8110*/  @!P0 IMAD R5, R7, 0xe0, R2 ;  /* 0x000000e007058824 */ /* 0x000fe200078e0202 */
[----:B------:R-:W-:Y:S01]  /*8120*/  CS2R R6, SRZ ;  /* 0x0000000000067805 */ /* 0x000fe2000001ff00 */
        /* <DEDUP_REMOVED lines=9> */
[----:B--2---:R-:W-:Y:S01]  /*81c0*/  IMAD.U32 R27, RZ, RZ, UR17 ;  /* 0x00000011ff1b7e24 */ /* 0x004fe2000f8e00ff */
[----:B------:R-:W-:Y:S01]  /*81d0*/  BSSY B1, `(.L_x_3790) ;  /* 0x000007d000017945 */ /* 0x000fe20003800000 */
[----:B------:R-:W-:Y:S01]  /*81e0*/  IMAD.IADD R14, R17, 0x1, R3 ;  /* 0x00000001110e7824 */ /* 0x000fe200078e0203 */
[----:B------:R-:W-:Y:S01]  /*81f0*/  CS2R R10, SRZ ;  /* 0x00000000000a7805 */ /* 0x000fe2000001ff00 */
[C---:B------:R-:W-:Y:S01]  /*8200*/  IMAD R13, R27.reuse, UR6, R2 ;  /* 0x000000061b0d7c24 */ /* 0x040fe2000f8e0202 */
[----:B------:R-:W-:Y:S02]  /*8210*/  VIMNMX R43, R27, UR40, PT ;  /* 0x000000281b2b7c48 */ /* 0x000fe4000bfe0100 */
        /* <DEDUP_REMOVED lines=8> */
[----:B------:R-:W-:-:S03]  /*82a0*/  CS2R R10, SRZ ;  /* 0x00000000000a7805 */ /* 0x000fc6000001ff00 */
[----:B------:R-:W-:-:S05]  /*82b0*/  IMAD.IADD R9, R8, 0x1, -R9 ;  /* 0x0000000108097824 */ /* 0x000fca00078e0a09 */
[C---:B------:R-:W-:Y:S02]  /*82c0*/  LEA.HI R8, R9.reuse, 0x1, RZ, 0x1f ;  /* 0x0000000109087811 */ /* 0x040fe400078ff8ff */
[----:B------:R-:W-:Y:S02]  /*82d0*/  ISETP.GE.U32.AND P0, PT, R9, 0x6, PT ;  /* 0x000000060900780c */ /* 0x000fe40003f06070 */
[----:B------:R-:W-:Y:S02]  /*82e0*/  LOP3.LUT P3, R15, R8, 0x3, RZ, 0xc0, !PT ;  /* 0x00000003080f7812 */ /* 0x000fe4000786c0ff */
[----:B------:R-:W-:-:S11]  /*82f0*/  CS2R R8, SRZ ;  /* 0x0000000000087805 */ /* 0x000fd6000001ff00 */
[----:B------:R-:W-:Y:S05]  /*8300*/  @!P3 BRA `(.L_x_3793) ;  /* 0x000000000070b947 */ /* 0x000fea0003800000 */
[----:B------:R-:W-:Y:S01]  /*8310*/  HFMA2.MMA R8, -RZ, RZ, 0, 0 ;  /* 0x00000000ff087435 */ /* 0x000fe200000001ff */
[----:B------:R-:W-:Y:S02]  /*8320*/  IMAD R27, R27, UR45, RZ ;  /* 0x0000002d1b1b7c24 */ /* 0x000fe4000f8e02ff */
[----:B------:R-:W-:-:S08]  /*8330*/  IMAD.MOV.U32 R28, RZ, RZ, R14 ;  /* 0x000000ffff1c7224 */ /* 0x000fd000078e000e */
.L_x_3794:
[----:B------:R-:W-:Y:S02]  /*8340*/  SHF.R.S32.HI R18, RZ, 0x1f, R28 ;  /* 0x0000001fff127819 */ /* 0x000fe4000001141c */
[----:B------:R-:W-:-:S04]  /*8350*/  IADD3 R19, P3, R27, R28, RZ ;  /* 0x0000001c1b137210 */ /* 0x000fc80007f7e0ff */
[----:B------:R-:W-:Y:S02]  /*8360*/  LEA.HI.X.SX32 R20, R27, R18, 0x1, P3 ;  /* 0x000000121b147211 */ /* 0x000fe400018f0eff */
[----:B------:R-:W-:-:S04]  /*8370*/  LEA R18, P3, R19, UR4, 0x2 ;  /* 0x0000000413127c11 */ /* 0x000fc8000f8610ff */
[----:B------:R-:W-:-:S05]  /*8380*/  LEA.HI.X R19, R19, UR5, R20, 0x2, P3 ;  /* 0x0000000513137c11 */ /* 0x000fca00098f1414 */
[----:B------:R-:W2:Y:S01]  /*8390*/  LDG.E R18, desc[UR36][R18.64] ;  /* 0x0000002412127981 */ /* 0x000ea2000c1e1900 */
[----:B------:R-:W-:-:S04]  /*83a0*/  IMAD.IADD R25, R28, 0x1, -R17 ;  /* 0x000000011c197824 */ /* 0x000fc800078e0a11 */
[----:B------:R-:W-:-:S06]  /*83b0*/  IMAD R25, R25, 0x4, R0 ;  /* 0x0000000419197824 */ /* 0x000fcc00078e0200 */
[----:B------:R-:W0:Y:S01]  /*83c0*/  LDS R25, [R25] ;  /* 0x0000000019197984 */ /* 0x000e220000000800 */
[----:B--2---:R-:W-:-:S04]  /*83d0*/  IMAD R21, R18, UR18, RZ ;  /* 0x0000001212157c24 */ /* 0x004fc8000f8e02ff */
[----:B------:R-:W-:-:S04]  /*83e0*/  IMAD R21, R21, UR17, R28 ;  /* 0x0000001115157c24 */ /* 0x000fc8000f8e021c */
[----:B------:R-:W-:-:S05]  /*83f0*/  IMAD R21, R21, 0xe0, RZ ;  /* 0x000000e015157824 */ /* 0x000fca00078e02ff */
[----:B------:R-:W-:-:S04]  /*8400*/  IADD3 R22, P3, R13, R21, RZ ;  /* 0x000000150d167210 */ /* 0x000fc80007f7e0ff */
[----:B------:R-:W-:Y:S02]  /*8410*/  LEA.HI.X.SX32 R21, R21, R12, 0x1, P3 ;  /* 0x0000000c15157211 */ /* 0x000fe400018f0eff */
[----:B------:R-:W-:-:S04]  /*8420*/  LEA R20, P3, R22, UR10, 0x2 ;  /* 0x0000000a16147c11 */ /* 0x000fc8000f8610ff */
[----:B------:R-:W-:-:S06]  /*8430*/  LEA.HI.X R21, R22, UR11, R21, 0x2, P3 ;  /* 0x0000000b16157c11 */ /* 0x000fcc00098f1415 */
[----:B------:R-:W0:Y:S01]  /*8440*/  LDG.E.128 R20, desc[UR36][R20.64] ;  /* 0x0000002414147981 */ /* 0x000e22000c1e1d00 */
[----:B------:R-:W-:Y:S02]  /*8450*/  VIADD R15, R15, 0xffffffff ;  /* 0xffffffff0f0f7836 */ /* 0x000fe40000000000 */
[----:B------:R-:W-:-:S03]  /*8460*/  VIADD R28, R28, 0x2 ;  /* 0x000000021c1c7836 */ /* 0x000fc60000000000 */
[----:B------:R-:W-:Y:S01]  /*8470*/  ISETP.NE.AND P3, PT, R15, RZ, PT ;  /* 0x000000ff0f00720c */ /* 0x000fe20003f65270 */
[-C--:B0-----:R-:W-:Y:S01]  /*8480*/  FFMA.FTZ R8, R20, R25.reuse, R8 ;  /* 0x0000001914087223 */ /* 0x081fe20000010008 */
[-C--:B------:R-:W-:Y:S01]  /*8490*/  FFMA.FTZ R9, R21, R25.reuse, R9 ;  /* 0x0000001915097223 */ /* 0x080fe20000010009 */
[-C--:B------:R-:W-:Y:S01]  /*84a0*/  FFMA.FTZ R10, R22, R25.reuse, R10 ;  /* 0x00000019160a7223 */ /* 0x080fe2000001000a */
[----:B------:R-:W-:-:S09]  /*84b0*/  FFMA.FTZ R11, R23, R25, R11 ;  /* 0x00000019170b7223 */ /* 0x000fd2000001000b */
[----:B------:R-:W-:Y:S05]  /*84c0*/  @P3 BRA `(.L_x_3794) ;  /* 0xfffffffc009c3947 */ /* 0x000fea000383ffff */
.L_x_3793:
[----:B------:R-:W-:Y:S05]  /*84d0*/  BSYNC B2 ;  /* 0x0000000000027941 */ /* 0x000fea0003800000 */
.L_x_3792:
[----:B------:R-:W-:Y:S05]  /*84e0*/  @!P0 BRA `(.L_x_3791) ;  /* 0x00000004002c8947 */ /* 0x000fea0003800000 */
[----:B------:R-:W0:Y:S01]  /*84f0*/  LDC R20, c[0x0][0x288] ;  /* 0x0000a200ff147b82 */ /* 0x000e220000000800 */
[----:B------:R-:W-:Y:S01]  /*8500*/  UIMAD UR19, UR45, UR17, URZ ;  /* 0x000000112d1372a4 */ /* 0x000fe2000f8e023f */
[----:B------:R-:W-:Y:S01]  /*8510*/  SHF.R.S32.HI R15, RZ, 0x1f, R28 ;  /* 0x0000001fff0f7819 */ /* 0x000fe2000001141c */
[----:B------:R-:W-:Y:S01]  /*8520*/  ULDC.64 UR20, c[0x0][0x258] ;  /* 0x0000960000147ab9 */ /* 0x000fe20000000a00 */
[C---:B------:R-:W-:Y:S01]  /*8530*/  LEA R18, R28.reuse, 0x10, 0x2 ;  /* 0x000000101c127811 */ /* 0x040fe200078e10ff */
[C---:B------:R-:W-:Y:S02]  /*8540*/  IMAD R30, R28.reuse, 0xe0, RZ ;  /* 0x000000e01c1e7824 */ /* 0x040fe400078e02ff */
[----:B------:R-:W-:Y:S01]  /*8550*/  IMAD.U32 R22, RZ, RZ, UR19 ;  /* 0x00000013ff167e24 */ /* 0x000fe2000f8e00ff */
[----:B------:R-:W-:Y:S01]  /*8560*/  IADD3 R52, P0, R28, UR19, RZ ;  /* 0x000000131c347c10 */ /* 0x000fe2000ff1e0ff */
[----:B------:R-:W-:-:S03]  /*8570*/  IMAD R19, R17, -0x4, R18 ;  /* 0xfffffffc11137824 */ /* 0x000fc600078e0212 */
[----:B------:R-:W-:Y:S01]  /*8580*/  LEA.HI.X.SX32 R23, R22, R15, 0x1, P0 ;  /* 0x0000000f16177211 */ /* 0x000fe200000f0eff */
[----:B------:R-:W-:Y:S01]  /*8590*/  IMAD.IADD R29, R0, 0x1, R19 ;  /* 0x00000001001d7824 */ /* 0x000fe200078e0213 */
[----:B------:R-:W-:-:S04]  /*85a0*/  LEA R21, P0, R52, UR20, 0x2 ;  /* 0x0000001434157c11 */ /* 0x000fc8000f8010ff */
[----:B------:R-:W-:Y:S01]  /*85b0*/  LEA.HI.X R52, R52, UR21, R23, 0x2, P0 ;  /* 0x0000001534347c11 */ /* 0x000fe200080f1417 */
[----:B0-----:R-:W-:-:S04]  /*85c0*/  IMAD R15, R20, UR17, RZ ;  /* 0x00000011140f7c24 */ /* 0x001fc8000f8e02ff */
[----:B------:R-:W-:-:S07]  /*85d0*/  IMAD R15, R15, 0xe0, RZ ;  /* 0x000000e00f0f7824 */ /* 0x000fce00078e02ff */
.L_x_3795:
[----:B------:R-:W-:Y:S01]  /*85e0*/  MOV R18, R21 ;  /* 0x0000001500127202 */ /* 0x000fe20000000f00 */
[----:B------:R-:W-:Y:S01]  /*85f0*/  IMAD.MOV.U32 R19, RZ, RZ, R52 ;  /* 0x000000ffff137224 */ /* 0x000fe200078e0034 */
[----:B------:R-:W0:Y:S04]  /*8600*/  LDS R31, [R29+-0x10] ;  /* 0xfffff0001d1f7984 */ /* 0x000e280000000800 */
[----:B------:R-:W2:Y:S04]  /*8610*/  LDG.E R20, desc[UR36][R18.64] ;  /* 0x0000002412147981 */ /* 0x000ea8000c1e1900 */
[----:B------:R-:W3:Y:S04]  /*8620*/  LDG.E R21, desc[UR36][R18.64+0x8] ;  /* 0x0000082412157981 */ /* 0x000ee8000c1e1900 */
[----:B------:R-:W4:Y:S04]  /*8630*/  LDG.E R22, desc[UR36][R18.64+0x10] ;  /* 0x0000102412167981 */ /* 0x000f28000c1e1900 */
[----:B------:R-:W4:Y:S04]  /*8640*/  LDG.E R24, desc[UR36][R18.64+0x18] ;  /* 0x0000182412187981 */ /* 0x000f28000c1e1900 */
[----:B------:R-:W-:Y:S04]  /*8650*/  LDS R41, [R29] ;  /* 0x000000001d297984 */ /* 0x000fe80000000800 */
[----:B------:R-:W-:Y:S01]  /*8660*/  LDS R42, [R29+0x8] ;  /* 0x000008001d2a7984 */ /* 0x000fe20000000800 */
[----:B--2---:R-:W-:-:S02]  /*8670*/  IMAD R20, R15, R20, R30 ;  /* 0x000000140f147224 */ /* 0x004fc400078e021e */
[----:B---3--:R-:W-:-:S03]  /*8680*/  IMAD R21, R15, R21, R30 ;  /* 0x000000150f157224 */ /* 0x008fc600078e021e */
[----:B------:R-:W-:Y:S01]  /*8690*/  IADD3 R25, P0, R13, R20, RZ ;  /* 0x000000140d197210 */ /* 0x000fe20007f1e0ff */
[----:B----4-:R-:W-:-:S03]  /*86a0*/  IMAD R23, R15, R22, R30 ;  /* 0x000000160f177224 */ /* 0x010fc600078e021e */
[----:B------:R-:W-:Y:S01]  /*86b0*/  LEA.HI.X.SX32 R26, R20, R12, 0x1, P0 ;  /* 0x0000000c141a7211 */ /* 0x000fe200000f0eff */
[----:B------:R-:W-:Y:S01]  /*86c0*/  VIADD R22, R21, 0x1c0 ;  /* 0x000001c015167836 */ /* 0x000fe20000000000 */
[----:B------:R-:W-:Y:S01]  /*86d0*/  LEA R20, P0, R25, UR12, 0x2 ;  /* 0x0000000c19147c11 */ /* 0x000fe2000f8010ff */
[----:B------:R-:W-:Y:S02]  /*86e0*/  VIADD R23, R23, 0x380 ;  /* 0x0000038017177836 */ /* 0x000fe40000000000 */
[----:B------:R-:W-:Y:S01]  /*86f0*/  IMAD R24, R15, R24, R30 ;  /* 0x000000180f187224 */ /* 0x000fe200078e021e */
[----:B------:R-:W-:Y:S02]  /*8700*/  LEA.HI.X R21, R25, UR13, R26, 0x2, P0 ;  /* 0x0000000d19157c11 */ /* 0x000fe400080f141a */
[C---:B------:R-:W-:Y:S01]  /*8710*/  IADD3 R27, P3, R13.reuse, R22, RZ ;  /* 0x000000160d1b7210 */ /* 0x040fe20007f7e0ff */
[----:B------:R-:W-:Y:S01]  /*8720*/  VIADD R26, R24, 0x540 ;  /* 0x00000540181a7836 */ /* 0x000fe20000000000 */
[----:B------:R-:W-:-:S02]  /*8730*/  IADD3 R25, P4, R13, R23, RZ ;  /* 0x000000170d197210 */ /* 0x000fc40007f9e0ff */
[-C--:B------:R-:W-:Y:S02]  /*8740*/  LEA.HI.X.SX32 R34, R22, R12.reuse, 0x1, P3 ;  /* 0x0000000c16227211 */ /* 0x080fe400018f0eff */
[----:B------:R-:W-:Y:S02]  /*8750*/  LEA.HI.X.SX32 R32, R23, R12, 0x1, P4 ;  /* 0x0000000c17207211 */ /* 0x000fe400020f0eff */
[----:B------:R-:W-:Y:S02]  /*8760*/  LEA R22, P0, R27, UR12, 0x2 ;  /* 0x0000000c1b167c11 */ /* 0x000fe4000f8010ff */
[----:B------:R-:W-:Y:S02]  /*8770*/  LEA R24, P3, R25, UR12, 0x2 ;  /* 0x0000000c19187c11 */ /* 0x000fe4000f8610ff */
[----:B------:R-:W-:Y:S02]  /*8780*/  LEA.HI.X R23, R27, UR13, R34, 0x2, P0 ;  /* 0x0000000d1b177c11 */ /* 0x000fe400080f1422 */
[----:B------:R-:W-:-:S02]  /*8790*/  LEA.HI.X R25, R25, UR13, R32, 0x2, P3 ;  /* 0x0000000d19197c11 */ /* 0x000fc400098f1420 */
[----:B------:R-:W-:Y:S01]  /*87a0*/  IADD3 R27, P0, R13, R26, RZ ;  /* 0x0000001a0d1b7210 */ /* 0x000fe20007f1e0ff */
[----:B------:R1:W0:Y:S03]  /*87b0*/  LDG.E.128 R32, desc[UR36][R20.64] ;  /* 0x0000002414207981 */ /* 0x000226000c1e1d00 */
[----:B------:R-:W-:Y:S01]  /*87c0*/  LEA.HI.X.SX32 R40, R26, R12, 0x1, P0 ;  /* 0x0000000c1a287211 */ /* 0x000fe200000f0eff */
[----:B------:R-:W2:Y:S01]  /*87d0*/  LDG.E.128 R36, desc[UR36][R22.64] ;  /* 0x0000002416247981 */ /* 0x000ea2000c1e1d00 */
[----:B------:R-:W-:-:S03]  /*87e0*/  LEA R26, P0, R27, UR12, 0x2 ;  /* 0x0000000c1b1a7c11 */ /* 0x000fc6000f8010ff */
[----:B------:R-:W3:Y:S01]  /*87f0*/  LDG.E.128 R44, desc[UR36][R24.64] ;  /* 0x00000024182c7981 */ /* 0x000ee2000c1e1d00 */
[----:B------:R-:W-:-:S03]  /*8800*/  LEA.HI.X R27, R27, UR13, R40, 0x2, P0 ;  /* 0x0000000d1b1b7c11 */ /* 0x000fc600080f1428 */
[----:B------:R4:W2:Y:S04]  /*8810*/  LDS R40, [R29+-0x8] ;  /* 0xfffff8001d287984 */ /* 0x0008a80000000800 */
[----:B------:R-:W3:Y:S01]  /*8820*/  LDG.E.128 R48, desc[UR36][R26.64] ;  /* 0x000000241a307981 */ /* 0x000ee2000c1e1d00 */
[----:B-1----:R-:W-:Y:S01]  /*8830*/  IADD3 R21, P0, R18, 0x20, RZ ;  /* 0x0000002012157810 */ /* 0x002fe20007f1e0ff */
[----:B------:R-:W-:-:S04]  /*8840*/  VIADD R28, R28, 0x8 ;  /* 0x000000081c1c7836 */ /* 0x000fc80000000000 */
[----:B------:R-:W-:Y:S01]  /*8850*/  IMAD.X R52, RZ, RZ, R19, P0 ;  /* 0x000000ffff347224 */ /* 0x000fe200000e0613 */
[----:B------:R-:W-:Y:S01]  /*8860*/  ISETP.GE.AND P0, PT, R28, R43, PT ;  /* 0x0000002b1c00720c */ /* 0x000fe20003f06270 */
[----:B------:R-:W-:Y:S01]  /*8870*/  VIADD R30, R30, 0x700 ;  /* 0x000007001e1e7836 */ /* 0x000fe20000000000 */
[----:B----4-:R-:W-:Y:S01]  /*8880*/  IADD3 R29, R29, 0x20, RZ ;  /* 0x000000201d1d7810 */ /* 0x010fe20007ffe0ff */
        /* <DEDUP_REMOVED lines=17> */
.L_x_3791:
[----:B------:R-:W-:Y:S05]  /*89a0*/  BSYNC B1 ;  /* 0x0000000000017941 */ /* 0x000fea0003800000 */
.L_x_3790:
        /* <DEDUP_REMOVED lines=8> */
[----:B------:R-:W-:-:S07]  /*8a30*/  IMAD R22, R3, 0x4, R0 ;  /* 0x0000000403167824 */ /* 0x000fce00078e0200 */
.L_x_3800:
[----:B------:R-:W0:Y:S01]  /*8a40*/  LDC R23, c[0x0][0x284] ;  /* 0x0000a100ff177b82 */ /* 0x000e220000000800 */
[----:B------:R-:W-:Y:S01]  /*8a50*/  VIADD R15, R15, 0xffffffff ;  /* 0xffffffff0f0f7836 */ /* 0x000fe20000000000 */
[----:B------:R-:W-:Y:S04]  /*8a60*/  BSSY B2, `(.L_x_3798) ;  /* 0x000002f000027945 */ /* 0x000fe80003800000 */
        /* <DEDUP_REMOVED lines=22> */
[----:B------:R-:W-:Y:S02]  /*8bd0*/  @!P3 IMAD.IADD R18, R18, 0x1, -R21 ;  /* 0x000000011212b824 */ /* 0x000fe400078e0a15 */
[----:B------:R-:W-:Y:S02]  /*8be0*/  IMAD R21, R23, UR45, RZ ;  /* 0x0000002d17157c24 */ /* 0x000fe4000f8e02ff */
[----:B------:R-:W-:-:S04]  /*8bf0*/  IMAD.MOV.U32 R20, RZ, RZ, R18 ;  /* 0x000000ffff147224 */ /* 0x000fc800078e0012 */
        /* <DEDUP_REMOVED lines=21> */
.L_x_3799:
[----:B------:R-:W-:Y:S05]  /*8d50*/  BSYNC B2 ;  /* 0x0000000000027941 */ /* 0x000fea0003800000 */
.L_x_3798:
[----:B------:R-:W-:Y:S01]  /*8d60*/  VIADD R14, R14, 0x2 ;  /* 0x000000020e0e7836 */ /* 0x000fe20000000000 */
[----:B------:R-:W-:Y:S01]  /*8d70*/  IADD3 R22, R22, 0x8, RZ ;  /* 0x0000000816167810 */ /* 0x000fe20007ffe0ff */
[----:B------:R-:W-:Y:S06]  /*8d80*/  @P0 BRA `(.L_x_3800) ;  /* 0xfffffffc002c0947 */ /* 0x000fec000383ffff */
.L_x_3797:
[----:B------:R-:W-:Y:S05]  /*8d90*/  BSYNC B1 ;  /* 0x0000000000017941 */ /* 0x000fea0003800000 */
.L_x_3796:
[----:B------:R-:W-:-:S13]  /*8da0*/  ISETP.GE.U32.AND P0, PT, R28, 0x6, PT ;  /* 0x000000061c00780c */ /* 0x000fda0003f06070 */
[----:B------:R-:W-:Y:S05]  /*8db0*/  @!P0 BRA `(.L_x_3789) ;  /* 0x0000000c004c8947 */ /* 0x000fea0003800000 */
[----:B------:R-:W-:-:S05]  /*8dc0*/  LEA R18, R14, 0x10, 0x2 ;  /* 0x000000100e127811 */ /* 0x000fca00078e10ff */
[----:B------:R-:W-:-:S04]  /*8dd0*/  IMAD R15, R17, -0x4, R18 ;  /* 0xfffffffc110f7824 */ /* 0x000fc800078e0212 */
[----:B------:R-:W-:-:S07]  /*8de0*/  IMAD.IADD R15, R0, 0x1, R15 ;  /* 0x00000001000f7824 */ /* 0x000fce00078e020f */
.L_x_3809:
[----:B------:R-:W0:Y:S01]  /*8df0*/  LDC R27, c[0x0][0x284] ;  /* 0x0000a100ff1b7b82 */ /* 0x000e220000000800 */
[C---:B------:R-:W-:Y:S01]  /*8e00*/  VIADD R24, R14.reuse, 0x2 ;  /* 0x000000020e187836 */ /* 0x040fe20000000000 */
[----:B------:R-:W-:Y:S01]  /*8e10*/  BSSY B1, `(.L_x_3801) ;  /* 0x0000036000017945 */ /* 0x000fe20003800000 */
[C---:B------:R-:W-:Y:S02]  /*8e20*/  VIADD R25, R14.reuse, 0x4 ;  /* 0x000000040e197836 */ /* 0x040fe40000000000 */
[C---:B------:R-:W-:Y:S01]  /*8e30*/  VIADD R26, R14.reuse, 0x6 ;  /* 0x000000060e1a7836 */ /* 0x040fe20000000000 */
[-C--:B0-----:R-:W-:Y:S02]  /*8e40*/  ISETP.GE.AND P5, PT, R14, R27.reuse, PT ;  /* 0x0000001b0e00720c */ /* 0x081fe40003fa6270 */
[-C--:B------:R-:W-:Y:S02]  /*8e50*/  ISETP.GE.AND P0, PT, R24, R27.reuse, PT ;  /* 0x0000001b1800720c */ /* 0x080fe40003f06270 */
[----:B------:R-:W-:-:S02]  /*8e60*/  ISETP.GE.AND P3, PT, R25, R27, PT ;  /* 0x0000001b1900720c */ /* 0x000fc40003f66270 */
[----:B------:R-:W-:-:S07]  /*8e70*/  ISETP.GE.AND P4, PT, R26, R27, PT ;  /* 0x0000001b1a00720c */ /* 0x000fce0003f86270 */
[----:B------:R-:W-:Y:S06]  /*8e80*/  @!P5 BRA `(.L_x_3802) ;  /* 0x0000000000b8d947 */ /* 0x000fec0003800000 */
[----:B------:R-:W-:Y:S01]  /*8e90*/  IABS R21, R27 ;  /* 0x0000001b00157213 */ /* 0x000fe20000000000 */
[----:B------:R-:W-:Y:S01]  /*8ea0*/  ULDC.64 UR20, c[0x0][0x258] ;  /* 0x0000960000147ab9 */ /* 0x000fe20000000a00 */
[----:B------:R-:W-:Y:S01]  /*8eb0*/  IABS R28, R14 ;  /* 0x0000000e001c7213 */ /* 0x000fe20000000000 */
[----:B------:R-:W-:Y:S01]  /*8ec0*/  ULDC UR19, c[0x0][0x288] ;  /* 0x0000a20000137ab9 */ /* 0x000fe20000000800 */
[----:B------:R-:W0:Y:S08]  /*8ed0*/  I2F.RP R20, R21 ;  /* 0x0000001500147306 */ /* 0x000e300000209400 */
        /* <DEDUP_REMOVED lines=12> */
[----:B------:R-:W-:Y:S01]  /*8fa0*/  @!P5 IMAD.IADD R18, R18, 0x1, -R21 ;  /* 0x000000011212d824 */ /* 0x000fe200078e0a15 */
[----:B------:R-:W-:-:S04]  /*8fb0*/  ISETP.GE.AND P5, PT, R14, RZ, PT ;  /* 0x000000ff0e00720c */ /* 0x000fc80003fa6270 */
[----:B------:R-:W-:-:S13]  /*8fc0*/  ISETP.GT.U32.AND P6, PT, R21, R18, PT ;  /* 0x000000121500720c */ /* 0x000fda0003fc4070 */
[----:B------:R-:W-:Y:S01]  /*8fd0*/  @!P6 IMAD.IADD R18, R18, 0x1, -R21 ;  /* 0x000000011212e824 */ /* 0x000fe200078e0a15 */
[C---:B------:R-:W-:Y:S01]  /*8fe0*/  ISETP.NE.AND P6, PT, R27.reuse, RZ, PT ;  /* 0x000000ff1b00720c */ /* 0x040fe20003fc5270 */
[----:B------:R-:W-:Y:S02]  /*8ff0*/  IMAD R21, R27, UR45, RZ ;  /* 0x0000002d1b157c24 */ /* 0x000fe4000f8e02ff */
[----:B------:R-:W-:-:S04]  /*9000*/  IMAD.MOV.U32 R20, RZ, RZ, R18 ;  /* 0x000000ffff147224 */ /* 0x000fc800078e0012 */
[----:B------:R-:W-:-:S06]  /*9010*/  @!P5 IMAD.MOV R20, RZ, RZ, -R20 ;  /* 0x000000ffff14d224 */ /* 0x000fcc00078e0a14 */
        /* <DEDUP_REMOVED lines=15> */
[----:B------:R-:W-:-:S06]  /*9110*/  LEA.HI.X R21, R22, UR21, R21, 0x2, P5 ;  /* 0x0000001516157c11 */ /* 0x000fcc000a8f1415 */
[----:B------:R-:W0:Y:S02]  /*9120*/  LDG.E.128 R20, desc[UR36][R20.64] ;  /* 0x0000002414147981 */ /* 0x000e24000c1e1d00 */
[-C--:B0-----:R-:W-:Y:S01]  /*9130*/  FFMA.FTZ R8, R20, R18.reuse, R8 ;  /* 0x0000001214087223 */ /* 0x081fe20000010008 */
[-C--:B------:R-:W-:Y:S01]  /*9140*/  FFMA.FTZ R9, R21, R18.reuse, R9 ;  /* 0x0000001215097223 */ /* 0x080fe20000010009 */
[-C--:B------:R-:W-:Y:S01]  /*9150*/  FFMA.FTZ R10, R22, R18.reuse, R10 ;  /* 0x00000012160a7223 */ /* 0x080fe2000001000a */
[----:B------:R-:W-:-:S07]  /*9160*/  FFMA.FTZ R11, R23, R18, R11 ;  /* 0x00000012170b7223 */ /* 0x000fce000001000b */
.L_x_3802:
[----:B------:R-:W-:Y:S05]  /*9170*/  BSYNC B1 ;  /* 0x0000000000017941 */ /* 0x000fea0003800000 */
.L_x_3801:
        /* <DEDUP_REMOVED lines=13> */
[----:B------:R-:W-:Y:S02]  /*9250*/  IMAD R23, R18, R21, RZ ;  /* 0x0000001512177224 */ /* 0x000fe400078e02ff */
[----:B------:R-:W-:-:S04]  /*9260*/  IMAD.MOV.U32 R18, RZ, RZ, RZ ;  /* 0x000000ffff127224 */ /* 0x000fc800078e00ff */
        /* <DEDUP_REMOVED lines=33> */
.L_x_3804:
[----:B------:R-:W-:Y:S05]  /*9480*/  BSYNC B1 ;  /* 0x0000000000017941 */ /* 0x000fea0003800000 */
.L_x_3803:
        /* <DEDUP_REMOVED lines=48> */
.L_x_3806:
[----:B------:R-:W-:Y:S05]  /*9790*/  BSYNC B1 ;  /* 0x0000000000017941 */ /* 0x000fea0003800000 */
.L_x_3805:
        /* <DEDUP_REMOVED lines=48> */
.L_x_3808:
[----:B------:R-:W-:Y:S05]  /*9aa0*/  BSYNC B1 ;  /* 0x0000000000017941 */ /* 0x000fea0003800000 */
.L_x_3807:
[----:B------:R-:W-:Y:S01]  /*9ab0*/  VIADD R14, R14, 0x8 ;  /* 0x000000080e0e7836 */ /* 0x000fe20000000000 */
[----:B------:R-:W-:-:S04]  /*9ac0*/  IADD3 R15, R15, 0x20, RZ ;  /* 0x000000200f0f7810 */ /* 0x000fc80007ffe0ff */
[----:B------:R-:W-:-:S13]  /*9ad0*/  ISETP.GE.AND P0, PT, R14, UR40, PT ;  /* 0x000000280e007c0c */ /* 0x000fda000bf06270 */
[----:B------:R-:W-:Y:S05]  /*9ae0*/  @!P0 BRA `(.L_x_3809) ;  /* 0xfffffff000c08947 */ /* 0x000fea000383ffff */
.L_x_3789:
[----:B------:R-:W-:Y:S05]  /*9af0*/  BSYNC B0 ;  /* 0x0000000000007941 */ /* 0x000fea0003800000 */
.L_x_3788:
[----:B------:R-:W-:Y:S01]  /*9b00*/  VIADD R12, R16, 0x3f ;  /* 0x0000003f100c7836 */ /* 0x000fe20000000000 */
[----:B------:R-:W-:Y:S04]  /*9b10*/  BSSY B0, `(.L_x_3810) ;  /* 0x000004d000007945 */ /* 0x000fe80003800000 */
[----:B------:R-:W-:Y:S01]  /*9b20*/  ISETP.GT.U32.OR P0, PT, R12, 0x7e, P2 ;  /* 0x0000007e0c00780c */ /* 0x000fe20001704470 */
[----:B------:R-:W-:-:S12]  /*9b30*/  @P1 BRA `(.L_x_3811) ;  /* 0x0000000400281947 */ /* 0x000fd80003800000 */
[----:B------:R-:W0:Y:S01]  /*9b40*/  LDC R0, c[0x0][0x308] ;  /* 0x0000c200ff007b82 */ /* 0x000e220000000800 */
[----:B------:R-:W-:Y:S01]  /*9b50*/  UIMAD UR5, UR46, 0xe0, URZ ;  /* 0x000000e02e0578a4 */ /* 0x000fe2000f8e023f */
[----:B------:R-:W-:Y:S01]  /*9b60*/  ULDC UR6, c[0x0][0x278] ;  /* 0x00009e0000067ab9 */ /* 0x000fe20000000800 */
[----:B------:R-:W-:Y:S02]  /*9b70*/  UIMAD UR4, UR7, 0xe0, URZ ;  /* 0x000000e0070478a4 */ /* 0x000fe4000f8e023f */
[----:B------:R-:W-:Y:S02]  /*9b80*/  UIMAD UR5, UR45, UR6, UR5 ;  /* 0x000000062d0572a4 */ /* 0x000fe4000f8e0205 */
[----:B------:R-:W-:-:S04]  /*9b90*/  UISETP.NE.AND UP0, UPT, UR6, URZ, UPT ;  /* 0x0000003f0600728c */ /* 0x000fc8000bf05270 */
[----:B------:R-:W-:-:S06]  /*9ba0*/  USEL UR4, UR4, UR5, !UP0 ;  /* 0x0000000504047287 */ /* 0x000fcc000c000000 */
[----:B------:R-:W-:Y:S01]  /*9bb0*/  VIADD R21, R2, UR4 ;  /* 0x0000000402157c36 */ /* 0x000fe20008000000 */
[----:B------:R-:W-:Y:S01]  /*9bc0*/  ULDC.64 UR4, c[0x0][0x2f0] ;  /* 0x0000bc0000047ab9 */ /* 0x000fe20000000a00 */
[----:B0-----:R-:W-:-:S13]  /*9bd0*/  ISETP.NE.AND P3, PT, R0, 0x2, PT ;  /* 0x000000020000780c */ /* 0x001fda0003f65270 */
[----:B------:R-:W0:Y:S01]  /*9be0*/  @!P3 LDC.64 R14, c[0x0][0x238] ;  /* 0x00008e00ff0ebb82 */ /* 0x000e220000000a00 */
[----:B------:R-:W-:-:S07]  /*9bf0*/  UISETP.NE.U32.AND UP0, UPT, UR4, URZ, UPT ;  /* 0x0000003f0400728c */ /* 0x000fce000bf05070 */
[----:B------:R-:W1:Y:S01]  /*9c00*/  @P3 LDC.64 R12, c[0x0][0x238] ;  /* 0x00008e00ff0c3b82 */ /* 0x000e620000000a00 */
[----:B------:R-:W-:Y:S01]  /*9c10*/  UISETP.NE.AND.EX UP0, UPT, UR5, URZ, UPT, UP0 ;  /* 0x0000003f0500728c */ /* 0x000fe2000bf05300 */
[----:B0-----:R-:W-:-:S06]  /*9c20*/  @!P3 IADD3 R14, P1, R21, R14, RZ ;  /* 0x0000000e150eb210 */ /* 0x001fcc0007f3e0ff */
[----:B------:R-:W0:Y:S01]  /*9c30*/  @!P3 LDC.64 R18, c[0x0][0x2f8] ;  /* 0x0000be00ff12bb82 */ /* 0x000e220000000a00 */
[----:B------:R-:W-:-:S03]  /*9c40*/  PLOP3.LUT P4, PT, PT, PT, UP0, 0x80, 0x0 ;  /* 0x000000000000781c */ /* 0x000fc60003f8f008 */
[----:B------:R-:W-:Y:S01]  /*9c50*/  @UP0 ULDC UR4, c[0x0][0x288] ;  /* 0x0000a20000040ab9 */ /* 0x000fe20000000800 */
[----:B------:R-:W-:-:S05]  /*9c60*/  @!P3 LEA.HI.X.SX32 R15, R21, R15, 0x1, P1 ;  /* 0x0000000f150fb211 */ /* 0x000fca00008f0eff */
[----:B------:R3:W4:Y:S01]  /*9c70*/  @!P3 LDG.E R0, desc[UR36][R14.64] ;  /* 0x000000240e00b981 */ /* 0x000722000c1e1900 */
[----:B------:R-:W-:Y:S01]  /*9c80*/  @UP0 UIMAD UR4, UR38, UR4, UR46 ;  /* 0x00000004260402a4 */ /* 0x000fe2000f8e022e */
[----:B-1----:R-:W-:-:S05]  /*9c90*/  @P3 IMAD.WIDE R12, R21, 0x4, R12 ;  /* 0x00000004150c3825 */ /* 0x002fca00078e020c */
[----:B------:R-:W-:Y:S01]  /*9ca0*/  IMAD.U32 R23, RZ, RZ, UR4 ;  /* 0x00000004ff177e24 */ /* 0x000fe2000f8e00ff */
[----:B------:R-:W-:Y:S01]  /*9cb0*/  @UP0 ULDC.64 UR4, c[0x0][0x2e8] ;  /* 0x0000ba0000040ab9 */ /* 0x000fe20000000a00 */
[----:B--2---:R1:W2:Y:S01]  /*9cc0*/  @P3 LDG.E.128 R24, desc[UR36][R12.64] ;  /* 0x000000240c183981 */ /* 0x0042a2000c1e1d00 */
[----:B---3--:R-:W-:Y:S02]  /*9cd0*/  IMAD.U32 R14, RZ, RZ, UR4 ;  /* 0x00000004ff0e7e24 */ /* 0x008fe4000f8e00ff */
[----:B------:R-:W-:Y:S02]  /*9ce0*/  IMAD.U32 R15, RZ, RZ, UR5 ;  /* 0x00000005ff0f7e24 */ /* 0x000fe4000f8e00ff */
[----:B------:R-:W-:Y:S01]  /*9cf0*/  @P4 IMAD R21, R23, 0xe0, R2 ;  /* 0x000000e017154824 */ /* 0x000fe200078e0202 */
[----:B0-----:R0:W3:Y:S03]  /*9d00*/  @!P3 LDG.E R18, desc[UR36][R18.64+0x8] ;  /* 0x000008241212b981 */ /* 0x0010e6000c1e1900 */
[----:B------:R-:W-:-:S05]  /*9d10*/  @P4 IMAD.WIDE R14, R21, 0x4, R14 ;  /* 0x00000004150e4825 */ /* 0x000fca00078e020e */
[----:B------:R4:W2:Y:S01]  /*9d20*/  @P4 LDG.E.128 R28, desc[UR36][R14.64] ;  /* 0x000000240e1c4981 */ /* 0x0008a2000c1e1d00 */
[----:B------:R-:W0:Y:S01]  /*9d30*/  S2UR UR5, SR_CgaCtaId ;  /* 0x00000000000579c3 */ /* 0x000e220000008800 */
[----:B------:R-:W-:Y:S02]  /*9d40*/  UMOV UR4, 0x400 ;  /* 0x0000040000047882 */ /* 0x000fe40000000000 */
[----:B------:R-:W-:Y:S01]  /*9d50*/  UIADD3 UR4, UR4, 0x420, URZ ;  /* 0x0000042004047890 */ /* 0x000fe2000fffe03f */
[----:B------:R-:W-:Y:S01]  /*9d60*/  IADD3 R17, -R17, UR40, RZ ;  /* 0x0000002811117c10 */ /* 0x000fe2000fffe1ff */
[----:B-1----:R-:W-:Y:S02]  /*9d70*/  IMAD.U32 R13, RZ, RZ, UR16 ;  /* 0x00000010ff0d7e24 */ /* 0x002fe4000f8e00ff */
[----:B0-----:R-:W-:Y:S02]  /*9d80*/  ULEA UR4, UR5, UR4, 0x18 ;  /* 0x0000000405047291 */ /* 0x001fe4000f8ec03f */
[----:B------:R-:W-:Y:S01]  /*9d90*/  IMAD R13, R13, 0xe0, R2 ;  /* 0x000000e00d0d7824 */ /* 0x000fe200078e0202 */
[----:B------:R-:W-:-:S04]  /*9da0*/  UIMAD UR5, UR41, 0xe0, URZ ;  /* 0x000000e0290578a4 */ /* 0x000fc8000f8e023f */
[----:B------:R-:W-:Y:S02]  /*9db0*/  SHF.R.S32.HI R19, RZ, 0x1f, R13 ;  /* 0x0000001fff137819 */ /* 0x000fe4000001140d */
[----:B------:R-:W-:Y:S01]  /*9dc0*/  IMAD.U32 R22, RZ, RZ, UR5 ;  /* 0x00000005ff167e24 */ /* 0x000fe2000f8e00ff */
[----:B------:R-:W-:-:S04]  /*9dd0*/  IADD3 R13, P1, R13, UR5, RZ ;  /* 0x000000050d0d7c10 */ /* 0x000fc8000ff3e0ff */
[----:B------:R-:W-:Y:S02]  /*9de0*/  LEA.HI.X.SX32 R22, R22, R19, 0x1, P1 ;  /* 0x0000001316167211 */ /* 0x000fe400008f0eff */
[----:B----4-:R-:W-:Y:S02]  /*9df0*/  @!P3 PRMT R14, R0, 0x9910, RZ ;  /* 0x00009910000eb816 */ /* 0x010fe400000000ff */
[----:B------:R-:W-:Y:S02]  /*9e00*/  @!P3 SHF.R.U32.HI R20, RZ, 0x10, R0 ;  /* 0x00000010ff14b819 */ /* 0x000fe40000011600 */
[----:B------:R-:W-:Y:S01]  /*9e10*/  @!P3 SHF.R.S32.HI R14, RZ, 0x8, R14 ;  /* 0x00000008ff0eb819 */ /* 0x000fe2000001140e */
[----:B------:R0:W3:Y:S01]  /*9e20*/  @!P3 I2F.S8 R21, R0 ;  /* 0x000000000015b306 */ /* 0x0000e20000001400 */
[----:B------:R-:W-:Y:S02]  /*9e30*/  @!P3 SHF.R.U32.HI R12, RZ, 0x18, R0 ;  /* 0x00000018ff0cb819 */ /* 0x000fe40000011600 */
[----:B0-----:R-:W-:-:S05]  /*9e40*/  MOV R0, UR4 ;  /* 0x0000000400007c02 */ /* 0x001fca0008000f00 */
[----:B------:R-:W0:Y:S01]  /*9e50*/  @!P3 I2F.S8 R20, R20 ;  /* 0x000000140014b306 */ /* 0x000e220000001400 */
[----:B------:R-:W-:Y:S01]  /*9e60*/  ULDC.64 UR4, c[0x0][0x250] ;  /* 0x0000940000047ab9 */ /* 0x000fe20000000a00 */
[----:B------:R-:W-:-:S06]  /*9e70*/  IMAD R17, R17, 0x4, R0 ;  /* 0x0000000411117824 */ /* 0x000fcc00078e0200 */
[----:B------:R1:W4:Y:S01]  /*9e80*/  @!P3 I2F.S8 R15, R12 ;  /* 0x0000000c000fb306 */ /* 0x0003220000001400 */
[----:B------:R-:W2:Y:S07]  /*9e90*/  LDS R17, [R17] ;  /* 0x0000000011117984 */ /* 0x000eae0000000800 */
[----:B------:R-:W2:Y:S01]  /*9ea0*/  @!P3 I2F.S16 R14, R14 ;  /* 0x0000000e000eb306 */ /* 0x000ea20000101400 */
[-C--:B---3--:R-:W-:Y:S01]  /*9eb0*/  @!P3 FMUL.FTZ R24, R21, R18.reuse ;  /* 0x000000121518b220 */ /* 0x088fe20000410000 */
[-C--:B0-----:R-:W-:Y:S01]  /*9ec0*/  @!P3 FMUL.FTZ R26, R20, R18.reuse ;  /* 0x00000012141ab220 */ /* 0x081fe20000410000 */
[----:B-1----:R-:W-:Y:S01]  /*9ed0*/  LEA R12, P1, R13, UR4, 0x2 ;  /* 0x000000040d0c7c11 */ /* 0x002fe2000f8210ff */
[----:B----4-:R-:W-:Y:S01]  /*9ee0*/  @!P3 FMUL.FTZ R27, R15, R18 ;  /* 0x000000120f1bb220 */ /* 0x010fe20000410000 */
[----:B--2--5:R-:W-:Y:S01]  /*9ef0*/  FADD.FTZ R4, R24, R4 ;  /* 0x0000000418047221 */ /* 0x024fe20000010000 */
        /* <DEDUP_REMOVED lines=14> */
.L_x_3811:
[----:B------:R-:W-:Y:S05]  /*9fe0*/  BSYNC B0 ;  /* 0x0000000000007941 */ /* 0x000fea0003800000 */
.L_x_3810:
[----:B------:R-:W-:Y:S06]  /*9ff0*/  BAR.SYNC.DEFER_BLOCKING 0x0 ;  /* 0x0000000000007b1d */ /* 0x000fec0000010000 */
[----:B------:R-:W-:Y:S05]  /*a000*/  @P2 BRA `(.L_x_3812) ;  /* 0x0000000000382947 */ /* 0x000fea0003800000 */
[----:B0----5:R-:W-:Y:S01]  /*a010*/  LOP3.LUT R4, R16, 0xffffffc0, RZ, 0xc0, !PT ;  /* 0xffffffc010047812 */ /* 0x021fe200078ec0ff */
[----:B------:R-:W-:Y:S01]  /*a020*/  IMAD R3, R3, 0xe0, R2 ;  /* 0x000000e003037824 */ /* 0x000fe200078e0202 */
[----:B------:R-:W-:Y:S05]  /*a030*/  WARPSYNC.ALL ;  /* 0x0000000000007948 */ /* 0x000fea0003800000 */
[----:B------:R-:W-:Y:S01]  /*a040*/  ISETP.NE.AND P1, PT, R4, 0x40, PT ;  /* 0x000000400400780c */ /* 0x000fe20003f25270 */
[----:B------:R-:W-:Y:S01]  /*a050*/  IMAD R3, R3, 0x4, R0 ;  /* 0x0000000403037824 */ /* 0x000fe200078e0200 */
[----:B------:R-:W-:-:S11]  /*a060*/  ISETP.GT.AND P2, PT, R16, 0x3f, PT ;  /* 0x0000003f1000780c */ /* 0x000fd60003f44270 */
[----:B------:R-:W-:Y:S01]  /*a070*/  @!P1 STS.128 [R3+-0x380], R8 ;  /* 0xfffc800803009388 */ /* 0x000fe20000000c00 */
[----:B------:R-:W-:Y:S06]  /*a080*/  BAR.SYNC.DEFER_BLOCKING 0x0 ;  /* 0x0000000000007b1d */ /* 0x000fec0000010000 */
[----:B------:R-:W0:Y:S02]  /*a090*/  @!P2 LDS.128 R4, [R3] ;  /* 0x000000000304a984 */ /* 0x000e240000000c00 */
[----:B0-----:R-:W-:Y:S01]  /*a0a0*/  @!P2 FADD.FTZ R8, R8, R4 ;  /* 0x000000040808a221 */ /* 0x001fe20000010000 */
[----:B------:R-:W-:Y:S01]  /*a0b0*/  @!P2 FADD.FTZ R9, R9, R5 ;  /* 0x000000050909a221 */ /* 0x000fe20000010000 */
[----:B------:R-:W-:Y:S01]  /*a0c0*/  @!P2 FADD.FTZ R10, R10, R6 ;  /* 0x000000060a0aa221 */ /* 0x000fe20000010000 */
[----:B------:R-:W-:Y:S01]  /*a0d0*/  @!P2 FADD.FTZ R11, R11, R7 ;  /* 0x000000070b0ba221 */ /* 0x000fe20000010000 */
[----:B------:R-:W-:Y:S06]  /*a0e0*/  BAR.SYNC.DEFER_BLOCKING 0x0 ;  /* 0x0000000000007b1d */ /* 0x000fec0000010000 */
.L_x_3812:
[----:B------:R-:W-:Y:S05]  /*a0f0*/  @P0 EXIT ;  /* 0x000000000000094d */ /* 0x000fea0003800000 */
[----:B------:R-:W1:Y:S01]  /*a100*/  LDC R0, c[0x0][0x308] ;  /* 0x0000c200ff007b82 */ /* 0x000e620000000800 */
[----:B0----5:R-:W-:Y:S01]  /*a110*/  IMAD.U32 R7, RZ, RZ, UR7 ;  /* 0x00000007ff077e24 */ /* 0x021fe2000f8e00ff */
[----:B-1----:R-:W-:-:S13]  /*a120*/  ISETP.NE.AND P0, PT, R0, 0x2, PT ;  /* 0x000000020000780c */ /* 0x002fda0003f05270 */
        /* <DEDUP_REMOVED lines=8> */
[----:B0-----:R-:W3:Y:S02]  /*a1b0*/  LDG.E R4, desc[UR36][R4.64] ;  /* 0x0000002404047981 */ /* 0x001ee4000c1e1900 */
[C---:B---3--:R-:W-:Y:S01]  /*a1c0*/  FMUL.FTZ R8, R4.reuse, R8 ;  /* 0x0000000804087220 */ /* 0x048fe20000410000 */
        /* <DEDUP_REMOVED lines=23> */
.L_x_3772:
[----:B------:R-:W-:Y:S01]  /*a340*/  HFMA2.MMA R11, -RZ, RZ, 0, 1.847743988037109375e-06 ;  /* 0x0000001fff0b7435 */ /* 0x000fe200000001ff */
[----:B------:R-:W-:Y:S01]  /*a350*/  BSSY B1, `(.L_x_3813) ;  /* 0x0000007000017945 */ /* 0x000fe20003800000 */
[----:B------:R-:W-:Y:S02]  /*a360*/  IMAD.MOV.U32 R13, RZ, RZ, R10 ;  /* 0x000000ffff0d7224 */ /* 0x000fe400078e000a */
[----:B------:R-:W-:Y:S02]  /*a370*/  IMAD.MOV.U32 R12, RZ, RZ, 0x1 ;  /* 0x00000001ff0c7424 */ /* 0x000fe400078e00ff */
[----:B------:R-:W-:-:S07]  /*a380*/  IMAD.MOV.U32 R15, RZ, RZ, -0x1 ;  /* 0xffffffffff0f7424 */ /* 0x000fce00078e00ff */
[----:B-----5:R-:W-:Y:S05]  /*a390*/  WARPSYNC.COLLECTIVE R15, `(.L_x_3814) ;  /* 0x000000000f087348 */ /* 0x020fea0003c00000 */
[----:B------:R0:W1:Y:S02]  /*a3a0*/  SHFL.BFLY P6, R14, R13, R12, R11 ;  /* 0x0c00000c0d0e7389 */ /* 0x00006400000c000b */
[----:B01---5:R-:W-:Y:S01]  /*a3b0*/  ENDCOLLECTIVE ;  /* 0x000000000000791b */ /* 0x023fe20003800000 */
.L_x_3814:
[----:B------:R-:W-:Y:S05]  /*a3c0*/  BSYNC B1 ;  /* 0x0000000000017941 */ /* 0x000fea0003800000 */
.L_x_3813:
[----:B------:R-:W-:Y:S05]  /*a3d0*/  BRA `(.L_x_3815) ;  /* 0xffffffd000007947 */ /* 0x000fea000383ffff */
.L_x_3776:
[----:B------:R-:W-:Y:S01]  /*a3e0*/  BSSY B0, `(.L_x_3816) ;  /* 0x0000008000007945 */ /* 0x000fe20003800000 */
[----:B0----5:R-:W-:Y:S02]  /*a3f0*/  IMAD.MOV.U32 R13, RZ, RZ, R251 ;  /* 0x000000ffff0d7224 */ /* 0x021fe400078e00fb */
[----:B------:R-:W-:Y:S02]  /*a400*/  IMAD.MOV.U32 R12, RZ, RZ, 0x10 ;  /* 0x00000010ff0c7424 */ /* 0x000fe400078e00ff */
[----:B------:R-:W-:Y:S02]  /*a410*/  IMAD.MOV.U32 R11, RZ, RZ, 0x1f ;  /* 0x0000001fff0b7424 */ /* 0x000fe400078e00ff */
[----:B------:R-:W-:-:S07]  /*a420*/  IMAD.MOV.U32 R15, RZ, RZ, -0x1 ;  /* 0xffffffffff0f7424 */ /* 0x000fce00078e00ff */
[----:B-12---:R-:W-:Y:S05]  /*a430*/  WARPSYNC.COLLECTIVE R15, `(.L_x_3817) ;  /* 0x000000000f087348 */ /* 0x006fea0003c00000 */
[----:B------:R0:W3:Y:S02]  /*a440*/  SHFL.BFLY P6, R14, R13, R12, R11 ;  /* 0x0c00000c0d0e7389 */ /* 0x0000e400000c000b */
[----:B0123--:R-:W-:Y:S01]  /*a450*/  ENDCOLLECTIVE ;  /* 0x000000000000791b */ /* 0x00ffe20003800000 */
.L_x_3817:
[----:B------:R-:W-:Y:S05]  /*a460*/  BSYNC B0 ;  /* 0x0000000000007941 */ /* 0x000fea0003800000 */
.L_x_3816:
[----:B------:R-:W-:Y:S01]  /*a470*/  FMNMX.FTZ R13, R14, R251, !PT ;  /* 0x000000fb0e0d7209 */ /* 0x000fe20007810000 */
[----:B------:R-:W-:Y:S01]  /*a480*/  IMAD.MOV.U32 R12, RZ, RZ, 0x8 ;  /* 0x00000008ff0c7424 */ /* 0x000fe200078e00ff */
[----:B------:R-:W-:Y:S01]  /*a490*/  MOV R11, 0x1f ;  /* 0x0000001f000b7802 */ /* 0x000fe20000000f00 */
[----:B------:R-:W-:-:S07]  /*a4a0*/  IMAD.MOV.U32 R15, RZ, RZ, -0x1 ;  /* 0xffffffffff0f7424 */ /* 0x000fce00078e00ff */
[----:B------:R-:W-:Y:S05]  /*a4b0*/  WARPSYNC.COLLECTIVE R15, `(.L_x_3818) ;  /* 0x000000000f087348 */ /* 0x000fea0003c00000 */
[----:B------:R0:W1:Y:S02]  /*a4c0*/  SHFL.BFLY P6, R14, R13, R12, R11 ;  /* 0x0c00000c0d0e7389 */ /* 0x00006400000c000b */
[----:B01----:R-:W-:Y:S01]  /*a4d0*/  ENDCOLLECTIVE ;  /* 0x000000000000791b */ /* 0x003fe20003800000 */
.L_x_3818:
[----:B------:R-:W-:Y:S01]  /*a4e0*/  IMAD.MOV.U32 R12, RZ, RZ, 0x4 ;  /* 0x00000004ff0c7424 */ /* 0x000fe200078e00ff */
[----:B------:R-:W-:-:S05]  /*a4f0*/  FMNMX.FTZ R2, R13, R14, !PT ;  /* 0x0000000e0d027209 */ /* 0x000fca0007810000 */
[----:B------:R-:W-:-:S07]  /*a500*/  IMAD.MOV.U32 R13, RZ, RZ, R2 ;  /* 0x000000ffff0d7224 */ /* 0x000fce00078e0002 */
[----:B------:R-:W-:Y:S05]  /*a510*/  WARPSYNC.COLLECTIVE R15, `(.L_x_3819) ;  /* 0x000000000f087348 */ /* 0x000fea0003c00000 */
[----:B------:R0:W1:Y:S02]  /*a520*/  SHFL.BFLY P6, R14, R13, R12, R11 ;  /* 0x0c00000c0d0e7389 */ /* 0x00006400000c000b */
[----:B01----:R-:W-:Y:S01]  /*a530*/  ENDCOLLECTIVE ;  /* 0x000000000000791b */ /* 0x003fe20003800000 */
.L_x_3819:
[----:B------:R-:W-:Y:S01]  /*a540*/  IMAD.MOV.U32 R12, RZ, RZ, 0x2 ;  /* 0x00000002ff0c7424 */ /* 0x000fe200078e00ff */
[----:B------:R-:W-:-:S05]  /*a550*/  FMNMX.FTZ R3, R2, R14, !PT ;  /* 0x0000000e02037209 */ /* 0x000fca0007810000 */
[----:B------:R-:W-:-:S07]  /*a560*/  IMAD.MOV.U32 R13, RZ, RZ, R3 ;  /* 0x000000ffff0d7224 */ /* 0x000fce00078e0003 */
[----:B------:R-:W-:Y:S05]  /*a570*/  WARPSYNC.COLLECTIVE R15, `(.L_x_3820) ;  /* 0x000000000f087348 */ /* 0x000fea0003c00000 */
[----:B------:R0:W1:Y:S02]  /*a580*/  SHFL.BFLY P6, R14, R13, R12, R11 ;  /* 0x0c00000c0d0e7389 */ /* 0x00006400000c000b */
[----:B01----:R-:W-:Y:S01]  /*a590*/  ENDCOLLECTIVE ;  /* 0x000000000000791b */ /* 0x003fe20003800000 */
.L_x_3820:
[----:B------:R-:W-:Y:S05]  /*a5a0*/  BRA `(.L_x_3821) ;  /* 0xffffffd000747947 */ /* 0x000fea000383ffff */
.L_x_3822:
        /* <DEDUP_REMOVED lines=13> */
.L_x_4257:


//--------------------- .text._ZN4mmha33masked_multihead_attention_kernelIfLi224ELi256ELi4ELi64ELi64ELb0ELb1EEEv26Multihead_attention_paramsIT_XT5_EE --------------------------
	.section	.text._ZN4mmha33masked_multihead_attention_kernelIfLi224ELi256ELi4ELi64ELi64ELb0ELb1EEEv26Multihead_attention_paramsIT_XT5_EE,"ax",@progbits
	.align	128
        .global         _ZN4mmha33masked_multihead_attention_kernelIfLi224ELi256ELi4ELi64ELi64ELb0ELb1EEEv26Multihead_attention_paramsIT_XT5_EE
        .type           _ZN4mmha33masked_multihead_attention_kernelIfLi224ELi256ELi4ELi64ELi64ELb0ELb1EEEv26Multihead_attention_paramsIT_XT5_EE,@function
        .size           _ZN4mmha33masked_multihead_attention_kernelIfLi224ELi256ELi4ELi64ELi64ELb0ELb1EEEv26Multihead_attention_paramsIT_XT5_EE,(.L_x_4258 - _ZN4mmha33masked_multihead_attention_kernelIfLi224ELi256ELi4ELi64ELi64ELb0ELb1EEEv26Multihead_attention_paramsIT_XT5_EE)
        .other          _ZN4mmha33masked_multihead_attention_kernelIfLi224ELi256ELi4ELi64ELi64ELb0ELb1EEEv26Multihead_attention_paramsIT_XT5_EE,@"STO_CUDA_ENTRY STV_DEFAULT"
_ZN4mmha33masked_multihead_attention_kernelIfLi224ELi256ELi4ELi64ELi64ELb0ELb1EEEv26Multihead_attention_paramsIT_XT5_EE:
.text._ZN4mmha33masked_multihead_attention_kernelIfLi224ELi256ELi4ELi64ELi64ELb0ELb1EEEv26Multihead_attention_paramsIT_XT5_EE:
        /* <DEDUP_REMOVED lines=12> */
.L_x_3823:
[----:B------:R-:W0:Y:S08]  /*00c0*/  LDC.64 R4, c[0x0][0x330] ;  /* 0x0000cc00ff047b82 */ /* 0x000e300000000a00 */
[----:B------:R-:W1:Y:S08]  /*00d0*/  LDC R11, c[0x0][0x280] ;  /* 0x0000a000ff0b7b82 */ /* 0x000e700000000800 */
[----:B------:R-:W2:Y:S01]  /*00e0*/  LDC R26, c[0x0][0x284] ;  /* 0x0000a100ff1a7b82 */ /* 0x000ea20000000800 */
[----:B------:R-:W3:Y:S01]  /*00f0*/  S2R R18, SR_TID.X ;  /* 0x0000000000127919 */ /* 0x000ee20000002100 */
[----:B------:R-:W-:Y:S01]  /*0100*/  HFMA2.MMA R16, -RZ, RZ, 0, 0 ;  /* 0x00000000ff107435 */ /* 0x000fe200000001ff */
        /* <DEDUP_REMOVED lines=34> */
[----:B------:R-:W-:-:S04]  /*0330*/  @P2 VIADD R7, R7, 0x1 ;  /* 0x0000000107072836 */ /* 0x000fc80000000000 */
[----:B------:R-:W-:-:S04]  /*0340*/  IMAD.MOV.U32 R27, RZ, RZ, R7 ;  /* 0x000000ffff1b7224 */ /* 0x000fc800078e0007 */
[----:B------:R-:W-:Y:S01]  /*0350*/  @!P4 IMAD.MOV R27, RZ, RZ, -R27 ;  /* 0x000000ffff1bc224 */ /* 0x000fe200078e0a1b */
[----:B------:R-:W-:Y:S01]  /*0360*/  @!P3 LOP3.LUT R27, RZ, R11, RZ, 0x33, !PT ;  /* 0x0000000bff1bb212 */ /* 0x000fe200078e33ff */
[----:B----4-:R-:W4:Y:S01]  /*0370*/  MUFU.RCP R0, R0 ;  /* 0x0000000000007308 */ /* 0x010f220000001000 */
[----:B---3--:R-:W-:-:S03]  /*0380*/  ISETP.GE.AND P4, PT, R18, 0x38, PT ;  /* 0x000000381200780c */ /* 0x008fc60003f86270 */
[----:B-1----:R-:W-:-:S04]  /*0390*/  @P1 IMAD.WIDE R4, R27, 0x4, R4 ;  /* 0x000000041b041825 */ /* 0x002fc800078e0204 */
[----:B0-----:R-:W-:Y:S01]  /*03a0*/  IMAD R22, R2, UR4, R19 ;  /* 0x0000000402167c24 */ /* 0x001fe2000f8e0213 */
[----:B------:R0:W5:Y:S01]  /*03b0*/  @P1 LDG.E R16, desc[UR36][R4.64] ;  /* 0x0000002404101981 */ /* 0x000162000c1e1900 */
[----:B------:R-:W-:Y:S01]  /*03c0*/  ISETP.NE.AND P1, PT, R26, RZ, PT ;  /* 0x000000ff1a00720c */ /* 0x000fe20003f25270 */
[----:B------:R-:W-:Y:S01]  /*03d0*/  IMAD.SHL.U32 R25, R18, 0x4, RZ ;  /* 0x0000000412197824 */ /* 0x000fe200078e00ff */
[----:B------:R-:W-:Y:S01]  /*03e0*/  BSSY B0, `(.L_x_3824) ;  /* 0x0000039000007945 */ /* 0x000fe20003800000 */
[----:B------:R-:W-:Y:S02]  /*03f0*/  IMAD R30, R22, 0xe0, RZ ;  /* 0x000000e0161e7824 */ /* 0x000fe400078e02ff */
[----:B----4-:R-:W-:Y:S02]  /*0400*/  VIADD R6, R0, 0xffffffe ;  /* 0x0ffffffe00067836 */ /* 0x010fe40000000000 */
[----:B------:R-:W1:Y:S02]  /*0410*/  LDC R0, c[0x0][0x308] ;  /* 0x0000c200ff007b82 */ /* 0x000e640000000800 */
[----:B------:R3:W4:Y:S01]  /*0420*/  F2I.FTZ.U32.TRUNC.NTZ R7, R6 ;  /* 0x0000000600077305 */ /* 0x000722000021f000 */
[----:B0-----:R-:W-:Y:S01]  /*0430*/  @P4 CS2R R4, SRZ ;  /* 0x0000000000044805 */ /* 0x001fe2000001ff00 */
[----:B---3--:R-:W-:-:S02]  /*0440*/  IMAD.MOV.U32 R6, RZ, RZ, RZ ;  /* 0x000000ffff067224 */ /* 0x008fc400078e00ff */
[----:B----4-:R-:W-:-:S04]  /*0450*/  IMAD.MOV R3, RZ, RZ, -R7 ;  /* 0x000000ffff037224 */ /* 0x010fc800078e0a07 */
[----:B------:R-:W-:-:S04]  /*0460*/  IMAD R3, R3, R12, RZ ;  /* 0x0000000c03037224 */ /* 0x000fc800078e02ff */
[----:B------:R-:W-:Y:S02]  /*0470*/  IMAD.HI.U32 R7, R7, R3, R6 ;  /* 0x0000000307077227 */ /* 0x000fe400078e0006 */
[----:B------:R-:W0:Y:S02]  /*0480*/  LDC R3, c[0x0][0x278] ;  /* 0x00009e00ff037b82 */ /* 0x000e240000000800 */
[----:B0-----:R-:W-:Y:S01]  /*0490*/  ISETP.NE.AND P3, PT, R3, RZ, PT ;  /* 0x000000ff0300720c */ /* 0x001fe20003f65270 */
[----:B--2---:R-:W-:-:S06]  /*04a0*/  @P0 IMAD.IADD R17, R17, 0x1, R10 ;  /* 0x0000000111110824 */ /* 0x004fcc00078e020a */
[----:B------:R-:W0:Y:S02]  /*04b0*/  @!P0 LDC R17, c[0x0][0x29c] ;  /* 0x0000a700ff118b82 */ /* 0x000e240000000800 */
[----:B0-----:R-:W-:Y:S02]  /*04c0*/  IABS R23, R17 ;  /* 0x0000001100177213 */ /* 0x001fe40000000000 */
[----:B------:R-:W-:-:S03]  /*04d0*/  ISETP.GE.AND P2, PT, R17, RZ, PT ;  /* 0x000000ff1100720c */ /* 0x000fc60003f46270 */
[----:B------:R-:W-:-:S04]  /*04e0*/  IMAD.HI.U32 R7, R7, R23, RZ ;  /* 0x0000001707077227 */ /* 0x000fc800078e00ff */
[----:B------:R-:W-:-:S04]  /*04f0*/  IMAD.MOV R7, RZ, RZ, -R7 ;  /* 0x000000ffff077224 */ /* 0x000fc800078e0a07 */
[----:B------:R-:W-:Y:S01]  /*0500*/  IMAD R23, R12, R7, R23 ;  /* 0x000000070c177224 */ /* 0x000fe200078e0217 */
[----:B------:R-:W-:-:S04]  /*0510*/  @P4 CS2R R6, SRZ ;  /* 0x0000000000064805 */ /* 0x000fc8000001ff00 */
[----:B------:R-:W-:-:S13]  /*0520*/  ISETP.GT.U32.AND P0, PT, R12, R23, PT ;  /* 0x000000170c00720c */ /* 0x000fda0003f04070 */
[----:B------:R-:W-:-:S05]  /*0530*/  @!P0 IMAD.IADD R23, R23, 0x1, -R12 ;  /* 0x0000000117178824 */ /* 0x000fca00078e0a0c */
[----:B------:R-:W-:-:S13]  /*0540*/  ISETP.GT.U32.AND P0, PT, R12, R23, PT ;  /* 0x000000170c00720c */ /* 0x000fda0003f04070 */
[----:B------:R-:W-:Y:S01]  /*0550*/  @!P0 IMAD.IADD R23, R23, 0x1, -R12 ;  /* 0x0000000117178824 */ /* 0x000fe200078e0a0c */
[----:B-1----:R-:W-:Y:S01]  /*0560*/  ISETP.NE.AND P0, PT, R0, 0x2, PT ;  /* 0x000000020000780c */ /* 0x002fe20003f05270 */
[----:B------:R-:W-:-:S03]  /*0570*/  IMAD R0, R19, 0xe0, RZ ;  /* 0x000000e013007824 */ /* 0x000fc600078e02ff */
[----:B------:R-:W-:Y:S01]  /*0580*/  @!P2 IADD3 R23, -R23, RZ, RZ ;  /* 0x000000ff1717a210 */ /* 0x000fe20007ffe1ff */
[----:B------:R-:W-:Y:S01]  /*0590*/  IMAD R3, R2, R3, R0 ;  /* 0x0000000302037224 */ /* 0x000fe200078e0200 */
[----:B------:R-:W-:Y:S01]  /*05a0*/  @!P1 LOP3.LUT R23, RZ, R26, RZ, 0x33, !PT ;  /* 0x0000001aff179212 */ /* 0x000fe200078e33ff */
[----:B------:R-:W-:Y:S01]  /*05b0*/  IMAD.IADD R21, R0, 0x1, R25 ;  /* 0x0000000100157824 */ /* 0x000fe200078e0219 */
[----:B------:R-:W-:Y:S02]  /*05c0*/  IADD3 R26, R17, 0x1, -R26 ;  /* 0x00000001111a7810 */ /* 0x000fe40007ffe81a */
[----:B------:R-:W-:-:S05]  /*05d0*/  SEL R24, R30, R3, !P3 ;  /* 0x000000031e187207 */ /* 0x000fca0005800000 */
[----:B------:R-:W-:Y:S01]  /*05e0*/  IMAD.IADD R3, R25, 0x1, R24 ;  /* 0x0000000119037824 */ /* 0x000fe200078e0218 */
[----:B------:R-:W-:Y:S06]  /*05f0*/  @P4 BRA `(.L_x_3825) ;  /* 0x00000000005c4947 */ /* 0x000fec0003800000 */
        /* <DEDUP_REMOVED lines=23> */
.L_x_3825:
[----:B------:R-:W-:Y:S05]  /*0770*/  BSYNC B0 ;  /* 0x0000000000007941 */ /* 0x000fea0003800000 */
.L_x_3824:
        /* <DEDUP_REMOVED lines=12> */
.L_x_3827:
        /* <DEDUP_REMOVED lines=18> */
.L_x_3828:
[----:B------:R-:W-:Y:S05]  /*0960*/  BSYNC B0 ;  /* 0x0000000000007941 */ /* 0x000fea0003800000 */
.L_x_3826:
[----:B------:R-:W1:Y:S01]  /*0970*/  LDC.64 R14, c[0x0][0x2a8] ;  /* 0x0000aa00ff0e7b82 */ /* 0x000e620000000a00 */
        /* <DEDUP_REMOVED lines=10> */
[----:B------:R-:W-:Y:S02]  /*0a20*/  P2R R0, PR, RZ, 0x1 ;  /* 0x00000001ff007803 */ /* 0x000fe40000000000 */
[----:B------:R-:W-:Y:S02]  /*0a30*/  ISETP.EQ.OR.EX P2, PT, RZ, UR9, P0, P2 ;  /* 0x00000009ff007c0c */ /* 0x000fe40008742720 */
[----:B------:R-:W-:-:S02]  /*0a40*/  ISETP.EQ.U32.AND P0, PT, R8, RZ, PT ;  /* 0x000000ff0800720c */ /* 0x000fc40003f02070 */
[----:B------:R-:W-:-:S04]  /*0a50*/  ISETP.GT.AND P3, PT, R18, 0x3f, PT ;  /* 0x0000003f1200780c */ /* 0x000fc80003f64270 */
[----:B------:R-:W-:Y:S01]  /*0a60*/  ISETP.EQ.OR.EX P0, PT, R9, RZ, P3, P0 ;  /* 0x000000ff0900720c */ /* 0x000fe20001f02700 */
[----:B0-----:R-:W0:Y:S01]  /*0a70*/  @!P1 LDC.64 R10, c[0x0][0x220] ;  /* 0x00008800ff0a9b82 */ /* 0x001e220000000a00 */
[----:B------:R-:W-:Y:S02]  /*0a80*/  P2R R0, PR, RZ, 0x8 ;  /* 0x00000008ff007803 */ /* 0x000fe40000000000 */
[----:B-1----:R-:W-:-:S04]  /*0a90*/  ISETP.NE.U32.AND P3, PT, R14, RZ, PT ;  /* 0x000000ff0e00720c */ /* 0x002fc80003f65070 */
[----:B------:R-:W-:Y:S01]  /*0aa0*/  ISETP.NE.AND.EX P3, PT, R15, RZ, PT, P3 ;  /* 0x000000ff0f00720c */ /* 0x000fe20003f65330 */
[----:B------:R-:W1:Y:S04]  /*0ab0*/  @!P2 LDC.64 R12, c[0x0][0x230] ;  /* 0x00008c00ff0cab82 */ /* 0x000e680000000a00 */
[----:B-----5:R-:W-:Y:S01]  /*0ac0*/  @!P0 IMAD R0, R16, UR4, R19 ;  /* 0x0000000410008c24 */ /* 0x020fe2000f8e0213 */
[----:B------:R-:W-:-:S03]  /*0ad0*/  ULDC.U8 UR4, c[0x0][0x294] ;  /* 0x0000a50000047ab9 */ /* 0x000fc60000000000 */
[----:B------:R-:W2:Y:S01]  /*0ae0*/  @!P0 LDC.64 R14, c[0x0][0x2e0] ;  /* 0x0000b800ff0e8b82 */ /* 0x000ea20000000a00 */
[----:B0-----:R-:W-:-:S05]  /*0af0*/  @!P1 IMAD.WIDE R8, R21, 0x4, R10 ;  /* 0x0000000415089825 */ /* 0x001fca00078e020a */
[----:B------:R-:W3:Y:S01]  /*0b00*/  @!P1 LDG.E.128 R32, desc[UR36][R8.64] ;  /* 0x0000002408209981 */ /* 0x000ee2000c1e1d00 */
[----:B-1----:R-:W-:Y:S02]  /*0b10*/  @!P2 IMAD.WIDE R10, R21, 0x4, R12 ;  /* 0x00000004150aa825 */ /* 0x002fe400078e020c */
[----:B------:R-:W0:Y:S02]  /*0b20*/  @P3 LDC.64 R20, c[0x0][0x2a8] ;  /* 0x0000aa00ff143b82 */ /* 0x000e240000000a00 */
[----:B------:R-:W-:Y:S01]  /*0b30*/  @!P0 IMAD R13, R0, 0xe0, R25 ;  /* 0x000000e0000d8824 */ /* 0x000fe200078e0219 */
[----:B------:R-:W4:Y:S03]  /*0b40*/  @!P2 LDG.E.128 R40, desc[UR36][R10.64] ;  /* 0x000000240a28a981 */ /* 0x000f26000c1e1d00 */
[----:B--2---:R-:W-:-:S05]  /*0b50*/  @!P0 IMAD.WIDE R12, R13, 0x4, R14 ;  /* 0x000000040d0c8825 */ /* 0x004fca00078e020e */
[----:B------:R-:W2:Y:S01]  /*0b60*/  @!P0 LDG.E.128 R44, desc[UR36][R12.64] ;  /* 0x000000240c2c8981 */ /* 0x000ea2000c1e1d00 */
[----:B0-----:R-:W-:Y:S02]  /*0b70*/  @P3 IMAD.WIDE R14, R2, 0x4, R20 ;  /* 0x00000004020e3825 */ /* 0x001fe400078e0214 */
[----:B------:R-:W0:Y:S02]  /*0b80*/  LDC R20, c[0x0][0x290] ;  /* 0x0000a400ff147b82 */ /* 0x000e240000000800 */
[----:B------:R-:W-:Y:S01]  /*0b90*/  IMAD.MOV.U32 R28, RZ, RZ, RZ ;  /* 0x000000ffff1c7224 */ /* 0x000fe200078e00ff */
[----:B------:R-:W-:-:S05]  /*0ba0*/  ISETP.NE.AND P2, PT, RZ, UR4, PT ;  /* 0x00000004ff007c0c */ /* 0x000fca000bf45270 */
[----:B------:R1:W5:Y:S01]  /*0bb0*/  @P3 LDG.E R28, desc[UR36][R14.64] ;  /* 0x000000240e1c3981 */ /* 0x000362000c1e1900 */
[----:B------:R-:W-:Y:S02]  /*0bc0*/  ISETP.GE.AND P1, PT, R18, 0x40, PT ;  /* 0x000000401200780c */ /* 0x000fe40003f26270 */
[----:B0-----:R-:W-:Y:S01]  /*0bd0*/  ISETP.GT.AND P3, PT, R20, RZ, PT ;  /* 0x000000ff1400720c */ /* 0x001fe20003f64270 */
[----:B---3--:R-:W-:Y:S01]  /*0be0*/  FADD.FTZ R32, R32, R4 ;  /* 0x0000000420207221 */ /* 0x008fe20000010000 */
[----:B------:R-:W-:Y:S01]  /*0bf0*/  FADD.FTZ R33, R33, R5 ;  /* 0x0000000521217221 */ /* 0x000fe20000010000 */
[----:B------:R-:W-:Y:S01]  /*0c00*/  FADD.FTZ R34, R34, R6 ;  /* 0x0000000622227221 */ /* 0x000fe20000010000 */
[----:B------:R-:W-:Y:S01]  /*0c10*/  FADD.FTZ R35, R35, R7 ;  /* 0x0000000723237221 */ /* 0x000fe20000010000 */
[----:B----4-:R-:W-:Y:S01]  /*0c20*/  FADD.FTZ R36, R40, R36 ;  /* 0x0000002428247221 */ /* 0x010fe20000010000 */
[----:B------:R-:W-:Y:S01]  /*0c30*/  FADD.FTZ R37, R41, R37 ;  /* 0x0000002529257221 */ /* 0x000fe20000010000 */
[----:B------:R-:W-:Y:S01]  /*0c40*/  FADD.FTZ R38, R42, R38 ;  /* 0x000000262a267221 */ /* 0x000fe20000010000 */
[----:B------:R-:W-:Y:S01]  /*0c50*/  FADD.FTZ R39, R43, R39 ;  /* 0x000000272b277221 */ /* 0x000fe20000010000 */
[----:B--2---:R-:W-:Y:S01]  /*0c60*/  @!P0 FMUL.FTZ R36, R36, R44 ;  /* 0x0000002c24248220 */ /* 0x004fe20000410000 */
[----:B------:R-:W-:Y:S01]  /*0c70*/  @!P0 FMUL.FTZ R37, R37, R45 ;  /* 0x0000002d25258220 */ /* 0x000fe20000410000 */
[----:B------:R-:W-:Y:S01]  /*0c80*/  @!P0 FMUL.FTZ R38, R38, R46 ;  /* 0x0000002e26268220 */ /* 0x000fe20000410000 */
[----:B------:R-:W-:Y:S01]  /*0c90*/  @!P0 FMUL.FTZ R39, R39, R47 ;  /* 0x0000002f27278220 */ /* 0x000fe20000410000 */
        /* <DEDUP_REMOVED lines=45> */
[----:B------:R-:W-:Y:S02]  /*0f70*/  IMAD.U32 R6, RZ, RZ, UR4 ;  /* 0x00000004ff067e24 */ /* 0x000fe4000f8e00ff */
[----:B------:R-:W-:-:S02]  /*0f80*/  IMAD.U32 R7, RZ, RZ, UR5 ;  /* 0x00000005ff077e24 */ /* 0x000fc4000f8e00ff */
[----:B------:R-:W-:Y:S02]  /*0f90*/  IMAD.U32 R10, RZ, RZ, UR6 ;  /* 0x00000006ff0a7e24 */ /* 0x000fe4000f8e00ff */
[----:B------:R-:W-:Y:S02]  /*0fa0*/  IMAD.U32 R11, RZ, RZ, UR7 ;  /* 0x00000007ff0b7e24 */ /* 0x000fe4000f8e00ff */
[----:B------:R-:W-:Y:S02]  /*0fb0*/  IMAD.MOV.U32 R12, RZ, RZ, 0x1 ;  /* 0x00000001ff0c7424 */ /* 0x000fe400078e00ff */
[----:B0-----:R-:W-:-:S07]  /*0fc0*/  IMAD.MOV.U32 R13, RZ, RZ, RZ ;  /* 0x000000ffff0d7224 */ /* 0x001fce00078e00ff */
[----:B------:R-:W-:-:S07]  /*0fd0*/  LEPC R20, `(.L_x_3831) ;  /* 0x000000001014794e */ /* 0x000fce0000000000 */
[----:B-1---5:R-:W-:Y:S05]  /*0fe0*/  CALL.ABS.NOINC R14 ;  /* 0x000000000e007343 */ /* 0x022fea0003c00000 */
.L_x_3831:
        /* <DEDUP_REMOVED lines=28> */
[----:B------:R-:W-:Y:S01]  /*11b0*/  IMAD.SHL.U32 R0, R0, 0x2, RZ ;  /* 0x0000000200007824 */ /* 0x000fe200078e00ff */
[----:B------:R-:W-:Y:S01]  /*11c0*/  LEA R20, R7, R40, 0x2 ;  /* 0x0000002807147211 */ /* 0x000fe200078e10ff */
[----:B------:R0:W2:Y:S03]  /*11d0*/  LDS R34, [R21+0x4] ;  /* 0x0000040015227984 */ /* 0x0000a60000000800 */
[----:B------:R-:W-:Y:S01]  /*11e0*/  LOP3.LUT R5, R0, 0xfffffffc, RZ, 0xc0, !PT ;  /* 0xfffffffc00057812 */ /* 0x000fe200078ec0ff */
[----:B------:R0:W3:Y:S03]  /*11f0*/  LDS R33, [R40] ;  /* 0x0000000028217984 */ /* 0x0000e60000000800 */
[----:B------:R-:W-:Y:S01]  /*1200*/  ISETP.GE.AND P0, PT, R5, R7, PT ;  /* 0x000000070500720c */ /* 0x000fe20003f06270 */
        /* <DEDUP_REMOVED lines=8> */
[----:B------:R-:W-:-:S04]  /*1290*/  ULDC UR4, c[0x0][0x29c] ;  /* 0x0000a70000047ab9 */ /* 0x000fc80000000800 */
[----:B------:R-:W1:Y:S01]  /*12a0*/  MUFU.RCP R3, R3 ;  /* 0x0000000300037308 */ /* 0x000e620000001000 */
[----:B------:R-:W-:-:S05]  /*12b0*/  I2FP.F32.S32 R0, R0 ;  /* 0x0000000000007245 */ /* 0x000fca0000201400 */
[----:B-1----:R-:W-:Y:S01]  /*12c0*/  FMUL.FTZ R4, R0, R3 ;  /* 0x0000000300047220 */ /* 0x002fe20000410000 */
[----:B------:R-:W-:-:S03]  /*12d0*/  I2FP.F32.S32 R0, R5 ;  /* 0x0000000500007245 */ /* 0x000fc60000201400 */
[----:B------:R-:W-:Y:S02]  /*12e0*/  FMUL.FTZ R5, R4, 13.28771209716796875 ;  /* 0x41549a7804057820 */ /* 0x000fe40000410000 */
[----:B------:R-:W-:-:S04]  /*12f0*/  FMUL.FTZ R0, R0, R3 ;  /* 0x0000000300007220 */ /* 0x000fc80000410000 */
[----:B------:R-:W1:Y:S01]  /*1300*/  MUFU.EX2 R5, -R5 ;  /* 0x8000000500057308 */ /* 0x000e620000000800 */
[----:B------:R-:W-:Y:S01]  /*1310*/  FMUL.FTZ R4, R0, 13.28771209716796875 ;  /* 0x41549a7800047820 */ /* 0x000fe20000410000 */
[----:B-----5:R-:W-:-:S04]  /*1320*/  IADD3 R0, -R28, UR4, RZ ;  /* 0x000000041c007c10 */ /* 0x020fc8000fffe1ff */
[----:B------:R-:W-:Y:S02]  /*1330*/  I2FP.F32.S32 R0, R0 ;  /* 0x0000000000007245 */ /* 0x000fe40000201400 */
[----:B------:R-:W2:Y:S03]  /*1340*/  MUFU.EX2 R7, -R4 ;  /* 0x8000000400077308 */ /* 0x000ea60000000800 */
[----:B-1----:R-:W-:-:S04]  /*1350*/  FMUL.FTZ R3, R0, R5 ;  /* 0x0000000500037220 */ /* 0x002fc80000410000 */
[----:B------:R-:W-:Y:S01]  /*1360*/  FMUL.RZ R13, R3, 0.15915493667125701904 ;  /* 0x3e22f983030d7820 */ /* 0x000fe2000040c000 */
[----:B--2---:R-:W-:-:S03]  /*1370*/  FMUL.FTZ R0, R0, R7 ;  /* 0x0000000700007220 */ /* 0x004fc60000410000 */
[----:B------:R-:W4:Y:S01]  /*1380*/  MUFU.SIN R6, R13 ;  /* 0x0000000d00067308 */ /* 0x000f220000000400 */
[----:B------:R-:W-:-:S07]  /*1390*/  FMUL.RZ R11, R0, 0.15915493667125701904 ;  /* 0x3e22f983000b7820 */ /* 0x000fce000040c000 */
[----:B------:R-:W1:Y:S08]  /*13a0*/  MUFU.COS R8, R13 ;  /* 0x0000000d00087308 */ /* 0x000e700000000000 */
[----:B------:R-:W3:Y:S01]  /*13b0*/  MUFU.SIN R3, R11 ;  /* 0x0000000b00037308 */ /* 0x000ee20000000400 */
[-C--:B----4-:R-:W-:Y:S01]  /*13c0*/  FMUL.FTZ R5, R35, R6.reuse ;  /* 0x0000000623057220 */ /* 0x090fe20000410000 */
[-C--:B0-----:R-:W-:Y:S01]  /*13d0*/  FMUL.FTZ R7, R39, R6.reuse ;  /* 0x0000000627077220 */ /* 0x081fe20000410000 */
        /* <DEDUP_REMOVED lines=17> */
.L_x_3835:
[----:B------:R-:W-:Y:S05]  /*14f0*/  BSYNC B1 ;  /* 0x0000000000017941 */ /* 0x000fea0003800000 */
.L_x_3834:
        /* <DEDUP_REMOVED lines=8> */
.L_x_3833:
[----:B------:R-:W-:Y:S05]  /*1580*/  BSYNC B0 ;  /* 0x0000000000007941 */ /* 0x000fea0003800000 */
.L_x_3832:
[----:B------:R-:W-:Y:S06]  /*1590*/  BAR.SYNC.DEFER_BLOCKING 0x0 ;  /* 0x0000000000007b1d */ /* 0x000fec0000010000 */
[----:B0-----:R0:W1:Y:S04]  /*15a0*/  @P6 LDS.128 R32, [R14] ;  /* 0x000000000e206984 */ /* 0x0010680000000c00 */
[----:B------:R0:W2:Y:S01]  /*15b0*/  @P6 LDS.128 R36, [R15] ;  /* 0x000000000f246984 */ /* 0x0000a20000000c00 */
[----:B------:R-:W-:Y:S06]  /*15c0*/  BAR.SYNC.DEFER_BLOCKING 0x0 ;  /* 0x0000000000007b1d */ /* 0x000fec0000010000 */
[----:B------:R-:W-:Y:S05]  /*15d0*/  BRA `(.L_x_3830) ;  /* 0x0000000000b07947 */ /* 0x000fea0003800000 */
.L_x_3829:
[----:B------:R-:W-:Y:S01]  /*15e0*/  ISETP.GE.AND P0, PT, R25, R20, PT ;  /* 0x000000141900720c */ /* 0x000fe20003f06270 */
[----:B------:R-:W-:-:S12]  /*15f0*/  BSSY B0, `(.L_x_3830) ;  /* 0x000002a000007945 */ /* 0x000fd80003800000 */
[----:B------:R-:W-:Y:S05]  /*1600*/  @P0 BRA `(.L_x_3836) ;  /* 0x0000000000a00947 */ /* 0x000fea0003800000 */
[----:B------:R-:W-:Y:S01]  /*1610*/  I2FP.F32.S32 R20, R20 ;  /* 0x0000001400147245 */ /* 0x000fe20000201400 */
[----:B------:R-:W-:Y:S01]  /*1620*/  VIADD R0, R25, 0x2 ;  /* 0x0000000219007836 */ /* 0x000fe20000000000 */
[----:B------:R-:W-:Y:S02]  /*1630*/  ULDC UR4, c[0x0][0x29c] ;  /* 0x0000a70000047ab9 */ /* 0x000fe40000000800 */
[----:B------:R-:W0:Y:S02]  /*1640*/  MUFU.RCP R5, R20 ;  /* 0x0000001400057308 */ /* 0x000e240000001000 */
[----:B------:R-:W-:-:S05]  /*1650*/  I2FP.F32.S32 R0, R0 ;  /* 0x0000000000007245 */ /* 0x000fca0000201400 */
[----:B0-----:R-:W-:Y:S01]  /*1660*/  FMUL.FTZ R3, R0, R5 ;  /* 0x0000000500037220 */ /* 0x001fe20000410000 */
[----:B------:R-:W-:-:S03]  /*1670*/  I2FP.F32.S32 R0, R25 ;  /* 0x0000001900007245 */ /* 0x000fc60000201400 */
[----:B------:R-:W-:Y:S02]  /*1680*/  FMUL.FTZ R4, R3, 13.28771209716796875 ;  /* 0x41549a7803047820 */ /* 0x000fe40000410000 */
[----:B------:R-:W-:Y:S01]  /*1690*/  FMUL.FTZ R0, R0, R5 ;  /* 0x0000000500007220 */ /* 0x000fe20000410000 */
[----:B-----5:R-:W-:Y:S01]  /*16a0*/  IADD3 R5, -R28, UR4, RZ ;  /* 0x000000041c057c10 */ /* 0x020fe2000fffe1ff */
[----:B------:R-:W0:Y:S02]  /*16b0*/  MUFU.EX2 R3, -R4 ;  /* 0x8000000400037308 */ /* 0x000e240000000800 */
[----:B------:R-:W-:Y:S01]  /*16c0*/  FMUL.FTZ R0, R0, 13.28771209716796875 ;  /* 0x41549a7800007820 */ /* 0x000fe20000410000 */
[----:B------:R-:W-:-:S05]  /*16d0*/  I2FP.F32.S32 R5, R5 ;  /* 0x0000000500057245 */ /* 0x000fca0000201400 */
        /* <DEDUP_REMOVED lines=27> */
.L_x_3836:
[----:B------:R-:W-:Y:S05]  /*1890*/  BSYNC B0 ;  /* 0x0000000000007941 */ /* 0x000fea0003800000 */
.L_x_3830:
[----:B------:R-:W-:Y:S01]  /*18a0*/  ISETP.GT.AND P0, PT, R18, 0x3f, PT ;  /* 0x0000003f1200780c */ /* 0x000fe20003f04270 */
[----:B------:R-:W-:Y:S01]  /*18b0*/  BSSY B0, `(.L_x_3837) ;  /* 0x0000015000007945 */ /* 0x000fe20003800000 */
[----:B------:R-:W-:-:S11]  /*18c0*/  IMAD.MOV.U32 R0, RZ, RZ, RZ ;  /* 0x000000ffff007224 */ /* 0x000fd600078e00ff */
[----:B------:R-:W-:Y:S05]  /*18d0*/  @P0 BRA `(.L_x_3838) ;  /* 0x0000000000480947 */ /* 0x000fea0003800000 */
[----:B------:R-:W-:Y:S01]  /*18e0*/  ISETP.GT.AND P0, PT, R18, 0x37, PT ;  /* 0x000000371200780c */ /* 0x000fe20003f04270 */
[----:B------:R-:W3:Y:S01]  /*18f0*/  S2UR UR5, SR_CgaCtaId ;  /* 0x00000000000579c3 */ /* 0x000ee20000008800 */
[----:B------:R-:W-:Y:S01]  /*1900*/  UMOV UR4, 0x400 ;  /* 0x0000040000047882 */ /* 0x000fe20000000000 */
[----:B------:R-:W-:Y:S01]  /*1910*/  IMAD.IADD R25, R30, 0x1, R25 ;  /* 0x000000011e197824 */ /* 0x000fe200078e0219 */
[----:B------:R-:W-:-:S09]  /*1920*/  UIADD3 UR4, UR4, 0x10, URZ ;  /* 0x0000001004047890 */ /* 0x000fd2000fffe03f */
[----:B------:R-:W4:Y:S01]  /*1930*/  @!P0 LDC R3, c[0x0][0x284] ;  /* 0x0000a100ff038b82 */ /* 0x000f220000000800 */
[----:B------:R-:W-:-:S07]  /*1940*/  @!P0 IMAD.SHL.U32 R0, R23, 0x4, RZ ;  /* 0x0000000417008824 */ /* 0x000fce00078e00ff */
[----:B------:R-:W0:Y:S01]  /*1950*/  @!P0 LDC.64 R4, c[0x0][0x248] ;  /* 0x00009200ff048b82 */ /* 0x000e220000000a00 */
[----:B---3--:R-:W-:Y:S01]  /*1960*/  ULEA UR4, UR5, UR4, 0x18 ;  /* 0x0000000405047291 */ /* 0x008fe2000f8ec03f */
[----:B----4-:R-:W-:-:S05]  /*1970*/  @!P0 IMAD R25, R25, R3, R0 ;  /* 0x0000000319198224 */ /* 0x010fca00078e0200 */
[----:B------:R-:W-:Y:S01]  /*1980*/  LEA R3, R18, UR4, 0x4 ;  /* 0x0000000412037c11 */ /* 0x000fe2000f8e20ff */
[----:B-12---:R-:W-:-:S04]  /*1990*/  FMUL.FTZ R0, R36, R32 ;  /* 0x0000002024007220 */ /* 0x006fc80000410000 */
[----:B------:R3:W-:Y:S01]  /*19a0*/  STS.128 [R3], R32 ;  /* 0x0000002003007388 */ /* 0x0007e20000000c00 */
[----:B------:R-:W-:Y:S01]  /*19b0*/  FFMA.FTZ R7, R37, R33, R0 ;  /* 0x0000002125077223 */ /* 0x000fe20000010000 */
[----:B0-----:R-:W-:-:S04]  /*19c0*/  @!P0 IMAD.WIDE R4, R25, 0x4, R4 ;  /* 0x0000000419048825 */ /* 0x001fc800078e0204 */
[----:B------:R-:W-:Y:S01]  /*19d0*/  FFMA.FTZ R0, R38, R34, R7 ;  /* 0x0000002226007223 */ /* 0x000fe20000010007 */
[----:B------:R3:W-:Y:S03]  /*19e0*/  @!P0 STG.E.128 desc[UR36][R4.64], R36 ;  /* 0x0000002404008986 */ /* 0x0007e6000c101d24 */
[----:B------:R-:W-:-:S07]  /*19f0*/  FFMA.FTZ R0, R39, R35, R0 ;  /* 0x0000002327007223 */ /* 0x000fce0000010000 */
.L_x_3838:
[----:B------:R-:W-:Y:S05]  /*1a00*/  BSYNC B0 ;  /* 0x0000000000007941 */ /* 0x000fea0003800000 */
.L_x_3837:
[----:B---3--:R-:W3:Y:S01]  /*1a10*/  SHFL.BFLY PT, R3, R0, 0x10, 0x1f ;  /* 0x0e001f0000037f89 */ /* 0x008ee200000e0000 */
[----:B------:R-:W-:Y:S01]  /*1a20*/  LOP3.LUT P0, R8, R18, 0x1f, RZ, 0xc0, !PT ;  /* 0x0000001f12087812 */ /* 0x000fe2000780c0ff */
[----:B------:R-:W4:Y:S01]  /*1a30*/  S2UR UR11, SR_CgaCtaId ;  /* 0x00000000000b79c3 */ /* 0x000f220000008800 */
[----:B------:R-:W-:Y:S01]  /*1a40*/  UMOV UR10, 0x400 ;  /* 0x00000400000a7882 */ /* 0x000fe20000000000 */
[----:B------:R-:W-:Y:S01]  /*1a50*/  BSSY B0, `(.L_x_3839) ;  /* 0x000002f000007945 */ /* 0x000fe20003800000 */
[----:B------:R-:W-:-:S09]  /*1a60*/  ISETP.GT.U32.AND P1, PT, R8, 0x1, PT ;  /* 0x000000010800780c */ /* 0x000fd20003f24070 */
[----:B------:R-:W-:-:S04]  /*1a70*/  VOTEU.ALL UP0, P0 ;  /* 0x00000000003f7886 */ /* 0x000fc80000000000 */
[----:B------:R-:W0:Y:S01]  /*1a80*/  @!P1 S2R R10, SR_CgaCtaId ;  /* 0x00000000000a9919 */ /* 0x000e220000008800 */
[----:B---3--:R-:W-:Y:S01]  /*1a90*/  FADD.FTZ R3, R3, R0 ;  /* 0x0000000003037221 */ /* 0x008fe20000010000 */
[----:B------:R-:W-:Y:S01]  /*1aa0*/  @!P0 SHF.R.U32.HI R0, RZ, 0x3, R18 ;  /* 0x00000003ff008819 */ /* 0x000fe20000011612 */
[----:B----4-:R-:W-:-:S03]  /*1ab0*/  @!UP0 ULEA UR4, UR11, UR10, 0x18 ;  /* 0x0000000a0b048291 */ /* 0x010fc6000f8ec03f */
[----:B------:R-:W3:Y:S01]  /*1ac0*/  SHFL.BFLY PT, R4, R3, 0x8, 0x1f ;  /* 0x0d001f0003047f89 */ /* 0x000ee200000e0000 */
[----:B------:R-:W-:Y:S01]  /*1ad0*/  @!P0 LOP3.LUT R0, R0, 0x1ffffffc, RZ, 0xc0, !PT ;  /* 0x1ffffffc00008812 */ /* 0x000fe200078ec0ff */
[----:B---3--:R-:W-:Y:S01]  /*1ae0*/  FADD.FTZ R4, R3, R4 ;  /* 0x0000000403047221 */ /* 0x008fe20000010000 */
[----:B------:R-:W-:-:S04]  /*1af0*/  @!P1 MOV R3, 0x400 ;  /* 0x0000040000039802 */ /* 0x000fc80000000f00 */
[----:B------:R-:W3:Y:S01]  /*1b00*/  SHFL.BFLY PT, R5, R4, 0x4, 0x1f ;  /* 0x0c801f0004057f89 */ /* 0x000ee200000e0000 */
[----:B0-----:R-:W-:-:S04]  /*1b10*/  @!P1 LEA R3, R10, R3, 0x18 ;  /* 0x000000030a039211 */ /* 0x001fc800078ec0ff */
[----:B------:R-:W-:Y:S01]  /*1b20*/  @!P1 LEA R8, R8, R3, 0x2 ;  /* 0x0000000308089211 */ /* 0x000fe200078e10ff */
[----:B---3--:R-:W-:-:S05]  /*1b30*/  FADD.FTZ R5, R4, R5 ;  /* 0x0000000504057221 */ /* 0x008fca0000010000 */
[----:B------:R-:W0:Y:S02]  /*1b40*/  SHFL.BFLY PT, R6, R5, 0x2, 0x1f ;  /* 0x0c401f0005067f89 */ /* 0x000e2400000e0000 */
[----:B0-----:R-:W-:-:S05]  /*1b50*/  FADD.FTZ R6, R5, R6 ;  /* 0x0000000605067221 */ /* 0x001fca0000010000 */
[----:B------:R-:W0:Y:S02]  /*1b60*/  SHFL.BFLY PT, R7, R6, 0x1, 0x1f ;  /* 0x0c201f0006077f89 */ /* 0x000e2400000e0000 */
[----:B0-----:R-:W-:Y:S01]  /*1b70*/  FADD.FTZ R7, R6, R7 ;  /* 0x0000000706077221 */ /* 0x001fe20000010000 */
[----:B------:R-:W-:-:S04]  /*1b80*/  IMAD.IADD R6, R17, 0x1, -R26 ;  /* 0x0000000111067824 */ /* 0x000fc800078e0a1a */
[----:B------:R-:W-:Y:S01]  /*1b90*/  @!P0 STS [R0+UR4+0x8], R7 ;  /* 0x0000080700008988 */ /* 0x000fe20008000804 */
[----:B------:R-:W-:Y:S01]  /*1ba0*/  BAR.SYNC.DEFER_BLOCKING 0x0 ;  /* 0x0000000000007b1d */ /* 0x000fe20000010000 */
[----:B------:R-:W-:Y:S01]  /*1bb0*/  ISETP.NE.AND P0, PT, R18, RZ, PT ;  /* 0x000000ff1200720c */ /* 0x000fe20003f05270 */
[----:B------:R-:W-:-:S04]  /*1bc0*/  UIADD3 UR4, UR10, 0x410, URZ ;  /* 0x000004100a047890 */ /* 0x000fc8000fffe03f */
[----:B------:R-:W-:-:S08]  /*1bd0*/  ULEA UR4, UR11, UR4, 0x18 ;  /* 0x000000040b047291 */ /* 0x000fd0000f8ec03f */
[----:B------:R-:W-:Y:S01]  /*1be0*/  @P0 IMAD.MOV.U32 R151, RZ, RZ, -0x800001 ;  /* 0xff7fffffff970424 */ /* 0x000fe200078e00ff */
        /* <DEDUP_REMOVED lines=13> */
[----:B-----5:R-:W-:Y:S01]  /*1cc0*/  IMAD.IADD R0, R17, 0x1, -R28 ;  /* 0x0000000111007824 */ /* 0x020fe200078e0a1c */
[----:B------:R-:W-:-:S03]  /*1cd0*/  ULDC UR5, c[0x0][0x2d0] ;  /* 0x0000b40000057ab9 */ /* 0x000fc60000000800 */
[----:B------:R-:W-:-:S04]  /*1ce0*/  IMAD R3, R19, UR5, R0 ;  /* 0x0000000513037c24 */ /* 0x000fc8000f8e0200 */
[----:B------:R-:W-:-:S04]  /*1cf0*/  IMAD R3, R3, UR5, R0 ;  /* 0x0000000503037c24 */ /* 0x000fc8000f8e0200 */
[----:B0-----:R-:W-:-:S06]  /*1d00*/  IMAD.WIDE R4, R3, 0x4, R4 ;  /* 0x0000000403047825 */ /* 0x001fcc00078e0204 */
[----:B------:R-:W3:Y:S02]  /*1d10*/  LDG.E R4, desc[UR36][R4.64] ;  /* 0x0000002404047981 */ /* 0x000ee4000c1e1900 */
[----:B---3--:R-:W-:-:S07]  /*1d20*/  FADD.FTZ R151, R151, R4 ;  /* 0x0000000497977221 */ /* 0x008fce0000010000 */
.L_x_3841:
[----:B------:R3:W-:Y:S02]  /*1d30*/  STS [R8], R151 ;  /* 0x0000009708007388 */ /* 0x0007e40000000800 */
.L_x_3840:
[----:B------:R-:W-:Y:S05]  /*1d40*/  BSYNC B0 ;  /* 0x0000000000007941 */ /* 0x000fea0003800000 */
.L_x_3839:
[----:B------:R-:W-:Y:S01]  /*1d50*/  VIADD R0, R6, 0x7 ;  /* 0x0000000706007836 */ /* 0x000fe20000000000 */
[----:B------:R-:W-:Y:S01]  /*1d60*/  SHF.R.S32.HI R3, RZ, 0x1f, R18 ;  /* 0x0000001fff037819 */ /* 0x000fe20000011412 */
[----:B------:R-:W0:Y:S01]  /*1d70*/  LDC.64 R86, c[0x0][0x280] ;  /* 0x0000a000ff567b82 */ /* 0x000e220000000a00 */
[----:B------:R-:W-:Y:S01]  /*1d80*/  ULDC UR12, c[0x0][0x2a0] ;  /* 0x0000a800000c7ab9 */ /* 0x000fe20000000800 */
[----:B------:R-:W-:Y:S01]  /*1d90*/  ULDC.64 UR8, c[0x0][0x258] ;  /* 0x0000960000087ab9 */ /* 0x000fe20000000a00 */
[----:B------:R-:W-:Y:S01]  /*1da0*/  SHF.R.S32.HI R5, RZ, 0x1f, R0 ;  /* 0x0000001fff057819 */ /* 0x000fe20000011400 */
[----:B------:R-:W-:Y:S01]  /*1db0*/  ULDC.64 UR6, c[0x0][0x2b0] ;  /* 0x0000ac0000067ab9 */ /* 0x000fe20000000a00 */
[----:B------:R-:W-:Y:S01]  /*1dc0*/  ULDC.64 UR14, c[0x0][0x2c8] ;  /* 0x0000b200000e7ab9 */ /* 0x000fe20000000a00 */
[----:B------:R-:W-:Y:S01]  /*1dd0*/  BSSY B0, `(.L_x_3842) ;  /* 0x00004a3000007945 */ /* 0x000fe20003800000 */
[----:B------:R-:W-:Y:S02]  /*1de0*/  LEA.HI R0, R5, R0, RZ, 0x3 ;  /* 0x0000000005007211 */ /* 0x000fe400078f18ff */
[----:B------:R-:W-:-:S02]  /*1df0*/  LEA.HI R5, R3, R18, RZ, 0x2 ;  /* 0x0000001203057211 */ /* 0x000fc400078f10ff */
[----:B------:R-:W-:Y:S02]  /*1e00*/  LOP3.LUT R3, R0, 0xfffffff8, RZ, 0xc0, !PT ;  /* 0xfffffff800037812 */ /* 0x000fe400078ec0ff */
[----:B------:R-:W-:-:S03]  /*1e10*/  LEA.HI.SX32 R154, R5, R26, 0x1e ;  /* 0x0000001a059a7211 */ /* 0x000fc600078ff2ff */
[----:B------:R-:W-:Y:S01]  /*1e20*/  IMAD.IADD R0, R26, 0x1, R3 ;  /* 0x000000011a007824 */ /* 0x000fe200078e0203 */
[----:B------:R-:W-:Y:S04]  /*1e30*/  BAR.SYNC.DEFER_BLOCKING 0x0 ;  /* 0x0000000000007b1d */ /* 0x000fe80000010000 */
[----:B------:R-:W-:Y:S01]  /*1e40*/  ISETP.GE.AND P0, PT, R154, R0, PT ;  /* 0x000000009a00720c */ /* 0x000fe20003f06270 */
[----:B0-----:R-:W-:-:S04]  /*1e50*/  IMAD R4, R27, R86, R19 ;  /* 0x000000561b047224 */ /* 0x001fc800078e0213 */
[----:B------:R-:W-:-:S08]  /*1e60*/  IMAD R4, R4, 0xe0, RZ ;  /* 0x000000e004047824 */ /* 0x000fd000078e02ff */
[----:B------:R-:W-:Y:S05]  /*1e70*/  @P0 BRA `(.L_x_3843) ;  /* 0x0000004800600947 */ /* 0x000fea0003800000 */
[----:B------:R-:W-:Y:S01]  /*1e80*/  IABS R3, R87 ;  /* 0x0000005700037213 */ /* 0x000fe20000000000 */
[----:B------:R-:W-:Y:S01]  /*1e90*/  UIADD3 UR5, UR10, 0x10, URZ ;  /* 0x000000100a057890 */ /* 0x000fe2000fffe03f */
[----:B------:R-:W-:Y:S01]  /*1ea0*/  LOP3.LUT R5, R5, 0xfffffffc, RZ, 0xc0, !PT ;  /* 0xfffffffc05057812 */ /* 0x000fe200078ec0ff */
[----:B------:R-:W0:Y:S01]  /*1eb0*/  LDC R10, c[0x0][0x2c0] ;  /* 0x0000b000ff0a7b82 */ /* 0x000e220000000800 */
[----:B------:R-:W4:Y:S01]  /*1ec0*/  I2F.RP R6, R3 ;  /* 0x0000000300067306 */ /* 0x000f220000209400 */
[----:B------:R-:W-:Y:S02]  /*1ed0*/  ULEA UR5, UR11, UR5, 0x18 ;  /* 0x000000050b057291 */ /* 0x000fe4000f8ec03f */
[----:B---3--:R-:W-:-:S05]  /*1ee0*/  IMAD.IADD R8, R18, 0x1, -R5 ;  /* 0x0000000112087824 */ /* 0x008fca00078e0a05 */
[----:B------:R-:W-:Y:S01]  /*1ef0*/  LEA R9, R8, UR5, 0x2 ;  /* 0x0000000508097c11 */ /* 0x000fe2000f8e10ff */
[----:B------:R-:W-:-:S04]  /*1f00*/  ULDC UR5, c[0x0][0x298] ;  /* 0x0000a60000057ab9 */ /* 0x000fc80000000800 */
[----:B------:R3:W0:Y:S01]  /*1f10*/  LDS R152, [R9] ;  /* 0x0000000009987984 */ /* 0x0006220000000800 */
[----:B----4-:R-:W4:Y:S03]  /*1f20*/  MUFU.RCP R6, R6 ;  /* 0x0000000600067308 */ /* 0x010f260000001000 */
[----:B------:R3:W0:Y:S04]  /*1f30*/  LDS R150, [R9+0x10] ;  /* 0x0000100009967984 */ /* 0x0006280000000800 */
[----:B------:R3:W0:Y:S04]  /*1f40*/  LDS R149, [R9+0x20] ;  /* 0x0000200009957984 */ /* 0x0006280000000800 */
[----:B------:R3:W0:Y:S04]  /*1f50*/  LDS R147, [R9+0x30] ;  /* 0x0000300009937984 */ /* 0x0006280000000800 */
[----:B------:R3:W0:Y:S01]  /*1f60*/  LDS R148, [R9+0x40] ;  /* 0x0000400009947984 */ /* 0x0006220000000800 */
[----:B----4-:R-:W-:-:S03]  /*1f70*/  VIADD R7, R6, 0xffffffe ;  /* 0x0ffffffe06077836 */ /* 0x010fc60000000000 */
[----:B------:R3:W4:Y:S04]  /*1f80*/  LDS R146, [R9+0x50] ;  /* 0x0000500009927984 */ /* 0x0007280000000800 */
[----:B------:R3:W1:Y:S01]  /*1f90*/  LDS R144, [R9+0x60] ;  /* 0x0000600009907984 */ /* 0x0006620000000800 */
[----:B------:R-:W2:Y:S03]  /*1fa0*/  F2I.FTZ.U32.TRUNC.NTZ R7, R7 ;  /* 0x0000000700077305 */ /* 0x000ea6000021f000 */
[----:B------:R3:W1:Y:S04]  /*1fb0*/  LDS R142, [R9+0x70] ;  /* 0x00007000098e7984 */ /* 0x0006680000000800 */
[----:B------:R3:W1:Y:S04]  /*1fc0*/  LDS R145, [R9+0x80] ;  /* 0x0000800009917984 */ /* 0x0006680000000800 */
[----:B------:R3:W1:Y:S04]  /*1fd0*/  LDS R140, [R9+0x90] ;  /* 0x00009000098c7984 */ /* 0x0006680000000800 */
[----:B------:R3:W1:Y:S01]  /*1fe0*/  LDS R143, [R9+0xa0] ;  /* 0x0000a000098f7984 */ /* 0x0006620000000800 */
[----:B--2---:R-:W-:-:S03]  /*1ff0*/  IMAD.MOV R6, RZ, RZ, -R7 ;  /* 0x000000ffff067224 */ /* 0x004fc600078e0a07 */
[----:B------:R3:W2:Y:S01]  /*2000*/  LDS R138, [R9+0xb0] ;  /* 0x0000b000098a7984 */ /* 0x0006a20000000800 */
[----:B------:R-:W-:Y:S01]  /*2010*/  IMAD R5, R6, R3, RZ ;  /* 0x0000000306057224 */ /* 0x000fe200078e02ff */
[----:B------:R-:W-:Y:S02]  /*2020*/  MOV R6, RZ ;  /* 0x000000ff00067202 */ /* 0x000fe40000000f00 */
[----:B------:R3:W1:Y:S03]  /*2030*/  LDS R141, [R9+0xc0] ;  /* 0x0000c000098d7984 */ /* 0x0006660000000800 */
[----:B------:R-:W-:Y:S01]  /*2040*/  IMAD.HI.U32 R5, R7, R5, R6 ;  /* 0x0000000507057227 */ /* 0x000fe200078e0006 */
[----:B------:R3:W1:Y:S03]  /*2050*/  LDS R136, [R9+0xd0] ;  /* 0x0000d00009887984 */ /* 0x0006660000000800 */
[----:B------:R-:W-:Y:S01]  /*2060*/  IMAD R6, R4, R87, R8 ;  /* 0x0000005704067224 */ /* 0x000fe200078e0208 */
[----:B------:R3:W1:Y:S01]  /*2070*/  LDS R139, [R9+0xe0] ;  /* 0x0000e000098b7984 */ /* 0x0006620000000800 */
[----:B------:R-:W-:-:S02]  /*2080*/  IMAD R87, R87, 0xe0, RZ ;  /* 0x000000e057577824 */ /* 0x000fc400078e02ff */
[----:B0-----:R-:W-:Y:S01]  /*2090*/  VIADD R7, R10, UR5 ;  /* 0x000000050a077c36 */ /* 0x001fe20008000000 */
[----:B------:R3:W0:Y:S01]  /*20a0*/  LDS R134, [R9+0xf0] ;  /* 0x0000f00009867984 */ /* 0x0006220000000800 */
[----:B------:R-:W-:-:S03]  /*20b0*/  SHF.R.S32.HI R8, RZ, 0x1f, R6 ;  /* 0x0000001fff087819 */ /* 0x000fc60000011406 */
        /* <DEDUP_REMOVED lines=48> */
.L_x_3847:
[----:B01----:R-:W1:Y:S01]  /*23c0*/  LDC R13, c[0x0][0x284] ;  /* 0x0000a100ff0d7b82 */ /* 0x003e620000000800 */
[----:B------:R-:W-:Y:S02]  /*23d0*/  IABS R12, R154 ;  /* 0x0000009a000c7213 */ /* 0x000fe40000000000 */
[----:B------:R-:W-:-:S03]  /*23e0*/  ISETP.GE.AND P1, PT, R154, RZ, PT ;  /* 0x000000ff9a00720c */ /* 0x000fc60003f26270 */
[----:B------:R-:W-:-:S04]  /*23f0*/  IMAD.HI.U32 R11, R5, R12, RZ ;  /* 0x0000000c050b7227 */ /* 0x000fc800078e00ff */
[----:B------:R-:W-:Y:S01]  /*2400*/  IMAD.MOV R11, RZ, RZ, -R11 ;  /* 0x000000ffff0b7224 */ /* 0x000fe200078e0a0b */
[----:B-1----:R-:W-:-:S05]  /*2410*/  IABS R15, R13 ;  /* 0x0000000d000f7213 */ /* 0x002fca0000000000 */
[----:B------:R-:W-:Y:S02]  /*2420*/  IMAD R12, R15, R11, R12 ;  /* 0x0000000b0f0c7224 */ /* 0x000fe400078e020c */
[----:B------:R-:W-:-:S03]  /*2430*/  IMAD R11, R2, R13, RZ ;  /* 0x0000000d020b7224 */ /* 0x000fc600078e02ff */
[----:B------:R-:W-:-:S13]  /*2440*/  ISETP.GT.U32.AND P0, PT, R3, R12, PT ;  /* 0x0000000c0300720c */ /* 0x000fda0003f04070 */
[----:B------:R-:W-:-:S05]  /*2450*/  @!P0 IMAD.IADD R12, R12, 0x1, -R15 ;  /* 0x000000010c0c8824 */ /* 0x000fca00078e0a0f */
[----:B------:R-:W-:-:S13]  /*2460*/  ISETP.GT.U32.AND P0, PT, R3, R12, PT ;  /* 0x0000000c0300720c */ /* 0x000fda0003f04070 */
[----:B------:R-:W-:Y:S01]  /*2470*/  @!P0 IMAD.IADD R12, R12, 0x1, -R15 ;  /* 0x000000010c0c8824 */ /* 0x000fe200078e0a0f */
[----:B------:R-:W-:-:S03]  /*2480*/  ISETP.NE.AND P0, PT, R13, RZ, PT ;  /* 0x000000ff0d00720c */ /* 0x000fc60003f05270 */
[----:B------:R-:W-:-:S10]  /*2490*/  @!P1 IMAD.MOV R12, RZ, RZ, -R12 ;  /* 0x000000ffff0c9224 */ /* 0x000fd400078e0a0c */
[----:B------:R-:W-:Y:S02]  /*24a0*/  @!P0 LOP3.LUT R12, RZ, R13, RZ, 0x33, !PT ;  /* 0x0000000dff0c8212 */ /* 0x000fe400078e33ff */
[----:B------:R-:W-:Y:S02]  /*24b0*/  ISETP.GE.AND P0, PT, R154, R17, PT ;  /* 0x000000119a00720c */ /* 0x000fe40003f06270 */
        /* <DEDUP_REMOVED lines=9> */
[----:B------:R-:W-:Y:S01]  /*2550*/  IMAD.IADD R162, R160, 0x1, R13 ;  /* 0x00000001a0a27824 */ /* 0x000fe200078e020d */
[----:B------:R-:W2:Y:S04]  /*2560*/  @!P1 LDC R158, c[0x0][0x288] ;  /* 0x0000a200ff9e9b82 */ /* 0x000ea80000000800 */
[----:B------:R-:W-:-:S04]  /*2570*/  SHF.L.U32 R160, R162, 0x2, RZ ;  /* 0x00000002a2a07819 */ /* 0x000fc800000006ff */
[----:B------:R-:W-:-:S13]  /*2580*/  ISETP.GE.OR P4, PT, R160, R87, P0 ;  /* 0x00000057a000720c */ /* 0x000fda0000786670 */
[----:B------:R-:W4:Y:S01]  /*2590*/  @!P4 LDG.E R155, desc[UR36][R156.64] ;  /* 0x000000249c9bc981 */ /* 0x000f22000c1e1900 */
[----:B------:R-:W-:-:S04]  /*25a0*/  IMAD.IADD R162, R162, 0x1, R13 ;  /* 0x00000001a2a27824 */ /* 0x000fc800078e020d */
[----:B------:R-:W-:-:S05]  /*25b0*/  IMAD.SHL.U32 R162, R162, 0x4, RZ ;  /* 0x00000004a2a27824 */ /* 0x000fca00078e00ff */
[----:B------:R-:W-:-:S13]  /*25c0*/  ISETP.GE.OR P3, PT, R162, R87, P0 ;  /* 0x00000057a200720c */ /* 0x000fda0000766670 */
[----:B------:R-:W3:Y:S01]  /*25d0*/  @!P3 LDG.E R153, desc[UR36][R156.64] ;  /* 0x000000249c99b981 */ /* 0x000ee2000c1e1900 */
[----:B--2---:R-:W-:-:S04]  /*25e0*/  @!P1 IMAD R15, R15, R158, RZ ;  /* 0x0000009e0f0f9224 */ /* 0x004fc800078e02ff */
[----:B------:R-:W-:-:S04]  /*25f0*/  @!P1 IMAD R15, R15, 0xe0, RZ ;  /* 0x000000e00f0f9824 */ /* 0x000fc800078e02ff */
[----:B------:R-:W-:Y:S02]  /*2600*/  @!P1 IMAD R159, R15, R13, R14 ;  /* 0x0000000d0f9f9224 */ /* 0x000fe400078e020e */
[----:B------:R-:W1:Y:S03]  /*2610*/  @!P1 LDC.64 R14, c[0x0][0x248] ;  /* 0x00009200ff0e9b82 */ /* 0x000e660000000a00 */
[----:B------:R-:W-:-:S04]  /*2620*/  @!P1 IADD3 R161, P2, R6, R159, RZ ;  /* 0x0000009f06a19210 */ /* 0x000fc80007f5e0ff */
[----:B------:R-:W-:Y:S02]  /*2630*/  @!P1 LEA.HI.X.SX32 R164, R159, R8, 0x1, P2 ;  /* 0x000000089fa49211 */ /* 0x000fe400010f0eff */
[C---:B-1----:R-:W-:Y:S02]  /*2640*/  @!P1 LEA R158, P2, R161.reuse, R14, 0x2 ;  /* 0x0000000ea19e9211 */ /* 0x042fe400078410ff */
[----:B------:R-:W4:Y:S02]  /*2650*/  @!P4 LDC R14, c[0x0][0x288] ;  /* 0x0000a200ff0ecb82 */ /* 0x000f240000000800 */
[----:B------:R-:W-:Y:S01]  /*2660*/  @!P1 LEA.HI.X R159, R161, R15, R164, 0x2, P2 ;  /* 0x0000000fa19f9211 */ /* 0x000fe200010f14a4 */
[----:B----4-:R-:W-:-:S04]  /*2670*/  @!P4 IMAD R14, R155, R14, RZ ;  /* 0x0000000e9b0ec224 */ /* 0x010fc800078e02ff */
[----:B------:R-:W-:-:S04]  /*2680*/  @!P4 IMAD R14, R14, 0xe0, RZ ;  /* 0x000000e00e0ec824 */ /* 0x000fc800078e02ff */
[----:B------:R-:W-:Y:S02]  /*2690*/  @!P4 IMAD R155, R14, R13, R160 ;  /* 0x0000000d0e9bc224 */ /* 0x000fe400078e02a0 */
[----:B------:R-:W1:Y:S03]  /*26a0*/  @!P4 LDC.64 R14, c[0x0][0x248] ;  /* 0x00009200ff0ecb82 */ /* 0x000e660000000a00 */
[----:B------:R-:W-:-:S04]  /*26b0*/  @!P4 IADD3 R161, P2, R6, R155, RZ ;  /* 0x0000009b06a1c210 */ /* 0x000fc80007f5e0ff */
[----:B------:R-:W-:Y:S01]  /*26c0*/  @!P4 LEA.HI.X.SX32 R164, R155, R8, 0x1, P2 ;  /* 0x000000089ba4c211 */ /* 0x000fe200010f0eff */
[----:B------:R-:W-:Y:S01]  /*26d0*/  IMAD R155, R13, 0x4, R12 ;  /* 0x000000040d9b7824 */ /* 0x000fe200078e020c */
[C---:B-1----:R-:W-:Y:S02]  /*26e0*/  @!P4 LEA R160, P2, R161.reuse, R14, 0x2 ;  /* 0x0000000ea1a0c211 */ /* 0x042fe400078410ff */
[----:B------:R-:W1:Y:S02]  /*26f0*/  @!P3 LDC R14, c[0x0][0x288] ;  /* 0x0000a200ff0ebb82 */ /* 0x000e640000000800 */
[----:B------:R-:W-:Y:S01]  /*2700*/  @!P4 LEA.HI.X R161, R161, R15, R164, 0x2, P2 ;  /* 0x0000000fa1a1c211 */ /* 0x000fe200010f14a4 */
[----:B------:R-:W-:Y:S01]  /*2710*/  IMAD.SHL.U32 R164, R155, 0x4, RZ ;  /* 0x000000049ba47824 */ /* 0x000fe200078e00ff */
[----:B------:R-:W-:-:S04]  /*2720*/  ISETP.GE.AND P2, PT, R154, R17, PT ;  /* 0x000000119a00720c */ /* 0x000fc80003f46270 */
[----:B------:R-:W-:Y:S02]  /*2730*/  ISETP.GE.OR P5, PT, R164, R87, P0 ;  /* 0x00000057a400720c */ /* 0x000fe400007a6670 */
[----:B---3--:R-:W-:-:S06]  /*2740*/  FSEL R9, R9, RZ, P2 ;  /* 0x000000ff09097208 */ /* 0x008fcc0001000000 */
[----:B------:R2:W3:Y:S01]  /*2750*/  @!P1 LDG.E R9, desc[UR36][R158.64] ;  /* 0x000000249e099981 */ /* 0x0004e2000c1e1900 */
[----:B------:R-:W-:-:S06]  /*2760*/  FSEL R10, R10, RZ, P2 ;  /* 0x000000ff0a0a7208 */ /* 0x000fcc0001000000 */
[----:B------:R4:W3:Y:S01]  /*2770*/  @!P4 LDG.E R10, desc[UR36][R160.64] ;  /* 0x00000024a00ac981 */ /* 0x0008e2000c1e1900 */
[----:B-1----:R-:W-:Y:S02]  /*2780*/  @!P3 IMAD R163, R153, R14, RZ ;  /* 0x0000000e99a3b224 */ /* 0x002fe400078e02ff */
[----:B------:R-:W1:Y:S01]  /*2790*/  @!P3 LDC.64 R14, c[0x0][0x248] ;  /* 0x00009200ff0ebb82 */ /* 0x000e620000000a00 */
[----:B------:R-:W3:Y:S01]  /*27a0*/  @!P5 LDG.E R153, desc[UR36][R156.64] ;  /* 0x000000249c99d981 */ /* 0x000ee2000c1e1900 */
[----:B------:R-:W-:-:S04]  /*27b0*/  @!P3 IMAD R163, R163, 0xe0, RZ ;  /* 0x000000e0a3a3b824 */ /* 0x000fc800078e02ff */
[----:B--2---:R-:W-:-:S05]  /*27c0*/  @!P3 IMAD R159, R163, R13, R162 ;  /* 0x0000000da39fb224 */ /* 0x004fca00078e02a2 */
[----:B------:R-:W-:-:S04]  /*27d0*/  @!P3 IADD3 R162, P1, R6, R159, RZ ;  /* 0x0000009f06a2b210 */ /* 0x000fc80007f3e0ff */
[----:B------:R-:W-:Y:S02]  /*27e0*/  @!P3 LEA.HI.X.SX32 R159, R159, R8, 0x1, P1 ;  /* 0x000000089f9fb211 */ /* 0x000fe400008f0eff */
[C---:B-1----:R-:W-:Y:S02]  /*27f0*/  @!P3 LEA R158, P1, R162.reuse, R14, 0x2 ;  /* 0x0000000ea29eb211 */ /* 0x042fe400078210ff */
[----:B------:R-:W3:Y:S02]  /*2800*/  @!P5 LDC R14, c[0x0][0x288] ;  /* 0x0000a200ff0edb82 */ /* 0x000ee40000000800 */
[----:B------:R-:W-:Y:S01]  /*2810*/  @!P3 LEA.HI.X R159, R162, R15, R159, 0x2, P1 ;  /* 0x0000000fa29fb211 */ /* 0x000fe200008f149f */
[----:B------:R-:W-:-:S04]  /*2820*/  IMAD.IADD R162, R155, 0x1, R13 ;  /* 0x000000019ba27824 */ /* 0x000fc800078e020d */
[----:B----4-:R-:W-:-:S05]  /*2830*/  IMAD.SHL.U32 R160, R162, 0x4, RZ ;  /* 0x00000004a2a07824 */ /* 0x010fca00078e00ff */
[----:B------:R-:W-:-:S13]  /*2840*/  ISETP.GE.OR P1, PT, R160, R87, P0 ;  /* 0x00000057a000720c */ /* 0x000fda0000726670 */
[----:B------:R-:W2:Y:S01]  /*2850*/  @!P1 LDG.E R155, desc[UR36][R156.64] ;  /* 0x000000249c9b9981 */ /* 0x000ea2000c1e1900 */
[----:B------:R-:W-:Y:S01]  /*2860*/  IMAD.IADD R162, R162, 0x1, R13 ;  /* 0x00000001a2a27824 */ /* 0x000fe200078e020d */
[----:B------:R-:W-:-:S03]  /*2870*/  FSEL R20, R20, RZ, P2 ;  /* 0x000000ff14147208 */ /* 0x000fc60001000000 */
[----:B------:R-:W-:-:S03]  /*2880*/  IMAD.SHL.U32 R162, R162, 0x4, RZ ;  /* 0x00000004a2a27824 */ /* 0x000fc600078e00ff */
[----:B------:R1:W4:Y:S02]  /*2890*/  @!P3 LDG.E R20, desc[UR36][R158.64] ;  /* 0x000000249e14b981 */ /* 0x000324000c1e1900 */
[----:B------:R-:W-:Y:S01]  /*28a0*/  ISETP.GE.OR P4, PT, R162, R87, P0 ;  /* 0x00000057a200720c */ /* 0x000fe20000786670 */
[----:B------:R-:W-:Y:S02]  /*28b0*/  IMAD R163, R13, 0x7, R12 ;  /* 0x000000070da37824 */ /* 0x000fe400078e020c */
[----:B---3--:R-:W-:Y:S02]  /*28c0*/  @!P5 IMAD R153, R153, R14, RZ ;  /* 0x0000000e9999d224 */ /* 0x008fe400078e02ff */
[----:B------:R-:W1:Y:S02]  /*28d0*/  @!P5 LDC.64 R14, c[0x0][0x248] ;  /* 0x00009200ff0edb82 */ /* 0x000e640000000a00 */
[----:B------:R-:W-:-:S04]  /*28e0*/  @!P5 IMAD R153, R153, 0xe0, RZ ;  /* 0x000000e09999d824 */ /* 0x000fc800078e02ff */
[----:B------:R-:W-:-:S05]  /*28f0*/  @!P5 IMAD R153, R153, R13, R164 ;  /* 0x0000000d9999d224 */ /* 0x000fca00078e02a4 */
[----:B------:R-:W-:-:S04]  /*2900*/  @!P5 IADD3 R161, P3, R6, R153, RZ ;  /* 0x0000009906a1d210 */ /* 0x000fc80007f7e0ff */
[----:B------:R-:W-:Y:S02]  /*2910*/  @!P5 LEA.HI.X.SX32 R164, R153, R8, 0x1, P3 ;  /* 0x0000000899a4d211 */ /* 0x000fe400018f0eff */
[----:B------:R-:W3:Y:S01]  /*2920*/  @!P4 LDG.E R153, desc[UR36][R156.64] ;  /* 0x000000249c99c981 */ /* 0x000ee2000c1e1900 */
[C---:B-1----:R-:W-:Y:S02]  /*2930*/  @!P5 LEA R158, P3, R161.reuse, R14, 0x2 ;  /* 0x0000000ea19ed211 */ /* 0x042fe400078610ff */
[----:B------:R-:W2:Y:S02]  /*2940*/  @!P1 LDC R14, c[0x0][0x288] ;  /* 0x0000a200ff0e9b82 */ /* 0x000ea40000000800 */
[----:B------:R-:W-:Y:S01]  /*2950*/  @!P5 LEA.HI.X R159, R161, R15, R164, 0x2, P3 ;  /* 0x0000000fa19fd211 */ /* 0x000fe200018f14a4 */
[----:B--2---:R-:W-:-:S04]  /*2960*/  @!P1 IMAD R14, R155, R14, RZ ;  /* 0x0000000e9b0e9224 */ /* 0x004fc800078e02ff */
[----:B------:R-:W-:-:S04]  /*2970*/  @!P1 IMAD R14, R14, 0xe0, RZ ;  /* 0x000000e00e0e9824 */ /* 0x000fc800078e02ff */
[----:B------:R-:W-:Y:S02]  /*2980*/  @!P1 IMAD R155, R14, R13, R160 ;  /* 0x0000000d0e9b9224 */ /* 0x000fe400078e02a0 */
[----:B------:R-:W1:Y:S03]  /*2990*/  @!P1 LDC.64 R14, c[0x0][0x248] ;  /* 0x00009200ff0e9b82 */ /* 0x000e660000000a00 */
[----:B------:R-:W-:-:S04]  /*29a0*/  @!P1 IADD3 R161, P3, R6, R155, RZ ;  /* 0x0000009b06a19210 */ /* 0x000fc80007f7e0ff */
[----:B------:R-:W-:Y:S02]  /*29b0*/  @!P1 LEA.HI.X.SX32 R164, R155, R8, 0x1, P3 ;  /* 0x000000089ba49211 */ /* 0x000fe400018f0eff */
[C---:B-1----:R-:W-:Y:S02]  /*29c0*/  @!P1 LEA R160, P3, R161.reuse, R14, 0x2 ;  /* 0x0000000ea1a09211 */ /* 0x042fe400078610ff */
[----:B------:R-:W3:Y:S02]  /*29d0*/  @!P4 LDC R14, c[0x0][0x288] ;  /* 0x0000a200ff0ecb82 */ /* 0x000ee40000000800 */
[----:B------:R-:W-:Y:S02]  /*29e0*/  @!P1 LEA.HI.X R161, R161, R15, R164, 0x2, P3 ;  /* 0x0000000fa1a19211 */ /* 0x000fe400018f14a4 */
[----:B------:R-:W-:-:S04]  /*29f0*/  SHF.L.U32 R164, R163, 0x2, RZ ;  /* 0x00000002a3a47819 */ /* 0x000fc800000006ff */
[----:B------:R-:W-:-:S13]  /*2a00*/  ISETP.GE.OR P3, PT, R164, R87, P0 ;  /* 0x00000057a400720c */ /* 0x000fda0000766670 */
[----:B------:R-:W2:Y:S01]  /*2a10*/  @!P3 LDG.E R155, desc[UR36][R156.64] ;  /* 0x000000249c9bb981 */ /* 0x000ea2000c1e1900 */
[----:B------:R-:W-:Y:S02]  /*2a20*/  FSEL R21, R21, RZ, P2 ;  /* 0x000000ff15157208 */ /* 0x000fe40001000000 */
[----:B------:R-:W-:-:S04]  /*2a30*/  FSEL R25, R25, RZ, P2 ;  /* 0x000000ff19197208 */ /* 0x000fc80001000000 */
[----:B------:R1:W4:Y:S04]  /*2a40*/  @!P5 LDG.E R21, desc[UR36][R158.64] ;  /* 0x000000249e15d981 */ /* 0x000328000c1e1900 */
[----:B------:R0:W4:Y:S01]  /*2a50*/  @!P1 LDG.E R25, desc[UR36][R160.64] ;  /* 0x00000024a0199981 */ /* 0x000122000c1e1900 */
[----:B------:R-:W-:Y:S01]  /*2a60*/  FSEL R27, R27, RZ, P2 ;  /* 0x000000ff1b1b7208 */ /* 0x000fe20001000000 */
[----:B---3--:R-:W-:Y:S02]  /*2a70*/  @!P4 IMAD R153, R153, R14, RZ ;  /* 0x0000000e9999c224 */ /* 0x008fe400078e02ff */
[----:B------:R-:W3:Y:S02]  /*2a80*/  @!P4 LDC.64 R14, c[0x0][0x248] ;  /* 0x00009200ff0ecb82 */ /* 0x000ee40000000a00 */
[----:B------:R-:W-:-:S04]  /*2a90*/  @!P4 IMAD R153, R153, 0xe0, RZ ;  /* 0x000000e09999c824 */ /* 0x000fc800078e02ff */
[----:B------:R-:W-:-:S05]  /*2aa0*/  @!P4 IMAD R153, R153, R13, R162 ;  /* 0x0000000d9999c224 */ /* 0x000fca00078e02a2 */
[----:B-1----:R-:W-:-:S04]  /*2ab0*/  @!P4 IADD3 R159, P1, R6, R153, RZ ;  /* 0x00000099069fc210 */ /* 0x002fc80007f3e0ff */
[----:B------:R-:W-:Y:S02]  /*2ac0*/  @!P4 LEA.HI.X.SX32 R162, R153, R8, 0x1, P1 ;  /* 0x0000000899a2c211 */ /* 0x000fe400008f0eff */
[C---:B---3--:R-:W-:Y:S02]  /*2ad0*/  @!P4 LEA R158, P1, R159.reuse, R14, 0x2 ;  /* 0x0000000e9f9ec211 */ /* 0x048fe400078210ff */
[----:B------:R-:W2:Y:S02]  /*2ae0*/  @!P3 LDC R14, c[0x0][0x288] ;  /* 0x0000a200ff0ebb82 */ /* 0x000ea40000000800 */
[----:B------:R-:W-:Y:S01]  /*2af0*/  @!P4 LEA.HI.X R159, R159, R15, R162, 0x2, P1 ;  /* 0x0000000f9f9fc211 */ /* 0x000fe200008f14a2 */
[----:B------:R-:W-:-:S04]  /*2b00*/  IMAD.IADD R162, R163, 0x1, R13 ;  /* 0x00000001a3a27824 */ /* 0x000fc800078e020d */
[----:B0-----:R-:W-:Y:S01]  /*2b10*/  IMAD.SHL.U32 R160, R162, 0x4, RZ ;  /* 0x00000004a2a07824 */ /* 0x001fe200078e00ff */
[----:B------:R0:W3:Y:S04]  /*2b20*/  @!P4 LDG.E R27, desc[UR36][R158.64] ;  /* 0x000000249e1bc981 */ /* 0x0000e8000c1e1900 */
[----:B------:R-:W-:-:S13]  /*2b30*/  ISETP.GE.OR P5, PT, R160, R87, P0 ;  /* 0x00000057a000720c */ /* 0x000fda00007a6670 */
[----:B------:R-:W4:Y:S01]  /*2b40*/  @!P5 LDG.E R153, desc[UR36][R156.64] ;  /* 0x000000249c99d981 */ /* 0x000f22000c1e1900 */
[----:B------:R-:W-:-:S04]  /*2b50*/  IMAD.IADD R162, R162, 0x1, R13 ;  /* 0x00000001a2a27824 */ /* 0x000fc800078e020d */
[----:B------:R-:W-:-:S05]  /*2b60*/  IMAD.SHL.U32 R162, R162, 0x4, RZ ;  /* 0x00000004a2a27824 */ /* 0x000fca00078e00ff */
[----:B------:R-:W-:Y:S01]  /*2b70*/  ISETP.GE.OR P1, PT, R162, R87, P0 ;  /* 0x00000057a200720c */ /* 0x000fe20000726670 */
[----:B--2---:R-:W-:Y:S02]  /*2b80*/  @!P3 IMAD R155, R155, R14, RZ ;  /* 0x0000000e9b9bb224 */ /* 0x004fe400078e02ff */
[----:B------:R-:W0:Y:S02]  /*2b90*/  @!P3 LDC.64 R14, c[0x0][0x248] ;  /* 0x00009200ff0ebb82 */ /* 0x000e240000000a00 */
[----:B------:R-:W-:-:S04]  /*2ba0*/  @!P3 IMAD R155, R155, 0xe0, RZ ;  /* 0x000000e09b9bb824 */ /* 0x000fc800078e02ff */
[----:B------:R-:W-:-:S05]  /*2bb0*/  @!P3 IMAD R155, R155, R13, R164 ;  /* 0x0000000d9b9bb224 */ /* 0x000fca00078e02a4 */
[----:B------:R-:W-:-:S04]  /*2bc0*/  @!P3 IADD3 R161, P4, R6, R155, RZ ;  /* 0x0000009b06a1b210 */ /* 0x000fc80007f9e0ff */
[----:B------:R-:W-:Y:S02]  /*2bd0*/  @!P3 LEA.HI.X.SX32 R164, R155, R8, 0x1, P4 ;  /* 0x000000089ba4b211 */ /* 0x000fe400020f0eff */
[----:B------:R-:W2:Y:S01]  /*2be0*/  @!P1 LDG.E R155, desc[UR36][R156.64] ;  /* 0x000000249c9b9981 */ /* 0x000ea2000c1e1900 */
[C---:B0-----:R-:W-:Y:S02]  /*2bf0*/  @!P3 LEA R158, P4, R161.reuse, R14, 0x2 ;  /* 0x0000000ea19eb211 */ /* 0x041fe400078810ff */
[----:B------:R-:W4:Y:S02]  /*2c00*/  @!P5 LDC R14, c[0x0][0x288] ;  /* 0x0000a200ff0edb82 */ /* 0x000f240000000800 */
[----:B------:R-:W-:Y:S02]  /*2c10*/  @!P3 LEA.HI.X R159, R161, R15, R164, 0x2, P4 ;  /* 0x0000000fa19fb211 */ /* 0x000fe400020f14a4 */
[----:B------:R-:W-:-:S06]  /*2c20*/  FSEL R29, R29, RZ, P2 ;  /* 0x000000ff1d1d7208 */ /* 0x000fcc0001000000 */
[----:B------:R0:W3:Y:S01]  /*2c30*/  @!P3 LDG.E R29, desc[UR36][R158.64] ;  /* 0x000000249e1db981 */ /* 0x0000e2000c1e1900 */
[----:B------:R-:W-:Y:S01]  /*2c40*/  FSEL R30, R30, RZ, P2 ;  /* 0x000000ff1e1e7208 */ /* 0x000fe20001000000 */
        /* <DEDUP_REMOVED lines=8> */
[----:B------:R-:W2:Y:S02]  /*2cd0*/  @!P1 LDC R14, c[0x0][0x288] ;  /* 0x0000a200ff0e9b82 */ /* 0x000ea40000000800 */
[----:B------:R-:W-:Y:S01]  /*2ce0*/  @!P5 LEA.HI.X R161, R161, R15, R164, 0x2, P3 ;  /* 0x0000000fa1a1d211 */ /* 0x000fe200018f14a4 */
[----:B------:R-:W-:-:S04]  /*2cf0*/  IMAD.SHL.U32 R164, R153, 0x4, RZ ;  /* 0x0000000499a47824 */ /* 0x000fc800078e00ff */
[----:B------:R1:W4:Y:S01]  /*2d00*/  @!P5 LDG.E R30, desc[UR36][R160.64] ;  /* 0x00000024a01ed981 */ /* 0x000322000c1e1900 */
[----:B------:R-:W-:-:S13]  /*2d10*/  ISETP.GE.OR P4, PT, R164, R87, P0 ;  /* 0x00000057a400720c */ /* 0x000fda0000786670 */
[----:B------:R-:W3:Y:S01]  /*2d20*/  @!P4 LDG.E R163, desc[UR36][R156.64] ;  /* 0x000000249ca3c981 */ /* 0x000ee2000c1e1900 */
[----:B--2---:R-:W-:Y:S02]  /*2d30*/  @!P1 IMAD R155, R155, R14, RZ ;  /* 0x0000000e9b9b9224 */ /* 0x004fe400078e02ff */
[----:B------:R-:W2:Y:S02]  /*2d40*/  @!P1 LDC.64 R14, c[0x0][0x248] ;  /* 0x00009200ff0e9b82 */ /* 0x000ea40000000a00 */
[----:B------:R-:W-:-:S04]  /*2d50*/  @!P1 IMAD R155, R155, 0xe0, RZ ;  /* 0x000000e09b9b9824 */ /* 0x000fc800078e02ff */
[----:B------:R-:W-:-:S05]  /*2d60*/  @!P1 IMAD R155, R155, R13, R162 ;  /* 0x0000000d9b9b9224 */ /* 0x000fca00078e02a2 */
[----:B0-----:R-:W-:-:S04]  /*2d70*/  @!P1 IADD3 R159, P3, R6, R155, RZ ;  /* 0x0000009b069f9210 */ /* 0x001fc80007f7e0ff */
[----:B------:R-:W-:Y:S02]  /*2d80*/  @!P1 LEA.HI.X.SX32 R162, R155, R8, 0x1, P3 ;  /* 0x000000089ba29211 */ /* 0x000fe400018f0eff */
[C---:B--2---:R-:W-:Y:S02]  /*2d90*/  @!P1 LEA R158, P3, R159.reuse, R14, 0x2 ;  /* 0x0000000e9f9e9211 */ /* 0x044fe400078610ff */
[----:B------:R-:W3:Y:S02]  /*2da0*/  @!P4 LDC R14, c[0x0][0x288] ;  /* 0x0000a200ff0ecb82 */ /* 0x000ee40000000800 */
[----:B------:R-:W-:Y:S01]  /*2db0*/  @!P1 LEA.HI.X R159, R159, R15, R162, 0x2, P3 ;  /* 0x0000000f9f9f9211 */ /* 0x000fe200018f14a2 */
[----:B------:R-:W-:-:S04]  /*2dc0*/  IMAD.IADD R162, R153, 0x1, R13 ;  /* 0x0000000199a27824 */ /* 0x000fc800078e020d */
[----:B-1----:R-:W-:-:S05]  /*2dd0*/  IMAD.SHL.U32 R160, R162, 0x4, RZ ;  /* 0x00000004a2a07824 */ /* 0x002fca00078e00ff */
[----:B------:R-:W-:-:S13]  /*2de0*/  ISETP.GE.OR P3, PT, R160, R87, P0 ;  /* 0x00000057a000720c */ /* 0x000fda0000766670 */
[----:B------:R-:W2:Y:S01]  /*2df0*/  @!P3 LDG.E R155, desc[UR36][R156.64] ;  /* 0x000000249c9bb981 */ /* 0x000ea2000c1e1900 */
[----:B------:R-:W-:-:S05]  /*2e00*/  IMAD.IADD R162, R162, 0x1, R13 ;  /* 0x00000001a2a27824 */ /* 0x000fca00078e020d */
[----:B------:R-:W-:Y:S02]  /*2e10*/  SHF.L.U32 R162, R162, 0x2, RZ ;  /* 0x00000002a2a27819 */ /* 0x000fe400000006ff */
[----:B------:R-:W-:Y:S02]  /*2e20*/  FSEL R31, R31, RZ, P2 ;  /* 0x000000ff1f1f7208 */ /* 0x000fe40001000000 */
[----:B------:R-:W-:-:S04]  /*2e30*/  ISETP.GE.OR P5, PT, R162, R87, P0 ;  /* 0x00000057a200720c */ /* 0x000fc800007a6670 */
[----:B------:R0:W4:Y:S01]  /*2e40*/  @!P1 LDG.E R31, desc[UR36][R158.64] ;  /* 0x000000249e1f9981 */ /* 0x000122000c1e1900 */
[----:B---3--:R-:W-:Y:S02]  /*2e50*/  @!P4 IMAD R163, R163, R14, RZ ;  /* 0x0000000ea3a3c224 */ /* 0x008fe400078e02ff */
[----:B------:R-:W0:Y:S02]  /*2e60*/  @!P4 LDC.64 R14, c[0x0][0x248] ;  /* 0x00009200ff0ecb82 */ /* 0x000e240000000a00 */
[----:B------:R-:W-:-:S04]  /*2e70*/  @!P4 IMAD R153, R163, 0xe0, RZ ;  /* 0x000000e0a399c824 */ /* 0x000fc800078e02ff */
[----:B------:R-:W-:-:S05]  /*2e80*/  @!P4 IMAD R153, R153, R13, R164 ;  /* 0x0000000d9999c224 */ /* 0x000fca00078e02a4 */
[----:B------:R-:W-:-:S04]  /*2e90*/  @!P4 IADD3 R161, P1, R6, R153, RZ ;  /* 0x0000009906a1c210 */ /* 0x000fc80007f3e0ff */
[----:B------:R-:W-:Y:S02]  /*2ea0*/  @!P4 LEA.HI.X.SX32 R164, R153, R8, 0x1, P1 ;  /* 0x0000000899a4c211 */ /* 0x000fe400008f0eff */
[----:B------:R-:W3:Y:S01]  /*2eb0*/  @!P5 LDG.E R153, desc[UR36][R156.64] ;  /* 0x000000249c99d981 */ /* 0x000ee2000c1e1900 */
[C---:B0-----:R-:W-:Y:S02]  /*2ec0*/  @!P4 LEA R158, P1, R161.reuse, R14, 0x2 ;  /* 0x0000000ea19ec211 */ /* 0x041fe400078210ff */
[----:B------:R-:W2:Y:S02]  /*2ed0*/  @!P3 LDC R14, c[0x0][0x288] ;  /* 0x0000a200ff0ebb82 */ /* 0x000ea40000000800 */
[----:B------:R-:W-:Y:S01]  /*2ee0*/  @!P4 LEA.HI.X R159, R161, R15, R164, 0x2, P1 ;  /* 0x0000000fa19fc211 */ /* 0x000fe200008f14a4 */
[----:B--2---:R-:W-:-:S04]  /*2ef0*/  @!P3 IMAD R14, R155, R14, RZ ;  /* 0x0000000e9b0eb224 */ /* 0x004fc800078e02ff */
[----:B------:R-:W-:-:S04]  /*2f00*/  @!P3 IMAD R14, R14, 0xe0, RZ ;  /* 0x000000e00e0eb824 */ /* 0x000fc800078e02ff */
[----:B------:R-:W-:Y:S02]  /*2f10*/  @!P3 IMAD R155, R14, R13, R160 ;  /* 0x0000000d0e9bb224 */ /* 0x000fe400078e02a0 */
[----:B------:R-:W0:Y:S03]  /*2f20*/  @!P3 LDC.64 R14, c[0x0][0x248] ;  /* 0x00009200ff0ebb82 */ /* 0x000e260000000a00 */
[----:B------:R-:W-:Y:S01]  /*2f30*/  @!P3 IADD3 R161, P1, R6, R155, RZ ;  /* 0x0000009b06a1b210 */ /* 0x000fe20007f3e0ff */
[----:B------:R-:W-:-:S03]  /*2f40*/  IMAD R163, R13, 0xd, R12 ;  /* 0x0000000d0da37824 */ /* 0x000fc600078e020c */
[----:B------:R-:W-:Y:S02]  /*2f50*/  @!P3 LEA.HI.X.SX32 R164, R155, R8, 0x1, P1 ;  /* 0x000000089ba4b211 */ /* 0x000fe400008f0eff */
[C---:B0-----:R-:W-:Y:S02]  /*2f60*/  @!P3 LEA R160, P1, R161.reuse, R14, 0x2 ;  /* 0x0000000ea1a0b211 */ /* 0x041fe400078210ff */
[----:B------:R-:W3:Y:S02]  /*2f70*/  @!P5 LDC R14, c[0x0][0x288] ;  /* 0x0000a200ff0edb82 */ /* 0x000ee40000000800 */
[----:B------:R-:W-:Y:S01]  /*2f80*/  @!P3 LEA.HI.X R161, R161, R15, R164, 0x2, P1 ;  /* 0x0000000fa1a1b211 */ /* 0x000fe200008f14a4 */
[----:B------:R-:W-:-:S05]  /*2f90*/  IMAD.SHL.U32 R164, R163, 0x4, RZ ;  /* 0x00000004a3a47824 */ /* 0x000fca00078e00ff */
        /* <DEDUP_REMOVED lines=11> */
[----:B0-----:R-:W-:-:S04]  /*3050*/  @!P5 IADD3 R159, P3, R6, R153, RZ ;  /* 0x00000099069fd210 */ /* 0x001fc80007f7e0ff */
[----:B------:R-:W-:Y:S02]  /*3060*/  @!P5 LEA.HI.X.SX32 R162, R153, R8, 0x1, P3 ;  /* 0x0000000899a2d211 */ /* 0x000fe400018f0eff */
[C---:B---3--:R-:W-:Y:S02]  /*3070*/  @!P5 LEA R158, P3, R159.reuse, R14, 0x2 ;  /* 0x0000000e9f9ed211 */ /* 0x048fe400078610ff */
[----:B------:R-:W2:Y:S02]  /*3080*/  @!P1 LDC R14, c[0x0][0x288] ;  /* 0x0000a200ff0e9b82 */ /* 0x000ea40000000800 */
[----:B------:R-:W-:Y:S01]  /*3090*/  @!P5 LEA.HI.X R159, R159, R15, R162, 0x2, P3 ;  /* 0x0000000f9f9fd211 */ /* 0x000fe200018f14a2 */
[----:B------:R-:W-:-:S04]  /*30a0*/  IMAD.IADD R162, R163, 0x1, R13 ;  /* 0x00000001a3a27824 */ /* 0x000fc800078e020d */
[----:B-1----:R-:W-:Y:S01]  /*30b0*/  IMAD.SHL.U32 R160, R162, 0x4, RZ ;  /* 0x00000004a2a07824 */ /* 0x002fe200078e00ff */
        /* <DEDUP_REMOVED lines=42> */
[----:B------:R-:W-:-:S05]  /*3360*/  IMAD.IADD R162, R153, 0x1, R13 ;  /* 0x0000000199a27824 */ /* 0x000fca00078e020d */
[----:B-1----:R-:W-:-:S04]  /*3370*/  SHF.L.U32 R160, R162, 0x2, RZ ;  /* 0x00000002a2a07819 */ /* 0x002fc800000006ff */
[----:B------:R-:W-:-:S13]  /*3380*/  ISETP.GE.OR P1, PT, R160, R87, P0 ;  /* 0x00000057a000720c */ /* 0x000fda0000726670 */
[----:B------:R-:W2:Y:S01]  /*3390*/  @!P1 LDG.E R155, desc[UR36][R156.64] ;  /* 0x000000249c9b9981 */ /* 0x000ea2000c1e1900 */
[----:B------:R-:W-:-:S04]  /*33a0*/  IMAD.IADD R162, R162, 0x1, R13 ;  /* 0x00000001a2a27824 */ /* 0x000fc800078e020d */
[----:B------:R-:W-:Y:S01]  /*33b0*/  IMAD.SHL.U32 R162, R162, 0x4, RZ ;  /* 0x00000004a2a27824 */ /* 0x000fe200078e00ff */
[----:B------:R-:W-:-:S04]  /*33c0*/  FSEL R37, R37, RZ, P2 ;  /* 0x000000ff25257208 */ /* 0x000fc80001000000 */
[----:B------:R-:W-:Y:S02]  /*33d0*/  ISETP.GE.OR P4, PT, R162, R87, P0 ;  /* 0x00000057a200720c */ /* 0x000fe40000786670 */
        /* <DEDUP_REMOVED lines=81> */
[----:B------:R-:W-:Y:S02]  /*38f0*/  @!P1 LEA.HI.X R159, R159, R15, R162, 0x2, P3 ;  /* 0x0000000f9f9f9211 */ /* 0x000fe400018f14a2 */
[----:B------:R-:W-:-:S05]  /*3900*/  IADD3 R162, R153, R13, RZ ;  /* 0x0000000d99a27210 */ /* 0x000fca0007ffe0ff */
[----:B-1----:R-:W-:-:S05]  /*3910*/  IMAD.SHL.U32 R160, R162, 0x4, RZ ;  /* 0x00000004a2a07824 */ /* 0x002fca00078e00ff */
        /* <DEDUP_REMOVED lines=74> */
[----:B------:R-:W-:Y:S02]  /*3dc0*/  @!P4 LEA.HI.X R161, R161, R15, R164, 0x2, P1 ;  /* 0x0000000fa1a1c211 */ /* 0x000fe400008f14a4 */
[----:B------:R-:W-:-:S03]  /*3dd0*/  SHF.L.U32 R164, R153, 0x2, RZ ;  /* 0x0000000299a47819 */ /* 0x000fc600000006ff */
        /* <DEDUP_REMOVED lines=63> */
[----:B------:R-:W-:-:S05]  /*41d0*/  IMAD.IADD R162, R162, 0x1, R13 ;  /* 0x00000001a2a27824 */ /* 0x000fca00078e020d */
[----:B------:R-:W-:-:S04]  /*41e0*/  SHF.L.U32 R162, R162, 0x2, RZ ;  /* 0x00000002a2a27819 */ /* 0x000fc800000006ff */
        /* <DEDUP_REMOVED lines=88> */
[----:B------:R-:W-:-:S05]  /*4770*/  IADD3 R162, R162, R13, RZ ;  /* 0x0000000da2a27210 */ /* 0x000fca0007ffe0ff */
        /* <DEDUP_REMOVED lines=85> */
[----:B------:R0:W3:Y:S01]  /*4cd0*/  @!P4 LDG.E R64, desc[UR36][R158.64] ;  /* 0x000000249e40c981 */ /* 0x0000e2000c1e1900 */
[----:B-1----:R-:W-:-:S04]  /*4ce0*/  SHF.L.U32 R160, R162, 0x2, RZ ;  /* 0x00000002a2a07819 */ /* 0x002fc800000006ff */
        /* <DEDUP_REMOVED lines=86> */
[----:B------:R-:W-:Y:S02]  /*5250*/  @!P5 LEA.HI.X R159, R159, R15, R162, 0x2, P3 ;  /* 0x0000000f9f9fd211 */ /* 0x000fe400018f14a2 */
[----:B------:R-:W-:-:S03]  /*5260*/  IADD3 R162, R163, R13, RZ ;  /* 0x0000000da3a27210 */ /* 0x000fc60007ffe0ff */
[----:B------:R0:W3:Y:S02]  /*5270*/  @!P5 LDG.E R70, desc[UR36][R158.64] ;  /* 0x000000249e46d981 */ /* 0x0000e4000c1e1900 */
[----:B-1----:R-:W-:-:S05]  /*5280*/  IMAD.SHL.U32 R160, R162, 0x4, RZ ;  /* 0x00000004a2a07824 */ /* 0x002fca00078e00ff */
        /* <DEDUP_REMOVED lines=69> */
[----:B------:R-:W-:Y:S02]  /*56e0*/  @!P1 LEA.HI.X R161, R161, R15, R164, 0x2, P3 ;  /* 0x0000000fa1a19211 */ /* 0x000fe400018f14a4 */
[----:B------:R-:W-:-:S04]  /*56f0*/  SHF.L.U32 R164, R163, 0x2, RZ ;  /* 0x00000002a3a47819 */ /* 0x000fc800000006ff */
[----:B------:R-:W-:-:S13]  /*5700*/  ISETP.GE.OR P3, PT, R164, R87, P0 ;  /* 0x00000057a400720c */ /* 0x000fda0000766670 */
[----:B------:R-:W2:Y:S01]  /*5710*/  @!P3 LDG.E R155, desc[UR36][R156.64] ;  /* 0x000000249c9bb981 */ /* 0x000ea2000c1e1900 */
[----:B------:R-:W-:Y:S02]  /*5720*/  FSEL R72, R72, RZ, P2 ;  /* 0x000000ff48487208 */ /* 0x000fe40001000000 */
[----:B------:R-:W-:-:S04]  /*5730*/  FSEL R80, R80, RZ, P2 ;  /* 0x000000ff50507208 */ /* 0x000fc80001000000 */
[----:B------:R-:W4:Y:S04]  /*5740*/  @!P5 LDG.E R72, desc[UR36][R158.64] ;  /* 0x000000249e48d981 */ /* 0x000f28000c1e1900 */
[----:B------:R0:W4:Y:S01]  /*5750*/  @!P1 LDG.E R80, desc[UR36][R160.64] ;  /* 0x00000024a0509981 */ /* 0x000122000c1e1900 */
[----:B------:R-:W-:-:S04]  /*5760*/  IMAD.IADD R163, R163, 0x1, R13 ;  /* 0x00000001a3a37824 */ /* 0x000fc800078e020d */
[----:B0-----:R-:W-:-:S04]  /*5770*/  IMAD.IADD R160, R163, 0x1, R13 ;  /* 0x00000001a3a07824 */ /* 0x001fc800078e020d */
[----:B------:R-:W-:Y:S01]  /*5780*/  IMAD.SHL.U32 R160, R160, 0x4, RZ ;  /* 0x00000004a0a07824 */ /* 0x000fe200078e00ff */
[----:B------:R-:W-:Y:S01]  /*5790*/  FSEL R76, R76, RZ, P2 ;  /* 0x000000ff4c4c7208 */ /* 0x000fe20001000000 */
[----:B---3--:R-:W-:Y:S02]  /*57a0*/  @!P4 IMAD R153, R153, R14, RZ ;  /* 0x0000000e9999c224 */ /* 0x008fe400078e02ff */
[----:B------:R-:W0:Y:S02]  /*57b0*/  @!P4 LDC.64 R14, c[0x0][0x248] ;  /* 0x00009200ff0ecb82 */ /* 0x000e240000000a00 */
[----:B------:R-:W-:-:S04]  /*57c0*/  @!P4 IMAD R153, R153, 0xe0, RZ ;  /* 0x000000e09999c824 */ /* 0x000fc800078e02ff */
[----:B------:R-:W-:-:S05]  /*57d0*/  @!P4 IMAD R153, R153, R13, R162 ;  /* 0x0000000d9999c224 */ /* 0x000fca00078e02a2 */
[----:B------:R-:W-:-:S04]  /*57e0*/  @!P4 IADD3 R159, P1, R6, R153, RZ ;  /* 0x00000099069fc210 */ /* 0x000fc80007f3e0ff */
[----:B------:R-:W-:Y:S02]  /*57f0*/  @!P4 LEA.HI.X.SX32 R162, R153, R8, 0x1, P1 ;  /* 0x0000000899a2c211 */ /* 0x000fe400008f0eff */
[C---:B0-----:R-:W-:Y:S02]  /*5800*/  @!P4 LEA R158, P1, R159.reuse, R14, 0x2 ;  /* 0x0000000e9f9ec211 */ /* 0x041fe400078210ff */
[----:B------:R-:W2:Y:S02]  /*5810*/  @!P3 LDC R14, c[0x0][0x288] ;  /* 0x0000a200ff0ebb82 */ /* 0x000ea40000000800 */
[----:B------:R-:W-:Y:S01]  /*5820*/  @!P4 LEA.HI.X R159, R159, R15, R162, 0x2, P1 ;  /* 0x0000000f9f9fc211 */ /* 0x000fe200008f14a2 */
[----:B------:R-:W-:Y:S01]  /*5830*/  IMAD.SHL.U32 R162, R163, 0x4, RZ ;  /* 0x00000004a3a27824 */ /* 0x000fe200078e00ff */
[----:B------:R-:W-:-:S03]  /*5840*/  ISETP.GE.OR P1, PT, R160, R87, P0 ;  /* 0x00000057a000720c */ /* 0x000fc60000726670 */
[----:B------:R0:W3:Y:S01]  /*5850*/  @!P4 LDG.E R76, desc[UR36][R158.64] ;  /* 0x000000249e4cc981 */ /* 0x0000e2000c1e1900 */
        /* <DEDUP_REMOVED lines=14> */
[----:B------:R-:W-:Y:S02]  /*5940*/  IMAD R165, R13, 0x3a, R12 ;  /* 0x0000003a0da57824 */ /* 0x000fe400078e020c */
[----:B----4-:R-:W-:-:S04]  /*5950*/  @!P5 IMAD R14, R153, R14, RZ ;  /* 0x0000000e990ed224 */ /* 0x010fc800078e02ff */
[----:B------:R-:W-:-:S04]  /*5960*/  @!P5 IMAD R14, R14, 0xe0, RZ ;  /* 0x000000e00e0ed824 */ /* 0x000fc800078e02ff */
[----:B------:R-:W-:Y:S02]  /*5970*/  @!P5 IMAD R153, R14, R13, R162 ;  /* 0x0000000d0e99d224 */ /* 0x000fe400078e02a2 */
[----:B------:R-:W1:Y:S03]  /*5980*/  @!P5 LDC.64 R14, c[0x0][0x248] ;  /* 0x00009200ff0edb82 */ /* 0x000e660000000a00 */
[----:B------:R-:W-:-:S04]  /*5990*/  @!P5 IADD3 R161, P3, R6, R153, RZ ;  /* 0x0000009906a1d210 */ /* 0x000fc80007f7e0ff */
[----:B------:R-:W-:Y:S02]  /*59a0*/  @!P5 LEA.HI.X.SX32 R164, R153, R8, 0x1, P3 ;  /* 0x0000000899a4d211 */ /* 0x000fe400018f0eff */
[C---:B-1----:R-:W-:Y:S02]  /*59b0*/  @!P5 LEA R162, P3, R161.reuse, R14, 0x2 ;  /* 0x0000000ea1a2d211 */ /* 0x042fe400078610ff */
[----:B------:R-:W2:Y:S02]  /*59c0*/  @!P1 LDC R14, c[0x0][0x288] ;  /* 0x0000a200ff0e9b82 */ /* 0x000ea40000000800 */
[----:B------:R-:W-:Y:S01]  /*59d0*/  @!P5 LEA.HI.X R163, R161, R15, R164, 0x2, P3 ;  /* 0x0000000fa1a3d211 */ /* 0x000fe200018f14a4 */
[----:B------:R-:W-:-:S05]  /*59e0*/  IMAD.SHL.U32 R164, R165, 0x4, RZ ;  /* 0x00000004a5a47824 */ /* 0x000fca00078e00ff */
[----:B------:R-:W-:-:S13]  /*59f0*/  ISETP.GE.OR P4, PT, R164, R87, P0 ;  /* 0x00000057a400720c */ /* 0x000fda0000786670 */
[----:B------:R-:W0:Y:S01]  /*5a00*/  @!P4 LDG.E R158, desc[UR36][R156.64] ;  /* 0x000000249c9ec981 */ /* 0x000e22000c1e1900 */
[----:B--2---:R-:W-:Y:S02]  /*5a10*/  @!P1 IMAD R155, R155, R14, RZ ;  /* 0x0000000e9b9b9224 */ /* 0x004fe400078e02ff */
[----:B------:R-:W1:Y:S02]  /*5a20*/  @!P1 LDC.64 R14, c[0x0][0x248] ;  /* 0x00009200ff0e9b82 */ /* 0x000e640000000a00 */
[----:B------:R-:W-:-:S04]  /*5a30*/  @!P1 IMAD R153, R155, 0xe0, RZ ;  /* 0x000000e09b999824 */ /* 0x000fc800078e02ff */
[----:B------:R-:W-:-:S05]  /*5a40*/  @!P1 IMAD R153, R153, R13, R160 ;  /* 0x0000000d99999224 */ /* 0x000fca00078e02a0 */
[----:B------:R-:W-:Y:S01]  /*5a50*/  @!P1 IADD3 R155, P3, R6, R153, RZ ;  /* 0x00000099069b9210 */ /* 0x000fe20007f7e0ff */
[----:B------:R-:W-:-:S03]  /*5a60*/  IMAD.IADD R165, R165, 0x1, R13 ;  /* 0x00000001a5a57824 */ /* 0x000fc600078e020d */
[----:B------:R-:W-:Y:S02]  /*5a70*/  @!P1 LEA.HI.X.SX32 R153, R153, R8, 0x1, P3 ;  /* 0x0000000899999211 */ /* 0x000fe400018f0eff */
[----:B-1----:R-:W-:-:S04]  /*5a80*/  @!P1 LEA R160, P3, R155, R14, 0x2 ;  /* 0x0000000e9ba09211 */ /* 0x002fc800078610ff */
[----:B------:R-:W-:Y:S01]  /*5a90*/  @!P1 LEA.HI.X R161, R155, R15, R153, 0x2, P3 ;  /* 0x0000000f9ba19211 */ /* 0x000fe200018f1499 */
[----:B------:R-:W-:Y:S01]  /*5aa0*/  IMAD.SHL.U32 R153, R165, 0x4, RZ ;  /* 0x00000004a5997824 */ /* 0x000fe200078e00ff */
[----:B------:R-:W0:Y:S04]  /*5ab0*/  @!P4 LDC R15, c[0x0][0x288] ;  /* 0x0000a200ff0fcb82 */ /* 0x000e280000000800 */
[----:B------:R-:W-:-:S13]  /*5ac0*/  ISETP.GE.OR P3, PT, R153, R87, P0 ;  /* 0x000000579900720c */ /* 0x000fda0000766670 */
[----:B------:R-:W2:Y:S01]  /*5ad0*/  @!P3 LDG.E R155, desc[UR36][R156.64] ;  /* 0x000000249c9bb981 */ /* 0x000ea2000c1e1900 */
[----:B------:R-:W-:Y:S02]  /*5ae0*/  FSEL R77, R77, RZ, P2 ;  /* 0x000000ff4d4d7208 */ /* 0x000fe40001000000 */
[----:B------:R-:W-:-:S04]  /*5af0*/  FSEL R86, R86, RZ, P2 ;  /* 0x000000ff56567208 */ /* 0x000fc80001000000 */
[----:B------:R1:W4:Y:S04]  /*5b00*/  @!P5 LDG.E R77, desc[UR36][R162.64] ;  /* 0x00000024a24dd981 */ /* 0x000328000c1e1900 */
[----:B------:R2:W4:Y:S01]  /*5b10*/  @!P1 LDG.E R86, desc[UR36][R160.64] ;  /* 0x00000024a0569981 */ /* 0x000522000c1e1900 */
[----:B------:R-:W-:Y:S01]  /*5b20*/  FSEL R79, R79, RZ, P2 ;  /* 0x000000ff4f4f7208 */ /* 0x000fe20001000000 */
[----:B0-----:R-:W-:Y:S02]  /*5b30*/  @!P4 IMAD R158, R158, R15, RZ ;  /* 0x0000000f9e9ec224 */ /* 0x001fe400078e02ff */
[----:B------:R-:W0:Y:S02]  /*5b40*/  @!P4 LDC.64 R14, c[0x0][0x248] ;  /* 0x00009200ff0ecb82 */ /* 0x000e240000000a00 */
[----:B------:R-:W-:-:S04]  /*5b50*/  @!P4 IMAD R158, R158, 0xe0, RZ ;  /* 0x000000e09e9ec824 */ /* 0x000fc800078e02ff */
[----:B------:R-:W-:-:S05]  /*5b60*/  @!P4 IMAD R159, R158, R13, R164 ;  /* 0x0000000d9e9fc224 */ /* 0x000fca00078e02a4 */
[----:B-1----:R-:W-:-:S04]  /*5b70*/  @!P4 IADD3 R162, P1, R6, R159, RZ ;  /* 0x0000009f06a2c210 */ /* 0x002fc80007f3e0ff */
[----:B------:R-:W-:Y:S02]  /*5b80*/  @!P4 LEA.HI.X.SX32 R159, R159, R8, 0x1, P1 ;  /* 0x000000089f9fc211 */ /* 0x000fe400008f0eff */
[C---:B0-----:R-:W-:Y:S02]  /*5b90*/  @!P4 LEA R158, P1, R162.reuse, R14, 0x2 ;  /* 0x0000000ea29ec211 */ /* 0x041fe400078210ff */
[----:B------:R-:W2:Y:S02]  /*5ba0*/  @!P3 LDC R14, c[0x0][0x288] ;  /* 0x0000a200ff0ebb82 */ /* 0x000ea40000000800 */
[----:B------:R-:W-:Y:S01]  /*5bb0*/  @!P4 LEA.HI.X R159, R162, R15, R159, 0x2, P1 ;  /* 0x0000000fa29fc211 */ /* 0x000fe200008f149f */
[----:B------:R-:W-:Y:S02]  /*5bc0*/  IMAD.IADD R162, R165, 0x1, R13 ;  /* 0x00000001a5a27824 */ /* 0x000fe400078e020d */
[----:B------:R-:W-:Y:S02]  /*5bd0*/  IMAD.SHL.U32 R164, R12, 0x4, RZ ;  /* 0x000000040ca47824 */ /* 0x000fe400078e00ff */
[----:B------:R-:W4:Y:S01]  /*5be0*/  @!P4 LDG.E R79, desc[UR36][R158.64] ;  /* 0x000000249e4fc981 */ /* 0x000f22000c1e1900 */
[----:B------:R-:W-:-:S04]  /*5bf0*/  SHF.L.U32 R162, R162, 0x2, RZ ;  /* 0x00000002a2a27819 */ /* 0x000fc800000006ff */
[----:B------:R-:W-:Y:S01]  /*5c00*/  ISETP.GE.OR P1, PT, R162, R87, P0 ;  /* 0x00000057a200720c */ /* 0x000fe20000726670 */
[----:B--2---:R-:W-:-:S12]  /*5c10*/  @!P3 IMAD R160, R155, R14, RZ ;  /* 0x0000000e9ba0b224 */ /* 0x004fd800078e02ff */
[----:B------:R-:W2:Y:S01]  /*5c20*/  @!P1 LDG.E R155, desc[UR36][R156.64] ;  /* 0x000000249c9b9981 */ /* 0x000ea2000c1e1900 */
[----:B------:R-:W0:Y:S01]  /*5c30*/  @!P3 LDC.64 R14, c[0x0][0x248] ;  /* 0x00009200ff0ebb82 */ /* 0x000e220000000a00 */
[----:B------:R-:W-:Y:S01]  /*5c40*/  @!P3 IMAD R160, R160, 0xe0, RZ ;  /* 0x000000e0a0a0b824 */ /* 0x000fe200078e02ff */
[----:B------:R-:W-:-:S03]  /*5c50*/  ISETP.GE.OR P5, PT, R164, R87, P0 ;  /* 0x00000057a400720c */ /* 0x000fc600007a6670 */
[----:B------:R-:W-:-:S05]  /*5c60*/  @!P3 IMAD R153, R160, R13, R153 ;  /* 0x0000000da099b224 */ /* 0x000fca00078e0299 */
[----:B------:R-:W-:-:S04]  /*5c70*/  @!P3 IADD3 R161, P4, R6, R153, RZ ;  /* 0x0000009906a1b210 */ /* 0x000fc80007f9e0ff */
[----:B------:R-:W-:Y:S02]  /*5c80*/  @!P3 LEA.HI.X.SX32 R153, R153, R8, 0x1, P4 ;  /* 0x000000089999b211 */ /* 0x000fe400020f0eff */
[C---:B0-----:R-:W-:Y:S02]  /*5c90*/  @!P3 LEA R160, P4, R161.reuse, R14, 0x2 ;  /* 0x0000000ea1a0b211 */ /* 0x041fe400078810ff */
[----:B------:R-:W2:Y:S02]  /*5ca0*/  @!P1 LDC R14, c[0x0][0x288] ;  /* 0x0000a200ff0e9b82 */ /* 0x000ea40000000800 */
[----:B------:R-:W-:Y:S02]  /*5cb0*/  @!P3 LEA.HI.X R161, R161, R15, R153, 0x2, P4 ;  /* 0x0000000fa1a1b211 */ /* 0x000fe400020f1499 */
[----:B------:R-:W3:Y:S01]  /*5cc0*/  @!P5 LDG.E R153, desc[UR36][R156.64] ;  /* 0x000000249c99d981 */ /* 0x000ee2000c1e1900 */
[----:B------:R-:W-:-:S06]  /*5cd0*/  FSEL R78, R78, RZ, P2 ;  /* 0x000000ff4e4e7208 */ /* 0x000fcc0001000000 */
[----:B------:R0:W4:Y:S01]  /*5ce0*/  @!P3 LDG.E R78, desc[UR36][R160.64] ;  /* 0x00000024a04eb981 */ /* 0x000122000c1e1900 */
[----:B------:R-:W-:-:S04]  /*5cf0*/  IMAD R12, R13, 0x3d, R12 ;  /* 0x0000003d0d0c7824 */ /* 0x000fc800078e020c */
[----:B0-----:R-:W-:-:S05]  /*5d00*/  IMAD.SHL.U32 R160, R12, 0x4, RZ ;  /* 0x000000040ca07824 */ /* 0x001fca00078e00ff */
[----:B------:R-:W-:-:S13]  /*5d10*/  ISETP.GE.OR P4, PT, R160, R87, P0 ;  /* 0x00000057a000720c */ /* 0x000fda0000786670 */
[----:B------:R-:W4:Y:S01]  /*5d20*/  @!P4 LDG.E R161, desc[UR36][R156.64] ;  /* 0x000000249ca1c981 */ /* 0x000f22000c1e1900 */
[----:B------:R-:W-:Y:S01]  /*5d30*/  FSEL R81, R81, RZ, P2 ;  /* 0x000000ff51517208 */ /* 0x000fe20001000000 */
[----:B--2---:R-:W-:Y:S02]  /*5d40*/  @!P1 IMAD R158, R155, R14, RZ ;  /* 0x0000000e9b9e9224 */ /* 0x004fe400078e02ff */
[----:B------:R-:W0:Y:S02]  /*5d50*/  @!P1 LDC.64 R14, c[0x0][0x248] ;  /* 0x00009200ff0e9b82 */ /* 0x000e240000000a00 */
[----:B------:R-:W-:-:S06]  /*5d60*/  @!P1 IMAD R158, R158, 0xe0, RZ ;  /* 0x000000e09e9e9824 */ /* 0x000fcc00078e02ff */
[----:B------:R-:W3:Y:S01]  /*5d70*/  @!P5 LDC R155, c[0x0][0x288] ;  /* 0x0000a200ff9bdb82 */ /* 0x000ee20000000800 */
[----:B------:R-:W-:-:S05]  /*5d80*/  @!P1 IMAD R159, R158, R13, R162 ;  /* 0x0000000d9e9f9224 */ /* 0x000fca00078e02a2 */
[----:B------:R-:W-:-:S04]  /*5d90*/  @!P1 IADD3 R162, P3, R6, R159, RZ ;  /* 0x0000009f06a29210 */ /* 0x000fc80007f7e0ff */
[----:B------:R-:W-:Y:S02]  /*5da0*/  @!P1 LEA.HI.X.SX32 R159, R159, R8, 0x1, P3 ;  /* 0x000000089f9f9211 */ /* 0x000fe400018f0eff */
[----:B0-----:R-:W-:-:S04]  /*5db0*/  @!P1 LEA R158, P3, R162, R14, 0x2 ;  /* 0x0000000ea29e9211 */ /* 0x001fc800078610ff */
[----:B------:R-:W-:Y:S02]  /*5dc0*/  @!P1 LEA.HI.X R159, R162, R15, R159, 0x2, P3 ;  /* 0x0000000fa29f9211 */ /* 0x000fe400018f149f */
[----:B------:R-:W0:Y:S01]  /*5dd0*/  @!P5 LDC.64 R14, c[0x0][0x248] ;  /* 0x00009200ff0edb82 */ /* 0x000e220000000a00 */
[----:B---3--:R-:W-:-:S04]  /*5de0*/  @!P5 IMAD R153, R153, R155, RZ ;  /* 0x0000009b9999d224 */ /* 0x008fc800078e02ff */
[----:B------:R-:W-:-:S04]  /*5df0*/  @!P5 IMAD R153, R153, 0xe0, RZ ;  /* 0x000000e09999d824 */ /* 0x000fc800078e02ff */
[----:B------:R-:W-:Y:S02]  /*5e00*/  @!P5 IMAD R153, R153, R13, R164 ;  /* 0x0000000d9999d224 */ /* 0x000fe400078e02a4 */
[----:B------:R-:W4:Y:S03]  /*5e10*/  @!P4 LDC R164, c[0x0][0x288] ;  /* 0x0000a200ffa4cb82 */ /* 0x000f260000000800 */
[----:B------:R-:W-:-:S04]  /*5e20*/  @!P5 IADD3 R155, P3, R6, R153, RZ ;  /* 0x00000099069bd210 */ /* 0x000fc80007f7e0ff */
[----:B------:R-:W-:Y:S02]  /*5e30*/  @!P5 LEA.HI.X.SX32 R162, R153, R8, 0x1, P3 ;  /* 0x0000000899a2d211 */ /* 0x000fe400018f0eff */
[----:B0-----:R-:W-:-:S04]  /*5e40*/  @!P5 LEA R14, P3, R155, R14, 0x2 ;  /* 0x0000000e9b0ed211 */ /* 0x001fc800078610ff */
[----:B------:R-:W-:Y:S01]  /*5e50*/  @!P5 LEA.HI.X R15, R155, R15, R162, 0x2, P3 ;  /* 0x0000000f9b0fd211 */ /* 0x000fe200018f14a2 */
[----:B------:R-:W-:-:S04]  /*5e60*/  IMAD.IADD R162, R12, 0x1, R13 ;  /* 0x000000010ca27824 */ /* 0x000fc800078e020d */
[----:B------:R-:W-:Y:S01]  /*5e70*/  IMAD.SHL.U32 R12, R162, 0x4, RZ ;  /* 0x00000004a20c7824 */ /* 0x000fe200078e00ff */
[----:B------:R0:W2:Y:S04]  /*5e80*/  @!P5 LDG.E R81, desc[UR36][R14.64] ;  /* 0x000000240e51d981 */ /* 0x0000a8000c1e1900 */
[-C--:B------:R-:W-:Y:S01]  /*5e90*/  ISETP.GE.OR P3, PT, R12, R87.reuse, P0 ;  /* 0x000000570c00720c */ /* 0x080fe20000766670 */
[----:B------:R-:W-:Y:S01]  /*5ea0*/  IMAD.IADD R162, R162, 0x1, R13 ;  /* 0x00000001a2a27824 */ /* 0x000fe200078e020d */
[----:B0-----:R-:W0:Y:S11]  /*5eb0*/  @!P4 LDC.64 R14, c[0x0][0x248] ;  /* 0x00009200ff0ecb82 */ /* 0x001e360000000a00 */
[----:B------:R-:W3:Y:S01]  /*5ec0*/  @!P3 LDG.E R155, desc[UR36][R156.64] ;  /* 0x000000249c9bb981 */ /* 0x000ee2000c1e1900 */
[----:B------:R-:W-:Y:S01]  /*5ed0*/  IMAD.SHL.U32 R162, R162, 0x4, RZ ;  /* 0x00000004a2a27824 */ /* 0x000fe200078e00ff */
[----:B------:R-:W3:Y:S04]  /*5ee0*/  @!P3 LDC R163, c[0x0][0x288] ;  /* 0x0000a200ffa3bb82 */ /* 0x000ee80000000800 */
[----:B------:R-:W-:-:S13]  /*5ef0*/  ISETP.GE.OR P0, PT, R162, R87, P0 ;  /* 0x00000057a200720c */ /* 0x000fda0000706670 */
[----:B------:R-:W2:Y:S01]  /*5f00*/  @!P0 LDG.E R153, desc[UR36][R156.64] ;  /* 0x000000249c998981 */ /* 0x000ea2000c1e1900 */
[----:B----4-:R-:W-:Y:S01]  /*5f10*/  @!P4 IMAD R161, R161, R164, RZ ;  /* 0x000000a4a1a1c224 */ /* 0x010fe200078e02ff */
[----:B------:R-:W-:-:S03]  /*5f20*/  FSEL R84, R84, RZ, P2 ;  /* 0x000000ff54547208 */ /* 0x000fc60001000000 */
[----:B------:R-:W-:-:S03]  /*5f30*/  @!P4 IMAD R161, R161, 0xe0, RZ ;  /* 0x000000e0a1a1c824 */ /* 0x000fc600078e02ff */
[----:B------:R1:W4:Y:S01]  /*5f40*/  @!P1 LDG.E R84, desc[UR36][R158.64] ;  /* 0x000000249e549981 */ /* 0x000322000c1e1900 */
[----:B------:R-:W-:Y:S01]  /*5f50*/  @!P4 IMAD R161, R161, R13, R160 ;  /* 0x0000000da1a1c224 */ /* 0x000fe200078e02a0 */
[----:B-1----:R-:W2:Y:S01]  /*5f60*/  @!P0 LDC R158, c[0x0][0x288] ;  /* 0x0000a200ff9e8b82 */ /* 0x002ea20000000800 */
[----:B------:R-:W-:Y:S02]  /*5f70*/  FSEL R85, R85, RZ, P2 ;  /* 0x000000ff55557208 */ /* 0x000fe40001000000 */
[----:B------:R-:W-:Y:S02]  /*5f80*/  FSEL R82, R82, RZ, P2 ;  /* 0x000000ff52527208 */ /* 0x000fe40001000000 */
[----:B------:R-:W-:Y:S01]  /*5f90*/  FSEL R83, R83, RZ, P2 ;  /* 0x000000ff53537208 */ /* 0x000fe20001000000 */
[----:B---3--:R-:W-:Y:S01]  /*5fa0*/  @!P3 IMAD R163, R155, R163, RZ ;  /* 0x000000a39ba3b224 */ /* 0x008fe200078e02ff */
[----:B------:R-:W-:-:S04]  /*5fb0*/  @!P4 IADD3 R155, P1, R6, R161, RZ ;  /* 0x000000a1069bc210 */ /* 0x000fc80007f3e0ff */
[----:B------:R-:W-:Y:S02]  /*5fc0*/  @!P4 LEA.HI.X.SX32 R156, R161, R8, 0x1, P1 ;  /* 0x00000008a19cc211 */ /* 0x000fe400008f0eff */
[----:B0-----:R-:W-:-:S04]  /*5fd0*/  @!P4 LEA R160, P1, R155, R14, 0x2 ;  /* 0x0000000e9ba0c211 */ /* 0x001fc800078210ff */
[----:B------:R-:W-:Y:S02]  /*5fe0*/  @!P4 LEA.HI.X R161, R155, R15, R156, 0x2, P1 ;  /* 0x0000000f9ba1c211 */ /* 0x000fe400008f149c */
[----:B------:R-:W0:Y:S01]  /*5ff0*/  @!P3 LDC.64 R14, c[0x0][0x248] ;  /* 0x00009200ff0ebb82 */ /* 0x000e220000000a00 */
[----:B------:R-:W-:Y:S02]  /*6000*/  @!P3 IMAD R155, R163, 0xe0, RZ ;  /* 0x000000e0a39bb824 */ /* 0x000fe400078e02ff */
[----:B------:R-:W3:Y:S02]  /*6010*/  @!P4 LDG.E R85, desc[UR36][R160.64] ;  /* 0x00000024a055c981 */ /* 0x000ee4000c1e1900 */
[----:B------:R-:W-:-:S05]  /*6020*/  @!P3 IMAD R155, R155, R13, R12 ;  /* 0x0000000d9b9bb224 */ /* 0x000fca00078e020c */
[----:B------:R-:W-:-:S04]  /*6030*/  @!P3 IADD3 R12, P1, R6, R155, RZ ;  /* 0x0000009b060cb210 */ /* 0x000fc80007f3e0ff */
[----:B------:R-:W-:Y:S02]  /*6040*/  @!P3 LEA.HI.X.SX32 R155, R155, R8, 0x1, P1 ;  /* 0x000000089b9bb211 */ /* 0x000fe400008f0eff */
[----:B0-----:R-:W-:-:S04]  /*6050*/  @!P3 LEA R156, P1, R12, R14, 0x2 ;  /* 0x0000000e0c9cb211 */ /* 0x001fc800078210ff */
[----:B------:R-:W-:Y:S02]  /*6060*/  @!P3 LEA.HI.X R157, R12, R15, R155, 0x2, P1 ;  /* 0x0000000f0c9db211 */ /* 0x000fe400008f149b */
[----:B------:R-:W-:Y:S01]  /*6070*/  ISETP.NE.U32.AND P1, PT, RZ, UR6, PT ;  /* 0x00000006ff007c0c */ /* 0x000fe2000bf25070 */
[----:B------:R-:W0:Y:S01]  /*6080*/  @!P0 LDC.64 R14, c[0x0][0x248] ;  /* 0x00009200ff0e8b82 */ /* 0x000e220000000a00 */
[----:B--2---:R-:W-:Y:S01]  /*6090*/  @!P0 IMAD R153, R153, R158, RZ ;  /* 0x0000009e99998224 */ /* 0x004fe200078e02ff */
[----:B------:R1:W2:Y:S01]  /*60a0*/  @!P3 LDG.E R82, desc[UR36][R156.64] ;  /* 0x000000249c52b981 */ /* 0x0002a2000c1e1900 */
[----:B------:R-:W-:Y:S02]  /*60b0*/  ISETP.NE.AND.EX P1, PT, RZ, UR7, PT, P1 ;  /* 0x00000007ff007c0c */ /* 0x000fe4000bf25310 */
[----:B------:R-:W-:-:S04]  /*60c0*/  @!P0 IMAD R153, R153, 0xe0, RZ ;  /* 0x000000e099998824 */ /* 0x000fc800078e02ff */
[----:B------:R-:W-:-:S07]  /*60d0*/  @!P0 IMAD R153, R153, R13, R162 ;  /* 0x0000000d99998224 */ /* 0x000fce00078e02a2 */
[--C-:B------:R-:W-:Y:S02]  /*60e0*/  @P1 SHF.R.S32.HI R158, RZ, 0x1f, R11.reuse ;  /* 0x0000001fff9e1819 */ /* 0x100fe4000001140b */
[----:B------:R-:W-:Y:S02]  /*60f0*/  @P1 IADD3 R12, P4, P5, R154, UR6, R11 ;  /* 0x000000069a0c1c10 */ /* 0x000fe4000fd9e00b */
[----:B------:R-:W-:-:S04]  /*6100*/  @P1 SHF.R.S32.HI R11, RZ, 0x1f, R154 ;  /* 0x0000001fff0b1819 */ /* 0x000fc8000001149a */
[----:B------:R-:W-:Y:S02]  /*6110*/  @P1 IADD3.X R13, R11, UR7, R158, P4, P5 ;  /* 0x000000070b0d1c10 */ /* 0x000fe4000a7ea49e */
[----:B------:R-:W-:-:S03]  /*6120*/  @!P0 IADD3 R11, P3, R6, R153, RZ ;  /* 0x00000099060b8210 */ /* 0x000fc60007f7e0ff */
[----:B------:R-:W3:Y:S01]  /*6130*/  @P1 LDG.E.U8 R12, desc[UR36][R12.64] ;  /* 0x000000240c0c1981 */ /* 0x000ee2000c1e1100 */
[----:B------:R-:W-:Y:S02]  /*6140*/  @!P0 LEA.HI.X.SX32 R158, R153, R8, 0x1, P3 ;  /* 0x00000008999e8211 */ /* 0x000fe400018f0eff */
[----:B0-----:R-:W-:-:S04]  /*6150*/  @!P0 LEA R14, P3, R11, R14, 0x2 ;  /* 0x0000000e0b0e8211 */ /* 0x001fc800078610ff */
[----:B------:R-:W-:-:S05]  /*6160*/  @!P0 LEA.HI.X R15, R11, R15, R158, 0x2, P3 ;  /* 0x0000000f0b0f8211 */ /* 0x000fca00018f149e */
[----:B------:R0:W2:Y:S01]  /*6170*/  @!P0 LDG.E R83, desc[UR36][R14.64] ;  /* 0x000000240e538981 */ /* 0x0000a2000c1e1900 */
[----:B------:R-:W-:-:S04]  /*6180*/  FMUL.FTZ R11, R150, R9 ;  /* 0x00000009960b7220 */ /* 0x000fc80000410000 */
[----:B------:R-:W-:-:S04]  /*6190*/  FFMA.FTZ R158, R152, R81, R11 ;  /* 0x00000051989e7223 */ /* 0x000fc8000001000b */
[----:B------:R-:W-:-:S04]  /*61a0*/  FFMA.FTZ R158, R149, R10, R158 ;  /* 0x0000000a959e7223 */ /* 0x000fc8000001009e */
[----:B------:R-:W-:-:S04]  /*61b0*/  FFMA.FTZ R11, R147, R20, R158 ;  /* 0x00000014930b7223 */ /* 0x000fc8000001009e */
[----:B------:R-:W-:-:S04]  /*61c0*/  FFMA.FTZ R11, R148, R21, R11 ;  /* 0x00000015940b7223 */ /* 0x000fc8000001000b */
[----:B------:R-:W-:-:S04]  /*61d0*/  FFMA.FTZ R11, R146, R25, R11 ;  /* 0x00000019920b7223 */ /* 0x000fc8000001000b */
[----:B------:R-:W-:-:S04]  /*61e0*/  FFMA.FTZ R11, R144, R27, R11 ;  /* 0x0000001b900b7223 */ /* 0x000fc8000001000b */
[----:B-1----:R-:W-:-:S04]  /*61f0*/  FFMA.FTZ R156, R142, R29, R11 ;  /* 0x0000001d8e9c7223 */ /* 0x002fc8000001000b */
[----:B------:R-:W-:-:S04]  /*6200*/  FFMA.FTZ R11, R145, R30, R156 ;  /* 0x0000001e910b7223 */ /* 0x000fc8000001009c */
[----:B------:R-:W-:-:S04]  /*6210*/  FFMA.FTZ R156, R140, R31, R11 ;  /* 0x0000001f8c9c7223 */ /* 0x000fc8000001000b */
[----:B------:R-:W-:-:S04]  /*6220*/  FFMA.FTZ R11, R143, R32, R156 ;  /* 0x000000208f0b7223 */ /* 0x000fc8000001009c */
[----:B0-----:R-:W-:-:S04]  /*6230*/  FFMA.FTZ R14, R138, R33, R11 ;  /* 0x000000218a0e7223 */ /* 0x001fc8000001000b */
        /* <DEDUP_REMOVED lines=48> */
[----:B----4-:R-:W-:Y:S01]  /*6540*/  FFMA.FTZ R11, R91, R84, R14 ;  /* 0x000000545b0b7223 */ /* 0x010fe2000001000e */
[----:B------:R-:W-:Y:S01]  /*6550*/  UMOV UR5, 0xffffffff ;  /* 0xffffffff00057882 */ /* 0x000fe20000000000 */
[----:B---3--:R-:W-:Y:S02]  /*6560*/  ISETP.NE.AND P0, PT, R12, RZ, P1 ;  /* 0x000000ff0c00720c */ /* 0x008fe40000f05270 */
[----:B------:R-:W-:-:S04]  /*6570*/  FFMA.FTZ R12, R90, R85, R11 ;  /* 0x000000555a0c7223 */ /* 0x000fc8000001000b */
[----:B--2---:R-:W-:Y:S01]  /*6580*/  FFMA.FTZ R13, R89, R82, R12 ;  /* 0x00000052590d7223 */ /* 0x004fe2000001000c */
[----:B------:R-:W-:-:S03]  /*6590*/  LOP3.LUT P1, RZ, R18, 0x3, RZ, 0xc0, !PT ;  /* 0x0000000312ff7812 */ /* 0x000fc6000782c0ff */
[----:B------:R-:W-:Y:S01]  /*65a0*/  FFMA.FTZ R13, R88, R83, R13 ;  /* 0x00000053580d7223 */ /* 0x000fe2000001000d */
[----:B------:R-:W-:Y:S09]  /*65b0*/  BRA.DIV UR5, `(.L_x_3844) ;  /* 0x0000002a05f07947 */ /* 0x000ff2000b800000 */
[----:B------:R-:W0:Y:S02]  /*65c0*/  SHFL.BFLY PT, R14, R13, 0x2, 0x1f ;  /* 0x0c401f000d0e7f89 */ /* 0x000e2400000e0000 */
[----:B0-----:R-:W-:-:S05]  /*65d0*/  FADD.FTZ R13, R13, R14 ;  /* 0x0000000e0d0d7221 */ /* 0x001fca0000010000 */
[----:B------:R0:W1:Y:S02]  /*65e0*/  SHFL.BFLY PT, R14, R13, 0x1, 0x1f ;  /* 0x0c201f000d0e7f89 */ /* 0x00006400000e0000 */
.L_x_3887:
        /* <DEDUP_REMOVED lines=16> */
[----:B------:R-:W2:Y:S01]  /*66f0*/  @P2 LDG.E R12, desc[UR36][R12.64] ;  /* 0x000000240c0c2981 */ /* 0x000ea2000c1e1900 */
[----:B-1----:R-:W-:-:S06]  /*6700*/  @P1 IMAD.WIDE R14, R19, 0x4, R14 ;  /* 0x00000004130e1825 */ /* 0x002fcc00078e020e */
[----:B------:R-:W3:Y:S01]  /*6710*/  @P1 LDG.E R14, desc[UR36][R14.64] ;  /* 0x000000240e0e1981 */ /* 0x000ee2000c1e1900 */
[----:B------:R-:W-:-:S04]  /*6720*/  @P1 ISETP.GE.AND P3, PT, R154, R7, PT ;  /* 0x000000079a00120c */ /* 0x000fc80003f66270 */
[----:B-----5:R-:W-:-:S04]  /*6730*/  @P1 SEL R153, R28, RZ, !P3 ;  /* 0x000000ff1c991207 */ /* 0x020fc80005800000 */
[----:B------:R-:W-:-:S04]  /*6740*/  @P1 IADD3 R153, R153, R154, -R17 ;  /* 0x0000009a99991210 */ /* 0x000fc80007ffe811 */
[----:B------:R-:W-:Y:S01]  /*6750*/  @P1 I2FP.F32.S32 R156, R153 ;  /* 0x00000099009c1245 */ /* 0x000fe20000201400 */
[----:B------:R-:W-:Y:S02]  /*6760*/  IMAD.IADD R153, R154, 0x1, -R26 ;  /* 0x000000019a997824 */ /* 0x000fe400078e0a1a */
[----:B--2---:R-:W-:-:S03]  /*6770*/  @P2 FADD.FTZ R11, R11, R12 ;  /* 0x0000000c0b0b2221 */ /* 0x004fc60000010000 */
[----:B------:R-:W-:Y:S01]  /*6780*/  LEA R12, R153, UR4, 0x2 ;  /* 0x00000004990c7c11 */ /* 0x000fe2000f8e10ff */
[----:B---3--:R-:W-:-:S05]  /*6790*/  @P1 FFMA.FTZ R11, R156, R14, R11 ;  /* 0x0000000e9c0b1223 */ /* 0x008fca000001000b */
[----:B------:R1:W-:Y:S01]  /*67a0*/  STS [R12], R11 ;  /* 0x0000000b0c007388 */ /* 0x0003e20000000800 */
[----:B------:R-:W-:-:S07]  /*67b0*/  @!P0 FMNMX.FTZ R151, R151, R11, !PT ;  /* 0x0000000b97978209 */ /* 0x000fce0007810000 */
.L_x_3846:
[----:B------:R-:W-:Y:S05]  /*67c0*/  BSYNC B1 ;  /* 0x0000000000017941 */ /* 0x000fea0003800000 */
.L_x_3845:
[----:B------:R-:W-:-:S05]  /*67d0*/  VIADD R154, R154, 0x10 ;  /* 0x000000109a9a7836 */ /* 0x000fca0000000000 */
[----:B------:R-:W-:-:S13]  /*67e0*/  ISETP.GE.AND P0, PT, R154, R0, PT ;  /* 0x000000009a00720c */ /* 0x000fda0003f06270 */
[----:B------:R-:W-:Y:S05]  /*67f0*/  @!P0 BRA `(.L_x_3847) ;  /* 0xffffffb800f08947 */ /* 0x000fea000383ffff */
.L_x_3843:
[----:B------:R-:W-:Y:S05]  /*6800*/  BSYNC B0 ;  /* 0x0000000000007941 */ /* 0x000fea0003800000 */
.L_x_3842:
[----:B------:R-:W-:Y:S01]  /*6810*/  UMOV UR5, 0xffffffff ;  /* 0xffffffff00057882 */ /* 0x000fe20000000000 */
[----:B------:R-:W-:Y:S02]  /*6820*/  SHF.R.S32.HI R3, RZ, 0x1f, R18 ;  /* 0x0000001fff037819 */ /* 0x000fe40000011412 */
[----:B------:R-:W-:Y:S05]  /*6830*/  BRA.DIV UR5, `(.L_x_3848) ;  /* 0x0000002a05907947 */ /* 0x000fea000b800000 */
[----:B------:R-:W0:Y:S02]  /*6840*/  SHFL.BFLY PT, R14, R151, 0x10, 0x1f ;  /* 0x0e001f00970e7f89 */ /* 0x000e2400000e0000 */
[----:B0-----:R-:W-:-:S05]  /*6850*/  FMNMX.FTZ R13, R14, R151, !PT ;  /* 0x000000970e0d7209 */ /* 0x001fca0007810000 */
[----:B------:R-:W0:Y:S02]  /*6860*/  SHFL.BFLY PT, R14, R13, 0x8, 0x1f ;  /* 0x0d001f000d0e7f89 */ /* 0x000e2400000e0000 */
[----:B0-----:R-:W-:-:S05]  /*6870*/  FMNMX.FTZ R0, R13, R14, !PT ;  /* 0x0000000e0d007209 */ /* 0x001fca0007810000 */
[----:B------:R0:W4:Y:S02]  /*6880*/  SHFL.BFLY PT, R14, R0, 0x4, 0x1f ;  /* 0x0c801f00000e7f89 */ /* 0x00012400000e0000 */
.L_x_3892:
[----:B------:R-:W-:Y:S01]  /*6890*/  LEA.HI R3, R3, R18, RZ, 0x5 ;  /* 0x0000001203037211 */ /* 0x000fe200078f28ff */
[----:B------:R-:W-:Y:S05]  /*68a0*/  WARPSYNC.ALL ;  /* 0x0000000000007948 */ /* 0x000fea0003800000 */
[----:B------:R-:W-:Y:S02]  /*68b0*/  LOP3.LUT R5, R3, 0xffffffe0, RZ, 0xc0, !PT ;  /* 0xffffffe003057812 */ /* 0x000fe400078ec0ff */
[----:B----4-:R-:W-:Y:S02]  /*68c0*/  FMNMX.FTZ R14, R0, R14, !PT ;  /* 0x0000000e000e7209 */ /* 0x010fe40007810000 */
[----:B------:R-:W-:-:S04]  /*68d0*/  IADD3 R5, -R5, R18, RZ ;  /* 0x0000001205057210 */ /* 0x000fc80007ffe1ff */
[----:B------:R-:W-:-:S13]  /*68e0*/  ISETP.NE.AND P0, PT, R5, RZ, PT ;  /* 0x000000ff0500720c */ /* 0x000fda0003f05270 */
[----:B------:R-:W4:Y:S01]  /*68f0*/  @!P0 S2R R7, SR_CgaCtaId ;  /* 0x0000000000078919 */ /* 0x000f220000008800 */
[----:B------:R-:W-:Y:S02]  /*6900*/  @!P0 MOV R6, 0x400 ;  /* 0x0000040000068802 */ /* 0x000fe40000000f00 */
[----:B------:R-:W-:Y:S02]  /*6910*/  @!P0 SHF.R.S32.HI R3, RZ, 0x5, R3 ;  /* 0x00000005ff038819 */ /* 0x000fe40000011403 */
[----:B----4-:R-:W-:-:S05]  /*6920*/  @!P0 LEA R6, R7, R6, 0x18 ;  /* 0x0000000607068211 */ /* 0x010fca00078ec0ff */
[----:B------:R-:W-:-:S05]  /*6930*/  @!P0 IMAD R3, R3, 0x4, R6 ;  /* 0x0000000403038824 */ /* 0x000fca00078e0206 */
[----:B------:R4:W-:Y:S01]  /*6940*/  @!P0 STS [R3], R14 ;  /* 0x0000000e03008388 */ /* 0x0009e20000000800 */
[----:B------:R-:W-:Y:S01]  /*6950*/  BAR.SYNC.DEFER_BLOCKING 0x0 ;  /* 0x0000000000007b1d */ /* 0x000fe20000010000 */
[----:B------:R-:W-:Y:S01]  /*6960*/  ISETP.GT.AND P0, PT, R5, 0x1, PT ;  /* 0x000000010500780c */ /* 0x000fe20003f04270 */
[----:B-1----:R-:W-:Y:S02]  /*6970*/  IMAD.IADD R11, R26, 0x1, R18 ;  /* 0x000000011a0b7824 */ /* 0x002fe400078e0212 */
[----:B---3--:R-:W-:Y:S02]  /*6980*/  IMAD.MOV.U32 R8, RZ, RZ, RZ ;  /* 0x000000ffff087224 */ /* 0x008fe400078e00ff */
[----:B------:R-:W-:Y:S01]  /*6990*/  ULDC UR5, c[0x0][0x284] ;  /* 0x0000a10000057ab9 */ /* 0x000fe20000000800 */
[----:B------:R-:W-:Y:S01]  /*69a0*/  ISETP.GT.AND P1, PT, R11, R17, PT ;  /* 0x000000110b00720c */ /* 0x000fe20003f24270 */
[----:B------:R-:W-:Y:S01]  /*69b0*/  ULDC.64 UR8, c[0x0][0x2b0] ;  /* 0x0000ac0000087ab9 */ /* 0x000fe20000000a00 */
[----:B------:R-:W-:Y:S05]  /*69c0*/  BSSY B0, `(.L_x_3849) ;  /* 0x0000027000007945 */ /* 0x000fea0003800000 */
[----:B----4-:R-:W1:Y:S01]  /*69d0*/  @!P0 S2R R3, SR_CgaCtaId ;  /* 0x0000000000038919 */ /* 0x010e620000008800 */
        /* <DEDUP_REMOVED lines=9> */
[----:B------:R-:W-:Y:S01]  /*6a70*/  ULDC.64 UR6, c[0x0][0x2b0] ;  /* 0x0000ac0000067ab9 */ /* 0x000fe20000000a00 */
[----:B------:R-:W-:Y:S01]  /*6a80*/  IMAD.MOV.U32 R8, RZ, RZ, RZ ;  /* 0x000000ffff087224 */ /* 0x000fe200078e00ff */
[----:B------:R-:W-:Y:S01]  /*6a90*/  ISETP.NE.U32.AND P0, PT, RZ, UR6, PT ;  /* 0x00000006ff007c0c */ /* 0x000fe2000bf05070 */
[----:B------:R-:W-:-:S03]  /*6aa0*/  IMAD.MOV.U32 R0, RZ, RZ, R11 ;  /* 0x000000ffff007224 */ /* 0x000fc600078e000b */
[----:B------:R-:W-:-:S13]  /*6ab0*/  ISETP.NE.AND.EX P0, PT, RZ, UR7, PT, P0 ;  /* 0x00000007ff007c0c */ /* 0x000fda000bf05300 */
.L_x_3854:
[----:B0-----:R-:W-:Y:S01]  /*6ac0*/  IMAD.IADD R3, R0, 0x1, -R26 ;  /* 0x0000000100037824 */ /* 0x001fe200078e0a1a */
[----:B------:R-:W-:Y:S04]  /*6ad0*/  BSSY B1, `(.L_x_3851) ;  /* 0x0000010000017945 */ /* 0x000fe80003800000 */
[----:B------:R-:W-:Y:S01]  /*6ae0*/  LEA R12, R3, UR4, 0x2 ;  /* 0x00000004030c7c11 */ /* 0x000fe2000f8e10ff */
[----:B------:R-:W-:Y:S06]  /*6af0*/  @!P0 BRA `(.L_x_3852) ;  /* 0x0000000000248947 */ /* 0x000fec0003800000 */
[----:B------:R-:W-:Y:S01]  /*6b00*/  IMAD R7, R2, UR5, RZ ;  /* 0x0000000502077c24 */ /* 0x000fe2000f8e02ff */
[----:B------:R-:W-:-:S04]  /*6b10*/  SHF.R.S32.HI R3, RZ, 0x1f, R0 ;  /* 0x0000001fff037819 */ /* 0x000fc80000011400 */
[--C-:B------:R-:W-:Y:S02]  /*6b20*/  SHF.R.S32.HI R14, RZ, 0x1f, R7.reuse ;  /* 0x0000001fff0e7819 */ /* 0x100fe40000011407 */
[----:B------:R-:W-:-:S04]  /*6b30*/  IADD3 R6, P2, P3, R0, UR8, R7 ;  /* 0x0000000800067c10 */ /* 0x000fc8000fb5e007 */
[----:B------:R-:W-:-:S05]  /*6b40*/  IADD3.X R7, R3, UR9, R14, P2, P3 ;  /* 0x0000000903077c10 */ /* 0x000fca00097e640e */
[----:B------:R-:W3:Y:S02]  /*6b50*/  LDG.E.U8 R6, desc[UR36][R6.64] ;  /* 0x0000002406067981 */ /* 0x000ee4000c1e1100 */
[----:B---3--:R-:W-:-:S13]  /*6b60*/  ISETP.NE.AND P2, PT, R6, RZ, PT ;  /* 0x000000ff0600720c */ /* 0x008fda0003f45270 */
[----:B------:R-:W-:Y:S01]  /*6b70*/  @P2 MOV R3, RZ ;  /* 0x000000ff00032202 */ /* 0x000fe20000000f00 */
[----:B------:R-:W-:Y:S06]  /*6b80*/  @P2 BRA `(.L_x_3853) ;  /* 0x0000000000102947 */ /* 0x000fec0003800000 */
.L_x_3852:
[----:B------:R-:W1:Y:S02]  /*6b90*/  LDS R3, [R12] ;  /* 0x000000000c037984 */ /* 0x000e640000000800 */
[----:B-1----:R-:W-:-:S04]  /*6ba0*/  FADD.FTZ R3, -R10, R3 ;  /* 0x000000030a037221 */ /* 0x002fc80000010100 */
[----:B------:R-:W-:-:S06]  /*6bb0*/  FMUL.FTZ R3, R3, 1.4426950216293334961 ;  /* 0x3fb8aa3b03037820 */ /* 0x000fcc0000410000 */
[----:B------:R-:W0:Y:S02]  /*6bc0*/  MUFU.EX2 R3, R3 ;  /* 0x0000000300037308 */ /* 0x000e240000000800 */
.L_x_3853:
[----:B------:R-:W-:Y:S05]  /*6bd0*/  BSYNC B1 ;  /* 0x0000000000017941 */ /* 0x000fea0003800000 */
.L_x_3851:
[----:B0-----:R3:W-:Y:S01]  /*6be0*/  STS [R12], R3 ;  /* 0x000000030c007388 */ /* 0x0017e20000000800 */
[----:B------:R-:W-:Y:S02]  /*6bf0*/  VIADD R0, R0, 0x40 ;  /* 0x0000004000007836 */ /* 0x000fe40000000000 */
[----:B------:R-:W-:-:S03]  /*6c00*/  FADD.FTZ R8, R3, R8 ;  /* 0x0000000803087221 */ /* 0x000fc60000010000 */
[----:B------:R-:W-:-:S13]  /*6c10*/  ISETP.GT.AND P2, PT, R0, R17, PT ;  /* 0x000000110000720c */ /* 0x000fda0003f44270 */
[----:B---3--:R-:W-:Y:S05]  /*6c20*/  @!P2 BRA `(.L_x_3854) ;  /* 0xfffffffc00a4a947 */ /* 0x008fea000383ffff */
.L_x_3850:
[----:B------:R-:W-:Y:S05]  /*6c30*/  BSYNC B0 ;  /* 0x0000000000007941 */ /* 0x000fea0003800000 */
.L_x_3849:
[----:B0-----:R-:W0:Y:S01]  /*6c40*/  SHFL.BFLY PT, R3, R8, 0x10, 0x1f ;  /* 0x0e001f0008037f89 */ /* 0x001e2200000e0000 */
[C---:B------:R-:W-:Y:S01]  /*6c50*/  LOP3.LUT P0, RZ, R18.reuse, 0x1f, RZ, 0xc0, !PT ;  /* 0x0000001f12ff7812 */ /* 0x040fe2000780c0ff */
[----:B------:R-:W-:Y:S01]  /*6c60*/  ULDC.U8 UR5, c[0x0][0x31c] ;  /* 0x0000c70000057ab9 */ /* 0x000fe20000000000 */
[----:B------:R-:W-:-:S04]  /*6c70*/  LOP3.LUT R7, R18, 0x1f, RZ, 0xc0, !PT ;  /* 0x0000001f12077812 */ /* 0x000fc800078ec0ff */
[----:B------:R-:W-:-:S07]  /*6c80*/  ISETP.GT.U32.AND P2, PT, R7, 0x1, PT ;  /* 0x000000010700780c */ /* 0x000fce0003f44070 */
[----:B-1----:R-:W1:Y:S01]  /*6c90*/  @!P0 S2R R10, SR_CgaCtaId ;  /* 0x00000000000a8919 */ /* 0x002e620000008800 */
[----:B------:R-:W-:-:S05]  /*6ca0*/  @!P0 MOV R7, 0x400 ;  /* 0x0000040000078802 */ /* 0x000fca0000000f00 */
[----:B------:R-:W3:Y:S01]  /*6cb0*/  @!P2 S2R R9, SR_CgaCtaId ;  /* 0x000000000009a919 */ /* 0x000ee20000008800 */
[----:B0-----:R-:W-:Y:S01]  /*6cc0*/  FADD.FTZ R3, R3, R8 ;  /* 0x0000000803037221 */ /* 0x001fe20000010000 */
[----:B------:R-:W-:-:S04]  /*6cd0*/  @!P2 MOV R8, 0x400 ;  /* 0x000004000008a802 */ /* 0x000fc80000000f00 */
[----:B------:R-:W0:Y:S01]  /*6ce0*/  SHFL.BFLY PT, R0, R3, 0x8, 0x1f ;  /* 0x0d001f0003007f89 */ /* 0x000e2200000e0000 */
[----:B-1----:R-:W-:Y:S01]  /*6cf0*/  @!P0 LEA R10, R10, R7, 0x18 ;  /* 0x000000070a0a8211 */ /* 0x002fe200078ec0ff */
[----:B------:R-:W-:Y:S01]  /*6d00*/  @!P2 IMAD.SHL.U32 R7, R18, 0x4, RZ ;  /* 0x000000041207a824 */ /* 0x000fe200078e00ff */
[----:B---3--:R-:W-:Y:S01]  /*6d10*/  @!P2 LEA R9, R9, R8, 0x18 ;  /* 0x000000080909a211 */ /* 0x008fe200078ec0ff */
        /* <DEDUP_REMOVED lines=19> */
[----:B------:R-:W0:Y:S01]  /*6e50*/  SHFL.IDX PT, R5, R5, RZ, 0x1f ;  /* 0x00001fff05057589 */ /* 0x000e2200000e0000 */
[----:B------:R-:W-:Y:S05]  /*6e60*/  @!P0 BRA `(.L_x_3855) ;  /* 0x0000000000188947 */ /* 0x000fea0003800000 */
[----:B------:R-:W1:Y:S08]  /*6e70*/  LDC R3, c[0x0][0x318] ;  /* 0x0000c600ff037b82 */ /* 0x000e700000000800 */
[----:B------:R-:W1:Y:S08]  /*6e80*/  LDC R0, c[0x0][0x29c] ;  /* 0x0000a700ff007b82 */ /* 0x000e700000000800 */
[----:B------:R-:W3:Y:S01]  /*6e90*/  LDC R7, c[0x0][0x284] ;  /* 0x0000a100ff077b82 */ /* 0x000ee20000000800 */
[----:B-1----:R-:W-:-:S04]  /*6ea0*/  IMAD R0, R22, R3, R0 ;  /* 0x0000000316007224 */ /* 0x002fc800078e0200 */
[----:B---3--:R-:W-:-:S05]  /*6eb0*/  IMAD R6, R0, R7, RZ ;  /* 0x0000000700067224 */ /* 0x008fca00078e02ff */
[----:B------:R-:W-:-:S07]  /*6ec0*/  SHF.R.S32.HI R7, RZ, 0x1f, R6 ;  /* 0x0000001fff077819 */ /* 0x000fce0000011406 */
.L_x_3855:
[----:B------:R-:W-:Y:S01]  /*6ed0*/  ULDC.64 UR6, c[0x0][0x310] ;  /* 0x0000c40000067ab9 */ /* 0x000fe20000000a00 */
[----:B------:R-:W-:Y:S04]  /*6ee0*/  BSSY B0, `(.L_x_3856) ;  /* 0x0000012000007945 */ /* 0x000fe80003800000 */
[----:B------:R-:W-:Y:S05]  /*6ef0*/  @P1 BRA `(.L_x_3857) ;  /* 0x0000000000401947 */ /* 0x000fea0003800000 */
[----:B0-----:R-:W-:-:S04]  /*6f00*/  FADD.FTZ R0, R5, 9.9999999747524270788e-07 ;  /* 0x358637bd05007421 */ /* 0x001fc80000010000 */
[----:B------:R0:W1:Y:S03]  /*6f10*/  MUFU.RCP R5, R0 ;  /* 0x0000000000057308 */ /* 0x0000660000001000 */
.L_x_3859:
[----:B0-----:R-:W-:-:S05]  /*6f20*/  IMAD.IADD R0, R11, 0x1, -R26 ;  /* 0x000000010b007824 */ /* 0x001fca00078e0a1a */
[----:B------:R-:W-:-:S05]  /*6f30*/  LEA R3, R0, UR4, 0x2 ;  /* 0x0000000400037c11 */ /* 0x000fca000f8e10ff */
[----:B-1----:R-:W1:Y:S02]  /*6f40*/  LDS R0, [R3] ;  /* 0x0000000003007984 */ /* 0x002e640000000800 */
[----:B-1----:R-:W-:-:S05]  /*6f50*/  FMUL.FTZ R10, R0, R5 ;  /* 0x00000005000a7220 */ /* 0x002fca0000410000 */
[----:B------:R0:W-:Y:S01]  /*6f60*/  STS [R3], R10 ;  /* 0x0000000a03007388 */ /* 0x0001e20000000800 */
[----:B------:R-:W-:Y:S05]  /*6f70*/  @!P0 BRA `(.L_x_3858) ;  /* 0x0000000000148947 */ /* 0x000fea0003800000 */
[----:B------:R-:W-:-:S04]  /*6f80*/  IADD3 R0, P1, R11, R6, RZ ;  /* 0x000000060b007210 */ /* 0x000fc80007f3e0ff */
[----:B0-----:R-:W-:Y:S02]  /*6f90*/  LEA.HI.X.SX32 R3, R11, R7, 0x1, P1 ;  /* 0x000000070b037211 */ /* 0x001fe400008f0eff */
[----:B------:R-:W-:-:S04]  /*6fa0*/  LEA R8, P1, R0, UR6, 0x2 ;  /* 0x0000000600087c11 */ /* 0x000fc8000f8210ff */
[----:B------:R-:W-:-:S05]  /*6fb0*/  LEA.HI.X R9, R0, UR7, R3, 0x2, P1 ;  /* 0x0000000700097c11 */ /* 0x000fca00088f1403 */
[----:B------:R1:W-:Y:S04]  /*6fc0*/  STG.E desc[UR36][R8.64], R10 ;  /* 0x0000000a08007986 */ /* 0x0003e8000c101924 */
.L_x_3858:
[----:B------:R-:W-:-:S05]  /*6fd0*/  VIADD R11, R11, 0x40 ;  /* 0x000000400b0b7836 */ /* 0x000fca0000000000 */
[----:B------:R-:W-:-:S13]  /*6fe0*/  ISETP.GT.AND P1, PT, R11, R17, PT ;  /* 0x000000110b00720c */ /* 0x000fda0003f24270 */
[----:B------:R-:W-:Y:S05]  /*6ff0*/  @!P1 BRA `(.L_x_3859) ;  /* 0xfffffffc00c89947 */ /* 0x000fea000383ffff */
.L_x_3857:
[----:B------:R-:W-:Y:S05]  /*7000*/  BSYNC B0 ;  /* 0x0000000000007941 */ /* 0x000fea0003800000 */
.L_x_3856:
[----:B------:R-:W-:Y:S01]  /*7010*/  SHF.R.S32.HI R27, RZ, 0x1f, R18 ;  /* 0x0000001fff1b7819 */ /* 0x000fe20000011412 */
[----:B------:R-:W-:Y:S01]  /*7020*/  ULDC.64 UR6, c[0x0][0x240] ;  /* 0x0000900000067ab9 */ /* 0x000fe20000000a00 */
[----:B------:R-:W-:Y:S02]  /*7030*/  CS2R R14, SRZ ;  /* 0x00000000000e7805 */ /* 0x000fe4000001ff00 */
[----:B------:R-:W-:Y:S02]  /*7040*/  ISETP.EQ.U32.AND P1, PT, RZ, UR6, PT ;  /* 0x00000006ff007c0c */ /* 0x000fe4000bf22070 */
[----:B------:R-:W-:Y:S02]  /*7050*/  CS2R R12, SRZ ;  /* 0x00000000000c7805 */ /* 0x000fe4000001ff00 */
[----:B------:R-:W-:Y:S01]  /*7060*/  LEA.HI R27, R27, R18, RZ, 0x6 ;  /* 0x000000121b1b7211 */ /* 0x000fe200078f30ff */
[----:B------:R-:W-:Y:S01]  /*7070*/  ULDC UR5, c[0x0][0x284] ;  /* 0x0000a10000057ab9 */ /* 0x000fe20000000800 */
[----:B------:R-:W-:Y:S01]  /*7080*/  ULDC UR10, c[0x0][0x288] ;  /* 0x0000a200000a7ab9 */ /* 0x000fe20000000800 */
[----:B------:R-:W-:Y:S01]  /*7090*/  ULDC UR11, c[0x0][0x288] ;  /* 0x0000a200000b7ab9 */ /* 0x000fe20000000800 */
[----:B0-----:R-:W-:Y:S01]  /*70a0*/  LOP3.LUT R3, R27, 0xffffffc0, RZ, 0xc0, !PT ;  /* 0xffffffc01b037812 */ /* 0x001fe200078ec0ff */
[----:B------:R-:W-:Y:S01]  /*70b0*/  ULDC.64 UR8, c[0x0][0x258] ;  /* 0x0000960000087ab9 */ /* 0x000fe20000000a00 */
[----:B------:R-:W-:Y:S01]  /*70c0*/  ULDC.64 UR16, c[0x0][0x258] ;  /* 0x0000960000107ab9 */ /* 0x000fe20000000a00 */
[----:B------:R-:W-:Y:S01]  /*70d0*/  ULDC.64 UR14, c[0x0][0x250] ;  /* 0x00009400000e7ab9 */ /* 0x000fe20000000a00 */
[----:B------:R-:W-:Y:S01]  /*70e0*/  ULDC.64 UR18, c[0x0][0x250] ;  /* 0x0000940000127ab9 */ /* 0x000fe20000000a00 */
[----:B------:R-:W-:-:S02]  /*70f0*/  IMAD.IADD R20, R18, 0x1, -R3 ;  /* 0x0000000112147824 */ /* 0x000fc400078e0a03 */
[----:B------:R-:W-:-:S03]  /*7100*/  VIADD R18, R18, 0x3f ;  /* 0x0000003f12127836 */ /* 0x000fc60000000000 */
[C---:B------:R-:W-:Y:S02]  /*7110*/  ISETP.GT.AND P2, PT, R20.reuse, 0x37, PT ;  /* 0x000000371400780c */ /* 0x040fe40003f44270 */
[----:B------:R-:W-:Y:S02]  /*7120*/  SHF.L.U32 R3, R20, 0x2, RZ ;  /* 0x0000000214037819 */ /* 0x000fe400000006ff */
[----:B------:R-:W-:-:S04]  /*7130*/  ISETP.GT.U32.OR P0, PT, R18, 0x7e, P2 ;  /* 0x0000007e1200780c */ /* 0x000fc80001704470 */
[----:B------:R-:W-:Y:S01]  /*7140*/  ISETP.EQ.OR.EX P0, PT, RZ, UR7, P0, P1 ;  /* 0x00000007ff007c0c */ /* 0x000fe20008702710 */
[----:B------:R-:W-:-:S12]  /*7150*/  ULDC.64 UR6, c[0x0][0x250] ;  /* 0x0000940000067ab9 */ /* 0x000fd80000000a00 */
[----:B------:R-:W0:Y:S01]  /*7160*/  @!P0 LDC.64 R6, c[0x0][0x240] ;  /* 0x00009000ff068b82 */ /* 0x000e220000000a00 */
[----:B------:R-:W-:Y:S01]  /*7170*/  @!P0 IMAD R5, R19, 0xe0, R3 ;  /* 0x000000e013058824 */ /* 0x000fe200078e0203 */
[----:B------:R-:W-:Y:S01]  /*7180*/  BSSY B0, `(.L_x_3860) ;  /* 0x0000198000007945 */ /* 0x000fe20003800000 */
[----:B-1----:R-:W-:Y:S02]  /*7190*/  CS2R R10, SRZ ;  /* 0x00000000000a7805 */ /* 0x002fe4000001ff00 */
[----:B------:R-:W-:Y:S01]  /*71a0*/  CS2R R8, SRZ ;  /* 0x0000000000087805 */ /* 0x000fe2000001ff00 */
[----:B------:R-:W-:Y:S02]  /*71b0*/  IMAD R0, R22, UR5, RZ ;  /* 0x0000000516007c24 */ /* 0x000fe4000f8e02ff */
[----:B0-----:R-:W-:-:S05]  /*71c0*/  @!P0 IMAD.WIDE R6, R5, 0x4, R6 ;  /* 0x0000000405068825 */ /* 0x001fca00078e0206 */
[----:B------:R0:W5:Y:S01]  /*71d0*/  @!P0 LDG.E.128 R12, desc[UR36][R6.64] ;  /* 0x00000024060c8981 */ /* 0x000162000c1e1d00 */
[----:B------:R-:W-:Y:S06]  /*71e0*/  BAR.SYNC.DEFER_BLOCKING 0x0 ;  /* 0x0000000000007b1d */ /* 0x000fec0000010000 */
[----:B------:R-:W-:Y:S05]  /*71f0*/  @P2 BRA `(.L_x_3861) ;  /* 0x0000001800402947 */ /* 0x000fea0003800000 */
[----:B------:R-:W-:Y:S01]  /*7200*/  SHF.R.S32.HI R27, RZ, 0x6, R27 ;  /* 0x00000006ff1b7819 */ /* 0x000fe2000001141b */
[----:B------:R-:W-:Y:S01]  /*7210*/  IMAD R21, R4, UR5, R3 ;  /* 0x0000000504157c24 */ /* 0x000fe2000f8e0203 */
[----:B------:R-:W-:Y:S01]  /*7220*/  VIMNMX R52, R17, UR5, PT ;  /* 0x0000000511347c48 */ /* 0x000fe2000bfe0100 */
[----:B------:R-:W-:Y:S01]  /*7230*/  BSSY B1, `(.L_x_3862) ;  /* 0x000007b000017945 */ /* 0x000fe20003800000 */
[----:B------:R-:W-:Y:S01]  /*7240*/  CS2R R10, SRZ ;  /* 0x00000000000a7805 */ /* 0x000fe2000001ff00 */
[----:B------:R-:W-:Y:S01]  /*7250*/  IMAD.IADD R32, R26, 0x1, R27 ;  /* 0x000000011a207824 */ /* 0x000fe200078e021b */
[----:B------:R-:W-:Y:S02]  /*7260*/  CS2R R8, SRZ ;  /* 0x0000000000087805 */ /* 0x000fe4000001ff00 */
[----:B------:R-:W-:Y:S02]  /*7270*/  SHF.R.S32.HI R25, RZ, 0x1f, R21 ;  /* 0x0000001fff197819 */ /* 0x000fe40000011415 */
[----:B------:R-:W-:-:S13]  /*7280*/  ISETP.GE.AND P0, PT, R32, R52, PT ;  /* 0x000000342000720c */ /* 0x000fda0003f06270 */
[----:B------:R-:W-:Y:S05]  /*7290*/  @P0 BRA `(.L_x_3863) ;  /* 0x0000000400d00947 */ /* 0x000fea0003800000 */
[----:B------:R-:W-:Y:S01]  /*72a0*/  LOP3.LUT R5, RZ, R27, RZ, 0x33, !PT ;  /* 0x0000001bff057212 */ /* 0x000fe200078e33ff */
[----:B------:R-:W-:Y:S01]  /*72b0*/  BSSY B2, `(.L_x_3864) ;  /* 0x0000028000027945 */ /* 0x000fe20003800000 */
[----:B------:R-:W-:Y:S01]  /*72c0*/  LOP3.LUT R4, RZ, R52, RZ, 0x33, !PT ;  /* 0x00000034ff047212 */ /* 0x000fe200078e33ff */
[----:B------:R-:W-:Y:S01]  /*72d0*/  IMAD.MOV.U32 R33, RZ, RZ, R32 ;  /* 0x000000ffff217224 */ /* 0x000fe200078e0020 */
[----:B0-----:R-:W-:Y:S02]  /*72e0*/  IADD3 R7, -R26, -0x2, -R27 ;  /* 0xfffffffe1a077810 */ /* 0x001fe40007ffe91b */
[----:B------:R-:W-:Y:S02]  /*72f0*/  CS2R R8, SRZ ;  /* 0x0000000000087805 */ /* 0x000fe4000001ff00 */
[----:B------:R-:W-:Y:S02]  /*7300*/  IADD3 R5, -R4, R5, -R26 ;  /* 0x0000000504057210 */ /* 0x000fe40007ffe91a */
[----:B------:R-:W-:Y:S01]  /*7310*/  CS2R R10, SRZ ;  /* 0x00000000000a7805 */ /* 0x000fe2000001ff00 */
[----:B------:R-:W-:Y:S01]  /*7320*/  IMAD.IADD R7, R7, 0x1, -R4 ;  /* 0x0000000107077824 */ /* 0x000fe200078e0a04 */
[----:B------:R-:W-:-:S04]  /*7330*/  LOP3.LUT P1, R5, R5, 0x3, RZ, 0xc0, !PT ;  /* 0x0000000305057812 */ /* 0x000fc8000782c0ff */
[----:B------:R-:W-:-:S09]  /*7340*/  ISETP.GE.U32.AND P0, PT, R7, 0x3, PT ;  /* 0x000000030700780c */ /* 0x000fd20003f06070 */
[----:B------:R-:W-:Y:S05]  /*7350*/  @!P1 BRA `(.L_x_3865) ;  /* 0x0000000000749947 */ /* 0x000fea0003800000 */
[----:B-----5:R-:W-:Y:S02]  /*7360*/  IMAD.MOV.U32 R28, RZ, RZ, R5 ;  /* 0x000000ffff1c7224 */ /* 0x020fe400078e0005 */
[----:B------:R-:W-:Y:S02]  /*7370*/  IMAD R31, R2, UR5, RZ ;  /* 0x00000005021f7c24 */ /* 0x000fe4000f8e02ff */
[----:B------:R-:W-:Y:S02]  /*7380*/  IMAD.MOV.U32 R33, RZ, RZ, R32 ;  /* 0x000000ffff217224 */ /* 0x000fe400078e0020 */
[----:B------:R-:W-:-:S07]  /*7390*/  IMAD.MOV.U32 R8, RZ, RZ, RZ ;  /* 0x000000ffff087224 */ /* 0x000fce00078e00ff */
.L_x_3866:
[----:B------:R-:W-:Y:S02]  /*73a0*/  SHF.R.S32.HI R4, RZ, 0x1f, R33 ;  /* 0x0000001fff047819 */ /* 0x000fe40000011421 */
[----:B------:R-:W-:-:S04]  /*73b0*/  IADD3 R5, P1, R31, R33, RZ ;  /* 0x000000211f057210 */ /* 0x000fc80007f3e0ff */
[----:B------:R-:W-:Y:S02]  /*73c0*/  LEA.HI.X.SX32 R6, R31, R4, 0x1, P1 ;  /* 0x000000041f067211 */ /* 0x000fe400008f0eff */
[----:B------:R-:W-:-:S04]  /*73d0*/  LEA R4, P1, R5, UR8, 0x2 ;  /* 0x0000000805047c11 */ /* 0x000fc8000f8210ff */
[----:B------:R-:W-:-:S05]  /*73e0*/  LEA.HI.X R5, R5, UR9, R6, 0x2, P1 ;  /* 0x0000000905057c11 */ /* 0x000fca00088f1406 */
[----:B------:R-:W3:Y:S01]  /*73f0*/  LDG.E R4, desc[UR36][R4.64] ;  /* 0x0000002404047981 */ /* 0x000ee2000c1e1900 */
[----:B------:R-:W-:-:S05]  /*7400*/  IMAD.IADD R29, R33, 0x1, -R26 ;  /* 0x00000001211d7824 */ /* 0x000fca00078e0a1a */
[----:B------:R-:W-:-:S06]  /*7410*/  LEA R29, R29, UR4, 0x2 ;  /* 0x000000041d1d7c11 */ /* 0x000fcc000f8e10ff */
[----:B------:R-:W0:Y:S01]  /*7420*/  LDS R29, [R29] ;  /* 0x000000001d1d7984 */ /* 0x000e220000000800 */
[----:B---3--:R-:W-:-:S04]  /*7430*/  IMAD R6, R4, UR10, RZ ;  /* 0x0000000a04067c24 */ /* 0x008fc8000f8e02ff */
[----:B------:R-:W-:-:S04]  /*7440*/  IMAD R6, R6, UR5, R33 ;  /* 0x0000000506067c24 */ /* 0x000fc8000f8e0221 */
[----:B------:R-:W-:-:S05]  /*7450*/  IMAD R6, R6, 0xe0, RZ ;  /* 0x000000e006067824 */ /* 0x000fca00078e02ff */
[----:B------:R-:W-:-:S04]  /*7460*/  IADD3 R7, P1, R21, R6, RZ ;  /* 0x0000000615077210 */ /* 0x000fc80007f3e0ff */
[----:B------:R-:W-:Y:S02]  /*7470*/  LEA.HI.X.SX32 R30, R6, R25, 0x1, P1 ;  /* 0x00000019061e7211 */ /* 0x000fe400008f0eff */
[----:B------:R-:W-:-:S04]  /*7480*/  LEA R6, P1, R7, UR6, 0x2 ;  /* 0x0000000607067c11 */ /* 0x000fc8000f8210ff */
[----:B------:R-:W-:-:S05]  /*7490*/  LEA.HI.X R7, R7, UR7, R30, 0x2, P1 ;  /* 0x0000000707077c11 */ /* 0x000fca00088f141e */
[----:B--2---:R-:W0:Y:S01]  /*74a0*/  LDG.E.128 R36, desc[UR36][R6.64] ;  /* 0x0000002406247981 */ /* 0x004e22000c1e1d00 */
[----:B------:R-:W-:Y:S01]  /*74b0*/  VIADD R28, R28, 0xffffffff ;  /* 0xffffffff1c1c7836 */ /* 0x000fe20000000000 */
[----:B------:R-:W-:-:S04]  /*74c0*/  IADD3 R33, R33, 0x1, RZ ;  /* 0x0000000121217810 */ /* 0x000fc80007ffe0ff */
[----:B------:R-:W-:Y:S01]  /*74d0*/  ISETP.NE.AND P1, PT, R28, RZ, PT ;  /* 0x000000ff1c00720c */ /* 0x000fe20003f25270 */
[-C--:B0-----:R-:W-:Y:S01]  /*74e0*/  FFMA.FTZ R8, R36, R29.reuse, R8 ;  /* 0x0000001d24087223 */ /* 0x081fe20000010008 */
[-C--:B------:R-:W-:Y:S01]  /*74f0*/  FFMA.FTZ R9, R37, R29.reuse, R9 ;  /* 0x0000001d25097223 */ /* 0x080fe20000010009 */
[-C--:B------:R-:W-:Y:S01]  /*7500*/  FFMA.FTZ R10, R38, R29.reuse, R10 ;  /* 0x0000001d260a7223 */ /* 0x080fe2000001000a */
[----:B------:R-:W-:-:S09]  /*7510*/  FFMA.FTZ R11, R39, R29, R11 ;  /* 0x0000001d270b7223 */ /* 0x000fd2000001000b */
[----:B------:R-:W-:Y:S05]  /*7520*/  @P1 BRA `(.L_x_3866) ;  /* 0xfffffffc009c1947 */ /* 0x000fea000383ffff */
.L_x_3865:
[----:B------:R-:W-:Y:S05]  /*7530*/  BSYNC B2 ;  /* 0x0000000000027941 */ /* 0x000fea0003800000 */
.L_x_3864:
[----:B------:R-:W-:Y:S05]  /*7540*/  @!P0 BRA `(.L_x_3863) ;  /* 0x0000000400248947 */ /* 0x000fea0003800000 */
[----:B------:R-:W0:Y:S01]  /*7550*/  LDC R7, c[0x0][0x288] ;  /* 0x0000a200ff077b82 */ /* 0x000e220000000800 */
[----:B------:R-:W-:Y:S01]  /*7560*/  IMAD R6, R2, UR5, RZ ;  /* 0x0000000502067c24 */ /* 0x000fe2000f8e02ff */
[----:B------:R-:W-:Y:S01]  /*7570*/  SHF.R.S32.HI R4, RZ, 0x1f, R33 ;  /* 0x0000001fff047819 */ /* 0x000fe20000011421 */
[----:B------:R-:W-:Y:S01]  /*7580*/  ULDC.64 UR12, c[0x0][0x258] ;  /* 0x00009600000c7ab9 */ /* 0x000fe20000000a00 */
[C---:B------:R-:W-:Y:S01]  /*7590*/  LEA R5, R33.reuse, 0x8, 0x2 ;  /* 0x0000000821057811 */ /* 0x040fe200078e10ff */
[----:B------:R-:W-:Y:S01]  /*75a0*/  IMAD R45, R33, 0xe0, RZ ;  /* 0x000000e0212d7824 */ /* 0x000fe200078e02ff */
[----:B------:R-:W-:-:S03]  /*75b0*/  IADD3 R51, P0, R6, R33, RZ ;  /* 0x0000002106337210 */ /* 0x000fc60007f1e0ff */
[----:B------:R-:W-:Y:S01]  /*75c0*/  IMAD R5, R26, -0x4, R5 ;  /* 0xfffffffc1a057824 */ /* 0x000fe200078e0205 */
[----:B------:R-:W-:Y:S02]  /*75d0*/  LEA.HI.X.SX32 R6, R6, R4, 0x1, P0 ;  /* 0x0000000406067211 */ /* 0x000fe400000f0eff */
[----:B------:R-:W-:Y:S01]  /*75e0*/  LEA R34, P0, R51, UR12, 0x2 ;  /* 0x0000000c33227c11 */ /* 0x000fe2000f8010ff */
[----:B------:R-:W-:-:S03]  /*75f0*/  VIADD R46, R5, UR4 ;  /* 0x00000004052e7c36 */ /* 0x000fc60008000000 */
[----:B------:R-:W-:Y:S01]  /*7600*/  LEA.HI.X R51, R51, UR13, R6, 0x2, P0 ;  /* 0x0000000d33337c11 */ /* 0x000fe200080f1406 */
[----:B0-----:R-:W-:-:S04]  /*7610*/  IMAD R4, R7, UR5, RZ ;  /* 0x0000000507047c24 */ /* 0x001fc8000f8e02ff */
[----:B------:R-:W-:-:S07]  /*7620*/  IMAD R44, R4, 0xe0, RZ ;  /* 0x000000e0042c7824 */ /* 0x000fce00078e02ff */
.L_x_3867:
[----:B------:R-:W-:Y:S01]  /*7630*/  IMAD.MOV.U32 R35, RZ, RZ, R51 ;  /* 0x000000ffff237224 */ /* 0x000fe200078e0033 */
[----:B------:R-:W0:Y:S04]  /*7640*/  LDS R47, [R46+-0x8] ;  /* 0xfffff8002e2f7984 */ /* 0x000e280000000800 */
[----:B------:R-:W3:Y:S04]  /*7650*/  LDG.E R4, desc[UR36][R34.64] ;  /* 0x0000002422047981 */ /* 0x000ee8000c1e1900 */
[----:B------:R-:W4:Y:S04]  /*7660*/  LDG.E R5, desc[UR36][R34.64+0x4] ;  /* 0x0000042422057981 */ /* 0x000f28000c1e1900 */
[----:B------:R-:W2:Y:S04]  /*7670*/  LDG.E R6, desc[UR36][R34.64+0x8] ;  /* 0x0000082422067981 */ /* 0x000ea8000c1e1900 */
[----:B-----5:R-:W2:Y:S04]  /*7680*/  LDG.E R28, desc[UR36][R34.64+0xc] ;  /* 0x00000c24221c7981 */ /* 0x020ea8000c1e1900 */
[----:B------:R-:W1:Y:S04]  /*7690*/  LDS R48, [R46+-0x4] ;  /* 0xfffffc002e307984 */ /* 0x000e680000000800 */
[----:B------:R-:W1:Y:S04]  /*76a0*/  LDS R49, [R46] ;  /* 0x000000002e317984 */ /* 0x000e680000000800 */
[----:B------:R0:W1:Y:S01]  /*76b0*/  LDS R50, [R46+0x4] ;  /* 0x000004002e327984 */ /* 0x0000620000000800 */
[----:B---3--:R-:W-:-:S02]  /*76c0*/  IMAD R4, R44, R4, R45 ;  /* 0x000000042c047224 */ /* 0x008fc400078e022d */
[----:B----4-:R-:W-:-:S03]  /*76d0*/  IMAD R5, R44, R5, R45 ;  /* 0x000000052c057224 */ /* 0x010fc600078e022d */
[----:B------:R-:W-:Y:S01]  /*76e0*/  IADD3 R29, P0, R21, R4, RZ ;  /* 0x00000004151d7210 */ /* 0x000fe20007f1e0ff */
[----:B--2---:R-:W-:-:S03]  /*76f0*/  IMAD R7, R44, R6, R45 ;  /* 0x000000062c077224 */ /* 0x004fc600078e022d */
[----:B------:R-:W-:Y:S01]  /*7700*/  LEA.HI.X.SX32 R30, R4, R25, 0x1, P0 ;  /* 0x00000019041e7211 */ /* 0x000fe200000f0eff */
[----:B------:R-:W-:Y:S01]  /*7710*/  VIADD R6, R5, 0xe0 ;  /* 0x000000e005067836 */ /* 0x000fe20000000000 */
[----:B------:R-:W-:Y:S01]  /*7720*/  LEA R40, P0, R29, UR14, 0x2 ;  /* 0x0000000e1d287c11 */ /* 0x000fe2000f8010ff */
[----:B------:R-:W-:Y:S02]  /*7730*/  VIADD R4, R7, 0x1c0 ;  /* 0x000001c007047836 */ /* 0x000fe40000000000 */
[----:B------:R-:W-:Y:S01]  /*7740*/  IMAD R28, R44, R28, R45 ;  /* 0x0000001c2c1c7224 */ /* 0x000fe200078e022d */
[----:B------:R-:W-:Y:S02]  /*7750*/  IADD3 R7, P1, R21, R6, RZ ;  /* 0x0000000615077210 */ /* 0x000fe40007f3e0ff */
[----:B------:R-:W-:Y:S01]  /*7760*/  LEA.HI.X R41, R29, UR15, R30, 0x2, P0 ;  /* 0x0000000f1d297c11 */ /* 0x000fe200080f141e */
[----:B------:R-:W-:Y:S01]  /*7770*/  VIADD R28, R28, 0x2a0 ;  /* 0x000002a01c1c7836 */ /* 0x000fe20000000000 */
[----:B------:R-:W-:-:S02]  /*7780*/  IADD3 R5, P2, R21, R4, RZ ;  /* 0x0000000415057210 */ /* 0x000fc40007f5e0ff */
[-C--:B------:R-:W-:Y:S02]  /*7790*/  LEA.HI.X.SX32 R6, R6, R25.reuse, 0x1, P1 ;  /* 0x0000001906067211 */ /* 0x080fe400008f0eff */
[C---:B------:R-:W-:Y:S01]  /*77a0*/  LEA R36, P0, R7.reuse, UR14, 0x2 ;  /* 0x0000000e07247c11 */ /* 0x040fe2000f8010ff */
[----:B------:R-:W2:Y:S01]  /*77b0*/  LDG.E.128 R40, desc[UR36][R40.64] ;  /* 0x0000002428287981 */ /* 0x000ea2000c1e1d00 */
[----:B------:R-:W-:Y:S02]  /*77c0*/  LEA.HI.X.SX32 R30, R4, R25, 0x1, P2 ;  /* 0x00000019041e7211 */ /* 0x000fe400010f0eff */
[----:B------:R-:W-:Y:S02]  /*77d0*/  LEA.HI.X R37, R7, UR15, R6, 0x2, P0 ;  /* 0x0000000f07257c11 */ /* 0x000fe400080f1406 */
[----:B------:R-:W-:Y:S02]  /*77e0*/  LEA R4, P1, R5, UR14, 0x2 ;  /* 0x0000000e05047c11 */ /* 0x000fe4000f8210ff */
[----:B------:R-:W-:-:S02]  /*77f0*/  IADD3 R6, P0, R21, R28, RZ ;  /* 0x0000001c15067210 */ /* 0x000fc40007f1e0ff */
[----:B------:R-:W-:Y:S01]  /*7800*/  LEA.HI.X R5, R5, UR15, R30, 0x2, P1 ;  /* 0x0000000f05057c11 */ /* 0x000fe200088f141e */
[----:B------:R-:W1:Y:S01]  /*7810*/  LDG.E.128 R36, desc[UR36][R36.64] ;  /* 0x0000002424247981 */ /* 0x000e62000c1e1d00 */
[----:B------:R-:W-:Y:S02]  /*7820*/  LEA.HI.X.SX32 R7, R28, R25, 0x1, P0 ;  /* 0x000000191c077211 */ /* 0x000fe400000f0eff */
[----:B------:R-:W-:-:S04]  /*7830*/  LEA R28, P0, R6, UR14, 0x2 ;  /* 0x0000000e061c7c11 */ /* 0x000fc8000f8010ff */
[----:B------:R-:W-:Y:S02]  /*7840*/  LEA.HI.X R29, R6, UR15, R7, 0x2, P0 ;  /* 0x0000000f061d7c11 */ /* 0x000fe400080f1407 */
[----:B------:R-:W3:Y:S04]  /*7850*/  LDG.E.128 R4, desc[UR36][R4.64] ;  /* 0x0000002404047981 */ /* 0x000ee8000c1e1d00 */
[----:B------:R-:W4:Y:S01]  /*7860*/  LDG.E.128 R28, desc[UR36][R28.64] ;  /* 0x000000241c1c7981 */ /* 0x000f22000c1e1d00 */
[----:B------:R-:W-:Y:S01]  /*7870*/  IADD3 R34, P0, R34, 0x10, RZ ;  /* 0x0000001022227810 */ /* 0x000fe20007f1e0ff */
[----:B------:R-:W-:-:S04]  /*7880*/  VIADD R33, R33, 0x4 ;  /* 0x0000000421217836 */ /* 0x000fc80000000000 */
[----:B------:R-:W-:Y:S01]  /*7890*/  IMAD.X R51, RZ, RZ, R35, P0 ;  /* 0x000000ffff337224 */ /* 0x000fe200000e0623 */
[----:B------:R-:W-:Y:S01]  /*78a0*/  ISETP.GE.AND P0, PT, R33, R52, PT ;  /* 0x000000342100720c */ /* 0x000fe20003f06270 */
[----:B0-----:R-:W-:Y:S01]  /*78b0*/  VIADD R46, R46, 0x10 ;  /* 0x000000102e2e7836 */ /* 0x001fe20000000000 */
[----:B------:R-:W-:Y:S01]  /*78c0*/  IADD3 R45, R45, 0x380, RZ ;  /* 0x000003802d2d7810 */ /* 0x000fe20007ffe0ff */
[-C--:B--2---:R-:W-:Y:S01]  /*78d0*/  FFMA.FTZ R35, R40, R47.reuse, R8 ;  /* 0x0000002f28237223 */ /* 0x084fe20000010008 */
[-C--:B------:R-:W-:Y:S01]  /*78e0*/  FFMA.FTZ R8, R41, R47.reuse, R9 ;  /* 0x0000002f29087223 */ /* 0x080fe20000010009 */
[-C--:B------:R-:W-:Y:S01]  /*78f0*/  FFMA.FTZ R9, R42, R47.reuse, R10 ;  /* 0x0000002f2a097223 */ /* 0x080fe2000001000a */
[----:B------:R-:W-:Y:S01]  /*7900*/  FFMA.FTZ R10, R43, R47, R11 ;  /* 0x0000002f2b0a7223 */ /* 0x000fe2000001000b */
[-C--:B-1----:R-:W-:Y:S01]  /*7910*/  FFMA.FTZ R35, R36, R48.reuse, R35 ;  /* 0x0000003024237223 */ /* 0x082fe20000010023 */
[-C--:B------:R-:W-:Y:S01]  /*7920*/  FFMA.FTZ R8, R37, R48.reuse, R8 ;  /* 0x0000003025087223 */ /* 0x080fe20000010008 */
[-C--:B------:R-:W-:Y:S01]  /*7930*/  FFMA.FTZ R9, R38, R48.reuse, R9 ;  /* 0x0000003026097223 */ /* 0x080fe20000010009 */
[----:B------:R-:W-:Y:S01]  /*7940*/  FFMA.FTZ R10, R39, R48, R10 ;  /* 0x00000030270a7223 */ /* 0x000fe2000001000a */
[-C--:B---3--:R-:W-:Y:S01]  /*7950*/  FFMA.FTZ R35, R4, R49.reuse, R35 ;  /* 0x0000003104237223 */ /* 0x088fe20000010023 */
[-C--:B------:R-:W-:Y:S01]  /*7960*/  FFMA.FTZ R4, R5, R49.reuse, R8 ;  /* 0x0000003105047223 */ /* 0x080fe20000010008 */
[-C--:B------:R-:W-:Y:S01]  /*7970*/  FFMA.FTZ R5, R6, R49.reuse, R9 ;  /* 0x0000003106057223 */ /* 0x080fe20000010009 */
[----:B------:R-:W-:Y:S01]  /*7980*/  FFMA.FTZ R6, R7, R49, R10 ;  /* 0x0000003107067223 */ /* 0x000fe2000001000a */
[-C--:B----4-:R-:W-:Y:S01]  /*7990*/  FFMA.FTZ R8, R28, R50.reuse, R35 ;  /* 0x000000321c087223 */ /* 0x090fe20000010023 */
[-C--:B------:R-:W-:Y:S01]  /*79a0*/  FFMA.FTZ R9, R29, R50.reuse, R4 ;  /* 0x000000321d097223 */ /* 0x080fe20000010004 */
[-C--:B------:R-:W-:Y:S01]  /*79b0*/  FFMA.FTZ R10, R30, R50.reuse, R5 ;  /* 0x000000321e0a7223 */ /* 0x080fe20000010005 */
[----:B------:R-:W-:Y:S01]  /*79c0*/  FFMA.FTZ R11, R31, R50, R6 ;  /* 0x000000321f0b7223 */ /* 0x000fe20000010006 */
[----:B------:R-:W-:Y:S06]  /*79d0*/  @!P0 BRA `(.L_x_3867) ;  /* 0xfffffffc00148947 */ /* 0x000fec000383ffff */
.L_x_3863:
[----:B------:R-:W-:Y:S05]  /*79e0*/  BSYNC B1 ;  /* 0x0000000000017941 */ /* 0x000fea0003800000 */
.L_x_3862:
[----:B------:R-:W-:-:S13]  /*79f0*/  ISETP.GE.AND P0, PT, R32, R17, PT ;  /* 0x000000112000720c */ /* 0x000fda0003f06270 */
[----:B------:R-:W-:Y:S05]  /*7a00*/  @P0 BRA `(.L_x_3861) ;  /* 0x00000010003c0947 */ /* 0x000fea0003800000 */
[----:B------:R-:W-:Y:S01]  /*7a10*/  IADD3 R4, -R26, R17, -R27 ;  /* 0x000000111a047210 */ /* 0x000fe20007ffe91b */
[----:B------:R-:W-:Y:S03]  /*7a20*/  BSSY B1, `(.L_x_3868) ;  /* 0x000003a000017945 */ /* 0x000fe60003800000 */
[----:B------:R-:W-:-:S13]  /*7a30*/  LOP3.LUT P0, R4, R4, 0x3, RZ, 0xc0, !PT ;  /* 0x0000000304047812 */ /* 0x000fda000780c0ff */
[----:B------:R-:W-:Y:S05]  /*7a40*/  @!P0 BRA `(.L_x_3869) ;  /* 0x0000000000dc8947 */ /* 0x000fea0003800000 */
[----:B-----5:R-:W-:Y:S01]  /*7a50*/  IMAD.MOV.U32 R28, RZ, RZ, R4 ;  /* 0x000000ffff1c7224 */ /* 0x020fe200078e0004 */
[----:B------:R-:W-:-:S07]  /*7a60*/  LEA R29, R27, UR4, 0x2 ;  /* 0x000000041b1d7c11 */ /* 0x000fce000f8e10ff */
.L_x_3872:
[----:B------:R-:W1:Y:S01]  /*7a70*/  LDC R31, c[0x0][0x284] ;  /* 0x0000a100ff1f7b82 */ /* 0x000e620000000800 */
[----:B------:R-:W-:Y:S01]  /*7a80*/  VIADD R28, R28, 0xffffffff ;  /* 0xffffffff1c1c7836 */ /* 0x000fe20000000000 */
[----:B------:R-:W-:Y:S04]  /*7a90*/  BSSY B2, `(.L_x_3870) ;  /* 0x000002f000027945 */ /* 0x000fe80003800000 */
[----:B------:R-:W-:Y:S02]  /*7aa0*/  ISETP.NE.AND P0, PT, R28, RZ, PT ;  /* 0x000000ff1c00720c */ /* 0x000fe40003f05270 */
[----:B-1----:R-:W-:-:S13]  /*7ab0*/  ISETP.GE.AND P1, PT, R32, R31, PT ;  /* 0x0000001f2000720c */ /* 0x002fda0003f26270 */
[----:B------:R-:W-:Y:S05]  /*7ac0*/  @!P1 BRA `(.L_x_3871) ;  /* 0x0000000000ac9947 */ /* 0x000fea0003800000 */
[----:B0-----:R-:W-:Y:S02]  /*7ad0*/  IABS R7, R31 ;  /* 0x0000001f00077213 */ /* 0x001fe40000000000 */
        /* <DEDUP_REMOVED lines=18> */
[----:B------:R-:W-:Y:S01]  /*7c00*/  @!P1 IADD3 R4, R4, -R7, RZ ;  /* 0x8000000704049210 */ /* 0x000fe20007ffe0ff */
[----:B------:R-:W-:-:S04]  /*7c10*/  IMAD R7, R2, R31, RZ ;  /* 0x0000001f02077224 */ /* 0x000fc800078e02ff */
        /* <DEDUP_REMOVED lines=8> */
[----:B------:R-:W3:Y:S02]  /*7ca0*/  LDG.E R4, desc[UR36][R4.64] ;  /* 0x0000002404047981 */ /* 0x000ee4000c1e1900 */
[----:B---3--:R-:W-:-:S04]  /*7cb0*/  IMAD R7, R4, UR11, RZ ;  /* 0x0000000b04077c24 */ /* 0x008fc8000f8e02ff */
[----:B------:R-:W-:-:S04]  /*7cc0*/  IMAD R7, R7, R31, R6 ;  /* 0x0000001f07077224 */ /* 0x000fc800078e0206 */
[----:B------:R-:W-:-:S05]  /*7cd0*/  IMAD R6, R7, 0xe0, RZ ;  /* 0x000000e007067824 */ /* 0x000fca00078e02ff */
[----:B------:R-:W-:-:S04]  /*7ce0*/  IADD3 R7, P1, R21, R6, RZ ;  /* 0x0000000615077210 */ /* 0x000fc80007f3e0ff */
[----:B------:R-:W-:Y:S02]  /*7cf0*/  LEA.HI.X.SX32 R30, R6, R25, 0x1, P1 ;  /* 0x00000019061e7211 */ /* 0x000fe400008f0eff */
[----:B------:R-:W-:-:S04]  /*7d00*/  LEA R6, P1, R7, UR18, 0x2 ;  /* 0x0000001207067c11 */ /* 0x000fc8000f8210ff */
[----:B------:R-:W-:Y:S02]  /*7d10*/  LEA.HI.X R7, R7, UR19, R30, 0x2, P1 ;  /* 0x0000001307077c11 */ /* 0x000fe400088f141e */
[----:B------:R-:W0:Y:S04]  /*7d20*/  LDS R30, [R29] ;  /* 0x000000001d1e7984 */ /* 0x000e280000000800 */
[----:B--2---:R-:W0:Y:S02]  /*7d30*/  LDG.E.128 R36, desc[UR36][R6.64] ;  /* 0x0000002406247981 */ /* 0x004e24000c1e1d00 */
[-C--:B0-----:R-:W-:Y:S01]  /*7d40*/  FFMA.FTZ R8, R36, R30.reuse, R8 ;  /* 0x0000001e24087223 */ /* 0x081fe20000010008 */
[-C--:B------:R-:W-:Y:S01]  /*7d50*/  FFMA.FTZ R9, R37, R30.reuse, R9 ;  /* 0x0000001e25097223 */ /* 0x080fe20000010009 */
[-C--:B------:R-:W-:Y:S01]  /*7d60*/  FFMA.FTZ R10, R38, R30.reuse, R10 ;  /* 0x0000001e260a7223 */ /* 0x080fe2000001000a */
[----:B------:R-:W-:-:S07]  /*7d70*/  FFMA.FTZ R11, R39, R30, R11 ;  /* 0x0000001e270b7223 */ /* 0x000fce000001000b */
.L_x_3871:
[----:B------:R-:W-:Y:S05]  /*7d80*/  BSYNC B2 ;  /* 0x0000000000027941 */ /* 0x000fea0003800000 */
.L_x_3870:
[----:B------:R-:W-:Y:S02]  /*7d90*/  VIADD R32, R32, 0x1 ;  /* 0x0000000120207836 */ /* 0x000fe40000000000 */
[----:B------:R-:W-:Y:S01]  /*7da0*/  VIADD R29, R29, 0x4 ;  /* 0x000000041d1d7836 */ /* 0x000fe20000000000 */
[----:B------:R-:W-:Y:S06]  /*7db0*/  @P0 BRA `(.L_x_3872) ;  /* 0xfffffffc002c0947 */ /* 0x000fec000383ffff */
.L_x_3869:
[----:B------:R-:W-:Y:S05]  /*7dc0*/  BSYNC B1 ;  /* 0x0000000000017941 */ /* 0x000fea0003800000 */
.L_x_3868:
[----:B------:R-:W-:-:S04]  /*7dd0*/  LOP3.LUT R4, RZ, R27, RZ, 0x33, !PT ;  /* 0x0000001bff047212 */ /* 0x000fc800078e33ff */
[----:B------:R-:W-:-:S04]  /*7de0*/  IADD3 R4, -R26, R17, R4 ;  /* 0x000000111a047210 */ /* 0x000fc80007ffe104 */
[----:B------:R-:W-:-:S13]  /*7df0*/  ISETP.GE.U32.AND P0, PT, R4, 0x3, PT ;  /* 0x000000030400780c */ /* 0x000fda0003f06070 */
[----:B------:R-:W-:Y:S05]  /*7e00*/  @!P0 BRA `(.L_x_3861) ;  /* 0x0000000c003c8947 */ /* 0x000fea0003800000 */
[----:B------:R-:W-:-:S05]  /*7e10*/  LEA R5, R32, 0x8, 0x2 ;  /* 0x0000000820057811 */ /* 0x000fca00078e10ff */
[----:B------:R-:W-:-:S04]  /*7e20*/  IMAD R5, R26, -0x4, R5 ;  /* 0xfffffffc1a057824 */ /* 0x000fc800078e0205 */
[----:B------:R-:W-:-:S07]  /*7e30*/  VIADD R4, R5, UR4 ;  /* 0x0000000405047c36 */ /* 0x000fce0008000000 */
.L_x_3881:
[----:B------:R-:W1:Y:S01]  /*7e40*/  LDC R35, c[0x0][0x284] ;  /* 0x0000a100ff237b82 */ /* 0x000e620000000800 */
[C---:B------:R-:W-:Y:S01]  /*7e50*/  VIADD R27, R32.reuse, 0x1 ;  /* 0x00000001201b7836 */ /* 0x040fe20000000000 */
[----:B------:R-:W-:Y:S01]  /*7e60*/  BSSY B1, `(.L_x_3873) ;  /* 0x0000035000017945 */ /* 0x000fe20003800000 */
[C---:B------:R-:W-:Y:S02]  /*7e70*/  VIADD R33, R32.reuse, 0x2 ;  /* 0x0000000220217836 */ /* 0x040fe40000000000 */
[C---:B------:R-:W-:Y:S01]  /*7e80*/  VIADD R34, R32.reuse, 0x3 ;  /* 0x0000000320227836 */ /* 0x040fe20000000000 */
[-C--:B-1----:R-:W-:Y:S02]  /*7e90*/  ISETP.GE.AND P3, PT, R32, R35.reuse, PT ;  /* 0x000000232000720c */ /* 0x082fe40003f66270 */
[-C--:B------:R-:W-:Y:S02]  /*7ea0*/  ISETP.GE.AND P0, PT, R27, R35.reuse, PT ;  /* 0x000000231b00720c */ /* 0x080fe40003f06270 */
[----:B------:R-:W-:-:S02]  /*7eb0*/  ISETP.GE.AND P1, PT, R33, R35, PT ;  /* 0x000000232100720c */ /* 0x000fc40003f26270 */
[----:B------:R-:W-:-:S07]  /*7ec0*/  ISETP.GE.AND P2, PT, R34, R35, PT ;  /* 0x000000232200720c */ /* 0x000fce0003f46270 */
[----:B------:R-:W-:Y:S06]  /*7ed0*/  @!P3 BRA `(.L_x_3874) ;  /* 0x0000000000b4b947 */ /* 0x000fec0003800000 */
[----:B-----5:R-:W-:Y:S01]  /*7ee0*/  IABS R28, R35 ;  /* 0x00000023001c7213 */ /* 0x020fe20000000000 */
[----:B0-----:R-:W-:Y:S01]  /*7ef0*/  IMAD.MOV.U32 R6, RZ, RZ, RZ ;  /* 0x000000ffff067224 */ /* 0x001fe200078e00ff */
        /* <DEDUP_REMOVED lines=8> */
[----:B0-----:R-:W-:-:S04]  /*7f80*/  IMAD.MOV R5, RZ, RZ, -R7 ;  /* 0x000000ffff057224 */ /* 0x001fc800078e0a07 */
        /* <DEDUP_REMOVED lines=21> */
[----:B------:R-:W-:-:S03]  /*80e0*/  ULDC.64 UR12, c[0x0][0x250] ;  /* 0x00009400000c7ab9 */ /* 0x000fc60000000a00 */
[----:B------:R-:W-:-:S04]  /*80f0*/  IMAD R28, R28, R35, R5 ;  /* 0x000000231c1c7224 */ /* 0x000fc800078e0205 */
[----:B------:R-:W-:-:S05]  /*8100*/  IMAD R28, R28, 0xe0, RZ ;  /* 0x000000e01c1c7824 */ /* 0x000fca00078e02ff */
[----:B------:R-:W-:-:S04]  /*8110*/  IADD3 R5, P3, R21, R28, RZ ;  /* 0x0000001c15057210 */ /* 0x000fc80007f7e0ff */
[----:B------:R-:W-:Y:S02]  /*8120*/  LEA.HI.X.SX32 R30, R28, R25, 0x1, P3 ;  /* 0x000000191c1e7211 */ /* 0x000fe400018f0eff */
[----:B------:R-:W-:-:S04]  /*8130*/  LEA R28, P3, R5, UR12, 0x2 ;  /* 0x0000000c051c7c11 */ /* 0x000fc8000f8610ff */
[----:B------:R-:W-:Y:S02]  /*8140*/  LEA.HI.X R29, R5, UR13, R30, 0x2, P3 ;  /* 0x0000000d051d7c11 */ /* 0x000fe400098f141e */
[----:B------:R-:W0:Y:S04]  /*8150*/  LDS R5, [R4+-0x8] ;  /* 0xfffff80004057984 */ /* 0x000e280000000800 */
[----:B------:R-:W0:Y:S02]  /*8160*/  LDG.E.128 R28, desc[UR36][R28.64] ;  /* 0x000000241c1c7981 */ /* 0x000e24000c1e1d00 */
[-C--:B0-----:R-:W-:Y:S01]  /*8170*/  FFMA.FTZ R8, R28, R5.reuse, R8 ;  /* 0x000000051c087223 */ /* 0x081fe20000010008 */
[-C--:B------:R-:W-:Y:S01]  /*8180*/  FFMA.FTZ R9, R29, R5.reuse, R9 ;  /* 0x000000051d097223 */ /* 0x080fe20000010009 */
[-C--:B------:R-:W-:Y:S01]  /*8190*/  FFMA.FTZ R10, R30, R5.reuse, R10 ;  /* 0x000000051e0a7223 */ /* 0x080fe2000001000a */
[----:B------:R-:W-:-:S07]  /*81a0*/  FFMA.FTZ R11, R31, R5, R11 ;  /* 0x000000051f0b7223 */ /* 0x000fce000001000b */
.L_x_3874:
[----:B------:R-:W-:Y:S05]  /*81b0*/  BSYNC B1 ;  /* 0x0000000000017941 */ /* 0x000fea0003800000 */
.L_x_3873:
[----:B------:R-:W-:Y:S04]  /*81c0*/  BSSY B1, `(.L_x_3875) ;  /* 0x000002f000017945 */ /* 0x000fe80003800000 */
[----:B------:R-:W-:Y:S05]  /*81d0*/  @!P0 BRA `(.L_x_3876) ;  /* 0x0000000000b48947 */ /* 0x000fea0003800000 */
        /* <DEDUP_REMOVED lines=8> */
[----:B0-----:R-:W-:-:S06]  /*8260*/  VIADD R7, R29, 0xffffffe ;  /* 0x0ffffffe1d077836 */ /* 0x001fcc0000000000 */
[----:B------:R-:W0:Y:S02]  /*8270*/  F2I.FTZ.U32.TRUNC.NTZ R7, R7 ;  /* 0x0000000700077305 */ /* 0x000e24000021f000 */
[----:B0-----:R-:W-:-:S05]  /*8280*/  IADD3 R5, RZ, -R7, RZ ;  /* 0x80000007ff057210 */ /* 0x001fca0007ffe0ff */
        /* <DEDUP_REMOVED lines=34> */
.L_x_3876:
[----:B------:R-:W-:Y:S05]  /*84b0*/  BSYNC B1 ;  /* 0x0000000000017941 */ /* 0x000fea0003800000 */
.L_x_3875:
[----:B------:R-:W-:Y:S04]  /*84c0*/  BSSY B1, `(.L_x_3877) ;  /* 0x000002f000017945 */ /* 0x000fe80003800000 */
[----:B------:R-:W-:Y:S05]  /*84d0*/  @!P1 BRA `(.L_x_3878) ;  /* 0x0000000000b49947 */ /* 0x000fea0003800000 */
[----:B-----5:R-:W-:Y:S01]  /*84e0*/  IABS R28, R35 ;  /* 0x00000023001c7213 */ /* 0x020fe20000000000 */
[----:B0-----:R-:W-:Y:S01]  /*84f0*/  HFMA2.MMA R6, -RZ, RZ, 0, 0 ;  /* 0x00000000ff067435 */ /* 0x001fe200000001ff */
        /* <DEDUP_REMOVED lines=43> */
.L_x_3878:
[----:B------:R-:W-:Y:S05]  /*87b0*/  BSYNC B1 ;  /* 0x0000000000017941 */ /* 0x000fea0003800000 */
.L_x_3877:
        /* <DEDUP_REMOVED lines=41> */
[----:B------:R-:W0:Y:S04]  /*8a50*/  LDS R5, [R4+0x4] ;  /* 0x0000040004057984 */ /* 0x000e280000000800 */
[----:B------:R-:W0:Y:S02]  /*8a60*/  LDG.E.128 R28, desc[UR36][R28.64] ;  /* 0x000000241c1c7981 */ /* 0x000e24000c1e1d00 */
[-C--:B0-----:R-:W-:Y:S01]  /*8a70*/  FFMA.FTZ R8, R28, R5.reuse, R8 ;  /* 0x000000051c087223 */ /* 0x081fe20000010008 */
[-C--:B------:R-:W-:Y:S01]  /*8a80*/  FFMA.FTZ R9, R29, R5.reuse, R9 ;  /* 0x000000051d097223 */ /* 0x080fe20000010009 */
[-C--:B------:R-:W-:Y:S01]  /*8a90*/  FFMA.FTZ R10, R30, R5.reuse, R10 ;  /* 0x000000051e0a7223 */ /* 0x080fe2000001000a */
[----:B------:R-:W-:-:S07]  /*8aa0*/  FFMA.FTZ R11, R31, R5, R11 ;  /* 0x000000051f0b7223 */ /* 0x000fce000001000b */
.L_x_3880:
[----:B------:R-:W-:Y:S05]  /*8ab0*/  BSYNC B1 ;  /* 0x0000000000017941 */ /* 0x000fea0003800000 */
.L_x_3879:
[----:B------:R-:W-:Y:S02]  /*8ac0*/  VIADD R32, R32, 0x4 ;  /* 0x0000000420207836 */ /* 0x000fe40000000000 */
[----:B------:R-:W-:-:S03]  /*8ad0*/  VIADD R4, R4, 0x10 ;  /* 0x0000001004047836 */ /* 0x000fc60000000000 */
[----:B------:R-:W-:-:S13]  /*8ae0*/  ISETP.GE.AND P0, PT, R32, R17, PT ;  /* 0x000000112000720c */ /* 0x000fda0003f06270 */
[----:B------:R-:W-:Y:S05]  /*8af0*/  @!P0 BRA `(.L_x_3881) ;  /* 0xfffffff000d08947 */ /* 0x000fea000383ffff */
.L_x_3861:
[----:B------:R-:W-:Y:S05]  /*8b00*/  BSYNC B0 ;  /* 0x0000000000007941 */ /* 0x000fea0003800000 */
.L_x_3860:
[----:B------:R-:W-:Y:S01]  /*8b10*/  ISETP.GE.AND P0, PT, R20, 0x38, PT ;  /* 0x000000381400780c */ /* 0x000fe20003f06270 */
[----:B------:R-:W-:Y:S03]  /*8b20*/  BSSY B0, `(.L_x_3882) ;  /* 0x0000040000007945 */ /* 0x000fe60003800000 */
[----:B------:R-:W-:-:S13]  /*8b30*/  ISETP.LT.U32.AND P0, PT, R18, 0x7f, !P0 ;  /* 0x0000007f1200780c */ /* 0x000fda0004701070 */
[----:B------:R-:W-:Y:S05]  /*8b40*/  @!P0 BRA `(.L_x_3883) ;  /* 0x0000000000f48947 */ /* 0x000fea0003800000 */
[----:B------:R-:W1:Y:S01]  /*8b50*/  LDC R2, c[0x0][0x308] ;  /* 0x0000c200ff027b82 */ /* 0x000e620000000800 */
[----:B------:R-:W-:Y:S01]  /*8b60*/  ULDC.64 UR4, c[0x0][0x2f0] ;  /* 0x0000bc0000047ab9 */ /* 0x000fe20000000a00 */
[----:B------:R-:W-:Y:S01]  /*8b70*/  IMAD.IADD R27, R24, 0x1, R3 ;  /* 0x00000001181b7824 */ /* 0x000fe200078e0203 */
[----:B------:R-:W-:-:S04]  /*8b80*/  ISETP.NE.U32.AND P1, PT, RZ, UR4, PT ;  /* 0x00000004ff007c0c */ /* 0x000fc8000bf25070 */
[----:B------:R-:W-:Y:S01]  /*8b90*/  ISETP.NE.AND.EX P1, PT, RZ, UR5, PT, P1 ;  /* 0x00000005ff007c0c */ /* 0x000fe2000bf25310 */
[----:B--2---:R-:W2:Y:S01]  /*8ba0*/  S2R R36, SR_CgaCtaId ;  /* 0x0000000000247919 */ /* 0x004ea20000008800 */
[----:B------:R-:W-:Y:S01]  /*8bb0*/  IADD3 R17, -R26, R17, RZ ;  /* 0x000000111a117210 */ /* 0x000fe20007ffe1ff */
[----:B------:R-:W-:Y:S01]  /*8bc0*/  IMAD R23, R23, 0xe0, RZ ;  /* 0x000000e017177824 */ /* 0x000fe200078e02ff */
[----:B------:R-:W-:-:S09]  /*8bd0*/  ULDC.64 UR4, c[0x0][0x250] ;  /* 0x0000940000047ab9 */ /* 0x000fd20000000a00 */
[----:B0-----:R-:W0:Y:S01]  /*8be0*/  @P1 LDC.64 R6, c[0x0][0x2e8] ;  /* 0x0000ba00ff061b82 */ /* 0x001e220000000a00 */
[----:B-1----:R-:W-:-:S07]  /*8bf0*/  ISETP.NE.AND P2, PT, R2, 0x2, PT ;  /* 0x000000020200780c */ /* 0x002fce0003f45270 */
[----:B------:R-:W1:Y:S08]  /*8c00*/  @P1 LDC R2, c[0x0][0x288] ;  /* 0x0000a200ff021b82 */ /* 0x000e700000000800 */
[----:B------:R-:W3:Y:S08]  /*8c10*/  @!P2 LDC.64 R20, c[0x0][0x238] ;  /* 0x00008e00ff14ab82 */ /* 0x000ef00000000a00 */
[----:B------:R-:W4:Y:S01]  /*8c20*/  @P2 LDC.64 R4, c[0x0][0x238] ;  /* 0x00008e00ff042b82 */ /* 0x000f220000000a00 */
[----:B---3--:R-:W-:-:S04]  /*8c30*/  @!P2 IADD3 R20, P3, R27, R20, RZ ;  /* 0x000000141b14a210 */ /* 0x008fc80007f7e0ff */
[----:B------:R-:W-:-:S03]  /*8c40*/  @!P2 LEA.HI.X.SX32 R21, R27, R21, 0x1, P3 ;  /* 0x000000151b15a211 */ /* 0x000fc600018f0eff */
[----:B------:R-:W3:Y:S02]  /*8c50*/  @!P2 LDC.64 R24, c[0x0][0x2f8] ;  /* 0x0000be00ff18ab82 */ /* 0x000ee40000000a00 */
[----:B------:R-:W2:Y:S01]  /*8c60*/  @!P2 LDG.E R20, desc[UR36][R20.64] ;  /* 0x000000241414a981 */ /* 0x000ea2000c1e1900 */
[----:B----4-:R-:W-:-:S04]  /*8c70*/  @P2 IMAD.WIDE R4, R27, 0x4, R4 ;  /* 0x000000041b042825 */ /* 0x010fc800078e0204 */
[----:B-1----:R-:W-:Y:S01]  /*8c80*/  @P1 IMAD R2, R16, R2, R19 ;  /* 0x0000000210021224 */ /* 0x002fe200078e0213 */
[----:B-----5:R1:W4:Y:S03]  /*8c90*/  @P2 LDG.E.128 R28, desc[UR36][R4.64] ;  /* 0x00000024041c2981 */ /* 0x020326000c1e1d00 */
[----:B------:R-:W-:-:S04]  /*8ca0*/  @P1 IMAD R19, R2, 0xe0, R3 ;  /* 0x000000e002131824 */ /* 0x000fc800078e0203 */
[----:B0-----:R-:W-:-:S05]  /*8cb0*/  @P1 IMAD.WIDE R6, R19, 0x4, R6 ;  /* 0x0000000413061825 */ /* 0x001fca00078e0206 */
[----:B------:R2:W4:Y:S04]  /*8cc0*/  @P1 LDG.E.128 R32, desc[UR36][R6.64] ;  /* 0x0000002406201981 */ /* 0x000528000c1e1d00 */
[----:B---3--:R-:W3:Y:S01]  /*8cd0*/  @!P2 LDG.E R25, desc[UR36][R24.64+0x8] ;  /* 0x000008241819a981 */ /* 0x008ee2000c1e1900 */
[----:B------:R-:W-:Y:S01]  /*8ce0*/  MOV R19, 0x400 ;  /* 0x0000040000137802 */ /* 0x000fe20000000f00 */
[----:B-1----:R-:W-:-:S04]  /*8cf0*/  IMAD R4, R0, 0xe0, R3 ;  /* 0x000000e000047824 */ /* 0x002fc800078e0203 */
[----:B------:R-:W-:-:S05]  /*8d00*/  VIADD R19, R19, 0x410 ;  /* 0x0000041013137836 */ /* 0x000fca0000000000 */
[----:B--2---:R-:W-:-:S05]  /*8d10*/  LEA R6, R36, R19, 0x18 ;  /* 0x0000001324067211 */ /* 0x004fca00078ec0ff */
[----:B------:R-:W-:-:S05]  /*8d20*/  IMAD R6, R17, 0x4, R6 ;  /* 0x0000000411067824 */ /* 0x000fca00078e0206 */
[----:B------:R-:W0:Y:S01]  /*8d30*/  LDS R7, [R6] ;  /* 0x0000000006077984 */ /* 0x000e220000000800 */
[----:B------:R-:W-:Y:S02]  /*8d40*/  @!P2 PRMT R5, R20, 0x9910, RZ ;  /* 0x000099101405a816 */ /* 0x000fe400000000ff */
[--C-:B------:R-:W-:Y:S02]  /*8d50*/  @!P2 SHF.R.U32.HI R2, RZ, 0x10, R20.reuse ;  /* 0x00000010ff02a819 */ /* 0x100fe40000011614 */
[----:B------:R-:W-:Y:S02]  /*8d60*/  @!P2 SHF.R.U32.HI R16, RZ, 0x18, R20 ;  /* 0x00000018ff10a819 */ /* 0x000fe40000011614 */
[----:B------:R-:W-:Y:S01]  /*8d70*/  @!P2 SHF.R.S32.HI R0, RZ, 0x8, R5 ;  /* 0x00000008ff00a819 */ /* 0x000fe20000011405 */
[----:B------:R1:W3:Y:S08]  /*8d80*/  @!P2 I2F.S8 R18, R20 ;  /* 0x000000140012a306 */ /* 0x0002f00000001400 */
[----:B------:R-:W2:Y:S08]  /*8d90*/  @!P2 I2F.S8 R2, R2 ;  /* 0x000000020002a306 */ /* 0x000eb00000001400 */
[----:B------:R-:W0:Y:S08]  /*8da0*/  @!P2 I2F.S8 R16, R16 ;  /* 0x000000100010a306 */ /* 0x000e300000001400 */
[----:B------:R-:W4:Y:S01]  /*8db0*/  @!P2 I2F.S16 R0, R0 ;  /* 0x000000000000a306 */ /* 0x000f220000101400 */
[----:B-1----:R-:W-:Y:S01]  /*8dc0*/  SHF.R.S32.HI R20, RZ, 0x1f, R4 ;  /* 0x0000001fff147819 */ /* 0x002fe20000011404 */
[-C--:B---3--:R-:W-:Y:S01]  /*8dd0*/  @!P2 FMUL.FTZ R28, R18, R25.reuse ;  /* 0x00000019121ca220 */ /* 0x088fe20000410000 */
[----:B------:R-:W-:Y:S01]  /*8de0*/  IADD3 R5, P3, R23, R4, RZ ;  /* 0x0000000417057210 */ /* 0x000fe20007f7e0ff */
[-C--:B--2---:R-:W-:Y:S01]  /*8df0*/  @!P2 FMUL.FTZ R30, R2, R25.reuse ;  /* 0x00000019021ea220 */ /* 0x084fe20000410000 */
[----:B0-----:R-:W-:-:S02]  /*8e00*/  @!P2 FMUL.FTZ R31, R16, R25 ;  /* 0x00000019101fa220 */ /* 0x001fc40000410000 */
[----:B------:R-:W-:Y:S01]  /*8e10*/  LEA.HI.X.SX32 R20, R23, R20, 0x1, P3 ;  /* 0x0000001417147211 */ /* 0x000fe200018f0eff */
[----:B----4-:R-:W-:Y:S01]  /*8e20*/  FADD.FTZ R12, R28, R12 ;  /* 0x0000000c1c0c7221 */ /* 0x010fe20000010000 */
[----:B------:R-:W-:Y:S01]  /*8e30*/  LEA R4, P3, R5, UR4, 0x2 ;  /* 0x0000000405047c11 */ /* 0x000fe2000f8610ff */
[----:B------:R-:W-:Y:S01]  /*8e40*/  FADD.FTZ R14, R30, R14 ;  /* 0x0000000e1e0e7221 */ /* 0x000fe20000010000 */
[----:B------:R-:W-:Y:S01]  /*8e50*/  @!P2 FMUL.FTZ R29, R0, R25 ;  /* 0x00000019001da220 */ /* 0x000fe20000410000 */
[----:B------:R-:W-:-:S03]  /*8e60*/  FADD.FTZ R15, R31, R15 ;  /* 0x0000000f1f0f7221 */ /* 0x000fc60000010000 */
        /* <DEDUP_REMOVED lines=11> */
.L_x_3883:
[----:B------:R-:W-:Y:S05]  /*8f20*/  BSYNC B0 ;  /* 0x0000000000007941 */ /* 0x000fea0003800000 */
.L_x_3882:
[----:B------:R-:W-:Y:S06]  /*8f30*/  BAR.SYNC.DEFER_BLOCKING 0x0 ;  /* 0x0000000000007b1d */ /* 0x000fec0000010000 */
[----:B------:R-:W-:Y:S05]  /*8f40*/  @!P0 EXIT ;  /* 0x000000000000894d */ /* 0x000fea0003800000 */
[----:B------:R-:W3:Y:S02]  /*8f50*/  LDC R0, c[0x0][0x308] ;  /* 0x0000c200ff007b82 */ /* 0x000ee40000000800 */
[----:B---3--:R-:W-:-:S13]  /*8f60*/  ISETP.NE.AND P0, PT, R0, 0x2, PT ;  /* 0x000000020000780c */ /* 0x008fda0003f05270 */
[----:B-1----:R-:W1:Y:S01]  /*8f70*/  @P0 LDC.64 R4, c[0x0][0x210] ;  /* 0x00008400ff040b82 */ /* 0x002e620000000a00 */
[----:B0-----:R-:W-:-:S04]  /*8f80*/  @P0 IMAD R7, R22, 0xe0, R3 ;  /* 0x000000e016070824 */ /* 0x001fc800078e0203 */
[----:B-1----:R-:W-:-:S05]  /*8f90*/  @P0 IMAD.WIDE R4, R7, 0x4, R4 ;  /* 0x0000000407040825 */ /* 0x002fca00078e0204 */
        /* <DEDUP_REMOVED lines=30> */
.L_x_3844:
[----:B------:R-:W-:Y:S01]  /*9180*/  BSSY B1, `(.L_x_3884) ;  /* 0x0000007000017945 */ /* 0x000fe20003800000 */
[----:B------:R-:W-:Y:S02]  /*9190*/  IMAD.MOV.U32 R12, RZ, RZ, 0x2 ;  /* 0x00000002ff0c7424 */ /* 0x000fe400078e00ff */
[----:B------:R-:W-:Y:S02]  /*91a0*/  IMAD.MOV.U32 R11, RZ, RZ, 0x1f ;  /* 0x0000001fff0b7424 */ /* 0x000fe400078e00ff */
[----:B------:R-:W-:-:S07]  /*91b0*/  IMAD.MOV.U32 R15, RZ, RZ, -0x1 ;  /* 0xffffffffff0f7424 */ /* 0x000fce00078e00ff */
[----:B-----5:R-:W-:Y:S05]  /*91c0*/  WARPSYNC.COLLECTIVE R15, `(.L_x_3885) ;  /* 0x000000000f087348 */ /* 0x020fea0003c00000 */
[----:B------:R0:W1:Y:S02]  /*91d0*/  SHFL.BFLY P6, R14, R13, R12, R11 ;  /* 0x0c00000c0d0e7389 */ /* 0x00006400000c000b */
[----:B01---5:R-:W-:Y:S01]  /*91e0*/  ENDCOLLECTIVE ;  /* 0x000000000000791b */ /* 0x023fe20003800000 */
.L_x_3885:
[----:B------:R-:W-:Y:S05]  /*91f0*/  BSYNC B1 ;  /* 0x0000000000017941 */ /* 0x000fea0003800000 */
.L_x_3884:
[----:B------:R-:W-:Y:S01]  /*9200*/  FADD.FTZ R13, R13, R14 ;  /* 0x0000000e0d0d7221 */ /* 0x000fe20000010000 */
[----:B------:R-:W-:Y:S02]  /*9210*/  IMAD.MOV.U32 R12, RZ, RZ, 0x1 ;  /* 0x00000001ff0c7424 */ /* 0x000fe400078e00ff */
[----:B------:R-:W-:Y:S02]  /*9220*/  IMAD.MOV.U32 R11, RZ, RZ, 0x1f ;  /* 0x0000001fff0b7424 */ /* 0x000fe400078e00ff */
[----:B------:R-:W-:-:S07]  /*9230*/  IMAD.MOV.U32 R15, RZ, RZ, -0x1 ;  /* 0xffffffffff0f7424 */ /* 0x000fce00078e00ff */
[----:B------:R-:W-:Y:S05]  /*9240*/  WARPSYNC.COLLECTIVE R15, `(.L_x_3886) ;  /* 0x000000000f087348 */ /* 0x000fea0003c00000 */
[----:B------:R0:W1:Y:S02]  /*9250*/  SHFL.BFLY P6, R14, R13, R12, R11 ;  /* 0x0c00000c0d0e7389 */ /* 0x00006400000c000b */
[----:B01----:R-:W-:Y:S01]  /*9260*/  ENDCOLLECTIVE ;  /* 0x000000000000791b */ /* 0x003fe20003800000 */
.L_x_3886:
[----:B------:R-:W-:Y:S05]  /*9270*/  BRA `(.L_x_3887) ;  /* 0xffffffd000dc7947 */ /* 0x000fea000383ffff */
.L_x_3848:
[----:B-1----:R-:W-:Y:S01]  /*9280*/  HFMA2.MMA R12, -RZ, RZ, 0, 9.5367431640625e-07 ;  /* 0x00000010ff0c7435 */ /* 0x002fe200000001ff */
[----:B------:R-:W-:Y:S01]  /*9290*/  BSSY B0, `(.L_x_3888) ;  /* 0x0000007000007945 */ /* 0x000fe20003800000 */
[----:B0-----:R-:W-:Y:S02]  /*92a0*/  IMAD.MOV.U32 R13, RZ, RZ, R151 ;  /* 0x000000ffff0d7224 */ /* 0x001fe400078e0097 */
[----:B------:R-:W-:Y:S02]  /*92b0*/  IMAD.MOV.U32 R11, RZ, RZ, 0x1f ;  /* 0x0000001fff0b7424 */ /* 0x000fe400078e00ff */
[----:B------:R-:W-:-:S07]  /*92c0*/  IMAD.MOV.U32 R15, RZ, RZ, -0x1 ;  /* 0xffffffffff0f7424 */ /* 0x000fce00078e00ff */
[----:B--23-5:R-:W-:Y:S05]  /*92d0*/  WARPSYNC.COLLECTIVE R15, `(.L_x_3889) ;  /* 0x000000000f087348 */ /* 0x02cfea0003c00000 */
[----:B------:R0:W1:Y:S02]  /*92e0*/  SHFL.BFLY P6, R14, R13, R12, R11 ;  /* 0x0c00000c0d0e7389 */ /* 0x00006400000c000b */
[----:B0123-5:R-:W-:Y:S01]  /*92f0*/  ENDCOLLECTIVE ;  /* 0x000000000000791b */ /* 0x02ffe20003800000 */
.L_x_3889:
[----:B------:R-:W-:Y:S05]  /*9300*/  BSYNC B0 ;  /* 0x0000000000007941 */ /* 0x000fea0003800000 */
.L_x_3888:
[----:B------:R-:W-:Y:S01]  /*9310*/  FMNMX.FTZ R13, R14, R151, !PT ;  /* 0x000000970e0d7209 */ /* 0x000fe20007810000 */
[----:B------:R-:W-:Y:S02]  /*9320*/  IMAD.MOV.U32 R12, RZ, RZ, 0x8 ;  /* 0x00000008ff0c7424 */ /* 0x000fe400078e00ff */
[----:B------:R-:W-:Y:S02]  /*9330*/  IMAD.MOV.U32 R11, RZ, RZ, 0x1f ;  /* 0x0000001fff0b7424 */ /* 0x000fe400078e00ff */
[----:B------:R-:W-:-:S07]  /*9340*/  IMAD.MOV.U32 R15, RZ, RZ, -0x1 ;  /* 0xffffffffff0f7424 */ /* 0x000fce00078e00ff */
[----:B------:R-:W-:Y:S05]  /*9350*/  WARPSYNC.COLLECTIVE R15, `(.L_x_3890) ;  /* 0x000000000f087348 */ /* 0x000fea0003c00000 */
[----:B------:R0:W1:Y:S02]  /*9360*/  SHFL.BFLY P6, R14, R13, R12, R11 ;  /* 0x0c00000c0d0e7389 */ /* 0x00006400000c000b */
[----:B01----:R-:W-:Y:S01]  /*9370*/  ENDCOLLECTIVE ;  /* 0x000000000000791b */ /* 0x003fe20003800000 */
.L_x_3890:
[----:B------:R-:W-:Y:S01]  /*9380*/  IMAD.MOV.U32 R12, RZ, RZ, 0x4 ;  /* 0x00000004ff0c7424 */ /* 0x000fe200078e00ff */
[----:B------:R-:W-:-:S05]  /*9390*/  FMNMX.FTZ R0, R13, R14, !PT ;  /* 0x0000000e0d007209 */ /* 0x000fca0007810000 */
[----:B------:R-:W-:-:S07]  /*93a0*/  IMAD.MOV.U32 R13, RZ, RZ, R0 ;  /* 0x000000ffff0d7224 */ /* 0x000fce00078e0000 */
[----:B------:R-:W-:Y:S05]  /*93b0*/  WARPSYNC.COLLECTIVE R15, `(.L_x_3891) ;  /* 0x000000000f087348 */ /* 0x000fea0003c00000 */
[----:B------:R0:W1:Y:S02]  /*93c0*/  SHFL.BFLY P6, R14, R13, R12, R11 ;  /* 0x0c00000c0d0e7389 */ /* 0x00006400000c000b */
[----:B01----:R-:W-:Y:S01]  /*93d0*/  ENDCOLLECTIVE ;  /* 0x000000000000791b */ /* 0x003fe20003800000 */
.L_x_3891:
[----:B------:R-:W-:Y:S05]  /*93e0*/  BRA `(.L_x_3892) ;  /* 0xffffffd400287947 */ /* 0x000fea000383ffff */
.L_x_3893:
        /* <DEDUP_REMOVED lines=9> */
.L_x_4258:


//--------------------- .text._ZN4mmha33masked_multihead_attention_kernelIfLi224ELi256ELi1ELi64ELi256ELb0ELb0EEEv26Multihead_attention_paramsIT_XT5_EE --------------------------
	.section	.text._ZN4mmha33masked_multihead_attention_kernelIfLi224ELi256ELi1ELi64ELi256ELb0ELb0EEEv26Multihead_attention_paramsIT_XT5_EE,"ax",@progbits
	.align	128
        .global         _ZN4mmha33masked_multihead_attention_kernelIfLi224ELi256ELi1ELi64ELi256ELb0ELb0EEEv26Multihead_attention_paramsIT_XT5_EE
        .type           _ZN4mmha33masked_multihead_attention_kernelIfLi224ELi256ELi1ELi64ELi256ELb0ELb0EEEv26Multihead_attention_paramsIT_XT5_EE,@function
        .size           _ZN4mmha33masked_multihead_attention_kernelIfLi224ELi256ELi1ELi64ELi256ELb0ELb0EEEv26Multihead_attention_paramsIT_XT5_EE,(.L_x_4259 - _ZN4mmha33masked_multihead_attention_kernelIfLi224ELi256ELi1ELi64ELi256ELb0ELb0EEEv26Multihead_attention_paramsIT_XT5_EE)
        .other          _ZN4mmha33masked_multihead_attention_kernelIfLi224ELi256ELi1ELi64ELi256ELb0ELb0EEEv26Multihead_attention_paramsIT_XT5_EE,@"STO_CUDA_ENTRY STV_DEFAULT"
_ZN4mmha33masked_multihead_attention_kernelIfLi224ELi256ELi1ELi64ELi256ELb0ELb0EEEv26Multihead_attention_paramsIT_XT5_EE:
.text._ZN4mmha33masked_multihead_attention_kernelIfLi224ELi256ELi1ELi64ELi256ELb0ELb0EEEv26Multihead_attention_paramsIT_XT5_EE:
        /* <DEDUP_REMOVED lines=15> */
.L_x_3894:
        /* <DEDUP_REMOVED lines=126> */
.L_x_3896:
[----:B------:R-:W-:Y:S05]  /*08d0*/  BSYNC B0 ;  /* 0x0000000000007941 */ /* 0x000fea0003800000 */
.L_x_3895:
        /* <DEDUP_REMOVED lines=10> */
.L_x_3898:
        /* <DEDUP_REMOVED lines=18> */
.L_x_3899:
[----:B------:R-:W-:Y:S05]  /*0aa0*/  BSYNC B0 ;  /* 0x0000000000007941 */ /* 0x000fea0003800000 */
.L_x_3897:
        /* <DEDUP_REMOVED lines=26> */
[----:B------:R-:W-:Y:S01]  /*0c50*/  @!UP1 UIMAD UR6, UR38, UR6, UR46 ;  /* 0x00000006260692a4 */ /* 0x000fe2000f8e022e */
[----:B------:R-:W-:Y:S01]  /*0c60*/  IMAD.U32 R9, RZ, RZ, UR5 ;  /* 0x00000005ff097e24 */ /* 0x000fe2000f8e00ff */
[----:B------:R-:W-:Y:S01]  /*0c70*/  UMOV UR39, URZ ;  /* 0x0000003f00277c82 */ /* 0x000fe20008000000 */
[----:B------:R-:W-:-:S03]  /*0c80*/  ULDC.U8 UR4, c[0x0][0x294] ;  /* 0x0000a50000047ab9 */ /* 0x000fc60000000000 */
[----:B------:R-:W4:Y:S01]  /*0c90*/  @P3 LDG.E R8, desc[UR36][R8.64] ;  /* 0x0000002408083981 */ /* 0x000f22000c1e1900 */
[----:B------:R-:W-:Y:S01]  /*0ca0*/  MOV R0, UR6 ;  /* 0x0000000600007c02 */ /* 0x000fe20008000f00 */
[----:B0-----:R-:W-:-:S05]  /*0cb0*/  @!P0 IMAD.WIDE R2, R11, 0x4, R2 ;  /* 0x000000040b028825 */ /* 0x001fca00078e0202 */
        /* <DEDUP_REMOVED lines=13> */
[----:B--2---:R-:W-:Y:S01]  /*0d90*/  FADD.FTZ R24, R12, R24 ;  /* 0x000000180c187221 */ /* 0x004fe20000010000 */
[----:B------:R-:W-:Y:S01]  /*0da0*/  FADD.FTZ R25, R13, R25 ;  /* 0x000000190d197221 */ /* 0x000fe20000010000 */
        /* <DEDUP_REMOVED lines=53> */
[----:B------:R-:W-:Y:S01]  /*1100*/  MOV R13, RZ ;  /* 0x000000ff000d7202 */ /* 0x000fe20000000f00 */
[----:B------:R-:W-:-:S02]  /*1110*/  IMAD.U32 R7, RZ, RZ, UR5 ;  /* 0x00000005ff077e24 */ /* 0x000fc4000f8e00ff */
[----:B------:R-:W-:Y:S02]  /*1120*/  IMAD.U32 R11, RZ, RZ, UR7 ;  /* 0x00000007ff0b7e24 */ /* 0x000fe4000f8e00ff */
[----:B------:R-:W-:Y:S02]  /*1130*/  IMAD.MOV.U32 R8, RZ, RZ, 0x53f ;  /* 0x0000053fff087424 */ /* 0x000fe400078e00ff */
[----:B0-----:R-:W-:-:S07]  /*1140*/  IMAD.MOV.U32 R12, RZ, RZ, 0x1 ;  /* 0x00000001ff0c7424 */ /* 0x001fce00078e00ff */
[----:B------:R-:W-:-:S07]  /*1150*/  LEPC R20, `(.L_x_3902) ;  /* 0x000000001014794e */ /* 0x000fce0000000000 */
[----:B-1----:R-:W-:Y:S05]  /*1160*/  CALL.ABS.NOINC R2 ;  /* 0x0000000002007343 */ /* 0x002fea0003c00000 */
.L_x_3902:
        /* <DEDUP_REMOVED lines=22> */
[C---:B------:R-:W-:Y:S01]  /*12d0*/  LEA R15, R2.reuse, R3, 0x2 ;  /* 0x00000003020f7211 */ /* 0x040fe200078e10ff */
[----:B------:R-:W-:Y:S01]  /*12e0*/  BSSY B1, `(.L_x_3905) ;  /* 0x0000039000017945 */ /* 0x000fe20003800000 */
[----:B------:R-:W-:-:S03]  /*12f0*/  LEA.HI R0, R2, R2, RZ, 0x1 ;  /* 0x0000000202007211 */ /* 0x000fc600078f08ff */
        /* <DEDUP_REMOVED lines=55> */
.L_x_3906:
[----:B------:R-:W-:Y:S05]  /*1670*/  BSYNC B1 ;  /* 0x0000000000017941 */ /* 0x000fea0003800000 */
.L_x_3905:
        /* <DEDUP_REMOVED lines=8> */
.L_x_3904:
[----:B------:R-:W-:Y:S05]  /*1700*/  BSYNC B0 ;  /* 0x0000000000007941 */ /* 0x000fea0003800000 */
.L_x_3903:
[----:B------:R-:W-:Y:S06]  /*1710*/  BAR.SYNC.DEFER_BLOCKING 0x0 ;  /* 0x0000000000007b1d */ /* 0x000fec0000010000 */
[----:B0-----:R0:W1:Y:S04]  /*1720*/  @P6 LDS.128 R16, [R13] ;  /* 0x000000000d106984 */ /* 0x0010680000000c00 */
[----:B------:R0:W2:Y:S01]  /*1730*/  @P6 LDS.128 R24, [R14] ;  /* 0x000000000e186984 */ /* 0x0000a20000000c00 */
[----:B------:R-:W-:Y:S06]  /*1740*/  BAR.SYNC.DEFER_BLOCKING 0x0 ;  /* 0x0000000000007b1d */ /* 0x000fec0000010000 */
[----:B------:R-:W-:Y:S05]  /*1750*/  BRA `(.L_x_3901) ;  /* 0x0000000000b07947 */ /* 0x000fea0003800000 */
.L_x_3900:
[----:B------:R-:W-:Y:S01]  /*1760*/  ISETP.GE.AND P0, PT, R23, R10, PT ;  /* 0x0000000a1700720c */ /* 0x000fe20003f06270 */
[----:B------:R-:W-:-:S12]  /*1770*/  BSSY B0, `(.L_x_3901) ;  /* 0x000002a000007945 */ /* 0x000fd80003800000 */
[----:B------:R-:W-:Y:S05]  /*1780*/  @P0 BRA `(.L_x_3907) ;  /* 0x0000000000a00947 */ /* 0x000fea0003800000 */
[----:B------:R-:W-:Y:S01]  /*1790*/  I2FP.F32.S32 R10, R10 ;  /* 0x0000000a000a7245 */ /* 0x000fe20000201400 */
[----:B------:R-:W-:Y:S01]  /*17a0*/  ULDC UR4, c[0x0][0x29c] ;  /* 0x0000a70000047ab9 */ /* 0x000fe20000000800 */
[----:B------:R-:W-:Y:S01]  /*17b0*/  IADD3 R0, R23, 0x2, RZ ;  /* 0x0000000217007810 */ /* 0x000fe20007ffe0ff */
[----:B------:R-:W-:Y:S01]  /*17c0*/  UIADD3 UR4, -UR39, UR4, URZ ;  /* 0x0000000427047290 */ /* 0x000fe2000fffe13f */
[----:B------:R-:W0:Y:S02]  /*17d0*/  MUFU.RCP R5, R10 ;  /* 0x0000000a00057308 */ /* 0x000e240000001000 */
        /* <DEDUP_REMOVED lines=35> */
.L_x_3907:
[----:B------:R-:W-:Y:S05]  /*1a10*/  BSYNC B0 ;  /* 0x0000000000007941 */ /* 0x000fea0003800000 */
.L_x_3901:
[----:B------:R-:W-:Y:S01]  /*1a20*/  ISETP.GT.AND P0, PT, R22, 0x3f, PT ;  /* 0x0000003f1600780c */ /* 0x000fe20003f04270 */
[----:B------:R-:W-:Y:S01]  /*1a30*/  BSSY B0, `(.L_x_3908) ;  /* 0x0000016000007945 */ /* 0x000fe20003800000 */
[----:B------:R-:W-:-:S11]  /*1a40*/  IMAD.MOV.U32 R0, RZ, RZ, RZ ;  /* 0x000000ffff007224 */ /* 0x000fd600078e00ff */
[----:B------:R-:W-:Y:S05]  /*1a50*/  @P0 BRA `(.L_x_3909) ;  /* 0x00000000004c0947 */ /* 0x000fea0003800000 */
[----:B------:R-:W-:Y:S01]  /*1a60*/  ISETP.GT.AND P0, PT, R22, 0x37, PT ;  /* 0x000000371600780c */ /* 0x000fe20003f04270 */
[----:B------:R-:W3:Y:S01]  /*1a70*/  S2UR UR5, SR_CgaCtaId ;  /* 0x00000000000579c3 */ /* 0x000ee20000008800 */
[----:B------:R-:W-:Y:S01]  /*1a80*/  UMOV UR4, 0x400 ;  /* 0x0000040000047882 */ /* 0x000fe20000000000 */
[----:B------:R-:W-:Y:S01]  /*1a90*/  IADD3 R23, R23, UR44, RZ ;  /* 0x0000002c17177c10 */ /* 0x000fe2000fffe0ff */
        /* <DEDUP_REMOVED lines=15> */
.L_x_3909:
[----:B------:R-:W-:Y:S05]  /*1b90*/  BSYNC B0 ;  /* 0x0000000000007941 */ /* 0x000fea0003800000 */
.L_x_3908:
        /* <DEDUP_REMOVED lines=54> */
[----:B---3--:R-:W-:Y:S01]  /*1f00*/  IMAD.U32 R2, RZ, RZ, UR4 ;  /* 0x00000004ff027e24 */ /* 0x008fe2000f8e00ff */
[----:B------:R-:W-:-:S05]  /*1f10*/  MOV R3, UR5 ;  /* 0x0000000500037c02 */ /* 0x000fca0008000f00 */
[----:B------:R-:W3:Y:S02]  /*1f20*/  LDG.E R2, desc[UR36][R2.64] ;  /* 0x0000002402027981 */ /* 0x000ee4000c1e1900 */
[----:B---3--:R-:W-:-:S05]  /*1f30*/  FADD.FTZ R4, R4, R2 ;  /* 0x0000000204047221 */ /* 0x008fca0000010000 */
[----:B------:R4:W-:Y:S02]  /*1f40*/  STL [R1+0x3c], R4 ;  /* 0x00003c0401007387 */ /* 0x0009e40000100800 */
.L_x_3912:
[----:B---3--:R-:W3:Y:S04]  /*1f50*/  LDL R2, [R1+0x3c] ;  /* 0x00003c0001027983 */ /* 0x008ee80000100800 */
[----:B---3--:R3:W-:Y:S02]  /*1f60*/  STS [R0], R2 ;  /* 0x0000000200007388 */ /* 0x0087e40000000800 */
.L_x_3911:
[----:B------:R-:W-:Y:S05]  /*1f70*/  BSYNC B0 ;  /* 0x0000000000007941 */ /* 0x000fea0003800000 */
.L_x_3910:
[----:B------:R-:W-:Y:S01]  /*1f80*/  UIADD3 UR4, UR7, 0x1f, URZ ;  /* 0x0000001f07047890 */ /* 0x000fe2000fffe03f */
[----:B---3--:R-:W-:Y:S01]  /*1f90*/  VIADD R0, R22, UR42 ;  /* 0x0000002a16007c36 */ /* 0x008fe20008000000 */
[----:B------:R-:W-:Y:S01]  /*1fa0*/  ULDC.64 UR8, c[0x0][0x280] ;  /* 0x0000a00000087ab9 */ /* 0x000fe20000000a00 */
[----:B------:R-:W-:Y:S01]  /*1fb0*/  ULDC.64 UR12, c[0x0][0x248] ;  /* 0x00009200000c7ab9 */ /* 0x000fe20000000a00 */
        /* <DEDUP_REMOVED lines=11> */
[----:B------:R-:W-:Y:S03]  /*2070*/  BAR.SYNC.DEFER_BLOCKING 0x0 ;  /* 0x0000000000007b1d */ /* 0x000fe60000010000 */
[----:B------:R-:W-:-:S13]  /*2080*/  ISETP.GE.AND P0, PT, R0, UR7, PT ;  /* 0x0000000700007c0c */ /* 0x000fda000bf06270 */
[----:B------:R-:W-:Y:S05]  /*2090*/  @P0 BRA `(.L_x_3914) ;  /* 0x0000008800480947 */ /* 0x000fea0003800000 */
[----:B------:R-:W-:Y:S01]  /*20a0*/  IMAD.U32 R3, RZ, RZ, UR9 ;  /* 0x00000009ff037e24 */ /* 0x000fe2000f8e00ff */
[----:B------:R-:W-:-:S03]  /*20b0*/  ULEA UR4, UR17, UR16, 0x18 ;  /* 0x0000001011047291 */ /* 0x000fc6000f8ec03f */
[C---:B------:R-:W-:Y:S01]  /*20c0*/  IMAD R252, R3.reuse, UR6, RZ ;  /* 0x0000000603fc7c24 */ /* 0x040fe2000f8e02ff */
[----:B------:R-:W-:Y:S01]  /*20d0*/  IABS R2, R3 ;  /* 0x0000000300027213 */ /* 0x000fe20000000000 */
[----:B------:R-:W-:-:S04]  /*20e0*/  IMAD R3, R3, 0xe0, RZ ;  /* 0x000000e003037824 */ /* 0x000fc800078e02ff */
[----:B------:R-:W-:Y:S01]  /*20f0*/  IMAD.MOV.U32 R6, RZ, RZ, R2 ;  /* 0x000000ffff067224 */ /* 0x000fe200078e0002 */
[----:B0-----:R-:W0:Y:S03]  /*2100*/  LDS.128 R12, [UR4+0x40] ;  /* 0x00004004ff0c7984 */ /* 0x001e260008000c00 */
[----:B------:R-:W3:Y:S01]  /*2110*/  I2F.RP R2, R6 ;  /* 0x0000000600027306 */ /* 0x000ee20000209400 */
[----:B------:R-:W5:Y:S07]  /*2120*/  LDS.128 R8, [UR4+0x50] ;  /* 0x00005004ff087984 */ /* 0x000f6e0008000c00 */
[----:B---3--:R-:W4:Y:S02]  /*2130*/  MUFU.RCP R2, R2 ;  /* 0x0000000200027308 */ /* 0x008f240000001000 */
[----:B----4-:R-:W-:-:S06]  /*2140*/  IADD3 R4, R2, 0xffffffe, RZ ;  /* 0x0ffffffe02047810 */ /* 0x010fcc0007ffe0ff */
[----:B------:R3:W4:Y:S01]  /*2150*/  F2I.FTZ.U32.TRUNC.NTZ R5, R4 ;  /* 0x0000000400057305 */ /* 0x000722000021f000 */
[----:B0-----:R-:W-:Y:S04]  /*2160*/  STL.64 [R1+0x430], R12 ;  /* 0x0004300c01007387 */ /* 0x001fe80000100a00 */
[----:B------:R-:W-:Y:S01]  /*2170*/  STL.64 [R1+0x438], R14 ;  /* 0x0004380e01007387 */ /* 0x000fe20000100a00 */
[----:B---3--:R-:W-:-:S03]  /*2180*/  IMAD.MOV.U32 R4, RZ, RZ, RZ ;  /* 0x000000ffff047224 */ /* 0x008fc600078e00ff */
[----:B-----5:R-:W-:Y:S04]  /*2190*/  STL.64 [R1+0x420], R8 ;  /* 0x0004200801007387 */ /* 0x020fe80000100a00 */
[----:B------:R-:W-:Y:S01]  /*21a0*/  STL.64 [R1+0x428], R10 ;  /* 0x0004280a01007387 */ /* 0x000fe20000100a00 */
[----:B----4-:R-:W-:-:S03]  /*21b0*/  IMAD.MOV R7, RZ, RZ, -R5 ;  /* 0x000000ffff077224 */ /* 0x010fc600078e0a05 */
[----:B------:R-:W0:Y:S01]  /*21c0*/  LDS.128 R8, [UR4+0x60] ;  /* 0x00006004ff087984 */ /* 0x000e220008000c00 */
[----:B------:R-:W-:-:S03]  /*21d0*/  IMAD R7, R7, R6, RZ ;  /* 0x0000000607077224 */ /* 0x000fc600078e02ff */
[----:B------:R-:W-:Y:S01]  /*21e0*/  LDS.128 R12, [UR4+0x80] ;  /* 0x00008004ff0c7984 */ /* 0x000fe20008000c00 */
[----:B------:R-:W-:-:S03]  /*21f0*/  IMAD.HI.U32 R2, R5, R7, R4 ;  /* 0x0000000705027227 */ /* 0x000fc600078e0004 */
[----:B------:R-:W3:Y:S04]  /*2200*/  LDS.128 R4, [UR4+0x70] ;  /* 0x00007004ff047984 */ /* 0x000ee80008000c00 */
[----:B------:R4:W-:Y:S02]  /*2210*/  STL [R1+0x444], R2 ;  /* 0x0004440201007387 */ /* 0x0009e40000100800 */
[----:B----4-:R-:W4:Y:S02]  /*2220*/  LDC R2, c[0x0][0x2c0] ;  /* 0x0000b000ff027b82 */ /* 0x010f240000000800 */
[----:B0-----:R-:W-:Y:S04]  /*2230*/  STL.64 [R1+0x410], R8 ;  /* 0x0004100801007387 */ /* 0x001fe80000100a00 */
[----:B------:R-:W-:Y:S04]  /*2240*/  STL.64 [R1+0x418], R10 ;  /* 0x0004180a01007387 */ /* 0x000fe80000100a00 */
[----:B------:R-:W0:Y:S04]  /*2250*/  LDS.128 R8, [UR4+0x90] ;  /* 0x00009004ff087984 */ /* 0x000e280008000c00 */
[----:B---3--:R-:W-:Y:S04]  /*2260*/  STL.64 [R1+0x400], R4 ;  /* 0x0004000401007387 */ /* 0x008fe80000100a00 */
[----:B------:R-:W-:Y:S04]  /*2270*/  STL.64 [R1+0x408], R6 ;  /* 0x0004080601007387 */ /* 0x000fe80000100a00 */
[----:B------:R-:W3:Y:S04]  /*2280*/  LDS.128 R4, [UR4+0xa0] ;  /* 0x0000a004ff047984 */ /* 0x000ee80008000c00 */
[----:B------:R-:W-:Y:S04]  /*2290*/  STL.64 [R1+0x3f0], R12 ;  /* 0x0003f00c01007387 */ /* 0x000fe80000100a00 */
[----:B------:R-:W-:Y:S04]  /*22a0*/  STL.64 [R1+0x3f8], R14 ;  /* 0x0003f80e01007387 */ /* 0x000fe80000100a00 */
[----:B------:R-:W5:Y:S04]  /*22b0*/  LDS.128 R12, [UR4+0xb0] ;  /* 0x0000b004ff0c7984 */ /* 0x000f680008000c00 */
[----:B0-----:R-:W-:Y:S04]  /*22c0*/  STL.64 [R1+0x3e0], R8 ;  /* 0x0003e00801007387 */ /* 0x001fe80000100a00 */
[----:B------:R-:W-:Y:S04]  /*22d0*/  STL.64 [R1+0x3e8], R10 ;  /* 0x0003e80a01007387 */ /* 0x000fe80000100a00 */
[----:B------:R-:W0:Y:S04]  /*22e0*/  LDS.128 R8, [UR4+0xc0] ;  /* 0x0000c004ff087984 */ /* 0x000e280008000c00 */
[----:B---3--:R-:W-:Y:S04]  /*22f0*/  STL.64 [R1+0x3d0], R4 ;  /* 0x0003d00401007387 */ /* 0x008fe80000100a00 */
[----:B------:R-:W-:Y:S04]  /*2300*/  STL.64 [R1+0x3d8], R6 ;  /* 0x0003d80601007387 */ /* 0x000fe80000100a00 */
[----:B------:R-:W3:Y:S04]  /*2310*/  LDS.128 R4, [UR4+0xd0] ;  /* 0x0000d004ff047984 */ /* 0x000ee80008000c00 */
[----:B-----5:R-:W-:Y:S04]  /*2320*/  STL.64 [R1+0x3c0], R12 ;  /* 0x0003c00c01007387 */ /* 0x020fe80000100a00 */
        /* <DEDUP_REMOVED lines=160> */
[----:B------:R-:W3:Y:S01]  /*2d30*/  LDS.128 R4, [UR4+0x430] ;  /* 0x00043004ff047984 */ /* 0x000ee20008000c00 */
[----:B------:R-:W-:-:S03]  /*2d40*/  ULDC UR4, c[0x0][0x298] ;  /* 0x0000a60000047ab9 */ /* 0x000fc60000000800 */
[----:B-----5:R-:W-:Y:S04]  /*2d50*/  STL.64 [R1+0x60], R12 ;  /* 0x0000600c01007387 */ /* 0x020fe80000100a00 */
[----:B------:R-:W-:Y:S04]  /*2d60*/  STL.64 [R1+0x68], R14 ;  /* 0x0000680e01007387 */ /* 0x000fe80000100a00 */
[----:B0-----:R-:W-:Y:S04]  /*2d70*/  STL.64 [R1+0x50], R8 ;  /* 0x0000500801007387 */ /* 0x001fe80000100a00 */
[----:B------:R-:W-:Y:S04]  /*2d80*/  STL.64 [R1+0x58], R10 ;  /* 0x0000580a01007387 */ /* 0x000fe80000100a00 */
[----:B---3--:R-:W-:Y:S04]  /*2d90*/  STL.64 [R1+0x40], R4 ;  /* 0x0000400401007387 */ /* 0x008fe80000100a00 */
[----:B------:R-:W-:Y:S04]  /*2da0*/  STL.64 [R1+0x48], R6 ;  /* 0x0000480601007387 */ /* 0x000fe80000100a00 */
[----:B------:R4:W-:Y:S02]  /*2db0*/  STL [R1+0x20], R0 ;  /* 0x0000200001007387 */ /* 0x0009e40000100800 */
[----:B----4-:R-:W-:Y:S01]  /*2dc0*/  VIADD R0, R2, UR4 ;  /* 0x0000000402007c36 */ /* 0x010fe20008000000 */
[----:B------:R-:W-:-:S07]  /*2dd0*/  SHF.R.S32.HI R2, RZ, 0x1f, R252 ;  /* 0x0000001fff027819 */ /* 0x000fce00000114fc */
.L_x_4045:
[----:B0-----:R0:W-:Y:S04]  /*2de0*/  STL [R1+0x460], R7 ;  /* 0x0004600701007387 */ /* 0x0011e80000100800 */
[----:B0--3--:R-:W3:Y:S04]  /*2df0*/  LDL R7, [R1+0x444] ;  /* 0x0004440001077983 */ /* 0x009ee80000100800 */
[----:B------:R-:W-:Y:S04]  /*2e00*/  STL [R1+0x45c], R6 ;  /* 0x00045c0601007387 */ /* 0x000fe80000100800 */
[----:B-----5:R-:W-:Y:S04]  /*2e10*/  STL [R1+0x458], R5 ;  /* 0x0004580501007387 */ /* 0x020fe80000100800 */
[----:B------:R-:W-:Y:S04]  /*2e20*/  STL [R1+0x454], R4 ;  /* 0x0004540401007387 */ /* 0x000fe80000100800 */
[----:B------:R0:W-:Y:S04]  /*2e30*/  STL [R1+0x450], R3 ;  /* 0x0004500301007387 */ /* 0x0001e80000100800 */
[----:B0---4-:R-:W4:Y:S01]  /*2e40*/  LDL R3, [R1+0x20] ;  /* 0x0000200001037983 */ /* 0x011f220000100800 */
[----:B------:R-:W-:-:S03]  /*2e50*/  ISETP.NE.U32.AND P0, PT, RZ, UR10, PT ;  /* 0x0000000aff007c0c */ /* 0x000fc6000bf05070 */
[----:B------:R0:W-:Y:S01]  /*2e60*/  STL [R1+0x44c], R2 ;  /* 0x00044c0201007387 */ /* 0x0001e20000100800 */
[----:B------:R-:W-:Y:S01]  /*2e70*/  ISETP.NE.AND.EX P0, PT, RZ, UR11, PT, P0 ;  /* 0x0000000bff007c0c */ /* 0x000fe2000bf05300 */
[----:B0-----:R-:W0:-:S12]  /*2e80*/  LDC R2, c[0x0][0x284] ;  /* 0x0000a100ff027b82 */ /* 0x001e180000000800 */
[----:B0-----:R-:W-:-:S05]  /*2e90*/  @P0 IMAD R6, R2, UR45, RZ ;  /* 0x0000002d02060c24 */ /* 0x001fca000f8e02ff */
[--C-:B------:R-:W-:Y:S02]  /*2ea0*/  @P0 SHF.R.S32.HI R0, RZ, 0x1f, R6.reuse ;  /* 0x0000001fff000819 */ /* 0x100fe40000011406 */
[----:B----4-:R-:W-:Y:S02]  /*2eb0*/  @P0 IADD3 R4, P1, P2, R3, UR10, R6 ;  /* 0x0000000a03040c10 */ /* 0x010fe4000fa3e006 */
[----:B------:R-:W-:-:S04]  /*2ec0*/  @P0 SHF.R.S32.HI R6, RZ, 0x1f, R3 ;  /* 0x0000001fff060819 */ /* 0x000fc80000011403 */
[----:B------:R-:W-:-:S05]  /*2ed0*/  @P0 IADD3.X R5, R6, UR11, R0, P1, P2 ;  /* 0x0000000b06050c10 */ /* 0x000fca0008fe4400 */
[----:B------:R0:W4:Y:S01]  /*2ee0*/  @P0 LDG.E.U8 R4, desc[UR36][R4.64] ;  /* 0x0000002404040981 */ /* 0x000122000c1e1100 */
[----:B------:R-:W-:Y:S02]  /*2ef0*/  IABS R0, R3 ;  /* 0x0000000300007213 */ /* 0x000fe40000000000 */
[----:B------:R-:W-:-:S03]  /*2f00*/  MOV R6, UR9 ;  /* 0x0000000900067c02 */ /* 0x000fc60008000f00 */
[----:B---3--:R-:W-:Y:S01]  /*2f10*/  IMAD.HI.U32 R7, R7, R0, RZ ;  /* 0x0000000007077227 */ /* 0x008fe200078e00ff */
[----:B------:R-:W-:Y:S02]  /*2f20*/  IABS R6, R6 ;  /* 0x0000000600067213 */ /* 0x000fe40000000000 */
[----:B0-----:R-:W-:Y:S01]  /*2f30*/  IABS R5, R2 ;  /* 0x0000000200057213 */ /* 0x001fe20000000000 */
[----:B------:R-:W-:-:S04]  /*2f40*/  IMAD.MOV R7, RZ, RZ, -R7 ;  /* 0x000000ffff077224 */ /* 0x000fc800078e0a07 */
[----:B------:R-:W-:Y:S01]  /*2f50*/  IMAD R0, R5, R7, R0 ;  /* 0x0000000705007224 */ /* 0x000fe200078e0200 */
[----:B------:R-:W-:Y:S01]  /*2f60*/  ISETP.GE.AND P2, PT, R3, RZ, PT ;  /* 0x000000ff0300720c */ /* 0x000fe20003f46270 */
[----:B------:R0:W5:Y:S03]  /*2f70*/  LDL.LU R7, [R1+0x460] ;  /* 0x0004600001077983 */ /* 0x0001660000300800 */
[----:B------:R-:W-:Y:S02]  /*2f80*/  ISETP.GT.U32.AND P1, PT, R6, R0, PT ;  /* 0x000000000600720c */ /* 0x000fe40003f24070 */
[----:B------:R-:W-:-:S11]  /*2f90*/  ISETP.NE.AND P3, PT, R2, RZ, PT ;  /* 0x000000ff0200720c */ /* 0x000fd60003f65270 */
[----:B------:R-:W-:-:S05]  /*2fa0*/  @!P1 IMAD.IADD R0, R0, 0x1, -R5 ;  /* 0x0000000100009824 */ /* 0x000fca00078e0a05 */
[----:B------:R-:W-:Y:S02]  /*2fb0*/  ISETP.GT.U32.AND P1, PT, R6, R0, PT ;  /* 0x000000000600720c */ /* 0x000fe40003f24070 */
[----:B------:R0:W5:Y:S11]  /*2fc0*/  LDL.LU R6, [R1+0x45c] ;  /* 0x00045c0001067983 */ /* 0x0001760000300800 */
[----:B------:R-:W-:Y:S01]  /*2fd0*/  @!P1 IMAD.IADD R0, R0, 0x1, -R5 ;  /* 0x0000000100009824 */ /* 0x000fe200078e0a05 */
[----:B------:R-:W-:Y:S01]  /*2fe0*/  ISETP.GE.AND P1, PT, R3, UR40, PT ;  /* 0x0000002803007c0c */ /* 0x000fe2000bf26270 */
[----:B------:R0:W5:Y:S03]  /*2ff0*/  LDL.LU R5, [R1+0x458] ;  /* 0x0004580001057983 */ /* 0x0001660000300800 */
[----:B------:R-:W-:-:S02]  /*3000*/  @!P2 IADD3 R0, -R0, RZ, RZ ;  /* 0x000000ff0000a210 */ /* 0x000fc40007ffe1ff */
[----:B------:R-:W-:Y:S02]  /*3010*/  @!P3 LOP3.LUT R0, RZ, R2, RZ, 0x33, !PT ;  /* 0x00000002ff00b212 */ /* 0x000fe400078e33ff */
[----:B----4-:R-:W-:Y:S02]  /*3020*/  ISETP.NE.AND P0, PT, R4, RZ, P0 ;  /* 0x000000ff0400720c */ /* 0x010fe40000705270 */
[----:B------:R0:W5:Y:S04]  /*3030*/  LDL.LU R4, [R1+0x454] ;  /* 0x0004540001047983 */ /* 0x0001680000300800 */
[----:B------:R0:W5:Y:S04]  /*3040*/  LDL.LU R3, [R1+0x450] ;  /* 0x0004500001037983 */ /* 0x0001680000300800 */
[----:B------:R0:W5:Y:S01]  /*3050*/  LDL.LU R2, [R1+0x44c] ;  /* 0x00044c0001027983 */ /* 0x0001620000300800 */
[----:B------:R-:W-:Y:S04]  /*3060*/  BSSY B1, `(.L_x_3915) ;  /* 0x0000017000017945 */ /* 0x000fe80003800000 */
[----:B-1----:R-:W-:Y:S05]  /*3070*/  @P1 BRA `(.L_x_3916) ;  /* 0x0000000000541947 */ /* 0x002fea0003800000 */
[----:B-----5:R3:W-:Y:S02]  /*3080*/  STL [R1+0x44c], R2 ;  /* 0x00044c0201007387 */ /* 0x0207e40000100800 */
[----:B---3--:R-:W-:-:S05]  /*3090*/  IMAD.SHL.U32 R2, R0, 0x4, RZ ;  /* 0x0000000400027824 */ /* 0x008fca00078e00ff */
[----:B------:R-:W-:Y:S02]  /*30a0*/  ISETP.GE.AND P2, PT, R2, R3, PT ;  /* 0x000000030200720c */ /* 0x000fe40003f46270 */
[----:B------:R3:W5:Y:S04]  /*30b0*/  LDL.LU R2, [R1+0x44c] ;  /* 0x00044c0001027983 */ /* 0x0007680000300800 */
[----:B------:R3:W-:Y:S04]  /*30c0*/  STL [R1+0x1c], RZ ;  /* 0x00001cff01007387 */ /* 0x0007e80000100800 */
[----:B------:R3:W-:Y:S04]  /*30d0*/  STL [R1+0x18], RZ ;  /* 0x000018ff01007387 */ /* 0x0007e80000100800 */
[----:B------:R3:W-:Y:S04]  /*30e0*/  STL [R1+0x14], RZ ;  /* 0x000014ff01007387 */ /* 0x0007e80000100800 */
[----:B------:R3:W-:Y:S01]  /*30f0*/  STL [R1+0x10], RZ ;  /* 0x000010ff01007387 */ /* 0x0007e20000100800 */
[----:B------:R-:W-:Y:S05]  /*3100*/  @P2 BRA `(.L_x_3916) ;  /* 0x0000000000302947 */ /* 0x000fea0003800000 */
[----:B------:R4:W-:Y:S04]  /*3110*/  STL.64 [R1+0x458], R6 ;  /* 0x0004580601007387 */ /* 0x0009e80000100a00 */
[----:B------:R0:W-:Y:S01]  /*3120*/  STL.64 [R1+0x450], R4 ;  /* 0x0004500401007387 */ /* 0x0001e20000100a00 */
[----:B----4-:R-:W-:-:S05]  /*3130*/  IMAD.SHL.U32 R6, R0, 0x4, RZ ;  /* 0x0000000400067824 */ /* 0x010fca00078e00ff */
[----:B------:R-:W-:-:S04]  /*3140*/  IADD3 R7, P2, R252, R6, RZ ;  /* 0x00000006fc077210 */ /* 0x000fc80007f5e0ff */
[----:B-----5:R-:W-:Y:S02]  /*3150*/  LEA.HI.X.SX32 R6, R6, R2, 0x1, P2 ;  /* 0x0000000206067211 */ /* 0x020fe400010f0eff */
[----:B0-----:R-:W-:-:S04]  /*3160*/  LEA R4, P2, R7, UR12, 0x2 ;  /* 0x0000000c07047c11 */ /* 0x001fc8000f8410ff */
[----:B------:R-:W-:-:S06]  /*3170*/  LEA.HI.X R5, R7, UR13, R6, 0x2, P2 ;  /* 0x0000000d07057c11 */ /* 0x000fcc00090f1406 */
[----:B------:R-:W4:Y:S04]  /*3180*/  LDG.E.128 R4, desc[UR36][R4.64] ;  /* 0x0000002404047981 */ /* 0x000f28000c1e1d00 */
[----:B----4-:R-:W-:Y:S04]  /*3190*/  STL.64 [R1+0x10], R4 ;  /* 0x0000100401007387 */ /* 0x010fe80000100a00 */
[----:B------:R0:W-:Y:S04]  /*31a0*/  STL.64 [R1+0x18], R6 ;  /* 0x0000180601007387 */ /* 0x0001e80000100a00 */
[----:B0-----:R4:W5:Y:S04]  /*31b0*/  LDL.LU.64 R6, [R1+0x458] ;  /* 0x0004580001067983 */ /* 0x0019680000300a00 */
[----:B------:R4:W5:Y:S02]  /*31c0*/  LDL.LU.64 R4, [R1+0x450] ;  /* 0x0004500001047983 */ /* 0x0009640000300a00 */
.L_x_3916:
[----:B------:R-:W-:Y:S05]  /*31d0*/  BSYNC B1 ;  /* 0x0000000000017941 */ /* 0x000fea0003800000 */
.L_x_3915:
[----:B-----5:R0:W-:Y:S02]  /*31e0*/  STL [R1+0x44c], R2 ;  /* 0x00044c0201007387 */ /* 0x0201e40000100800 */
[----:B0-----:R-:W0:Y:S02]  /*31f0*/  LDC R2, c[0x0][0x284] ;  /* 0x0000a100ff027b82 */ /* 0x001e240000000800 */
[----:B0-----:R-:W-:-:S05]  /*3200*/  IMAD.IADD R2, R0, 0x1, R2 ;  /* 0x0000000100027824 */ /* 0x001fca00078e0202 */
[----:B------:R0:W-:Y:S04]  /*3210*/  STL [R1+0x24], R2 ;  /* 0x0000240201007387 */ /* 0x0001e80000100800 */
[----:B0-----:R0:W5:Y:S01]  /*3220*/  LDL.LU R2, [R1+0x44c] ;  /* 0x00044c0001027983 */ /* 0x0011620000300800 */
[----:B------:R-:W-:Y:S04]  /*3230*/  BSSY B1, `(.L_x_3917) ;  /* 0x0000019000017945 */ /* 0x000fe80003800000 */
[----:B------:R-:W-:Y:S05]  /*3240*/  @P1 BRA `(.L_x_3918) ;  /* 0x00000000005c1947 */ /* 0x000fea0003800000 */
[----:B------:R0:W-:Y:S04]  /*3250*/  STL [R1+0x44c], R0 ;  /* 0x00044c0001007387 */ /* 0x0001e80000100800 */
[----:B0-----:R-:W2:Y:S02]  /*3260*/  LDL R0, [R1+0x24] ;  /* 0x0000240001007983 */ /* 0x001ea40000100800 */
[----:B--2---:R-:W-:-:S04]  /*3270*/  SHF.L.U32 R0, R0, 0x2, RZ ;  /* 0x0000000200007819 */ /* 0x004fc800000006ff */
[----:B------:R-:W-:Y:S01]  /*3280*/  ISETP.GE.AND P2, PT, R0, R3, PT ;  /* 0x000000030000720c */ /* 0x000fe20003f46270 */
[----:B------:R0:W-:Y:S04]  /*3290*/  STL [R1+0x28], R0 ;  /* 0x0000280001007387 */ /* 0x0001e80000100800 */
[----:B0-----:R0:W5:Y:S04]  /*32a0*/  LDL.LU R0, [R1+0x44c] ;  /* 0x00044c0001007983 */ /* 0x0011680000300800 */
[----:B------:R0:W-:Y:S04]  /*32b0*/  STL [R1+0xc], RZ ;  /* 0x00000cff01007387 */ /* 0x0001e80000100800 */
[----:B------:R0:W-:Y:S04]  /*32c0*/  STL [R1+0x8], RZ ;  /* 0x000008ff01007387 */ /* 0x0001e80000100800 */
[----:B------:R0:W-:Y:S04]  /*32d0*/  STL [R1+0x4], RZ ;  /* 0x000004ff01007387 */ /* 0x0001e80000100800 */
[----:B------:R0:W-:Y:S01]  /*32e0*/  STL [R1], RZ ;  /* 0x000000ff01007387 */ /* 0x0001e20000100800 */
[----:B------:R-:W-:Y:S05]  /*32f0*/  @P2 BRA `(.L_x_3918) ;  /* 0x0000000000302947 */ /* 0x000fea0003800000 */
[----:B------:R2:W-:Y:S04]  /*3300*/  STL.64 [R1+0x458], R6 ;  /* 0x0004580601007387 */ /* 0x0005e80000100a00 */
[----:B--2---:R-:W2:Y:S04]  /*3310*/  LDL.LU R6, [R1+0x28] ;  /* 0x0000280001067983 */ /* 0x004ea80000300800 */
[----:B------:R1:W-:Y:S01]  /*3320*/  STL.64 [R1+0x450], R4 ;  /* 0x0004500401007387 */ /* 0x0003e20000100a00 */
[----:B--2---:R-:W-:-:S04]  /*3330*/  IADD3 R7, P2, R252, R6, RZ ;  /* 0x00000006fc077210 */ /* 0x004fc80007f5e0ff */
[----:B-----5:R-:W-:Y:S02]  /*3340*/  LEA.HI.X.SX32 R6, R6, R2, 0x1, P2 ;  /* 0x0000000206067211 */ /* 0x020fe400010f0eff */
[----:B-1----:R-:W-:-:S04]  /*3350*/  LEA R4, P2, R7, UR12, 0x2 ;  /* 0x0000000c07047c11 */ /* 0x002fc8000f8410ff */
[----:B------:R-:W-:-:S06]  /*3360*/  LEA.HI.X R5, R7, UR13, R6, 0x2, P2 ;  /* 0x0000000d07057c11 */ /* 0x000fcc00090f1406 */
[----:B------:R-:W2:Y:S04]  /*3370*/  LDG.E.128 R4, desc[UR36][R4.64] ;  /* 0x0000002404047981 */ /* 0x000ea8000c1e1d00 */
[----:B--2---:R-:W-:Y:S04]  /*3380*/  STL.64 [R1], R4 ;  /* 0x0000000401007387 */ /* 0x004fe80000100a00 */
[----:B------:R1:W-:Y:S04]  /*3390*/  STL.64 [R1+0x8], R6 ;  /* 0x0000080601007387 */ /* 0x0003e80000100a00 */
[----:B-1----:R1:W5:Y:S04]  /*33a0*/  LDL.LU.64 R6, [R1+0x458] ;  /* 0x0004580001067983 */ /* 0x0023680000300a00 */
[----:B------:R1:W5:Y:S02]  /*33b0*/  LDL.LU.64 R4, [R1+0x450] ;  /* 0x0004500001047983 */ /* 0x0003640000300a00 */
.L_x_3918:
[----:B------:R-:W-:Y:S05]  /*33c0*/  BSYNC B1 ;  /* 0x0000000000017941 */ /* 0x000fea0003800000 */
.L_x_3917:
[----:B-----5:R0:W-:Y:S04]  /*33d0*/  STL [R1+0x450], R2 ;  /* 0x0004500201007387 */ /* 0x0201e80000100800 */
[----:B------:R2:W-:Y:S01]  /*33e0*/  STL [R1+0x44c], R0 ;  /* 0x00044c0001007387 */ /* 0x0005e20000100800 */
[----:B0-----:R-:W0:Y:S03]  /*33f0*/  LDC R2, c[0x0][0x284] ;  /* 0x0000a100ff027b82 */ /* 0x001e260000000800 */
[----:B--2---:R-:W0:Y:S01]  /*3400*/  LDL.LU R0, [R1+0x24] ;  /* 0x0000240001007983 */ /* 0x004e220000300800 */
[----:B------:R-:W-:Y:S01]  /*3410*/  BSSY B1, `(.L_x_3919) ;  /* 0x0000013000017945 */ /* 0x000fe20003800000 */
[----:B0-----:R-:W-:-:S02]  /*3420*/  IMAD.IADD R0, R0, 0x1, R2 ;  /* 0x0000000100007824 */ /* 0x001fc400078e0202 */
[----:B------:R0:W5:Y:S04]  /*3430*/  LDL.LU R2, [R1+0x450] ;  /* 0x0004500001027983 */ /* 0x0001680000300800 */
[----:B------:R2:W-:Y:S04]  /*3440*/  STL [R1+0x24], R0 ;  /* 0x0000240001007387 */ /* 0x0005e80000100800 */
[----:B--2---:R0:W5:Y:S01]  /*3450*/  LDL.LU R0, [R1+0x44c] ;  /* 0x00044c0001007983 */ /* 0x0041620000300800 */
[----:B------:R-:W-:Y:S05]  /*3460*/  @P1 BRA `(.L_x_3920) ;  /* 0x0000000000341947 */ /* 0x000fea0003800000 */
[----:B------:R-:W2:Y:S01]  /*3470*/  LDL R4, [R1+0x24] ;  /* 0x0000240001047983 */ /* 0x000ea20000100800 */
[----:B------:R-:W-:Y:S01]  /*3480*/  CS2R R6, SRZ ;  /* 0x0000000000067805 */ /* 0x000fe2000001ff00 */
[----:B--2---:R-:W-:-:S05]  /*3490*/  IMAD.SHL.U32 R4, R4, 0x4, RZ ;  /* 0x0000000404047824 */ /* 0x004fca00078e00ff */
[----:B------:R-:W-:Y:S01]  /*34a0*/  ISETP.GE.AND P2, PT, R4, R3, PT ;  /* 0x000000030400720c */ /* 0x000fe20003f46270 */
[----:B------:R2:W-:Y:S02]  /*34b0*/  STL [R1+0x28], R4 ;  /* 0x0000280401007387 */ /* 0x0005e40000100800 */
[----:B--2---:R-:W-:-:S10]  /*34c0*/  CS2R R4, SRZ ;  /* 0x0000000000047805 */ /* 0x004fd4000001ff00 */
[----:B------:R-:W-:Y:S05]  /*34d0*/  @P2 BRA `(.L_x_3920) ;  /* 0x0000000000182947 */ /* 0x000fea0003800000 */
[----:B------:R-:W2:Y:S02]  /*34e0*/  LDL.LU R4, [R1+0x28] ;  /* 0x0000280001047983 */ /* 0x000ea40000300800 */
[----:B--2---:R-:W-:-:S04]  /*34f0*/  IADD3 R5, P2, R252, R4, RZ ;  /* 0x00000004fc057210 */ /* 0x004fc80007f5e0ff */
[----:B-----5:R-:W-:Y:S02]  /*3500*/  LEA.HI.X.SX32 R6, R4, R2, 0x1, P2 ;  /* 0x0000000204067211 */ /* 0x020fe400010f0eff */
[----:B------:R-:W-:-:S04]  /*3510*/  LEA R4, P2, R5, UR12, 0x2 ;  /* 0x0000000c05047c11 */ /* 0x000fc8000f8410ff */
[----:B------:R-:W-:-:S06]  /*3520*/  LEA.HI.X R5, R5, UR13, R6, 0x2, P2 ;  /* 0x0000000d05057c11 */ /* 0x000fcc00090f1406 */
[----:B------:R-:W5:Y:S03]  /*3530*/  LDG.E.128 R4, desc[UR36][R4.64] ;  /* 0x0000002404047981 */ /* 0x000f66000c1e1d00 */
.L_x_3920:
[----:B------:R-:W-:Y:S05]  /*3540*/  BSYNC B1 ;  /* 0x0000000000017941 */ /* 0x000fea0003800000 */
.L_x_3919:
[----:B------:R-:W-:Y:S04]  /*3550*/  BSSY B1, `(.L_x_3921) ;  /* 0x0000011000017945 */ /* 0x000fe80003800000 */
[----:B------:R-:W-:Y:S05]  /*3560*/  @P1 BRA `(.L_x_3922) ;  /* 0x00000000003c1947 */ /* 0x000fea0003800000 */
[----:B------:R-:W2:Y:S01]  /*3570*/  LDL.LU R8, [R1+0x24] ;  /* 0x0000240001087983 */ /* 0x000ea20000300800 */
[----:B------:R-:W2:Y:S01]  /*3580*/  LDC R9, c[0x0][0x284] ;  /* 0x0000a100ff097b82 */ /* 0x000ea20000000800 */
[----:B------:R-:W-:Y:S01]  /*3590*/  CS2R R10, SRZ ;  /* 0x00000000000a7805 */ /* 0x000fe2000001ff00 */
[----:B--2---:R-:W-:-:S05]  /*35a0*/  IMAD.IADD R8, R8, 0x1, R9 ;  /* 0x0000000108087824 */ /* 0x004fca00078e0209 */
[----:B------:R-:W-:-:S04]  /*35b0*/  SHF.L.U32 R9, R8, 0x2, RZ ;  /* 0x0000000208097819 */ /* 0x000fc800000006ff */
        /* <DEDUP_REMOVED lines=10> */
.L_x_3922:
[----:B------:R-:W-:Y:S05]  /*3660*/  BSYNC B1 ;  /* 0x0000000000017941 */ /* 0x000fea0003800000 */
.L_x_3921:
[----:B-----5:R2:W-:Y:S02]  /*3670*/  STL [R1+0x44c], R2 ;  /* 0x00044c0201007387 */ /* 0x0205e40000100800 */
[----:B--2---:R-:W2:Y:S02]  /*3680*/  LDC R2, c[0x0][0x284] ;  /* 0x0000a100ff027b82 */ /* 0x004ea40000000800 */
[----:B--2---:R-:W-:-:S05]  /*3690*/  IMAD R2, R2, 0x4, R0 ;  /* 0x0000000402027824 */ /* 0x004fca00078e0200 */
[----:B------:R2:W-:Y:S04]  /*36a0*/  STL [R1+0x24], R2 ;  /* 0x0000240201007387 */ /* 0x0005e80000100800 */
[----:B--2---:R2:W5:Y:S01]  /*36b0*/  LDL.LU R2, [R1+0x44c] ;  /* 0x00044c0001027983 */ /* 0x0045620000300800 */
[----:B------:R-:W-:Y:S04]  /*36c0*/  BSSY B1, `(.L_x_3923) ;  /* 0x000000f000017945 */ /* 0x000fe80003800000 */
        /* <DEDUP_REMOVED lines=14> */
.L_x_3924:
[----:B------:R-:W-:Y:S05]  /*37b0*/  BSYNC B1 ;  /* 0x0000000000017941 */ /* 0x000fea0003800000 */
.L_x_3923:
[----:B-----5:R0:W-:Y:S04]  /*37c0*/  STL [R1+0x450], R2 ;  /* 0x0004500201007387 */ /* 0x0201e80000100800 */
[----:B------:R1:W-:Y:S01]  /*37d0*/  STL [R1+0x44c], R0 ;  /* 0x00044c0001007387 */ /* 0x0003e20000100800 */
[----:B0-----:R-:W0:Y:S03]  /*37e0*/  LDC R2, c[0x0][0x284] ;  /* 0x0000a100ff027b82 */ /* 0x001e260000000800 */
[----:B-1----:R-:W0:Y:S01]  /*37f0*/  LDL.LU R0, [R1+0x24] ;  /* 0x0000240001007983 */ /* 0x002e220000300800 */
[----:B------:R-:W-:Y:S01]  /*3800*/  BSSY B1, `(.L_x_3925) ;  /* 0x0000013000017945 */ /* 0x000fe20003800000 */
[----:B0-----:R-:W-:-:S02]  /*3810*/  IMAD.IADD R0, R0, 0x1, R2 ;  /* 0x0000000100007824 */ /* 0x001fc400078e0202 */
[----:B------:R0:W5:Y:S04]  /*3820*/  LDL.LU R2, [R1+0x450] ;  /* 0x0004500001027983 */ /* 0x0001680000300800 */
[----:B------:R1:W-:Y:S04]  /*3830*/  STL [R1+0x24], R0 ;  /* 0x0000240001007387 */ /* 0x0003e80000100800 */
[----:B-1----:R0:W5:Y:S01]  /*3840*/  LDL.LU R0, [R1+0x44c] ;  /* 0x00044c0001007983 */ /* 0x0021620000300800 */
[----:B------:R-:W-:Y:S05]  /*3850*/  @P1 BRA `(.L_x_3926) ;  /* 0x0000000000341947 */ /* 0x000fea0003800000 */
[----:B------:R-:W2:Y:S01]  /*3860*/  LDL R16, [R1+0x24] ;  /* 0x0000240001107983 */ /* 0x000ea20000100800 */
[----:B------:R-:W-:Y:S02]  /*3870*/  CS2R R18, SRZ ;  /* 0x0000000000127805 */ /* 0x000fe4000001ff00 */
[----:B--2---:R-:W-:-:S04]  /*3880*/  SHF.L.U32 R16, R16, 0x2, RZ ;  /* 0x0000000210107819 */ /* 0x004fc800000006ff */
[----:B------:R-:W-:Y:S01]  /*3890*/  ISETP.GE.AND P2, PT, R16, R3, PT ;  /* 0x000000031000720c */ /* 0x000fe20003f46270 */
[----:B------:R1:W-:Y:S02]  /*38a0*/  STL [R1+0x28], R16 ;  /* 0x0000281001007387 */ /* 0x0003e40000100800 */
[----:B-1----:R-:W-:-:S10]  /*38b0*/  CS2R R16, SRZ ;  /* 0x0000000000107805 */ /* 0x002fd4000001ff00 */
[----:B------:R-:W-:Y:S05]  /*38c0*/  @P2 BRA `(.L_x_3926) ;  /* 0x0000000000182947 */ /* 0x000fea0003800000 */
[----:B------:R-:W2:Y:S02]  /*38d0*/  LDL.LU R16, [R1+0x28] ;  /* 0x0000280001107983 */ /* 0x000ea40000300800 */
[----:B--2---:R-:W-:-:S04]  /*38e0*/  IADD3 R17, P2, R252, R16, RZ ;  /* 0x00000010fc117210 */ /* 0x004fc80007f5e0ff */
[----:B-----5:R-:W-:Y:S02]  /*38f0*/  LEA.HI.X.SX32 R18, R16, R2, 0x1, P2 ;  /* 0x0000000210127211 */ /* 0x020fe400010f0eff */
[----:B------:R-:W-:-:S04]  /*3900*/  LEA R16, P2, R17, UR12, 0x2 ;  /* 0x0000000c11107c11 */ /* 0x000fc8000f8410ff */
[----:B------:R-:W-:-:S06]  /*3910*/  LEA.HI.X R17, R17, UR13, R18, 0x2, P2 ;  /* 0x0000000d11117c11 */ /* 0x000fcc00090f1412 */
[----:B------:R-:W5:Y:S03]  /*3920*/  LDG.E.128 R16, desc[UR36][R16.64] ;  /* 0x0000002410107981 */ /* 0x000f66000c1e1d00 */
.L_x_3926:
[----:B------:R-:W-:Y:S05]  /*3930*/  BSYNC B1 ;  /* 0x0000000000017941 */ /* 0x000fea0003800000 */
.L_x_3925:
[----:B------:R-:W-:Y:S04]  /*3940*/  BSSY B1, `(.L_x_3927) ;  /* 0x0000011000017945 */ /* 0x000fe80003800000 */
[----:B------:R-:W-:Y:S05]  /*3950*/  @P1 BRA `(.L_x_3928) ;  /* 0x00000000003c1947 */ /* 0x000fea0003800000 */
[----:B------:R-:W2:Y:S01]  /*3960*/  LDL.LU R20, [R1+0x24] ;  /* 0x0000240001147983 */ /* 0x000ea20000300800 */
[----:B------:R-:W2:Y:S01]  /*3970*/  LDC R21, c[0x0][0x284] ;  /* 0x0000a100ff157b82 */ /* 0x000ea20000000800 */
[----:B------:R-:W-:Y:S01]  /*3980*/  CS2R R22, SRZ ;  /* 0x0000000000167805 */ /* 0x000fe2000001ff00 */
[----:B--2---:R-:W-:-:S04]  /*3990*/  IMAD.IADD R20, R20, 0x1, R21 ;  /* 0x0000000114147824 */ /* 0x004fc800078e0215 */
[----:B------:R-:W-:-:S05]  /*39a0*/  IMAD.SHL.U32 R21, R20, 0x4, RZ ;  /* 0x0000000414157824 */ /* 0x000fca00078e00ff */
        /* <DEDUP_REMOVED lines=10> */
.L_x_3928:
[----:B------:R-:W-:Y:S05]  /*3a50*/  BSYNC B1 ;  /* 0x0000000000017941 */ /* 0x000fea0003800000 */
.L_x_3927:
[----:B-----5:R1:W-:Y:S02]  /*3a60*/  STL [R1+0x44c], R2 ;  /* 0x00044c0201007387 */ /* 0x0203e40000100800 */
[----:B-1----:R-:W1:Y:S02]  /*3a70*/  LDC R2, c[0x0][0x284] ;  /* 0x0000a100ff027b82 */ /* 0x002e640000000800 */
[----:B-1----:R-:W-:-:S05]  /*3a80*/  IMAD R2, R2, 0x7, R0 ;  /* 0x0000000702027824 */ /* 0x002fca00078e0200 */
[----:B------:R1:W-:Y:S04]  /*3a90*/  STL [R1+0x24], R2 ;  /* 0x0000240201007387 */ /* 0x0003e80000100800 */
[----:B-1----:R1:W5:Y:S01]  /*3aa0*/  LDL.LU R2, [R1+0x44c] ;  /* 0x00044c0001027983 */ /* 0x0023620000300800 */
        /* <DEDUP_REMOVED lines=15> */
.L_x_3930:
[----:B------:R-:W-:Y:S05]  /*3ba0*/  BSYNC B1 ;  /* 0x0000000000017941 */ /* 0x000fea0003800000 */
.L_x_3929:
[----:B-----5:R0:W-:Y:S04]  /*3bb0*/  STL [R1+0x450], R2 ;  /* 0x0004500201007387 */ /* 0x0201e80000100800 */
[----:B------:R1:W-:Y:S01]  /*3bc0*/  STL [R1+0x44c], R0 ;  /* 0x00044c0001007387 */ /* 0x0003e20000100800 */
[----:B0-----:R-:W0:Y:S03]  /*3bd0*/  LDC R2, c[0x0][0x284] ;  /* 0x0000a100ff027b82 */ /* 0x001e260000000800 */
[----:B-1----:R-:W0:Y:S01]  /*3be0*/  LDL.LU R0, [R1+0x24] ;  /* 0x0000240001007983 */ /* 0x002e220000300800 */
[----:B------:R-:W-:Y:S01]  /*3bf0*/  BSSY B1, `(.L_x_3931) ;  /* 0x0000013000017945 */ /* 0x000fe20003800000 */
[----:B0-----:R-:W-:-:S02]  /*3c00*/  IADD3 R0, R0, R2, RZ ;  /* 0x0000000200007210 */ /* 0x001fc40007ffe0ff */
[----:B------:R0:W5:Y:S04]  /*3c10*/  LDL.LU R2, [R1+0x450] ;  /* 0x0004500001027983 */ /* 0x0001680000300800 */
[----:B------:R1:W-:Y:S04]  /*3c20*/  STL [R1+0x24], R0 ;  /* 0x0000240001007387 */ /* 0x0003e80000100800 */
[----:B-1----:R0:W5:Y:S01]  /*3c30*/  LDL.LU R0, [R1+0x44c] ;  /* 0x00044c0001007983 */ /* 0x0021620000300800 */
[----:B------:R-:W-:Y:S05]  /*3c40*/  @P1 BRA `(.L_x_3932) ;  /* 0x0000000000341947 */ /* 0x000fea0003800000 */
[----:B------:R-:W2:Y:S01]  /*3c50*/  LDL R28, [R1+0x24] ;  /* 0x00002400011c7983 */ /* 0x000ea20000100800 */
[----:B------:R-:W-:Y:S01]  /*3c60*/  CS2R R30, SRZ ;  /* 0x00000000001e7805 */ /* 0x000fe2000001ff00 */
[----:B--2---:R-:W-:-:S05]  /*3c70*/  IMAD.SHL.U32 R28, R28, 0x4, RZ ;  /* 0x000000041c1c7824 */ /* 0x004fca00078e00ff */
        /* <DEDUP_REMOVED lines=10> */
.L_x_3932:
[----:B------:R-:W-:Y:S05]  /*3d20*/  BSYNC B1 ;  /* 0x0000000000017941 */ /* 0x000fea0003800000 */
.L_x_3931:
        /* <DEDUP_REMOVED lines=17> */
.L_x_3934:
[----:B------:R-:W-:Y:S05]  /*3e40*/  BSYNC B1 ;  /* 0x0000000000017941 */ /* 0x000fea0003800000 */
.L_x_3933:
        /* <DEDUP_REMOVED lines=8> */
[----:B------:R-:W-:Y:S02]  /*3ed0*/  CS2R R38, SRZ ;  /* 0x0000000000267805 */ /* 0x000fe4000001ff00 */
[----:B--2---:R-:W-:-:S04]  /*3ee0*/  SHF.L.U32 R36, R36, 0x2, RZ ;  /* 0x0000000224247819 */ /* 0x004fc800000006ff */
        /* <DEDUP_REMOVED lines=10> */
.L_x_3936:
[----:B------:R-:W-:Y:S05]  /*3f90*/  BSYNC B1 ;  /* 0x0000000000017941 */ /* 0x000fea0003800000 */
.L_x_3935:
        /* <DEDUP_REMOVED lines=23> */
.L_x_3938:
[----:B------:R-:W-:Y:S05]  /*4110*/  BSYNC B1 ;  /* 0x0000000000017941 */ /* 0x000fea0003800000 */
.L_x_3937:
        /* <DEDUP_REMOVED lines=17> */
.L_x_3940:
[----:B------:R-:W-:Y:S05]  /*4230*/  BSYNC B1 ;  /* 0x0000000000017941 */ /* 0x000fea0003800000 */
.L_x_3939:
        /* <DEDUP_REMOVED lines=20> */
.L_x_3942:
[----:B------:R-:W-:Y:S05]  /*4380*/  BSYNC B1 ;  /* 0x0000000000017941 */ /* 0x000fea0003800000 */
.L_x_3941:
        /* <DEDUP_REMOVED lines=23> */
.L_x_3944:
[----:B------:R-:W-:Y:S05]  /*4500*/  BSYNC B1 ;  /* 0x0000000000017941 */ /* 0x000fea0003800000 */
.L_x_3943:
[----:B------:R-:W-:Y:S04]  /*4510*/  BSSY B1, `(.L_x_3945) ;  /* 0x0000011000017945 */ /* 0x000fe80003800000 */
[----:B------:R-:W-:Y:S05]  /*4520*/  @P1 BRA `(.L_x_3946) ;  /* 0x00000000003c1947 */ /* 0x000fea0003800000 */
[----:B------:R-:W2:Y:S01]  /*4530*/  LDL.LU R56, [R1+0x24] ;  /* 0x0000240001387983 */ /* 0x000ea20000300800 */
[----:B------:R-:W2:Y:S01]  /*4540*/  LDC R57, c[0x0][0x284] ;  /* 0x0000a100ff397b82 */ /* 0x000ea20000000800 */
[----:B------:R-:W-:Y:S02]  /*4550*/  CS2R R58, SRZ ;  /* 0x00000000003a7805 */ /* 0x000fe4000001ff00 */
[----:B--2---:R-:W-:-:S05]  /*4560*/  IADD3 R56, R56, R57, RZ ;  /* 0x0000003938387210 */ /* 0x004fca0007ffe0ff */
        /* <DEDUP_REMOVED lines=11> */
.L_x_3946:
[----:B------:R-:W-:Y:S05]  /*4620*/  BSYNC B1 ;  /* 0x0000000000017941 */ /* 0x000fea0003800000 */
.L_x_3945:
        /* <DEDUP_REMOVED lines=20> */
.L_x_3948:
[----:B------:R-:W-:Y:S05]  /*4770*/  BSYNC B1 ;  /* 0x0000000000017941 */ /* 0x000fea0003800000 */
.L_x_3947:
        /* <DEDUP_REMOVED lines=23> */
.L_x_3950:
[----:B------:R-:W-:Y:S05]  /*48f0*/  BSYNC B1 ;  /* 0x0000000000017941 */ /* 0x000fea0003800000 */
.L_x_3949:
        /* <DEDUP_REMOVED lines=17> */
.L_x_3952:
[----:B------:R-:W-:Y:S05]  /*4a10*/  BSYNC B1 ;  /* 0x0000000000017941 */ /* 0x000fea0003800000 */
.L_x_3951:
        /* <DEDUP_REMOVED lines=20> */
.L_x_3954:
[----:B------:R-:W-:Y:S05]  /*4b60*/  BSYNC B1 ;  /* 0x0000000000017941 */ /* 0x000fea0003800000 */
.L_x_3953:
        /* <DEDUP_REMOVED lines=23> */
.L_x_3956:
[----:B------:R-:W-:Y:S05]  /*4ce0*/  BSYNC B1 ;  /* 0x0000000000017941 */ /* 0x000fea0003800000 */
.L_x_3955:
        /* <DEDUP_REMOVED lines=17> */
.L_x_3958:
[----:B------:R-:W-:Y:S05]  /*4e00*/  BSYNC B1 ;  /* 0x0000000000017941 */ /* 0x000fea0003800000 */
.L_x_3957:
        /* <DEDUP_REMOVED lines=20> */
.L_x_3960:
[----:B------:R-:W-:Y:S05]  /*4f50*/  BSYNC B1 ;  /* 0x0000000000017941 */ /* 0x000fea0003800000 */
.L_x_3959:
        /* <DEDUP_REMOVED lines=23> */
.L_x_3962:
[----:B------:R-:W-:Y:S05]  /*50d0*/  BSYNC B1 ;  /* 0x0000000000017941 */ /* 0x000fea0003800000 */
.L_x_3961:
        /* <DEDUP_REMOVED lines=17> */
.L_x_3964:
[----:B------:R-:W-:Y:S05]  /*51f0*/  BSYNC B1 ;  /* 0x0000000000017941 */ /* 0x000fea0003800000 */
.L_x_3963:
        /* <DEDUP_REMOVED lines=20> */
.L_x_3966:
[----:B------:R-:W-:Y:S05]  /*5340*/  BSYNC B1 ;  /* 0x0000000000017941 */ /* 0x000fea0003800000 */
.L_x_3965:
        /* <DEDUP_REMOVED lines=23> */
.L_x_3968:
[----:B------:R-:W-:Y:S05]  /*54c0*/  BSYNC B1 ;  /* 0x0000000000017941 */ /* 0x000fea0003800000 */
.L_x_3967:
        /* <DEDUP_REMOVED lines=17> */
.L_x_3970:
[----:B------:R-:W-:Y:S05]  /*55e0*/  BSYNC B1 ;  /* 0x0000000000017941 */ /* 0x000fea0003800000 */
.L_x_3969:
        /* <DEDUP_REMOVED lines=20> */
.L_x_3972:
[----:B------:R-:W-:Y:S05]  /*5730*/  BSYNC B1 ;  /* 0x0000000000017941 */ /* 0x000fea0003800000 */
.L_x_3971:
        /* <DEDUP_REMOVED lines=23> */
.L_x_3974:
[----:B------:R-:W-:Y:S05]  /*58b0*/  BSYNC B1 ;  /* 0x0000000000017941 */ /* 0x000fea0003800000 */
.L_x_3973:
        /* <DEDUP_REMOVED lines=17> */
.L_x_3976:
[----:B------:R-:W-:Y:S05]  /*59d0*/  BSYNC B1 ;  /* 0x0000000000017941 */ /* 0x000fea0003800000 */
.L_x_3975:
        /* <DEDUP_REMOVED lines=20> */
.L_x_3978:
[----:B------:R-:W-:Y:S05]  /*5b20*/  BSYNC B1 ;  /* 0x0000000000017941 */ /* 0x000fea0003800000 */
.L_x_3977:
        /* <DEDUP_REMOVED lines=23> */
.L_x_3980:
[----:B------:R-:W-:Y:S05]  /*5ca0*/  BSYNC B1 ;  /* 0x0000000000017941 */ /* 0x000fea0003800000 */
.L_x_3979:
        /* <DEDUP_REMOVED lines=17> */
.L_x_3982:
[----:B------:R-:W-:Y:S05]  /*5dc0*/  BSYNC B1 ;  /* 0x0000000000017941 */ /* 0x000fea0003800000 */
.L_x_3981:
        /* <DEDUP_REMOVED lines=20> */
.L_x_3984:
[----:B------:R-:W-:Y:S05]  /*5f10*/  BSYNC B1 ;  /* 0x0000000000017941 */ /* 0x000fea0003800000 */
.L_x_3983:
        /* <DEDUP_REMOVED lines=23> */
.L_x_3986:
[----:B------:R-:W-:Y:S05]  /*6090*/  BSYNC B1 ;  /* 0x0000000000017941 */ /* 0x000fea0003800000 */
.L_x_3985:
        /* <DEDUP_REMOVED lines=17> */
.L_x_3988:
[----:B------:R-:W-:Y:S05]  /*61b0*/  BSYNC B1 ;  /* 0x0000000000017941 */ /* 0x000fea0003800000 */
.L_x_3987:
        /* <DEDUP_REMOVED lines=20> */
.L_x_3990:
[----:B------:R-:W-:Y:S05]  /*6300*/  BSYNC B1 ;  /* 0x0000000000017941 */ /* 0x000fea0003800000 */
.L_x_3989:
        /* <DEDUP_REMOVED lines=23> */
.L_x_3992:
[----:B------:R-:W-:Y:S05]  /*6480*/  BSYNC B1 ;  /* 0x0000000000017941 */ /* 0x000fea0003800000 */
.L_x_3991:
        /* <DEDUP_REMOVED lines=17> */
.L_x_3994:
[----:B------:R-:W-:Y:S05]  /*65a0*/  BSYNC B1 ;  /* 0x0000000000017941 */ /* 0x000fea0003800000 */
.L_x_3993:
        /* <DEDUP_REMOVED lines=20> */
.L_x_3996:
[----:B------:R-:W-:Y:S05]  /*66f0*/  BSYNC B1 ;  /* 0x0000000000017941 */ /* 0x000fea0003800000 */
.L_x_3995:
        /* <DEDUP_REMOVED lines=23> */
.L_x_3998:
[----:B------:R-:W-:Y:S05]  /*6870*/  BSYNC B1 ;  /* 0x0000000000017941 */ /* 0x000fea0003800000 */
.L_x_3997:
        /* <DEDUP_REMOVED lines=17> */
.L_x_4000:
[----:B------:R-:W-:Y:S05]  /*6990*/  BSYNC B1 ;  /* 0x0000000000017941 */ /* 0x000fea0003800000 */
.L_x_3999:
        /* <DEDUP_REMOVED lines=20> */
.L_x_4002:
[----:B------:R-:W-:Y:S05]  /*6ae0*/  BSYNC B1 ;  /* 0x0000000000017941 */ /* 0x000fea0003800000 */
.L_x_4001:
        /* <DEDUP_REMOVED lines=23> */
.L_x_4004:
[----:B------:R-:W-:Y:S05]  /*6c60*/  BSYNC B1 ;  /* 0x0000000000017941 */ /* 0x000fea0003800000 */
.L_x_4003:
        /* <DEDUP_REMOVED lines=17> */
.L_x_4006:
[----:B------:R-:W-:Y:S05]  /*6d80*/  BSYNC B1 ;  /* 0x0000000000017941 */ /* 0x000fea0003800000 */
.L_x_4005:
        /* <DEDUP_REMOVED lines=20> */
.L_x_4008:
[----:B------:R-:W-:Y:S05]  /*6ed0*/  BSYNC B1 ;  /* 0x0000000000017941 */ /* 0x000fea0003800000 */
.L_x_4007:
        /* <DEDUP_REMOVED lines=23> */
.L_x_4010:
[----:B------:R-:W-:Y:S05]  /*7050*/  BSYNC B1 ;  /* 0x0000000000017941 */ /* 0x000fea0003800000 */
.L_x_4009:
        /* <DEDUP_REMOVED lines=17> */
.L_x_4012:
[----:B------:R-:W-:Y:S05]  /*7170*/  BSYNC B1 ;  /* 0x0000000000017941 */ /* 0x000fea0003800000 */
.L_x_4011:
        /* <DEDUP_REMOVED lines=20> */
.L_x_4014:
[----:B------:R-:W-:Y:S05]  /*72c0*/  BSYNC B1 ;  /* 0x0000000000017941 */ /* 0x000fea0003800000 */
.L_x_4013:
        /* <DEDUP_REMOVED lines=23> */
.L_x_4016:
[----:B------:R-:W-:Y:S05]  /*7440*/  BSYNC B1 ;  /* 0x0000000000017941 */ /* 0x000fea0003800000 */
.L_x_4015:
        /* <DEDUP_REMOVED lines=17> */
.L_x_4018:
[----:B------:R-:W-:Y:S05]  /*7560*/  BSYNC B1 ;  /* 0x0000000000017941 */ /* 0x000fea0003800000 */
.L_x_4017:
        /* <DEDUP_REMOVED lines=20> */
.L_x_4020:
[----:B------:R-:W-:Y:S05]  /*76b0*/  BSYNC B1 ;  /* 0x0000000000017941 */ /* 0x000fea0003800000 */
.L_x_4019:
        /* <DEDUP_REMOVED lines=23> */
.L_x_4022:
[----:B------:R-:W-:Y:S05]  /*7830*/  BSYNC B1 ;  /* 0x0000000000017941 */ /* 0x000fea0003800000 */
.L_x_4021:
        /* <DEDUP_REMOVED lines=17> */
.L_x_4024:
[----:B------:R-:W-:Y:S05]  /*7950*/  BSYNC B1 ;  /* 0x0000000000017941 */ /* 0x000fea0003800000 */
.L_x_4023:
        /* <DEDUP_REMOVED lines=20> */
.L_x_4026:
[----:B------:R-:W-:Y:S05]  /*7aa0*/  BSYNC B1 ;  /* 0x0000000000017941 */ /* 0x000fea0003800000 */
.L_x_4025:
        /* <DEDUP_REMOVED lines=23> */
.L_x_4028:
[----:B------:R-:W-:Y:S05]  /*7c20*/  BSYNC B1 ;  /* 0x0000000000017941 */ /* 0x000fea0003800000 */
.L_x_4027:
        /* <DEDUP_REMOVED lines=17> */
.L_x_4030:
[----:B------:R-:W-:Y:S05]  /*7d40*/  BSYNC B1 ;  /* 0x0000000000017941 */ /* 0x000fea0003800000 */
.L_x_4029:
[----:B------:R-:W-:Y:S04]  /*7d50*/  STL [R1+0x450], R3 ;  /* 0x0004500301007387 */ /* 0x000fe80000100800 */
[----:B-----5:R1:W-:Y:S02]  /*7d60*/  STL [R1+0x44c], R2 ;  /* 0x00044c0201007387 */ /* 0x0203e40000100800 */
[----:B-1----:R-:W1:Y:S02]  /*7d70*/  LDC R2, c[0x0][0x284] ;  /* 0x0000a100ff027b82 */ /* 0x002e640000000800 */
[C-C-:B-1----:R-:W-:Y:S02]  /*7d80*/  IMAD R3, R2.reuse, 0x3d, R0.reuse ;  /* 0x0000003d02037824 */ /* 0x142fe400078e0200 */
[----:B------:R-:W-:-:S03]  /*7d90*/  IMAD R0, R2, 0x3a, R0 ;  /* 0x0000003a02007824 */ /* 0x000fc600078e0200 */
[----:B------:R1:W-:Y:S04]  /*7da0*/  STL [R1+0x28], R3 ;  /* 0x0000280301007387 */ /* 0x0003e80000100800 */
[----:B-1----:R1:W5:Y:S04]  /*7db0*/  LDL.LU R3, [R1+0x450] ;  /* 0x0004500001037983 */ /* 0x0023680000300800 */
[----:B------:R1:W5:Y:S01]  /*7dc0*/  LDL.LU R2, [R1+0x44c] ;  /* 0x00044c0001027983 */ /* 0x0003620000300800 */
[----:B------:R-:W-:Y:S04]  /*7dd0*/  BSSY B1, `(.L_x_4031) ;  /* 0x000000d000017945 */ /* 0x000fe80003800000 */
[----:B------:R-:W-:Y:S05]  /*7de0*/  @P1 BRA `(.L_x_4032) ;  /* 0x00000000002c1947 */ /* 0x000fea0003800000 */
[----:B------:R-:W-:Y:S01]  /*7df0*/  IMAD.SHL.U32 R228, R0, 0x4, RZ ;  /* 0x0000000400e47824 */ /* 0x000fe200078e00ff */
[----:B------:R-:W-:-:S04]  /*7e00*/  CS2R R230, SRZ ;  /* 0x0000000000e67805 */ /* 0x000fc8000001ff00 */
[----:B-----5:R-:W-:Y:S02]  /*7e10*/  ISETP.GE.AND P2, PT, R228, R3, PT ;  /* 0x00000003e400720c */ /* 0x020fe40003f46270 */
[----:B------:R-:W-:-:S11]  /*7e20*/  CS2R R228, SRZ ;  /* 0x0000000000e47805 */ /* 0x000fd6000001ff00 */
[----:B------:R-:W-:Y:S05]  /*7e30*/  @P2 BRA `(.L_x_4032) ;  /* 0x0000000000182947 */ /* 0x000fea0003800000 */
[----:B------:R-:W-:-:S05]  /*7e40*/  IMAD.SHL.U32 R228, R0, 0x4, RZ ;  /* 0x0000000400e47824 */ /* 0x000fca00078e00ff */
[----:B------:R-:W-:-:S04]  /*7e50*/  IADD3 R229, P2, R252, R228, RZ ;  /* 0x000000e4fce57210 */ /* 0x000fc80007f5e0ff */
[----:B------:R-:W-:Y:S02]  /*7e60*/  LEA.HI.X.SX32 R230, R228, R2, 0x1, P2 ;  /* 0x00000002e4e67211 */ /* 0x000fe400010f0eff */
[----:B------:R-:W-:-:S04]  /*7e70*/  LEA R228, P2, R229, UR12, 0x2 ;  /* 0x0000000ce5e47c11 */ /* 0x000fc8000f8410ff */
[----:B------:R-:W-:-:S06]  /*7e80*/  LEA.HI.X R229, R229, UR13, R230, 0x2, P2 ;  /* 0x0000000de5e57c11 */ /* 0x000fcc00090f14e6 */
[----:B------:R-:W5:Y:S03]  /*7e90*/  LDG.E.128 R228, desc[UR36][R228.64] ;  /* 0x00000024e4e47981 */ /* 0x000f66000c1e1d00 */
.L_x_4032:
[----:B------:R-:W-:Y:S05]  /*7ea0*/  BSYNC B1 ;  /* 0x0000000000017941 */ /* 0x000fea0003800000 */
.L_x_4031:
[----:B-----5:R0:W-:Y:S02]  /*7eb0*/  STL [R1+0x44c], R2 ;  /* 0x00044c0201007387 */ /* 0x0201e40000100800 */
[----:B0-----:R-:W0:Y:S02]  /*7ec0*/  LDC R2, c[0x0][0x284] ;  /* 0x0000a100ff027b82 */ /* 0x001e240000000800 */
[----:B0-----:R-:W-:Y:S02]  /*7ed0*/  IMAD.IADD R0, R0, 0x1, R2 ;  /* 0x0000000100007824 */ /* 0x001fe400078e0202 */
[----:B------:R0:W5:Y:S01]  /*7ee0*/  LDL.LU R2, [R1+0x44c] ;  /* 0x00044c0001027983 */ /* 0x0001620000300800 */
[----:B------:R-:W-:Y:S04]  /*7ef0*/  BSSY B1, `(.L_x_4033) ;  /* 0x000000d000017945 */ /* 0x000fe80003800000 */
[----:B------:R-:W-:Y:S05]  /*7f00*/  @P1 BRA `(.L_x_4034) ;  /* 0x00000000002c1947 */ /* 0x000fea0003800000 */
[----:B------:R-:W-:Y:S02]  /*7f10*/  SHF.L.U32 R232, R0, 0x2, RZ ;  /* 0x0000000200e87819 */ /* 0x000fe400000006ff */
[----:B------:R-:W-:Y:S02]  /*7f20*/  CS2R R234, SRZ ;  /* 0x0000000000ea7805 */ /* 0x000fe4000001ff00 */
[----:B------:R-:W-:Y:S02]  /*7f30*/  ISETP.GE.AND P2, PT, R232, R3, PT ;  /* 0x00000003e800720c */ /* 0x000fe40003f46270 */
[----:B------:R-:W-:-:S11]  /*7f40*/  CS2R R232, SRZ ;  /* 0x0000000000e87805 */ /* 0x000fd6000001ff00 */
[----:B------:R-:W-:Y:S05]  /*7f50*/  @P2 BRA `(.L_x_4034) ;  /* 0x0000000000182947 */ /* 0x000fea0003800000 */
[----:B------:R-:W-:-:S05]  /*7f60*/  IMAD.SHL.U32 R232, R0, 0x4, RZ ;  /* 0x0000000400e87824 */ /* 0x000fca00078e00ff */
[----:B------:R-:W-:-:S04]  /*7f70*/  IADD3 R233, P2, R252, R232, RZ ;  /* 0x000000e8fce97210 */ /* 0x000fc80007f5e0ff */
[----:B-----5:R-:W-:Y:S02]  /*7f80*/  LEA.HI.X.SX32 R234, R232, R2, 0x1, P2 ;  /* 0x00000002e8ea7211 */ /* 0x020fe400010f0eff */
[----:B------:R-:W-:-:S04]  /*7f90*/  LEA R232, P2, R233, UR12, 0x2 ;  /* 0x0000000ce9e87c11 */ /* 0x000fc8000f8410ff */
[----:B------:R-:W-:-:S06]  /*7fa0*/  LEA.HI.X R233, R233, UR13, R234, 0x2, P2 ;  /* 0x0000000de9e97c11 */ /* 0x000fcc00090f14ea */
[----:B------:R-:W5:Y:S03]  /*7fb0*/  LDG.E.128 R232, desc[UR36][R232.64] ;  /* 0x00000024e8e87981 */ /* 0x000f66000c1e1d00 */
.L_x_4034:
[----:B------:R-:W-:Y:S05]  /*7fc0*/  BSYNC B1 ;  /* 0x0000000000017941 */ /* 0x000fea0003800000 */
.L_x_4033:
[----:B------:R-:W-:Y:S04]  /*7fd0*/  BSSY B1, `(.L_x_4035) ;  /* 0x000000f000017945 */ /* 0x000fe80003800000 */
[----:B------:R-:W-:Y:S05]  /*7fe0*/  @P1 BRA `(.L_x_4036) ;  /* 0x0000000000341947 */ /* 0x000fea0003800000 */
[----:B------:R-:W0:Y:S01]  /*7ff0*/  LDC R236, c[0x0][0x284] ;  /* 0x0000a100ffec7b82 */ /* 0x000e220000000800 */
[----:B------:R-:W-:Y:S01]  /*8000*/  CS2R R238, SRZ ;  /* 0x0000000000ee7805 */ /* 0x000fe2000001ff00 */
[----:B0-----:R-:W-:Y:S01]  /*8010*/  IMAD.IADD R0, R0, 0x1, R236 ;  /* 0x0000000100007824 */ /* 0x001fe200078e02ec */
[----:B------:R-:W-:-:S03]  /*8020*/  CS2R R236, SRZ ;  /* 0x0000000000ec7805 */ /* 0x000fc6000001ff00 */
[----:B------:R-:W-:-:S05]  /*8030*/  IMAD.SHL.U32 R0, R0, 0x4, RZ ;  /* 0x0000000400007824 */ /* 0x000fca00078e00ff */
[----:B------:R-:W-:-:S13]  /*8040*/  ISETP.GE.AND P2, PT, R0, R3, PT ;  /* 0x000000030000720c */ /* 0x000fda0003f46270 */
[----:B------:R-:W-:Y:S05]  /*8050*/  @P2 BRA `(.L_x_4036) ;  /* 0x0000000000182947 */ /* 0x000fea0003800000 */
[----:B------:R-:W-:-:S04]  /*8060*/  MOV R236, R0 ;  /* 0x0000000000ec7202 */ /* 0x000fc80000000f00 */
[----:B------:R-:W-:-:S04]  /*8070*/  IADD3 R0, P2, R252, R236, RZ ;  /* 0x000000ecfc007210 */ /* 0x000fc80007f5e0ff */
[----:B-----5:R-:W-:Y:S02]  /*8080*/  LEA.HI.X.SX32 R237, R236, R2, 0x1, P2 ;  /* 0x00000002eced7211 */ /* 0x020fe400010f0eff */
[----:B------:R-:W-:-:S04]  /*8090*/  LEA R236, P2, R0, UR12, 0x2 ;  /* 0x0000000c00ec7c11 */ /* 0x000fc8000f8410ff */
[----:B------:R-:W-:-:S06]  /*80a0*/  LEA.HI.X R237, R0, UR13, R237, 0x2, P2 ;  /* 0x0000000d00ed7c11 */ /* 0x000fcc00090f14ed */
[----:B------:R-:W5:Y:S03]  /*80b0*/  LDG.E.128 R236, desc[UR36][R236.64] ;  /* 0x00000024ecec7981 */ /* 0x000f66000c1e1d00 */
.L_x_4036:
[----:B------:R-:W-:Y:S05]  /*80c0*/  BSYNC B1 ;  /* 0x0000000000017941 */ /* 0x000fea0003800000 */
.L_x_4035:
[----:B------:R-:W2:Y:S04]  /*80d0*/  LDL R0, [R1+0x28] ;  /* 0x0000280001007983 */ /* 0x000ea80000100800 */
[----:B-----5:R0:W-:Y:S02]  /*80e0*/  STL [R1+0x44c], R2 ;  /* 0x00044c0201007387 */ /* 0x0201e40000100800 */
[----:B0-----:R-:W2:Y:S02]  /*80f0*/  LDC R2, c[0x0][0x284] ;  /* 0x0000a100ff027b82 */ /* 0x001ea40000000800 */
[----:B--2---:R-:W-:-:S05]  /*8100*/  IMAD.IADD R2, R0, 0x1, R2 ;  /* 0x0000000100027824 */ /* 0x004fca00078e0202 */
[----:B------:R0:W-:Y:S04]  /*8110*/  STL [R1+0x24], R2 ;  /* 0x0000240201007387 */ /* 0x0001e80000100800 */
[----:B0-----:R0:W5:Y:S01]  /*8120*/  LDL.LU R2, [R1+0x44c] ;  /* 0x00044c0001027983 */ /* 0x0011620000300800 */
[----:B------:R-:W-:Y:S04]  /*8130*/  BSSY B1, `(.L_x_4037) ;  /* 0x000000d000017945 */ /* 0x000fe80003800000 */
[----:B------:R-:W-:Y:S05]  /*8140*/  @P1 BRA `(.L_x_4038) ;  /* 0x00000000002c1947 */ /* 0x000fea0003800000 */
[----:B------:R-:W-:Y:S01]  /*8150*/  IMAD.SHL.U32 R0, R0, 0x4, RZ ;  /* 0x0000000400007824 */ /* 0x000fe200078e00ff */
[----:B------:R-:W-:Y:S02]  /*8160*/  CS2R R242, SRZ ;  /* 0x0000000000f27805 */ /* 0x000fe4000001ff00 */
[----:B------:R-:W-:Y:S02]  /*8170*/  CS2R R240, SRZ ;  /* 0x0000000000f07805 */ /* 0x000fe4000001ff00 */
[----:B------:R-:W-:-:S13]  /*8180*/  ISETP.GE.AND P2, PT, R0, R3, PT ;  /* 0x000000030000720c */ /* 0x000fda0003f46270 */
[----:B------:R-:W-:Y:S05]  /*8190*/  @P2 BRA `(.L_x_4038) ;  /* 0x0000000000182947 */ /* 0x000fea0003800000 */
[----:B------:R-:W-:-:S05]  /*81a0*/  IMAD.MOV.U32 R240, RZ, RZ, R0 ;  /* 0x000000fffff07224 */ /* 0x000fca00078e0000 */
[----:B------:R-:W-:-:S04]  /*81b0*/  IADD3 R0, P2, R252, R240, RZ ;  /* 0x000000f0fc007210 */ /* 0x000fc80007f5e0ff */
[----:B-----5:R-:W-:Y:S02]  /*81c0*/  LEA.HI.X.SX32 R241, R240, R2, 0x1, P2 ;  /* 0x00000002f0f17211 */ /* 0x020fe400010f0eff */
[----:B------:R-:W-:-:S04]  /*81d0*/  LEA R240, P2, R0, UR12, 0x2 ;  /* 0x0000000c00f07c11 */ /* 0x000fc8000f8410ff */
[----:B------:R-:W-:-:S06]  /*81e0*/  LEA.HI.X R241, R0, UR13, R241, 0x2, P2 ;  /* 0x0000000d00f17c11 */ /* 0x000fcc00090f14f1 */
[----:B------:R-:W5:Y:S03]  /*81f0*/  LDG.E.128 R240, desc[UR36][R240.64] ;  /* 0x00000024f0f07981 */ /* 0x000f66000c1e1d00 */
.L_x_4038:
[----:B------:R-:W-:Y:S05]  /*8200*/  BSYNC B1 ;  /* 0x0000000000017941 */ /* 0x000fea0003800000 */
.L_x_4037:
[----:B------:R-:W2:Y:S04]  /*8210*/  LDL R0, [R1+0x24] ;  /* 0x0000240001007983 */ /* 0x000ea80000100800 */
[----:B-----5:R0:W-:Y:S02]  /*8220*/  STL [R1+0x44c], R2 ;  /* 0x00044c0201007387 */ /* 0x0201e40000100800 */
[----:B0-----:R-:W2:Y:S02]  /*8230*/  LDC R2, c[0x0][0x284] ;  /* 0x0000a100ff027b82 */ /* 0x001ea40000000800 */
[----:B--2---:R-:W-:-:S05]  /*8240*/  IADD3 R2, R0, R2, RZ ;  /* 0x0000000200027210 */ /* 0x004fca0007ffe0ff */
        /* <DEDUP_REMOVED lines=15> */
.L_x_4040:
[----:B------:R-:W-:Y:S05]  /*8340*/  BSYNC B1 ;  /* 0x0000000000017941 */ /* 0x000fea0003800000 */
.L_x_4039:
[----:B------:R-:W-:Y:S04]  /*8350*/  BSSY B1, `(.L_x_4041) ;  /* 0x000000d000017945 */ /* 0x000fe80003800000 */
[----:B------:R-:W-:Y:S05]  /*8360*/  @P1 BRA `(.L_x_4042) ;  /* 0x00000000002c1947 */ /* 0x000fea0003800000 */
[----:B------:R-:W2:Y:S01]  /*8370*/  LDL.LU R0, [R1+0x28] ;  /* 0x0000280001007983 */ /* 0x000ea20000300800 */
[----:B------:R-:W-:Y:S02]  /*8380*/  CS2R R250, SRZ ;  /* 0x0000000000fa7805 */ /* 0x000fe4000001ff00 */
[----:B------:R-:W-:Y:S01]  /*8390*/  CS2R R248, SRZ ;  /* 0x0000000000f87805 */ /* 0x000fe2000001ff00 */
[----:B--2---:R-:W-:-:S05]  /*83a0*/  IMAD.SHL.U32 R0, R0, 0x4, RZ ;  /* 0x0000000400007824 */ /* 0x004fca00078e00ff */
[----:B------:R-:W-:-:S13]  /*83b0*/  ISETP.GE.AND P2, PT, R0, R3, PT ;  /* 0x000000030000720c */ /* 0x000fda0003f46270 */
[----:B------:R-:W-:Y:S05]  /*83c0*/  @P2 BRA `(.L_x_4042) ;  /* 0x0000000000142947 */ /* 0x000fea0003800000 */
[----:B------:R-:W-:-:S04]  /*83d0*/  IADD3 R249, P2, R252, R0, RZ ;  /* 0x00000000fcf97210 */ /* 0x000fc80007f5e0ff */
[----:B-----5:R-:W-:Y:S02]  /*83e0*/  LEA.HI.X.SX32 R0, R0, R2, 0x1, P2 ;  /* 0x0000000200007211 */ /* 0x020fe400010f0eff */
[----:B------:R-:W-:-:S04]  /*83f0*/  LEA R248, P2, R249, UR12, 0x2 ;  /* 0x0000000cf9f87c11 */ /* 0x000fc8000f8410ff */
[----:B------:R-:W-:-:S06]  /*8400*/  LEA.HI.X R249, R249, UR13, R0, 0x2, P2 ;  /* 0x0000000df9f97c11 */ /* 0x000fcc00090f1400 */
[----:B------:R-:W5:Y:S03]  /*8410*/  LDG.E.128 R248, desc[UR36][R248.64] ;  /* 0x00000024f8f87981 */ /* 0x000f66000c1e1d00 */
.L_x_4042:
[----:B------:R-:W-:Y:S05]  /*8420*/  BSYNC B1 ;  /* 0x0000000000017941 */ /* 0x000fea0003800000 */
.L_x_4041:
[----:B------:R-:W-:Y:S04]  /*8430*/  BSSY B1, `(.L_x_4043) ;  /* 0x0000253000017945 */ /* 0x000fe80003800000 */
[----:B------:R-:W-:Y:S05]  /*8440*/  @P1 BRA `(.L_x_4044) ;  /* 0x0000002400441947 */ /* 0x000fea0003800000 */
[----:B------:R-:W2:Y:S01]  /*8450*/  LDL R0, [R1+0x424] ;  /* 0x0004240001007983 */ /* 0x000ea20000100800 */
[----:B------:R-:W-:Y:S01]  /*8460*/  UISETP.NE.U32.AND UP0, UPT, UR18, URZ, UPT ;  /* 0x0000003f1200728c */ /* 0x000fe2000bf05070 */
[----:B------:R-:W-:Y:S02]  /*8470*/  ULDC UR22, c[0x0][0x298] ;  /* 0x0000a60000167ab9 */ /* 0x000fe40000000800 */
[----:B-----5:R0:W-:Y:S04]  /*8480*/  STL [R1+0x490], R250 ;  /* 0x000490fa01007387 */ /* 0x0201e80000100800 */
[----:B0-----:R-:W3:Y:S04]  /*8490*/  LDL R250, [R1+0x400] ;  /* 0x0004000001fa7983 */ /* 0x001ee80000100800 */
[----:B------:R0:W-:Y:S04]  /*84a0*/  STL [R1+0x48c], R223 ;  /* 0x00048cdf01007387 */ /* 0x0001e80000100800 */
[----:B0-----:R-:W4:Y:S04]  /*84b0*/  LDL R223, [R1+0x410] ;  /* 0x0004100001df7983 */ /* 0x001f280000100800 */
        /* <DEDUP_REMOVED lines=8> */
[----:B------:R0:W-:Y:S04]  /*8540*/  STL [R1+0x478], R243 ;  /* 0x000478f301007387 */ /* 0x0001e80000100800 */
[----:B0-----:R-:W4:Y:S04]  /*8550*/  LDL R243, [R1+0x420] ;  /* 0x0004200001f37983 */ /* 0x001f280000100800 */
[----:B------:R0:W-:Y:S04]  /*8560*/  STL [R1+0x474], R247 ;  /* 0x000474f701007387 */ /* 0x0001e80000100800 */
[----:B0-----:R-:W2:Y:S04]  /*8570*/  LDL R247, [R1+0x4] ;  /* 0x0000040001f77983 */ /* 0x001ea80000100800 */
[----:B------:R0:W-:Y:S04]  /*8580*/  STL [R1+0x470], R251 ;  /* 0x000470fb01007387 */ /* 0x0001e80000100800 */
[----:B0-----:R-:W4:Y:S04]  /*8590*/  LDL R251, [R1] ;  /* 0x0000000001fb7983 */ /* 0x001f280000100800 */
[----:B------:R0:W-:Y:S04]  /*85a0*/  STL [R1+0x454], R252 ;  /* 0x000454fc01007387 */ /* 0x0001e80000100800 */
[----:B0-----:R-:W4:Y:S04]  /*85b0*/  LDL R252, [R1+0x414] ;  /* 0x0004140001fc7983 */ /* 0x001f280000100800 */
[----:B------:R-:W-:Y:S04]  /*85c0*/  STL [R1+0x450], R3 ;  /* 0x0004500301007387 */ /* 0x000fe80000100800 */
[----:B------:R0:W-:Y:S01]  /*85d0*/  STL [R1+0x44c], R2 ;  /* 0x00044c0201007387 */ /* 0x0001e20000100800 */
[----:B--2---:R-:W-:-:S03]  /*85e0*/  FMUL.FTZ R0, R0, R247 ;  /* 0x000000f700007220 */ /* 0x004fc60000410000 */
[----:B------:R-:W2:Y:S01]  /*85f0*/  LDL R247, [R1+0x3f0] ;  /* 0x0003f00001f77983 */ /* 0x000ea20000100800 */
[----:B---3--:R-:W-:-:S03]  /*8600*/  FFMA.FTZ R0, R227, R231, R0 ;  /* 0x000000e7e3007223 */ /* 0x008fc60000010000 */
[----:B------:R-:W3:Y:S04]  /*8610*/  LDL R231, [R1+0x3d0] ;  /* 0x0003d00001e77983 */ /* 0x000ee80000100800 */
[----:B------:R-:W3:Y:S01]  /*8620*/  LDL R227, [R1+0x3d4] ;  /* 0x0003d40001e37983 */ /* 0x000ee20000100800 */
[----:B----4-:R-:W-:-:S03]  /*8630*/  FMUL.FTZ R243, R243, R251 ;  /* 0x000000fbf3f37220 */ /* 0x010fc60000410000 */
[----:B------:R-:W4:Y:S01]  /*8640*/  LDL R251, [R1+0x404] ;  /* 0x0004040001fb7983 */ /* 0x000f220000100800 */
[----:B0-----:R-:W-:-:S03]  /*8650*/  FFMA.FTZ R2, R235, R239, R243 ;  /* 0x000000efeb027223 */ /* 0x001fc600000100f3 */
[----:B------:R-:W3:Y:S01]  /*8660*/  LDL R239, [R1+0x3e0] ;  /* 0x0003e00001ef7983 */ /* 0x000ee20000100800 */
[----:B------:R-:W-:-:S03]  /*8670*/  FFMA.FTZ R3, R223, R4, R2 ;  /* 0x00000004df037223 */ /* 0x000fc60000010002 */
[----:B------:R-:W3:Y:S04]  /*8680*/  LDL R243, [R1+0x3f4] ;  /* 0x0003f40001f37983 */ /* 0x000ee80000100800 */
[----:B------:R-:W3:Y:S04]  /*8690*/  LDL R235, [R1+0x3e4] ;  /* 0x0003e40001eb7983 */ /* 0x000ee80000100800 */
[----:B------:R-:W3:Y:S04]  /*86a0*/  LDL R223, [R1+0x3c0] ;  /* 0x0003c00001df7983 */ /* 0x000ee80000100800 */
[----:B------:R-:W3:Y:S04]  /*86b0*/  LDL R2, [R1+0x3c4] ;  /* 0x0003c40001027983 */ /* 0x000ee80000100800 */
[----:B------:R0:W-:Y:S04]  /*86c0*/  STL [R1+0x458], R4 ;  /* 0x0004580401007387 */ /* 0x0001e80000100800 */
[----:B------:R1:W-:Y:S01]  /*86d0*/  STL [R1+0x45c], R5 ;  /* 0x00045c0501007387 */ /* 0x0003e20000100800 */
[----:B------:R-:W-:Y:S01]  /*86e0*/  FFMA.FTZ R250, R250, R8, R3 ;  /* 0x00000008fafa7223 */ /* 0x000fe20000010003 */
[----:B------:R-:W-:-:S02]  /*86f0*/  FFMA.FTZ R0, R252, R5, R0 ;  /* 0x00000005fc007223 */ /* 0x000fc40000010000 */
[----:B------:R-:W3:Y:S04]  /*8700*/  LDL R3, [R1+0x3a0] ;  /* 0x0003a00001037983 */ /* 0x000ee80000100800 */
[----:B0-----:R-:W3:Y:S04]  /*8710*/  LDL R4, [R1+0x3b0] ;  /* 0x0003b00001047983 */ /* 0x001ee80000100800 */
[----:B-1----:R-:W3:Y:S04]  /*8720*/  LDL R5, [R1+0x3b4] ;  /* 0x0003b40001057983 */ /* 0x002ee80000100800 */
[----:B------:R2:W-:Y:S04]  /*8730*/  STL [R1+0x460], R8 ;  /* 0x0004600801007387 */ /* 0x0005e80000100800 */
[----:B------:R0:W-:Y:S04]  /*8740*/  STL.64 [R1+0x468], R12 ;  /* 0x0004680c01007387 */ /* 0x0001e80000100a00 */
[----:B------:R-:W3:Y:S01]  /*8750*/  LDL R252, [R1+0x104] ;  /* 0x0001040001fc7983 */ /* 0x000ee20000100800 */
[----:B--2---:R-:W-:-:S03]  /*8760*/  FFMA.FTZ R8, R247, R12, R250 ;  /* 0x0000000cf7087223 */ /* 0x004fc600000100fa */
[----:B------:R-:W2:Y:S04]  /*8770*/  LDL R250, [R1+0x3a4] ;  /* 0x0003a40001fa7983 */ /* 0x000ea80000100800 */
[----:B------:R-:W2:Y:S01]  /*8780*/  LDL R247, [R1+0x384] ;  /* 0x0003840001f77983 */ /* 0x000ea20000100800 */
[----:B----4-:R-:W-:Y:S01]  /*8790*/  FFMA.FTZ R0, R251, R9, R0 ;  /* 0x00000009fb007223 */ /* 0x010fe20000010000 */
[----:B---3--:R-:W-:Y:S02]  /*87a0*/  FFMA.FTZ R8, R239, R16, R8 ;  /* 0x00000010ef087223 */ /* 0x008fe40000010008 */
[----:B------:R-:W3:Y:S01]  /*87b0*/  LDL R239, [R1+0x374] ;  /* 0x0003740001ef7983 */ /* 0x000ee20000100800 */
[----:B------:R-:W-:Y:S01]  /*87c0*/  FFMA.FTZ R0, R243, R13, R0 ;  /* 0x0000000df3007223 */ /* 0x000fe20000010000 */
[----:B------:R-:W-:-:S02]  /*87d0*/  FFMA.FTZ R8, R231, R20, R8 ;  /* 0x00000014e7087223 */ /* 0x000fc40000010008 */
[----:B0-----:R-:W4:Y:S01]  /*87e0*/  LDL R13, [R1+0x394] ;  /* 0x00039400010d7983 */ /* 0x001f220000100800 */
[----:B------:R-:W-:-:S03]  /*87f0*/  FFMA.FTZ R0, R235, R17, R0 ;  /* 0x00000011eb007223 */ /* 0x000fc60000010000 */
[----:B------:R-:W3:Y:S01]  /*8800*/  LDL R235, [R1+0x370] ;  /* 0x0003700001eb7983 */ /* 0x000ee20000100800 */
[----:B------:R-:W-:Y:S01]  /*8810*/  FFMA.FTZ R0, R227, R21, R0 ;  /* 0x00000015e3007223 */ /* 0x000fe20000010000 */
[----:B------:R-:W-:Y:S02]  /*8820*/  FFMA.FTZ R12, R223, R24, R8 ;  /* 0x00000018df0c7223 */ /* 0x000fe40000010008 */
[----:B------:R-:W3:Y:S04]  /*8830*/  LDL R227, [R1+0x360] ;  /* 0x0003600001e37983 */ /* 0x000ee80000100800 */
        /* <DEDUP_REMOVED lines=8> */
[----:B------:R-:W-:Y:S02]  /*88c0*/  FFMA.FTZ R0, R5, R29, R0 ;  /* 0x0000001d05007223 */ /* 0x000fe40000010000 */
[----:B------:R-:W3:Y:S04]  /*88d0*/  LDL R4, [R1+0x340] ;  /* 0x0003400001047983 */ /* 0x000ee80000100800 */
[----:B------:R-:W3:Y:S04]  /*88e0*/  LDL R5, [R1+0x344] ;  /* 0x0003440001057983 */ /* 0x000ee80000100800 */
[----:B------:R-:W3:Y:S01]  /*88f0*/  LDL R3, [R1+0x330] ;  /* 0x0003300001037983 */ /* 0x000ee20000100800 */
[----:B--2---:R-:W-:-:S04]  /*8900*/  FFMA.FTZ R0, R250, R33, R0 ;  /* 0x00000021fa007223 */ /* 0x004fc80000010000 */
[----:B----4-:R-:W-:Y:S02]  /*8910*/  FFMA.FTZ R0, R13, R37, R0 ;  /* 0x000000250d007223 */ /* 0x010fe40000010000 */
[----:B------:R-:W2:Y:S02]  /*8920*/  LDL R13, [R1+0x334] ;  /* 0x00033400010d7983 */ /* 0x000ea40000100800 */
[----:B------:R-:W-:Y:S02]  /*8930*/  FFMA.FTZ R0, R247, R41, R0 ;  /* 0x00000029f7007223 */ /* 0x000fe40000010000 */
[----:B------:R-:W4:Y:S01]  /*8940*/  LDL R247, [R1+0x314] ;  /* 0x0003140001f77983 */ /* 0x000f220000100800 */
[----:B---3--:R-:W-:-:S04]  /*8950*/  FFMA.FTZ R8, R8, R36, R243 ;  /* 0x0000002408087223 */ /* 0x008fc800000100f3 */
[----:B------:R-:W-:Y:S02]  /*8960*/  FFMA.FTZ R243, R2, R40, R8 ;  /* 0x0000002802f37223 */ /* 0x000fe40000010008 */
[----:B------:R-:W3:Y:S01]  /*8970*/  LDL R8, [R1+0x320] ;  /* 0x0003200001087983 */ /* 0x000ee20000100800 */
        /* <DEDUP_REMOVED lines=8> */
[----:B------:R-:W4:Y:S02]  /*8a00*/  LDL R243, [R1+0x2f4] ;  /* 0x0002f40001f37983 */ /* 0x000f240000100800 */
        /* <DEDUP_REMOVED lines=13> */
[----:B------:R-:W3:Y:S04]  /*8ae0*/  LDL R12, [R1+0x2c0] ;  /* 0x0002c000010c7983 */ /* 0x000ee80000100800 */
[----:B------:R-:W3:Y:S01]  /*8af0*/  LDL R8, [R1+0x2b0] ;  /* 0x0002b00001087983 */ /* 0x000ee20000100800 */
[----:B----4-:R-:W-:-:S03]  /*8b00*/  FFMA.FTZ R0, R2, R65, R0 ;  /* 0x0000004102007223 */ /* 0x010fc60000010000 */
[----:B------:R-:W4:Y:S01]  /*8b10*/  LDL R2, [R1+0x2b4] ;  /* 0x0002b40001027983 */ /* 0x000f220000100800 */
[----:B------:R-:W-:Y:S01]  /*8b20*/  FFMA.FTZ R0, R247, R69, R0 ;  /* 0x00000045f7007223 */ /* 0x000fe20000010000 */
[----:B------:R-:W-:Y:S02]  /*8b30*/  FFMA.FTZ R5, R5, R68, R250 ;  /* 0x0000004405057223 */ /* 0x000fe400000100fa */
[----:B------:R-:W4:Y:S02]  /*8b40*/  LDL R250, [R1+0x294] ;  /* 0x0002940001fa7983 */ /* 0x000f240000100800 */
[----:B------:R-:W-:Y:S02]  /*8b50*/  FFMA.FTZ R247, R4, R72, R5 ;  /* 0x0000004804f77223 */ /* 0x000fe40000010005 */
[----:B------:R-:W4:Y:S01]  /*8b60*/  LDL R4, [R1+0x2a0] ;  /* 0x0002a00001047983 */ /* 0x000f220000100800 */
[----:B------:R-:W-:-:S03]  /*8b70*/  FFMA.FTZ R0, R3, R73, R0 ;  /* 0x0000004903007223 */ /* 0x000fc60000010000 */
[----:B------:R-:W4:Y:S04]  /*8b80*/  LDL R3, [R1+0x290] ;  /* 0x0002900001037983 */ /* 0x000f280000100800 */
        /* <DEDUP_REMOVED lines=11> */
[----:B------:R-:W4:Y:S01]  /*8c40*/  LDL R231, [R1+0x254] ;  /* 0x0002540001e77983 */ /* 0x000f220000100800 */
[----:B--2---:R-:W-:-:S03]  /*8c50*/  FFMA.FTZ R0, R13, R89, R0 ;  /* 0x000000590d007223 */ /* 0x004fc60000010000 */
        /* <DEDUP_REMOVED lines=14> */
[----:B------:R-:W-:-:S04]  /*8d40*/  FFMA.FTZ R0, R250, R101, R0 ;  /* 0x00000065fa007223 */ /* 0x000fc80000010000 */
[----:B--2---:R-:W-:Y:S02]  /*8d50*/  FFMA.FTZ R0, R13, R105, R0 ;  /* 0x000000690d007223 */ /* 0x004fe40000010000 */
[----:B------:R-:W2:Y:S02]  /*8d60*/  LDL R13, [R1+0x224] ;  /* 0x00022400010d7983 */ /* 0x000ea40000100800 */
[----:B------:R-:W-:Y:S02]  /*8d70*/  FFMA.FTZ R0, R247, R109, R0 ;  /* 0x0000006df7007223 */ /* 0x000fe40000010000 */
[----:B------:R-:W2:Y:S02]  /*8d80*/  LDL R247, [R1+0x204] ;  /* 0x0002040001f77983 */ /* 0x000ea40000100800 */
[----:B------:R-:W-:Y:S02]  /*8d90*/  FFMA.FTZ R0, R239, R113, R0 ;  /* 0x00000071ef007223 */ /* 0x000fe40000010000 */
[----:B------:R-:W2:Y:S01]  /*8da0*/  LDL R239, [R1+0x1e0] ;  /* 0x0001e00001ef7983 */ /* 0x000ea20000100800 */
[----:B---3--:R-:W-:-:S04]  /*8db0*/  FFMA.FTZ R8, R8, R104, R243 ;  /* 0x0000006808087223 */ /* 0x008fc800000100f3 */
[----:B----4-:R-:W-:Y:S02]  /*8dc0*/  FFMA.FTZ R243, R2, R108, R8 ;  /* 0x0000006c02f37223 */ /* 0x010fe40000010008 */
[----:B------:R-:W3:Y:S02]  /*8dd0*/  LDL R8, [R1+0x210] ;  /* 0x0002100001087983 */ /* 0x000ee40000100800 */
[----:B------:R-:W-:Y:S01]  /*8de0*/  FFMA.FTZ R235, R235, R112, R243 ;  /* 0x00000070ebeb7223 */ /* 0x000fe200000100f3 */
[----:B------:R-:W-:Y:S01]  /*8df0*/  FFMA.FTZ R0, R231, R117, R0 ;  /* 0x00000075e7007223 */ /* 0x000fe20000010000 */
[----:B------:R-:W4:Y:S02]  /*8e00*/  LDL R2, [R1+0x214] ;  /* 0x0002140001027983 */ /* 0x000f240000100800 */
[----:B------:R-:W-:Y:S01]  /*8e10*/  FFMA.FTZ R227, R227, R116, R235 ;  /* 0x00000074e3e37223 */ /* 0x000fe200000100eb */
[----:B------:R-:W-:Y:S01]  /*8e20*/  FFMA.FTZ R0, R223, R121, R0 ;  /* 0x00000079df007223 */ /* 0x000fe20000010000 */
        /* <DEDUP_REMOVED lines=55> */
[----:B------:R-:W-:-:S04]  /*91a0*/  FFMA.FTZ R0, R239, R173, R0 ;  /* 0x000000adef007223 */ /* 0x000fc80000010000 */
[----:B------:R-:W-:Y:S02]  /*91b0*/  FFMA.FTZ R0, R243, R177, R0 ;  /* 0x000000b1f3007223 */ /* 0x000fe40000010000 */
[----:B------:R-:W4:Y:S02]  /*91c0*/  LDL R243, [R1+0xf4] ;  /* 0x0000f40001f37983 */ /* 0x000f240000100800 */
[----:B------:R-:W-:Y:S02]  /*91d0*/  FFMA.FTZ R0, R235, R181, R0 ;  /* 0x000000b5eb007223 */ /* 0x000fe40000010000 */
[----:B------:R-:W4:Y:S02]  /*91e0*/  LDL R235, [R1+0xd4] ;  /* 0x0000d40001eb7983 */ /* 0x000f240000100800 */
[----:B------:R-:W-:Y:S02]  /*91f0*/  FFMA.FTZ R0, R227, R185, R0 ;  /* 0x000000b9e3007223 */ /* 0x000fe40000010000 */
[----:B------:R-:W4:Y:S02]  /*9200*/  LDL R227, [R1+0xc4] ;  /* 0x0000c40001e37983 */ /* 0x000f240000100800 */
[----:B--2---:R-:W-:-:S02]  /*9210*/  FFMA.FTZ R0, R13, R189, R0 ;  /* 0x000000bd0d007223 */ /* 0x004fc40000010000 */
        /* <DEDUP_REMOVED lines=41> */
[----:B------:R-:W3:Y:S04]  /*94b0*/  LDL R231, [R1+0x408] ;  /* 0x0004080001e77983 */ /* 0x000ee80000100800 */
[----:B------:R-:W3:Y:S04]  /*94c0*/  LDL R239, [R1+0x64] ;  /* 0x0000640001ef7983 */ /* 0x000ee80000100800 */
[----:B------:R-:W3:Y:S01]  /*94d0*/  LDL R13, [R1+0x50] ;  /* 0x00005000010d7983 */ /* 0x000ee20000100800 */
[----:B----4-:R-:W-:-:S03]  /*94e0*/  FFMA.FTZ R5, R5, R224, R12 ;  /* 0x000000e005057223 */ /* 0x010fc6000001000c */
[----:B------:R-:W4:Y:S01]  /*94f0*/  LDL R12, [R1+0x438] ;  /* 0x00043800010c7983 */ /* 0x000f220000100800 */
[----:B--2---:R-:W-:-:S03]  /*9500*/  FFMA.FTZ R0, R8, R225, R0 ;  /* 0x000000e108007223 */ /* 0x004fc60000010000 */
[----:B------:R-:W2:Y:S01]  /*9510*/  LDL R8, [R1+0x70] ;  /* 0x0000700001087983 */ /* 0x000ea20000100800 */
[----:B---3--:R-:W-:-:S03]  /*9520*/  FMUL.FTZ R250, R2, R250 ;  /* 0x000000fa02fa7220 */ /* 0x008fc60000410000 */
[----:B------:R-:W3:Y:S01]  /*9530*/  LDL R2, [R1+0x74] ;  /* 0x0000740001027983 */ /* 0x000ee20000100800 */
[----:B------:R-:W-:-:S03]  /*9540*/  FFMA.FTZ R223, R4, R228, R5 ;  /* 0x000000e404df7223 */ /* 0x000fc60000010005 */
[----:B------:R-:W3:Y:S04]  /*9550*/  LDL R5, [R1+0x60] ;  /* 0x0000600001057983 */ /* 0x000ee80000100800 */
[----:B------:R-:W3:Y:S01]  /*9560*/  LDL R4, [R1+0x3f8] ;  /* 0x0003f80001047983 */ /* 0x000ee20000100800 */
[----:B------:R-:W-:-:S03]  /*9570*/  FFMA.FTZ R0, R3, R229, R0 ;  /* 0x000000e503007223 */ /* 0x000fc60000010000 */
[----:B------:R-:W3:Y:S01]  /*9580*/  LDL R3, [R1+0x54] ;  /* 0x0000540001037983 */ /* 0x000ee20000100800 */
[----:B------:R-:W-:Y:S01]  /*9590*/  FFMA.FTZ R235, R235, R232, R223 ;  /* 0x000000e8ebeb7223 */ /* 0x000fe200000100df */
[----:B------:R-:W-:Y:S01]  /*95a0*/  FFMA.FTZ R0, R227, R233, R0 ;  /* 0x000000e9e3007223 */ /* 0x000fe20000010000 */
[----:B----4-:R-:W-:Y:S02]  /*95b0*/  FFMA.FTZ R247, R12, R247, R250 ;  /* 0x000000f70cf77223 */ /* 0x010fe400000100fa */
[----:B------:R-:W4:Y:S04]  /*95c0*/  LDL.LU R250, [R1+0x490] ;  /* 0x0004900001fa7983 */ /* 0x000f280000300800 */
[----:B------:R-:W4:Y:S01]  /*95d0*/  LDL R12, [R1+0x3e8] ;  /* 0x0003e800010c7983 */ /* 0x000f220000100800 */
[----:B--2---:R-:W-:-:S03]  /*95e0*/  FFMA.FTZ R235, R8, R236, R235 ;  /* 0x000000ec08eb7223 */ /* 0x004fc600000100eb */
[----:B------:R-:W2:Y:S04]  /*95f0*/  LDL.LU R223, [R1+0x48c] ;  /* 0x00048c0001df7983 */ /* 0x000ea80000300800 */
[----:B------:R-:W2:Y:S01]  /*9600*/  LDL.LU R227, [R1+0x488] ;  /* 0x0004880001e37983 */ /* 0x000ea20000300800 */
[----:B---3--:R-:W-:-:S03]  /*9610*/  FFMA.FTZ R0, R2, R237, R0 ;  /* 0x000000ed02007223 */ /* 0x008fc60000010000 */
[----:B------:R-:W3:Y:S01]  /*9620*/  LDL R8, [R1+0x44] ;  /* 0x0000440001087983 */ /* 0x000ee20000100800 */
[----:B------:R-:W-:-:S03]  /*9630*/  FFMA.FTZ R243, R243, R6, R247 ;  /* 0x00000006f3f37223 */ /* 0x000fc600000100f7 */
[----:B------:R-:W2:Y:S01]  /*9640*/  LDL R2, [R1+0x40] ;  /* 0x0000400001027983 */ /* 0x000ea20000100800 */
[----:B------:R-:W-:Y:S01]  /*9650*/  FFMA.FTZ R231, R231, R10, R243 ;  /* 0x0000000ae7e77223 */ /* 0x000fe200000100f3 */
[----:B------:R-:W-:Y:S01]  /*9660*/  FFMA.FTZ R235, R5, R240, R235 ;  /* 0x000000f005eb7223 */ /* 0x000fe200000100eb */
[----:B------:R-:W-:Y:S01]  /*9670*/  FFMA.FTZ R0, R239, R241, R0 ;  /* 0x000000f1ef007223 */ /* 0x000fe20000010000 */
[----:B------:R-:W2:Y:S01]  /*9680*/  LDL R5, [R1+0x3d8] ;  /* 0x0003d80001057983 */ /* 0x000ea20000100800 */
[----:B------:R-:W-:-:S03]  /*9690*/  FFMA.FTZ R231, R4, R14, R231 ;  /* 0x0000000e04e77223 */ /* 0x000fc600000100e7 */
[----:B------:R-:W2:Y:S01]  /*96a0*/  LDL R4, [R1+0x3c8] ;  /* 0x0003c80001047983 */ /* 0x000ea20000100800 */
[----:B------:R-:W-:-:S03]  /*96b0*/  FFMA.FTZ R0, R3, R245, R0 ;  /* 0x000000f503007223 */ /* 0x000fc60000010000 */
[----:B------:R-:W2:Y:S04]  /*96c0*/  LDL R3, [R1+0x42c] ;  /* 0x00042c0001037983 */ /* 0x000ea80000100800 */
[----:B------:R-:W2:Y:S01]  /*96d0*/  LDL R239, [R1+0x43c] ;  /* 0x00043c0001ef7983 */ /* 0x000ea20000100800 */
[----:B------:R-:W-:-:S03]  /*96e0*/  FFMA.FTZ R13, R13, R244, R235 ;  /* 0x000000f40d0d7223 */ /* 0x000fc600000100eb */
[----:B------:R-:W2:Y:S04]  /*96f0*/  LDL R247, [R1+0x3a8] ;  /* 0x0003a80001f77983 */ /* 0x000ea80000100800 */
[----:B------:R-:W2:Y:S01]  /*9700*/  LDL R235, [R1+0x41c] ;  /* 0x00041c0001eb7983 */ /* 0x000ea20000100800 */
[----:B----4-:R-:W-:-:S03]  /*9710*/  FFMA.FTZ R243, R12, R18, R231 ;  /* 0x000000120cf37223 */ /* 0x010fc600000100e7 */
[----:B------:R-:W4:Y:S04]  /*9720*/  LDL R231, [R1+0x3b8] ;  /* 0x0003b80001e77983 */ /* 0x000f280000100800 */
[----:B------:R-:W4:Y:S01]  /*9730*/  LDL R12, [R1+0x398] ;  /* 0x00039800010c7983 */ /* 0x000f220000100800 */
[----:B---3--:R-:W-:-:S03]  /*9740*/  FFMA.FTZ R0, R8, R249, R0 ;  /* 0x000000f908007223 */ /* 0x008fc60000010000 */
[----:B------:R-:W3:Y:S01]  /*9750*/  LDL R8, [R1+0x388] ;  /* 0x0003880001087983 */ /* 0x000ee20000100800 */
[----:B--2---:R-:W-:-:S03]  /*9760*/  FFMA.FTZ R2, R2, R248, R13 ;  /* 0x000000f802027223 */ /* 0x004fc6000001000d */
[----:B------:R-:W2:Y:S01]  /*9770*/  LDL R13, [R1+0x40c] ;  /* 0x00040c00010d7983 */ /* 0x000ea20000100800 */
[----:B------:R-:W-:Y:S01]  /*9780*/  FFMA.FTZ R243, R5, R22, R243 ;  /* 0x0000001605f37223 */ /* 0x000fe200000100f3 */
[----:B------:R-:W-:Y:S02]  /*9790*/  FADD.FTZ R5, R2, R0 ;  /* 0x0000000002057221 */ /* 0x000fe40000010000 */
[----:B------:R-:W2:Y:S01]  /*97a0*/  LDL R2, [R1+0x3fc] ;  /* 0x0003fc0001027983 */ /* 0x000ea20000100800 */
[----:B------:R-:W-:-:S03]  /*97b0*/  FFMA.FTZ R0, R4, R26, R243 ;  /* 0x0000001a04007223 */ /* 0x000fc600000100f3 */
[----:B------:R-:W2:Y:S01]  /*97c0*/  LDL R4, [R1+0x3ec] ;  /* 0x0003ec0001047983 */ /* 0x000ea20000100800 */
[----:B------:R-:W-:-:S03]  /*97d0*/  FMUL.FTZ R252, R3, R252 ;  /* 0x000000fc03fc7220 */ /* 0x000fc60000410000 */
[----:B------:R-:W2:Y:S04]  /*97e0*/  LDL R243, [R1+0x378] ;  /* 0x0003780001f37983 */ /* 0x000ea80000100800 */
[----:B------:R-:W2:Y:S01]  /*97f0*/  LDL R3, [R1+0x368] ;  /* 0x0003680001037983 */ /* 0x000ea20000100800 */
[----:B------:R-:W-:-:S04]  /*9800*/  FFMA.FTZ R239, R239, R251, R252 ;  /* 0x000000fbefef7223 */ /* 0x000fc800000100fc */
[----:B------:R-:W-:Y:S01]  /*9810*/  FFMA.FTZ R235, R235, R7, R239 ;  /* 0x00000007ebeb7223 */ /* 0x000fe200000100ef */
[----:B----4-:R-:W-:Y:S02]  /*9820*/  FFMA.FTZ R0, R231, R30, R0 ;  /* 0x0000001ee7007223 */ /* 0x010fe40000010000 */
[----:B------:R-:W4:Y:S02]  /*9830*/  LDL.LU R231, [R1+0x484] ;  /* 0x0004840001e77983 */ /* 0x000f240000300800 */
[----:B------:R-:W-:Y:S02]  /*9840*/  FFMA.FTZ R0, R247, R34, R0 ;  /* 0x00000022f7007223 */ /* 0x000fe40000010000 */
[----:B------:R-:W4:Y:S02]  /*9850*/  LDL R239, [R1+0x3dc] ;  /* 0x0003dc0001ef7983 */ /* 0x000f240000100800 */
[----:B------:R-:W-:Y:S02]  /*9860*/  FFMA.FTZ R0, R12, R38, R0 ;  /* 0x000000260c007223 */ /* 0x000fe40000010000 */
[----:B------:R-:W4:Y:S02]  /*9870*/  LDL R12, [R1+0x358] ;  /* 0x00035800010c7983 */ /* 0x000f240000100800 */
[----:B---3--:R-:W-:-:S02]  /*9880*/  FFMA.FTZ R0, R8, R42, R0 ;  /* 0x0000002a08007223 */ /* 0x008fc40000010000 */
[----:B------:R-:W3:Y:S01]  /*9890*/  LDL R8, [R1+0x348] ;  /* 0x0003480001087983 */ /* 0x000ee20000100800 */
[----:B--2---:R-:W-:-:S03]  /*98a0*/  FFMA.FTZ R235, R13, R11, R235 ;  /* 0x0000000b0deb7223 */ /* 0x004fc600000100eb */
        /* <DEDUP_REMOVED lines=12> */
[----:B----4-:R-:W-:-:S03]  /*9970*/  FFMA.FTZ R252, R239, R23, R252 ;  /* 0x00000017effc7223 */ /* 0x010fc600000100fc */
[----:B------:R-:W4:Y:S01]  /*9980*/  LDL R239, [R1+0x308] ;  /* 0x0003080001ef7983 */ /* 0x000f220000100800 */
[----:B------:R-:W-:-:S03]  /*9990*/  FFMA.FTZ R0, R12, R54, R0 ;  /* 0x000000360c007223 */ /* 0x000fc60000010000 */
[----:B------:R-:W4:Y:S01]  /*99a0*/  LDL R12, [R1+0x37c] ;  /* 0x00037c00010c7983 */ /* 0x000f220000100800 */
[----:B---3--:R-:W-:-:S03]  /*99b0*/  FFMA.FTZ R0, R8, R58, R0 ;  /* 0x0000003a08007223 */ /* 0x008fc60000010000 */
[----:B------:R-:W3:Y:S01]  /*99c0*/  LDL R8, [R1+0x2f8] ;  /* 0x0002f80001087983 */ /* 0x000ee20000100800 */
[----:B--2---:R-:W-:-:S04]  /*99d0*/  FFMA.FTZ R13, R13, R27, R252 ;  /* 0x0000001b0d0d7223 */ /* 0x004fc800000100fc */
[----:B------:R-:W-:Y:S02]  /*99e0*/  FFMA.FTZ R252, R2, R31, R13 ;  /* 0x0000001f02fc7223 */ /* 0x000fe4000001000d */
        /* <DEDUP_REMOVED lines=11> */
[----:B------:R-:W2:Y:S04]  /*9aa0*/  LDL R3, [R1+0x34c] ;  /* 0x00034c0001037983 */ /* 0x000ea80000100800 */
        /* <DEDUP_REMOVED lines=8> */
[----:B--2---:R-:W-:-:S03]  /*9b30*/  FFMA.FTZ R0, R2, R82, R0 ;  /* 0x0000005202007223 */ /* 0x004fc60000010000 */
[----:B------:R-:W2:Y:S01]  /*9b40*/  LDL R2, [R1+0x32c] ;  /* 0x00032c0001027983 */ /* 0x000ea20000100800 */
[----:B------:R-:W-:-:S03]  /*9b50*/  FFMA.FTZ R13, R13, R51, R235 ;  /* 0x000000330d0d7223 */ /* 0x000fc600000100eb */
[----:B------:R-:W2:Y:S01]  /*9b60*/  LDL R235, [R1+0x30c] ;  /* 0x00030c0001eb7983 */ /* 0x000ea20000100800 */
[----:B------:R-:W-:-:S03]  /*9b70*/  FFMA.FTZ R13, R4, R55, R13 ;  /* 0x00000037040d7223 */ /* 0x000fc6000001000d */
[----:B------:R-:W2:Y:S01]  /*9b80*/  LDL R4, [R1+0x288] ;  /* 0x0002880001047983 */ /* 0x000ea20000100800 */
[----:B------:R-:W-:Y:S01]  /*9b90*/  FFMA.FTZ R0, R243, R86, R0 ;  /* 0x00000056f3007223 */ /* 0x000fe20000010000 */
[----:B------:R-:W-:Y:S02]  /*9ba0*/  FFMA.FTZ R243, R3, R59, R13 ;  /* 0x0000003b03f37223 */ /* 0x000fe4000001000d */
[----:B------:R-:W2:Y:S01]  /*9bb0*/  LDL R3, [R1+0x278] ;  /* 0x0002780001037983 */ /* 0x000ea20000100800 */
[----:B------:R-:W-:-:S03]  /*9bc0*/  FFMA.FTZ R0, R251, R90, R0 ;  /* 0x0000005afb007223 */ /* 0x000fc60000010000 */
[----:B------:R-:W2:Y:S01]  /*9bd0*/  LDL R13, [R1+0x2fc] ;  /* 0x0002fc00010d7983 */ /* 0x000ea20000100800 */
[----:B----4-:R-:W-:-:S03]  /*9be0*/  FFMA.FTZ R251, R12, R63, R243 ;  /* 0x0000003f0cfb7223 */ /* 0x010fc600000100f3 */
[----:B------:R-:W4:Y:S01]  /*9bf0*/  LDL R12, [R1+0x2ec] ;  /* 0x0002ec00010c7983 */ /* 0x000f220000100800 */
[----:B---3--:R-:W-:-:S03]  /*9c00*/  FFMA.FTZ R0, R8, R94, R0 ;  /* 0x0000005e08007223 */ /* 0x008fc60000010000 */
[----:B------:R-:W3:Y:S01]  /*9c10*/  LDL R8, [R1+0x2dc] ;  /* 0x0002dc0001087983 */ /* 0x000ee20000100800 */
[----:B------:R-:W-:-:S03]  /*9c20*/  FFMA.FTZ R0, R252, R98, R0 ;  /* 0x00000062fc007223 */ /* 0x000fc60000010000 */
[----:B------:R-:W3:Y:S01]  /*9c30*/  LDL R243, [R1+0x268] ;  /* 0x0002680001f37983 */ /* 0x000ee20000100800 */
[----:B------:R-:W-:-:S03]  /*9c40*/  FFMA.FTZ R0, R247, R102, R0 ;  /* 0x00000066f7007223 */ /* 0x000fc60000010000 */
        /* <DEDUP_REMOVED lines=28> */
[----:B------:R-:W-:-:S04]  /*9e10*/  FFMA.FTZ R13, R13, R95, R252 ;  /* 0x0000005f0d0d7223 */ /* 0x000fc800000100fc */
[----:B----4-:R-:W-:Y:S02]  /*9e20*/  FFMA.FTZ R252, R12, R99, R13 ;  /* 0x000000630cfc7223 */ /* 0x010fe4000001000d */
[----:B------:R-:W4:Y:S01]  /*9e30*/  LDL R13, [R1+0x1d8] ;  /* 0x0001d800010d7983 */ /* 0x000f220000100800 */
[----:B---3--:R-:W-:Y:S01]  /*9e40*/  FFMA.FTZ R0, R8, R130, R0 ;  /* 0x0000008208007223 */ /* 0x008fe20000010000 */
[----:B------:R-:W-:Y:S02]  /*9e50*/  FFMA.FTZ R247, R247, R103, R252 ;  /* 0x00000067f7f77223 */ /* 0x000fe400000100fc */
[----:B------:R-:W3:Y:S01]  /*9e60*/  LDL R12, [R1+0x25c] ;  /* 0x00025c00010c7983 */ /* 0x000ee20000100800 */
[----:B------:R-:W-:Y:S01]  /*9e70*/  FFMA.FTZ R0, R251, R134, R0 ;  /* 0x00000086fb007223 */ /* 0x000fe20000010000 */
[----:B------:R-:W-:Y:S02]  /*9e80*/  FFMA.FTZ R235, R235, R107, R247 ;  /* 0x0000006bebeb7223 */ /* 0x000fe400000100f7 */
[----:B------:R-:W3:Y:S01]  /*9e90*/  LDL R8, [R1+0x24c] ;  /* 0x00024c0001087983 */ /* 0x000ee20000100800 */
[----:B------:R-:W-:-:S03]  /*9ea0*/  FFMA.FTZ R0, R243, R138, R0 ;  /* 0x0000008af3007223 */ /* 0x000fc60000010000 */
[----:B------:R-:W3:Y:S04]  /*9eb0*/  LDL R243, [R1+0x1c8] ;  /* 0x0001c80001f37983 */ /* 0x000ee80000100800 */
[----:B------:R-:W3:Y:S01]  /*9ec0*/  LDL R251, [R1+0x1b8] ;  /* 0x0001b80001fb7983 */ /* 0x000ee20000100800 */
[----:B--2---:R-:W-:-:S03]  /*9ed0*/  FFMA.FTZ R235, R2, R111, R235 ;  /* 0x0000006f02eb7223 */ /* 0x004fc600000100eb */
[----:B------:R-:W2:Y:S04]  /*9ee0*/  LDL R252, [R1+0x198] ;  /* 0x0001980001fc7983 */ /* 0x000ea80000100800 */
[----:B------:R-:W2:Y:S01]  /*9ef0*/  LDL R2, [R1+0x23c] ;  /* 0x00023c0001027983 */ /* 0x000ea20000100800 */
[----:B------:R-:W-:-:S03]  /*9f00*/  FFMA.FTZ R235, R4, R115, R235 ;  /* 0x0000007304eb7223 */ /* 0x000fc600000100eb */
[----:B------:R-:W2:Y:S04]  /*9f10*/  LDL R247, [R1+0x188] ;  /* 0x0001880001f77983 */ /* 0x000ea80000100800 */
        /* <DEDUP_REMOVED lines=11> */
[----:B------:R-:W-:-:S04]  /*9fd0*/  FFMA.FTZ R0, R243, R154, R0 ;  /* 0x0000009af3007223 */ /* 0x000fc80000010000 */
[----:B------:R-:W-:Y:S01]  /*9fe0*/  FFMA.FTZ R0, R251, R158, R0 ;  /* 0x0000009efb007223 */ /* 0x000fe20000010000 */
[----:B--2---:R-:W-:Y:S02]  /*9ff0*/  FFMA.FTZ R243, R2, R127, R8 ;  /* 0x0000007f02f37223 */ /* 0x004fe40000010008 */
[----:B------:R-:W2:Y:S04]  /*a000*/  LDL R8, [R1+0x1ec] ;  /* 0x0001ec0001087983 */ /* 0x000ea80000100800 */
[----:B------:R-:W2:Y:S01]  /*a010*/  LDL R2, [R1+0x168] ;  /* 0x0001680001027983 */ /* 0x000ea20000100800 */
[----:B------:R-:W-:-:S03]  /*a020*/  FFMA.FTZ R251, R4, R131, R243 ;  /* 0x0000008304fb7223 */ /* 0x000fc600000100f3 */
[----:B------:R-:W2:Y:S04]  /*a030*/  LDL R4, [R1+0x1dc] ;  /* 0x0001dc0001047983 */ /* 0x000ea80000100800 */
[----:B------:R-:W2:Y:S01]  /*a040*/  LDL R243, [R1+0x158] ;  /* 0x0001580001f37983 */ /* 0x000ea20000100800 */
[----:B------:R-:W-:-:S03]  /*a050*/  FFMA.FTZ R0, R3, R162, R0 ;  /* 0x000000a203007223 */ /* 0x000fc60000010000 */
[----:B------:R-:W2:Y:S01]  /*a060*/  LDL R3, [R1+0x1cc] ;  /* 0x0001cc0001037983 */ /* 0x000ea20000100800 */
[----:B------:R-:W-:-:S04]  /*a070*/  FFMA.FTZ R0, R252, R166, R0 ;  /* 0x000000a6fc007223 */ /* 0x000fc80000010000 */
[----:B------:R-:W-:Y:S02]  /*a080*/  FFMA.FTZ R0, R247, R170, R0 ;  /* 0x000000aaf7007223 */ /* 0x000fe40000010000 */
[----:B------:R-:W2:Y:S01]  /*a090*/  LDL R247, [R1+0x18c] ;  /* 0x00018c0001f77983 */ /* 0x000ea20000100800 */
[----:B----4-:R-:W-:-:S03]  /*a0a0*/  FFMA.FTZ R251, R13, R135, R251 ;  /* 0x000000870dfb7223 */ /* 0x010fc600000100fb */
[----:B------:R-:W4:Y:S01]  /*a0b0*/  LDL R13, [R1+0x148] ;  /* 0x00014800010d7983 */ /* 0x000f220000100800 */
[----:B------:R-:W-:-:S03]  /*a0c0*/  FFMA.FTZ R239, R239, R139, R251 ;  /* 0x0000008befef7223 */ /* 0x000fc600000100fb */
        /* <DEDUP_REMOVED lines=18> */
[----:B---3--:R-:W-:-:S03]  /*a1f0*/  FFMA.FTZ R252, R239, R159, R252 ;  /* 0x0000009feffc7223 */ /* 0x008fc600000100fc */
[----:B------:R-:W3:Y:S01]  /*a200*/  LDL R239, [R1+0xe8] ;  /* 0x0000e80001ef7983 */ /* 0x000ee20000100800 */
[----:B------:R-:W-:-:S03]  /*a210*/  FFMA.FTZ R0, R12, R190, R0 ;  /* 0x000000be0c007223 */ /* 0x000fc60000010000 */
[----:B------:R-:W3:Y:S01]  /*a220*/  LDL R12, [R1+0x15c] ;  /* 0x00015c00010c7983 */ /* 0x000ee20000100800 */
[----:B--2---:R-:W-:Y:S01]  /*a230*/  FFMA.FTZ R8, R8, R163, R252 ;  /* 0x000000a308087223 */ /* 0x004fe200000100fc */
[----:B------:R-:W-:Y:S02]  /*a240*/  FFMA.FTZ R0, R2, R194, R0 ;  /* 0x000000c202007223 */ /* 0x000fe40000010000 */
        /* <DEDUP_REMOVED lines=29> */
[----:B------:R-:W-:Y:S01]  /*a420*/  FFMA.FTZ R0, R252, R226, R0 ;  /* 0x000000e2fc007223 */ /* 0x000fe20000010000 */
[----:B----4-:R-:W-:Y:S02]  /*a430*/  FFMA.FTZ R251, R13, R195, R243 ;  /* 0x000000c30dfb7223 */ /* 0x010fe400000100f3 */
[----:B------:R-:W4:Y:S04]  /*a440*/  LDL R243, [R1+0x68] ;  /* 0x0000680001f37983 */ /* 0x000f280000100800 */
[----:B------:R-:W4:Y:S01]  /*a450*/  LDL R13, [R1+0xdc] ;  /* 0x0000dc00010d7983 */ /* 0x000f220000100800 */
[----:B---3--:R-:W-:-:S03]  /*a460*/  FFMA.FTZ R252, R12, R199, R251 ;  /* 0x000000c70cfc7223 */ /* 0x008fc600000100fb */
[----:B------:R-:W3:Y:S04]  /*a470*/  LDL R12, [R1+0x58] ;  /* 0x00005800010c7983 */ /* 0x000ee80000100800 */
[----:B------:R-:W3:Y:S01]  /*a480*/  LDL R251, [R1+0xcc] ;  /* 0x0000cc0001fb7983 */ /* 0x000ee20000100800 */
[----:B--2---:R-:W-:-:S03]  /*a490*/  FFMA.FTZ R0, R2, R230, R0 ;  /* 0x000000e602007223 */ /* 0x004fc60000010000 */
[----:B------:R-:W2:Y:S01]  /*a4a0*/  LDL R2, [R1+0x48] ;  /* 0x0000480001027983 */ /* 0x000ea20000100800 */
[----:B------:R-:W-:-:S03]  /*a4b0*/  FFMA.FTZ R252, R8, R203, R252 ;  /* 0x000000cb08fc7223 */ /* 0x000fc600000100fc */
[----:B------:R-:W2:Y:S01]  /*a4c0*/  LDL R8, [R1+0xbc] ;  /* 0x0000bc0001087983 */ /* 0x000ea20000100800 */
[----:B------:R-:W-:Y:S01]  /*a4d0*/  FFMA.FTZ R0, R235, R234, R0 ;  /* 0x000000eaeb007223 */ /* 0x000fe20000010000 */
[----:B------:R-:W-:Y:S02]  /*a4e0*/  FFMA.FTZ R247, R247, R207, R252 ;  /* 0x000000cff7f77223 */ /* 0x000fe400000100fc */
[----:B------:R-:W2:Y:S01]  /*a4f0*/  LDL.LU R235, [R1+0x480] ;  /* 0x0004800001eb7983 */ /* 0x000ea20000300800 */
[----:B------:R-:W-:-:S03]  /*a500*/  FFMA.FTZ R0, R239, R238, R0 ;  /* 0x000000eeef007223 */ /* 0x000fc60000010000 */
[----:B------:R-:W2:Y:S01]  /*a510*/  LDL R252, [R1+0xac] ;  /* 0x0000ac0001fc7983 */ /* 0x000ea20000100800 */
[----:B------:R-:W-:-:S03]  /*a520*/  FFMA.FTZ R247, R4, R211, R247 ;  /* 0x000000d304f77223 */ /* 0x000fc600000100f7 */
[----:B------:R-:W2:Y:S04]  /*a530*/  LDL.LU R239, [R1+0x47c] ;  /* 0x00047c0001ef7983 */ /* 0x000ea80000300800 */
[----:B------:R-:W2:Y:S01]  /*a540*/  LDL R4, [R1+0x9c] ;  /* 0x00009c0001047983 */ /* 0x000ea20000100800 */
[----:B----4-:R-:W-:-:S03]  /*a550*/  FFMA.FTZ R0, R243, R242, R0 ;  /* 0x000000f2f3007223 */ /* 0x010fc60000010000 */
[----:B------:R-:W4:Y:S01]  /*a560*/  LDL.LU R243, [R1+0x478] ;  /* 0x0004780001f37983 */ /* 0x000f220000300800 */
[----:B------:R-:W-:-:S03]  /*a570*/  FFMA.FTZ R247, R13, R215, R247 ;  /* 0x000000d70df77223 */ /* 0x000fc600000100f7 */
[----:B------:R-:W4:Y:S01]  /*a580*/  LDL R13, [R1+0x8c] ;  /* 0x00008c00010d7983 */ /* 0x000f220000100800 */
[----:B---3--:R-:W-:-:S03]  /*a590*/  FFMA.FTZ R0, R12, R246, R0 ;  /* 0x000000f60c007223 */ /* 0x008fc60000010000 */
[----:B------:R-:W3:Y:S01]  /*a5a0*/  LDL R12, [R1+0x7c] ;  /* 0x00007c00010c7983 */ /* 0x000ee20000100800 */
[----:B------:R-:W-:-:S03]  /*a5b0*/  FFMA.FTZ R251, R251, R219, R247 ;  /* 0x000000dbfbfb7223 */ /* 0x000fc600000100f7 */
[----:B------:R-:W3:Y:S01]  /*a5c0*/  LDL.LU R247, [R1+0x474] ;  /* 0x0004740001f77983 */ /* 0x000ee20000300800 */
[----:B--2---:R-:W-:-:S03]  /*a5d0*/  FFMA.FTZ R0, R2, R250, R0 ;  /* 0x000000fa02007223 */ /* 0x004fc60000010000 */
[----:B------:R-:W2:Y:S01]  /*a5e0*/  LDL R2, [R1+0x6c] ;  /* 0x00006c0001027983 */ /* 0x000ea20000100800 */
[----:B------:R-:W-:Y:S01]  /*a5f0*/  FFMA.FTZ R8, R8, R223, R251 ;  /* 0x000000df08087223 */ /* 0x000fe200000100fb */
[----:B------:R-:W-:Y:S02]  /*a600*/  FADD.FTZ R5, R0, R5 ;  /* 0x0000000500057221 */ /* 0x000fe40000010000 */
[----:B------:R-:W2:Y:S02]  /*a610*/  LDL.LU R251, [R1+0x470] ;  /* 0x0004700001fb7983 */ /* 0x000ea40000300800 */
[----:B------:R-:W-:Y:S02]  /*a620*/  MOV R0, R8 ;  /* 0x0000000800007202 */ /* 0x000fe40000000f00 */
[----:B------:R-:W2:Y:S03]  /*a630*/  LDL R8, [R1+0x5c] ;  /* 0x00005c0001087983 */ /* 0x000ea60000100800 */
[----:B------:R-:W-:Y:S01]  /*a640*/  FFMA.FTZ R0, R252, R227, R0 ;  /* 0x000000e3fc007223 */ /* 0x000fe20000010000 */
[----:B------:R-:W-:Y:S01]  /*a650*/  UISETP.NE.AND.EX UP1, UPT, UR19, URZ, UPT, UP0 ;  /* 0x0000003f1300728c */ /* 0x000fe2000bf25300 */
[----:B------:R-:W2:Y:S02]  /*a660*/  LDL R252, [R1+0x34] ;  /* 0x0000340001fc7983 */ /* 0x000ea40000100800 */
[----:B------:R-:W-:-:S02]  /*a670*/  FFMA.FTZ R0, R4, R231, R0 ;  /* 0x000000e704007223 */ /* 0x000fc40000010000 */
[----:B------:R-:W2:Y:S01]  /*a680*/  LDL R4, [R1+0x4c] ;  /* 0x00004c0001047983 */ /* 0x000ea20000100800 */
[----:B------:R-:W-:Y:S01]  /*a690*/  PLOP3.LUT P2, PT, PT, PT, UP1, 0x80, 0x0 ;  /* 0x000000000000781c */ /* 0x000fe20003f4f018 */
[----:B------:R-:W-:-:S04]  /*a6a0*/  UISETP.NE.U32.AND UP0, UPT, UR14, URZ, UPT ;  /* 0x0000003f0e00728c */ /* 0x000fc8000bf05070 */
[----:B------:R-:W-:Y:S01]  /*a6b0*/  @UP1 ULDC UR5, c[0x0][0x2d0] ;  /* 0x0000b40000051ab9 */ /* 0x000fe20000000800 */
[----:B------:R-:W-:Y:S01]  /*a6c0*/  @UP1 ULDC.64 UR20, c[0x0][0x2c8] ;  /* 0x0000b20000141ab9 */ /* 0x000fe20000000a00 */
[----:B------:R-:W-:Y:S02]  /*a6d0*/  @UP1 UIMAD UR4, UR46, UR5, UR40 ;  /* 0x000000052e0412a4 */ /* 0x000fe4000f8e0228 */
[----:B------:R-:W-:-:S06]  /*a6e0*/  UISETP.NE.AND.EX UP0, UPT, UR15, URZ, UPT, UP0 ;  /* 0x0000003f0f00728c */ /* 0x000fcc000bf05300 */
[----:B------:R-:W-:Y:S01]  /*a6f0*/  PLOP3.LUT P3, PT, PT, PT, UP0, 0x80, 0x0 ;  /* 0x000000000000781c */ /* 0x000fe20003f6f008 */
[----:B----4-:R-:W-:Y:S01]  /*a700*/  FFMA.FTZ R13, R13, R235, R0 ;  /* 0x000000eb0d0d7223 */ /* 0x010fe20000010000 */
[----:B------:R-:W-:-:S03]  /*a710*/  IMAD.U32 R0, RZ, RZ, UR4 ;  /* 0x00000004ff007e24 */ /* 0x000fc6000f8e00ff */
[----:B---3--:R-:W-:Y:S01]  /*a720*/  FFMA.FTZ R12, R12, R239, R13 ;  /* 0x000000ef0c0c7223 */ /* 0x008fe2000001000d */
[----:B------:R-:W-:Y:S01]  /*a730*/  @P2 IMAD R0, R0, UR5, R3 ;  /* 0x0000000500002c24 */ /* 0x000fe2000f8e0203 */
[----:B------:R-:W-:Y:S02]  /*a740*/  @UP0 ULDC.64 UR4, c[0x0][0x2d8] ;  /* 0x0000b60000040ab9 */ /* 0x000fe40000000a00 */
[----:B------:R-:W-:Y:S01]  /*a750*/  @UP0 UIMAD.WIDE UR4, UR46, 0x4, UR4 ;  /* 0x000000042e0408a5 */ /* 0x000fe2000f8e0204 */
[----:B--2---:R-:W-:Y:S01]  /*a760*/  FFMA.FTZ R12, R2, R243, R12 ;  /* 0x000000f3020c7223 */ /* 0x004fe2000001000c */
[----:B------:R-:W-:-:S03]  /*a770*/  IMAD.MOV.U32 R2, RZ, RZ, 0x4 ;  /* 0x00000004ff027424 */ /* 0x000fc600078e00ff */
[----:B------:R-:W-:Y:S01]  /*a780*/  FFMA.FTZ R8, R8, R247, R12 ;  /* 0x000000f708087223 */ /* 0x000fe2000001000c */
[----:B------:R-:W-:Y:S02]  /*a790*/  @P2 IMAD.WIDE R12, R0, R2, UR20 ;  /* 0x00000014000c2e25 */ /* 0x000fe4000f8e0202 */
[----:B------:R-:W2:Y:S02]  /*a7a0*/  LDL R2, [R1+0x3c] ;  /* 0x00003c0001027983 */ /* 0x000ea40000100800 */
[----:B------:R-:W-:Y:S02]  /*a7b0*/  FFMA.FTZ R0, R4, R251, R8 ;  /* 0x000000fb04007223 */ /* 0x000fe40000010008 */
[----:B------:R0:W3:Y:S01]  /*a7c0*/  @P2 LDG.E R8, desc[UR36][R12.64] ;  /* 0x000000240c082981 */ /* 0x0000e2000c1e1900 */
[----:B------:R-:W1:Y:S01]  /*a7d0*/  LDC R4, c[0x0][0x2c0] ;  /* 0x0000b000ff047b82 */ /* 0x000e620000000800 */
[----:B------:R-:W-:Y:S01]  /*a7e0*/  FADD.FTZ R0, R0, R5 ;  /* 0x0000000500007221 */ /* 0x000fe20000010000 */
[----:B0-----:R-:W-:Y:S01]  /*a7f0*/  MOV R12, UR4 ;  /* 0x00000004000c7c02 */ /* 0x001fe20008000f00 */
[----:B------:R-:W-:-:S05]  /*a800*/  IMAD.U32 R13, RZ, RZ, UR5 ;  /* 0x00000005ff0d7e24 */ /* 0x000fca000f8e00ff */
[----:B------:R-:W4:Y:S01]  /*a810*/  @P3 LDG.E R5, desc[UR36][R12.64] ;  /* 0x000000240c053981 */ /* 0x000f22000c1e1900 */
[----:B-1----:R-:W-:Y:S02]  /*a820*/  VIADD R4, R4, UR22 ;  /* 0x0000001604047c36 */ /* 0x002fe40008000000 */
[----:B------:R-:W-:Y:S01]  /*a830*/  FMUL.FTZ R0, R0, UR8 ;  /* 0x0000000800007c20 */ /* 0x000fe20008410000 */
[----:B------:R0:W5:Y:S02]  /*a840*/  LDL.LU.64 R12, [R1+0x468] ;  /* 0x00046800010c7983 */ /* 0x0001640000300a00 */
[----:B------:R-:W-:-:S04]  /*a850*/  @P3 ISETP.GE.AND P1, PT, R3, R4, PT ;  /* 0x000000040300320c */ /* 0x000fc80003f26270 */
[----:B------:R-:W-:-:S04]  /*a860*/  @P3 SEL R4, RZ, UR39, P1 ;  /* 0x00000027ff043c07 */ /* 0x000fc80008800000 */
[----:B------:R-:W-:-:S04]  /*a870*/  @P3 IADD3 R4, R4, -UR40, R3 ;  /* 0x8000002804043c10 */ /* 0x000fc8000fffe003 */
[----:B------:R-:W-:Y:S01]  /*a880*/  @P3 I2FP.F32.S32 R4, R4 ;  /* 0x0000000400043245 */ /* 0x000fe20000201400 */
[----:B------:R-:W-:-:S04]  /*a890*/  VIADD R3, R3, -UR42 ;  /* 0x8000002a03037c36 */ /* 0x000fc80008000000 */
[----:B------:R-:W-:Y:S02]  /*a8a0*/  IMAD R3, R3, 0x4, R252 ;  /* 0x0000000403037824 */ /* 0x000fe400078e02fc */
[----:B---3--:R-:W-:Y:S02]  /*a8b0*/  @P2 FADD.FTZ R0, R0, R8 ;  /* 0x0000000800002221 */ /* 0x008fe40000010000 */
[----:B------:R0:W5:Y:S02]  /*a8c0*/  LDL.LU R8, [R1+0x460] ;  /* 0x0004600001087983 */ /* 0x0001640000300800 */
[----:B----4-:R-:W-:Y:S02]  /*a8d0*/  @P3 FFMA.FTZ R0, R4, R5, R0 ;  /* 0x0000000504003223 */ /* 0x010fe40000010000 */
[----:B------:R0:W5:Y:S03]  /*a8e0*/  LDL.LU R5, [R1+0x45c] ;  /* 0x00045c0001057983 */ /* 0x0001660000300800 */
[----:B--2---:R-:W-:Y:S01]  /*a8f0*/  @!P0 FMNMX.FTZ R2, R2, R0, !PT ;  /* 0x0000000002028209 */ /* 0x004fe20007810000 */
[----:B------:R0:W5:Y:S04]  /*a900*/  LDL.LU R4, [R1+0x458] ;  /* 0x0004580001047983 */ /* 0x0001680000300800 */
[----:B------:R0:W5:Y:S04]  /*a910*/  LDL.LU R252, [R1+0x454] ;  /* 0x0004540001fc7983 */ /* 0x0001680000300800 */
[----:B------:R1:W-:Y:S04]  /*a920*/  STS [R3], R0 ;  /* 0x0000000003007388 */ /* 0x0003e80000000800 */
[----:B-1----:R0:W5:Y:S04]  /*a930*/  LDL.LU R3, [R1+0x450] ;  /* 0x0004500001037983 */ /* 0x0021680000300800 */
[----:B------:R1:W-:Y:S04]  /*a940*/  @!P0 STL [R1+0x3c], R2 ;  /* 0x00003c0201008387 */ /* 0x0003e80000100800 */
[----:B-1----:R0:W5:Y:S02]  /*a950*/  LDL.LU R2, [R1+0x44c] ;  /* 0x00044c0001027983 */ /* 0x0021640000300800 */
.L_x_4044:
[----:B------:R-:W-:Y:S05]  /*a960*/  BSYNC B1 ;  /* 0x0000000000017941 */ /* 0x000fea0003800000 */
.L_x_4043:
[----:B------:R-:W2:Y:S02]  /*a970*/  LDL.LU R0, [R1+0x20] ;  /* 0x0000200001007983 */ /* 0x000ea40000300800 */
[----:B--2---:R-:W-:-:S04]  /*a980*/  IADD3 R0, R0, 0x100, RZ ;  /* 0x0000010000007810 */ /* 0x004fc80007ffe0ff */
[----:B------:R-:W-:Y:S01]  /*a990*/  ISETP.GE.AND P0, PT, R0, UR7, PT ;  /* 0x0000000700007c0c */ /* 0x000fe2000bf06270 */
[----:B------:R2:W-:-:S12]  /*a9a0*/  STL [R1+0x20], R0 ;  /* 0x0000200001007387 */ /* 0x0005d80000100800 */
[----:B--2---:R-:W-:Y:S05]  /*a9b0*/  @!P0 BRA `(.L_x_4045) ;  /* 0xffffff8400088947 */ /* 0x004fea000383ffff */
.L_x_3914:
[----:B------:R-:W-:Y:S05]  /*a9c0*/  BSYNC B0 ;  /* 0x0000000000007941 */ /* 0x000fea0003800000 */
.L_x_3913:
[----:B-----5:R-:W2:Y:S01]  /*a9d0*/  LDL.LU R248, [R1+0x3c] ;  /* 0x00003c0001f87983 */ /* 0x020ea20000300800 */
[----:B------:R-:W-:Y:S01]  /*a9e0*/  ULDC UR7, c[0x0][0x284] ;  /* 0x0000a10000077ab9 */ /* 0x000fe20000000800 */
[----:B------:R-:W-:Y:S01]  /*a9f0*/  ULDC.64 UR8, c[0x0][0x2b0] ;  /* 0x0000ac0000087ab9 */ /* 0x000fe20000000a00 */
[----:B------:R-:W-:Y:S01]  /*aa00*/  BSSY B0, `(.L_x_4046) ;  /* 0x0000048000007945 */ /* 0x000fe20003800000 */
[----:B------:R-:W4:Y:S02]  /*aa10*/  S2R R8, SR_TID.X ;  /* 0x0000000000087919 */ /* 0x000f240000002100 */
[----:B----4-:R-:W-:-:S04]  /*aa20*/  SHF.R.S32.HI R4, RZ, 0x1f, R8 ;  /* 0x0000001fff047819 */ /* 0x010fc80000011408 */
[----:B------:R-:W-:-:S04]  /*aa30*/  LEA.HI R6, R4, R8, RZ, 0x5 ;  /* 0x0000000804067211 */ /* 0x000fc800078f28ff */
[----:B------:R-:W-:-:S05]  /*aa40*/  LOP3.LUT R5, R6, 0xffffffe0, RZ, 0xc0, !PT ;  /* 0xffffffe006057812 */ /* 0x000fca00078ec0ff */
[----:B------:R-:W-:-:S05]  /*aa50*/  IMAD.IADD R7, R8, 0x1, -R5 ;  /* 0x0000000108077824 */ /* 0x000fca00078e0a05 */
[C---:B------:R-:W-:Y:S02]  /*aa60*/  ISETP.NE.AND P0, PT, R7.reuse, RZ, PT ;  /* 0x000000ff0700720c */ /* 0x040fe40003f05270 */
[----:B------:R-:W-:-:S11]  /*aa70*/  ISETP.GT.AND P1, PT, R7, 0x7, PT ;  /* 0x000000070700780c */ /* 0x000fd60003f24270 */
[----:B------:R-:W4:Y:S01]  /*aa80*/  @!P0 S2R R10, SR_CgaCtaId ;  /* 0x00000000000a8919 */ /* 0x000f220000008800 */
[----:B------:R-:W-:Y:S02]  /*aa90*/  @!P0 SHF.R.S32.HI R6, RZ, 0x5, R6 ;  /* 0x00000005ff068819 */ /* 0x000fe40000011406 */
[----:B------:R-:W-:Y:S01]  /*aaa0*/  @!P1 MOV R9, 0x400 ;  /* 0x0000040000099802 */ /* 0x000fe20000000f00 */
[----:B------:R-:W0:Y:S03]  /*aab0*/  @!P1 S2R R12, SR_CgaCtaId ;  /* 0x00000000000c9919 */ /* 0x000e260000008800 */
[----:B0-----:R-:W-:-:S05]  /*aac0*/  @!P1 LEA R12, R12, R9, 0x18 ;  /* 0x000000090c0c9211 */ /* 0x001fca00078ec0ff */
[----:B------:R-:W-:Y:S01]  /*aad0*/  @!P1 IMAD R7, R7, 0x4, R12 ;  /* 0x0000000407079824 */ /* 0x000fe200078e020c */
[----:B--2---:R-:W0:Y:S02]  /*aae0*/  SHFL.BFLY PT, R0, R248, 0x10, 0x1f ;  /* 0x0e001f00f8007f89 */ /* 0x004e2400000e0000 */
[----:B0-----:R-:W-:-:S05]  /*aaf0*/  FMNMX.FTZ R0, R0, R248, !PT ;  /* 0x000000f800007209 */ /* 0x001fca0007810000 */
[----:B------:R-:W0:Y:S02]  /*ab00*/  SHFL.BFLY PT, R3, R0, 0x8, 0x1f ;  /* 0x0d001f0000037f89 */ /* 0x000e2400000e0000 */
[----:B0-----:R-:W-:-:S05]  /*ab10*/  FMNMX.FTZ R3, R0, R3, !PT ;  /* 0x0000000300037209 */ /* 0x001fca0007810000 */
[----:B------:R-:W0:Y:S02]  /*ab20*/  SHFL.BFLY PT, R2, R3, 0x4, 0x1f ;  /* 0x0c801f0003027f89 */ /* 0x000e2400000e0000 */
[----:B0-----:R-:W-:Y:S02]  /*ab30*/  FMNMX.FTZ R2, R3, R2, !PT ;  /* 0x0000000203027209 */ /* 0x001fe40007810000 */
[----:B------:R-:W-:-:S03]  /*ab40*/  @!P0 MOV R3, 0x400 ;  /* 0x0000040000038802 */ /* 0x000fc60000000f00 */
[----:B------:R-:W0:Y:S01]  /*ab50*/  SHFL.BFLY PT, R5, R2, 0x2, 0x1f ;  /* 0x0c401f0002057f89 */ /* 0x000e2200000e0000 */
[----:B----4-:R-:W-:-:S05]  /*ab60*/  @!P0 LEA R3, R10, R3, 0x18 ;  /* 0x000000030a038211 */ /* 0x010fca00078ec0ff */
[----:B------:R-:W-:Y:S01]  /*ab70*/  @!P0 IMAD R6, R6, 0x4, R3 ;  /* 0x0000000406068824 */ /* 0x000fe200078e0203 */
[----:B0-----:R-:W-:-:S05]  /*ab80*/  FMNMX.FTZ R5, R2, R5, !PT ;  /* 0x0000000502057209 */ /* 0x001fca0007810000 */
[----:B------:R-:W0:Y:S02]  /*ab90*/  SHFL.BFLY PT, R0, R5, 0x1, 0x1f ;  /* 0x0c201f0005007f89 */ /* 0x000e2400000e0000 */
[----:B0-----:R-:W-:Y:S02]  /*aba0*/  FMNMX.FTZ R9, R5, R0, !PT ;  /* 0x0000000005097209 */ /* 0x001fe40007810000 */
[----:B------:R-:W-:-:S03]  /*abb0*/  MOV R0, 0xff7fffff ;  /* 0xff7fffff00007802 */ /* 0x000fc60000000f00 */
[----:B------:R0:W-:Y:S01]  /*abc0*/  @!P0 STS [R6], R9 ;  /* 0x0000000906008388 */ /* 0x0001e20000000800 */
[----:B------:R-:W-:Y:S01]  /*abd0*/  BAR.SYNC.DEFER_BLOCKING 0x0 ;  /* 0x0000000000007b1d */ /* 0x000fe20000010000 */
[----:B0-----:R-:W-:-:S05]  /*abe0*/  IMAD.MOV.U32 R6, RZ, RZ, RZ ;  /* 0x000000ffff067224 */ /* 0x001fca00078e00ff */
[----:B------:R-:W0:Y:S04]  /*abf0*/  @!P1 LDS R0, [R7] ;  /* 0x0000000007009984 */ /* 0x000e280000000800 */
[----:B0-----:R-:W0:Y:S02]  /*ac00*/  SHFL.BFLY PT, R3, R0, 0x4, 0x1f ;  /* 0x0c801f0000037f89 */ /* 0x001e2400000e0000 */
[----:B0-----:R-:W-:Y:S01]  /*ac10*/  FMNMX.FTZ R3, R3, R0, !PT ;  /* 0x0000000003037209 */ /* 0x001fe20007810000 */
[----:B------:R-:W-:-:S04]  /*ac20*/  VIADD R0, R8, UR42 ;  /* 0x0000002a08007c36 */ /* 0x000fc80008000000 */
[----:B------:R-:W0:Y:S01]  /*ac30*/  SHFL.BFLY PT, R2, R3, 0x2, 0x1f ;  /* 0x0c401f0003027f89 */ /* 0x000e2200000e0000 */
[----:B------:R-:W-:Y:S02]  /*ac40*/  ISETP.GT.AND P1, PT, R0, UR40, PT ;  /* 0x0000002800007c0c */ /* 0x000fe4000bf24270 */
[----:B0-----:R-:W-:-:S05]  /*ac50*/  FMNMX.FTZ R2, R3, R2, !PT ;  /* 0x0000000203027209 */ /* 0x001fca0007810000 */
[----:B------:R-:W0:Y:S02]  /*ac60*/  SHFL.BFLY PT, R5, R2, 0x1, 0x1f ;  /* 0x0c201f0002057f89 */ /* 0x000e2400000e0000 */
[----:B0-----:R-:W-:-:S05]  /*ac70*/  FMNMX.FTZ R5, R2, R5, !PT ;  /* 0x0000000502057209 */ /* 0x001fca0007810000 */
[----:B------:R0:W2:Y:S01]  /*ac80*/  SHFL.IDX PT, R11, R5, RZ, 0x1f ;  /* 0x00001fff050b7589 */ /* 0x0000a200000e0000 */
[----:B------:R-:W-:Y:S05]  /*ac90*/  @P1 BRA `(.L_x_4047) ;  /* 0x0000000000781947 */ /* 0x000fea0003800000 */
[----:B------:R-:W-:Y:S01]  /*aca0*/  ULDC.64 UR4, c[0x0][0x2b0] ;  /* 0x0000ac0000047ab9 */ /* 0x000fe20000000a00 */
[----:B------:R-:W-:Y:S01]  /*acb0*/  IMAD.MOV.U32 R6, RZ, RZ, RZ ;  /* 0x000000ffff067224 */ /* 0x000fe200078e00ff */
[----:B------:R-:W-:-:S04]  /*acc0*/  ISETP.NE.U32.AND P0, PT, RZ, UR4, PT ;  /* 0x00000004ff007c0c */ /* 0x000fc8000bf05070 */
[----:B------:R-:W-:-:S13]  /*acd0*/  ISETP.NE.AND.EX P0, PT, RZ, UR5, PT, P0 ;  /* 0x00000005ff007c0c */ /* 0x000fda000bf05300 */
.L_x_4051:
[----:B------:R-:W4:Y:S01]  /*ace0*/  LDL R3, [R1+0x34] ;  /* 0x0000340001037983 */ /* 0x000f220000100800 */
[----:B0-----:R-:W-:Y:S01]  /*acf0*/  IADD3 R2, R0, -UR42, RZ ;  /* 0x8000002a00027c10 */ /* 0x001fe2000fffe0ff */
[----:B------:R-:W-:Y:S04]  /*ad00*/  BSSY B1, `(.L_x_4048) ;  /* 0x0000012000017945 */ /* 0x000fe80003800000 */
[----:B----4-:R-:W-:Y:S01]  /*ad10*/  IMAD R8, R2, 0x4, R3 ;  /* 0x0000000402087824 */ /* 0x010fe200078e0203 */
[----:B------:R-:W-:Y:S06]  /*ad20*/  @!P0 BRA `(.L_x_4049) ;  /* 0x00000000002c8947 */ /* 0x000fec0003800000 */
[----:B------:R-:W-:Y:S01]  /*ad30*/  UIMAD UR4, UR45, UR7, URZ ;  /* 0x000000072d0472a4 */ /* 0x000fe2000f8e023f */
[----:B------:R-:W-:-:S03]  /*ad40*/  SHF.R.S32.HI R3, RZ, 0x1f, R0 ;  /* 0x0000001fff037819 */ /* 0x000fc60000011400 */
[----:B------:R-:W-:Y:S02]  /*ad50*/  USHF.R.S32.HI UR5, URZ, 0x1f, UR4 ;  /* 0x0000001f3f057899 */ /* 0x000fe40008011404 */
[----:B0-----:R-:W-:-:S04]  /*ad60*/  IMAD.U32 R5, RZ, RZ, UR4 ;  /* 0x00000004ff057e24 */ /* 0x001fc8000f8e00ff */
[----:B------:R-:W-:Y:S01]  /*ad70*/  IMAD.U32 R10, RZ, RZ, UR5 ;  /* 0x00000005ff0a7e24 */ /* 0x000fe2000f8e00ff */
[----:B------:R-:W-:-:S04]  /*ad80*/  IADD3 R2, P2, P3, R0, UR8, R5 ;  /* 0x0000000800027c10 */ /* 0x000fc8000fb5e005 */
[----:B------:R-:W-:-:S05]  /*ad90*/  IADD3.X R3, R3, UR9, R10, P2, P3 ;  /* 0x0000000903037c10 */ /* 0x000fca00097e640a */
[----:B------:R-:W4:Y:S02]  /*ada0*/  LDG.E.U8 R2, desc[UR36][R2.64] ;  /* 0x0000002402027981 */ /* 0x000f24000c1e1100 */
[----:B----4-:R-:W-:-:S13]  /*adb0*/  ISETP.NE.AND P2, PT, R2, RZ, PT ;  /* 0x000000ff0200720c */ /* 0x010fda0003f45270 */
[----:B------:R-:W-:Y:S01]  /*adc0*/  @P2 MOV R5, RZ ;  /* 0x000000ff00052202 */ /* 0x000fe20000000f00 */
[----:B------:R-:W-:Y:S06]  /*add0*/  @P2 BRA `(.L_x_4050) ;  /* 0x0000000000102947 */ /* 0x000fec0003800000 */
.L_x_4049:
[----:B------:R-:W2:Y:S02]  /*ade0*/  LDS R2, [R8] ;  /* 0x0000000008027984 */ /* 0x000ea40000000800 */
[----:B--2---:R-:W-:-:S04]  /*adf0*/  FADD.FTZ R2, -R11, R2 ;  /* 0x000000020b027221 */ /* 0x004fc80000010100 */
[----:B------:R-:W-:-:S04]  /*ae00*/  FMUL.FTZ R2, R2, 1.4426950216293334961 ;  /* 0x3fb8aa3b02027820 */ /* 0x000fc80000410000 */
[----:B0-----:R0:W4:Y:S03]  /*ae10*/  MUFU.EX2 R5, R2 ;  /* 0x0000000200057308 */ /* 0x0011260000000800 */
.L_x_4050:
[----:B------:R-:W-:Y:S05]  /*ae20*/  BSYNC B1 ;  /* 0x0000000000017941 */ /* 0x000fea0003800000 */
.L_x_4048:
[----:B----4-:R4:W-:Y:S01]  /*ae30*/  STS [R8], R5 ;  /* 0x0000000508007388 */ /* 0x0109e20000000800 */
[----:B------:R-:W-:Y:S02]  /*ae40*/  VIADD R0, R0, 0x100 ;  /* 0x0000010000007836 */ /* 0x000fe40000000000 */
[----:B------:R-:W-:-:S03]  /*ae50*/  FADD.FTZ R6, R5, R6 ;  /* 0x0000000605067221 */ /* 0x000fc60000010000 */
[----:B------:R-:W-:-:S13]  /*ae60*/  ISETP.GT.AND P2, PT, R0, UR40, PT ;  /* 0x0000002800007c0c */ /* 0x000fda000bf44270 */
[----:B----4-:R-:W-:Y:S05]  /*ae70*/  @!P2 BRA `(.L_x_4051) ;  /* 0xfffffffc0098a947 */ /* 0x010fea000383ffff */
.L_x_4047:
[----:B------:R-:W-:Y:S05]  /*ae80*/  BSYNC B0 ;  /* 0x0000000000007941 */ /* 0x000fea0003800000 */
.L_x_4046:
[----:B------:R-:W4:Y:S01]  /*ae90*/  SHFL.BFLY PT, R3, R6, 0x10, 0x1f ;  /* 0x0e001f0006037f89 */ /* 0x000f2200000e0000 */
[----:B------:R-:W-:Y:S01]  /*aea0*/  ULDC.U8 UR4, c[0x0][0x31c] ;  /* 0x0000c70000047ab9 */ /* 0x000fe20000000000 */
[----:B------:R-:W-:Y:S01]  /*aeb0*/  ULDC UR7, c[0x0][0x288] ;  /* 0x0000a20000077ab9 */ /* 0x000fe20000000800 */
[----:B------:R-:W-:Y:S01]  /*aec0*/  UMOV UR5, URZ ;  /* 0x0000003f00057c82 */ /* 0x000fe20008000000 */
[----:B------:R-:W5:Y:S01]  /*aed0*/  S2R R8, SR_TID.X ;  /* 0x0000000000087919 */ /* 0x000f620000002100 */
[----:B------:R-:W-:Y:S01]  /*aee0*/  UIMAD UR7, UR45, UR7, UR46 ;  /* 0x000000072d0772a4 */ /* 0x000fe2000f8e022e */
[----:B----4-:R-:W-:-:S05]  /*aef0*/  FADD.FTZ R3, R3, R6 ;  /* 0x0000000603037221 */ /* 0x010fca0000010000 */
[----:B------:R-:W4:Y:S01]  /*af00*/  SHFL.BFLY PT, R0, R3, 0x8, 0x1f ;  /* 0x0d001f0003007f89 */ /* 0x000f2200000e0000 */
[C---:B-----5:R-:W-:Y:S02]  /*af10*/  LOP3.LUT P0, RZ, R8.reuse, 0x1f, RZ, 0xc0, !PT ;  /* 0x0000001f08ff7812 */ /* 0x060fe4000780c0ff */
[----:B------:R-:W-:-:S04]  /*af20*/  LOP3.LUT R7, R8, 0x1f, RZ, 0xc0, !PT ;  /* 0x0000001f08077812 */ /* 0x000fc800078ec0ff */
[----:B------:R-:W-:-:S07]  /*af30*/  ISETP.GT.U32.AND P2, PT, R7, 0x7, PT ;  /* 0x000000070700780c */ /* 0x000fce0003f44070 */
[----:B------:R-:W5:Y:S01]  /*af40*/  @!P0 S2R R7, SR_CgaCtaId ;  /* 0x0000000000078919 */ /* 0x000f620000008800 */
[----:B------:R-:W-:Y:S01]  /*af50*/  @!P0 MOV R6, 0x400 ;  /* 0x0000040000068802 */ /* 0x000fe20000000f00 */
[----:B----4-:R-:W-:-:S04]  /*af60*/  FADD.FTZ R0, R3, R0 ;  /* 0x0000000003007221 */ /* 0x010fc80000010000 */
[----:B------:R-:W4:Y:S01]  /*af70*/  @!P2 S2R R10, SR_CgaCtaId ;  /* 0x00000000000aa919 */ /* 0x000f220000008800 */
[----:B------:R-:W-:Y:S01]  /*af80*/  @!P2 MOV R9, 0x400 ;  /* 0x000004000009a802 */ /* 0x000fe20000000f00 */
[----:B0-----:R-:W0:Y:S01]  /*af90*/  SHFL.BFLY PT, R5, R0, 0x4, 0x1f ;  /* 0x0c801f0000057f89 */ /* 0x001e2200000e0000 */
[----:B-----5:R-:W-:Y:S01]  /*afa0*/  @!P0 LEA R6, R7, R6, 0x18 ;  /* 0x0000000607068211 */ /* 0x020fe200078ec0ff */
[----:B------:R-:W-:Y:S02]  /*afb0*/  @!P2 IMAD.SHL.U32 R7, R8, 0x4, RZ ;  /* 0x000000040807a824 */ /* 0x000fe400078e00ff */
[----:B0-----:R-:W-:Y:S01]  /*afc0*/  FADD.FTZ R5, R0, R5 ;  /* 0x0000000500057221 */ /* 0x001fe20000010000 */
[----:B------:R-:W-:Y:S02]  /*afd0*/  @!P0 SHF.R.U32.HI R0, RZ, 0x3, R8 ;  /* 0x00000003ff008819 */ /* 0x000fe40000011608 */
[----:B----4-:R-:W-:Y:S02]  /*afe0*/  @!P2 LEA R9, R10, R9, 0x18 ;  /* 0x000000090a09a211 */ /* 0x010fe400078ec0ff */
[----:B------:R-:W0:Y:S02]  /*aff0*/  SHFL.BFLY PT, R2, R5, 0x2, 0x1f ;  /* 0x0c401f0005027f89 */ /* 0x000e2400000e0000 */
[----:B0-----:R-:W-:Y:S01]  /*b000*/  FADD.FTZ R2, R5, R2 ;  /* 0x0000000205027221 */ /* 0x001fe20000010000 */
        /* <DEDUP_REMOVED lines=25> */
.L_x_4052:
[----:B------:R-:W-:Y:S01]  /*b1a0*/  ULDC.64 UR8, c[0x0][0x310] ;  /* 0x0000c40000087ab9 */ /* 0x000fe20000000a00 */
[----:B------:R-:W-:Y:S04]  /*b1b0*/  BSSY B0, `(.L_x_4053) ;  /* 0x0000014000007945 */ /* 0x000fe80003800000 */
[----:B------:R-:W-:Y:S05]  /*b1c0*/  @P1 BRA `(.L_x_4054) ;  /* 0x0000000000481947 */ /* 0x000fea0003800000 */
[----:B0-----:R-:W-:Y:S01]  /*b1d0*/  FADD.FTZ R0, R6, 9.9999999747524270788e-07 ;  /* 0x358637bd06007421 */ /* 0x001fe20000010000 */
[----:B------:R-:W-:-:S03]  /*b1e0*/  VIADD R5, R8, UR42 ;  /* 0x0000002a08057c36 */ /* 0x000fc60008000000 */
[----:B------:R0:W4:Y:S04]  /*b1f0*/  MUFU.RCP R7, R0 ;  /* 0x0000000000077308 */ /* 0x0001280000001000 */
.L_x_4056:
[----:B0---4-:R-:W5:Y:S01]  /*b200*/  LDL R2, [R1+0x34] ;  /* 0x0000340001027983 */ /* 0x011f620000100800 */
[----:B0-----:R-:W-:-:S04]  /*b210*/  VIADD R0, R5, -UR42 ;  /* 0x8000002a05007c36 */ /* 0x001fc80008000000 */
[----:B-----5:R-:W-:-:S05]  /*b220*/  IMAD R2, R0, 0x4, R2 ;  /* 0x0000000400027824 */ /* 0x020fca00078e0202 */
[----:B------:R-:W4:Y:S02]  /*b230*/  LDS R0, [R2] ;  /* 0x0000000002007984 */ /* 0x000f240000000800 */
[----:B----4-:R-:W-:-:S05]  /*b240*/  FMUL.FTZ R9, R0, R7 ;  /* 0x0000000700097220 */ /* 0x010fca0000410000 */
[----:B------:R0:W-:Y:S01]  /*b250*/  STS [R2], R9 ;  /* 0x0000000902007388 */ /* 0x0001e20000000800 */
[----:B------:R-:W-:Y:S05]  /*b260*/  @!P0 BRA `(.L_x_4055) ;  /* 0x0000000000148947 */ /* 0x000fea0003800000 */
[----:B------:R-:W-:-:S04]  /*b270*/  IADD3 R0, P1, R5, UR4, RZ ;  /* 0x0000000405007c10 */ /* 0x000fc8000ff3e0ff */
[----:B------:R-:W-:Y:S02]  /*b280*/  LEA.HI.X.SX32 R3, R5, UR5, 0x1, P1 ;  /* 0x0000000505037c11 */ /* 0x000fe400088f0eff */
[----:B0-----:R-:W-:-:S04]  /*b290*/  LEA R2, P1, R0, UR8, 0x2 ;  /* 0x0000000800027c11 */ /* 0x001fc8000f8210ff */
[----:B------:R-:W-:-:S05]  /*b2a0*/  LEA.HI.X R3, R0, UR9, R3, 0x2, P1 ;  /* 0x0000000900037c11 */ /* 0x000fca00088f1403 */
[----:B------:R4:W-:Y:S04]  /*b2b0*/  STG.E desc[UR36][R2.64], R9 ;  /* 0x0000000902007986 */ /* 0x0009e8000c101924 */
.L_x_4055:
[----:B------:R-:W-:-:S04]  /*b2c0*/  IADD3 R5, R5, 0x100, RZ ;  /* 0x0000010005057810 */ /* 0x000fc80007ffe0ff */
[----:B------:R-:W-:-:S13]  /*b2d0*/  ISETP.GT.AND P1, PT, R5, UR40, PT ;  /* 0x0000002805007c0c */ /* 0x000fda000bf24270 */
[----:B------:R-:W-:Y:S05]  /*b2e0*/  @!P1 BRA `(.L_x_4056) ;  /* 0xfffffffc00c49947 */ /* 0x000fea000383ffff */
.L_x_4054:
[----:B------:R-:W-:Y:S05]  /*b2f0*/  BSYNC B0 ;  /* 0x0000000000007941 */ /* 0x000fea0003800000 */
.L_x_4053:
[----:B------:R-:W4:Y:S01]  /*b300*/  S2R R5, SR_TID.X ;  /* 0x0000000000057919 */ /* 0x000f220000002100 */
[----:B------:R-:W-:Y:S01]  /*b310*/  USHF.R.S32.HI UR4, URZ, 0x1f, UR40 ;  /* 0x0000001f3f047899 */ /* 0x000fe20008011428 */
[----:B0-----:R-:W-:Y:S01]  /*b320*/  CS2R R6, SRZ ;  /* 0x0000000000067805 */ /* 0x001fe2000001ff00 */
[----:B------:R-:W-:Y:S01]  /*b330*/  ULDC.64 UR8, c[0x0][0x240] ;  /* 0x0000900000087ab9 */ /* 0x000fe20000000a00 */
[----:B------:R-:W-:Y:S01]  /*b340*/  ULDC.64 UR10, c[0x0][0x250] ;  /* 0x00009400000a7ab9 */ /* 0x000fe20000000a00 */
[----:B------:R-:W-:Y:S01]  /*b350*/  ULEA.HI UR4, UR4, UR40, URZ, 0x2 ;  /* 0x0000002804047291 */ /* 0x000fe2000f8f103f */
[----:B------:R-:W-:-:S03]  /*b360*/  ISETP.EQ.U32.AND P0, PT, RZ, UR8, PT ;  /* 0x00000008ff007c0c */ /* 0x000fc6000bf02070 */
[----:B------:R-:W-:-:S04]  /*b370*/  ULOP3.LUT UR4, UR4, 0xfffffffc, URZ, 0xc0, !UPT ;  /* 0xfffffffc04047892 */ /* 0x000fc8000f8ec03f */
[----:B------:R-:W-:Y:S01]  /*b380*/  UIADD3 UR4, -UR4, UR40, URZ ;  /* 0x0000002804047290 */ /* 0x000fe2000fffe13f */
[----:B----4-:R-:W-:-:S04]  /*b390*/  LEA.HI R3, R4, R5, RZ, 0x6 ;  /* 0x0000000504037211 */ /* 0x010fc800078f30ff */
[----:B------:R-:W-:Y:S02]  /*b3a0*/  LOP3.LUT R0, R3, 0xffffffc0, RZ, 0xc0, !PT ;  /* 0xffffffc003007812 */ /* 0x000fe400078ec0ff */
[----:B------:R-:W-:-:S03]  /*b3b0*/  SHF.R.S32.HI R3, RZ, 0x6, R3 ;  /* 0x00000006ff037819 */ /* 0x000fc60000011403 */
[----:B------:R-:W-:Y:S02]  /*b3c0*/  IMAD.IADD R0, R5, 0x1, -R0 ;  /* 0x0000000105007824 */ /* 0x000fe400078e0a00 */
[----:B------:R-:W-:-:S03]  /*b3d0*/  IMAD.U32 R5, RZ, RZ, UR46 ;  /* 0x0000002eff057e24 */ /* 0x000fc6000f8e00ff */
[C---:B------:R-:W-:Y:S01]  /*b3e0*/  ISETP.GT.AND P2, PT, R0.reuse, 0x37, PT ;  /* 0x000000370000780c */ /* 0x040fe20003f44270 */
[----:B------:R-:W-:-:S03]  /*b3f0*/  IMAD.SHL.U32 R0, R0, 0x4, RZ ;  /* 0x0000000400007824 */ /* 0x000fc600078e00ff */
[----:B------:R-:W-:-:S04]  /*b400*/  ISETP.NE.OR P1, PT, R3, UR4, P2 ;  /* 0x0000000403007c0c */ /* 0x000fc80009725670 */
[----:B------:R-:W-:Y:S01]  /*b410*/  ISETP.EQ.OR.EX P0, PT, RZ, UR9, P1, P0 ;  /* 0x00000009ff007c0c */ /* 0x000fe20008f02700 */
[----:B------:R-:W-:-:S12]  /*b420*/  ULDC UR9, c[0x0][0x284] ;  /* 0x0000a10000097ab9 */ /* 0x000fd80000000800 */
[----:B------:R-:W0:Y:S01]  /*b430*/  @!P0 LDC.64 R12, c[0x0][0x240] ;  /* 0x00009000ff0c8b82 */ /* 0x000e220000000a00 */
[----:B------:R-:W-:Y:S01]  /*b440*/  @!P0 IMAD R5, R5, 0xe0, R0 ;  /* 0x000000e005058824 */ /* 0x000fe200078e0200 */
[----:B------:R-:W-:Y:S01]  /*b450*/  UIMAD UR8, UR7, UR9, URZ ;  /* 0x00000009070872a4 */ /* 0x000fe2000f8e023f */
[----:B------:R-:W-:Y:S01]  /*b460*/  BSSY B1, `(.L_x_4057) ;  /* 0x00001ea000017945 */ /* 0x000fe20003800000 */
[----:B--2---:R-:W-:Y:S02]  /*b470*/  CS2R R10, SRZ ;  /* 0x00000000000a7805 */ /* 0x004fe4000001ff00 */
[----:B------:R-:W-:Y:S01]  /*b480*/  CS2R R8, SRZ ;  /* 0x0000000000087805 */ /* 0x000fe2000001ff00 */
[----:B0-----:R-:W-:Y:S01]  /*b490*/  @!P0 IMAD.WIDE R12, R5, 0x4, R12 ;  /* 0x00000004050c8825 */ /* 0x001fe200078e020c */
[----:B------:R-:W-:-:S06]  /*b4a0*/  CS2R R4, SRZ ;  /* 0x0000000000047805 */ /* 0x000fcc000001ff00 */
[----:B------:R0:W5:Y:S01]  /*b4b0*/  @!P0 LDG.E.128 R4, desc[UR36][R12.64] ;  /* 0x000000240c048981 */ /* 0x000162000c1e1d00 */
[----:B------:R-:W-:Y:S06]  /*b4c0*/  BAR.SYNC.DEFER_BLOCKING 0x0 ;  /* 0x0000000000007b1d */ /* 0x000fec0000010000 */
[----:B------:R-:W-:Y:S05]  /*b4d0*/  @P2 BRA `(.L_x_4058) ;  /* 0x0000001c00882947 */ /* 0x000fea0003800000 */
[----:B------:R-:W-:Y:S01]  /*b4e0*/  MOV R9, UR9 ;  /* 0x0000000900097c02 */ /* 0x000fe20008000f00 */
[----:B------:R-:W-:Y:S01]  /*b4f0*/  VIADD R2, R3, UR42 ;  /* 0x0000002a03027c36 */ /* 0x000fe20008000000 */
        /* <DEDUP_REMOVED lines=8> */
[----:B------:R-:W-:Y:S01]  /*b580*/  IMAD.U32 R8, RZ, RZ, UR42 ;  /* 0x0000002aff087e24 */ /* 0x000fe2000f8e00ff */
[----:B------:R-:W-:Y:S01]  /*b590*/  LOP3.LUT R9, RZ, R55, RZ, 0x33, !PT ;  /* 0x00000037ff097212 */ /* 0x000fe200078e33ff */
[----:B------:R-:W-:Y:S01]  /*b5a0*/  BSSY B2, `(.L_x_4061) ;  /* 0x0000023000027945 */ /* 0x000fe20003800000 */
[----:B------:R-:W-:Y:S02]  /*b5b0*/  MOV R54, R2 ;  /* 0x0000000200367202 */ /* 0x000fe40000000f00 */
[----:B------:R-:W-:Y:S02]  /*b5c0*/  CS2R R10, SRZ ;  /* 0x00000000000a7805 */ /* 0x000fe4000001ff00 */
[----:B------:R-:W-:-:S05]  /*b5d0*/  IADD3 R8, -R8, -0x2, -R3 ;  /* 0xfffffffe08087810 */ /* 0x000fca0007ffe903 */
[----:B------:R-:W-:-:S05]  /*b5e0*/  IMAD.IADD R9, R8, 0x1, -R9 ;  /* 0x0000000108097824 */ /* 0x000fca00078e0a09 */
[C---:B------:R-:W-:Y:S02]  /*b5f0*/  LEA.HI R8, R9.reuse, 0x1, RZ, 0x1e ;  /* 0x0000000109087811 */ /* 0x040fe400078ff0ff */
[----:B------:R-:W-:Y:S02]  /*b600*/  ISETP.GE.U32.AND P0, PT, R9, 0xc, PT ;  /* 0x0000000c0900780c */ /* 0x000fe40003f06070 */
[----:B0-----:R-:W-:Y:S02]  /*b610*/  LOP3.LUT P3, R12, R8, 0x3, RZ, 0xc0, !PT ;  /* 0x00000003080c7812 */ /* 0x001fe4000786c0ff */
[----:B------:R-:W-:-:S11]  /*b620*/  CS2R R8, SRZ ;  /* 0x0000000000087805 */ /* 0x000fd6000001ff00 */
[----:B------:R-:W-:Y:S05]  /*b630*/  @!P3 BRA `(.L_x_4062) ;  /* 0x000000000064b947 */ /* 0x000fea0003800000 */
[----:B------:R-:W2:Y:S01]  /*b640*/  LDL R15, [R1+0x34] ;  /* 0x00003400010f7983 */ /* 0x000ea20000100800 */
[----:B------:R-:W-:Y:S01]  /*b650*/  IMAD R8, R2, 0xe0, RZ ;  /* 0x000000e002087824 */ /* 0x000fe200078e02ff */
[----:B------:R-:W-:Y:S01]  /*b660*/  ULDC.64 UR4, c[0x0][0x250] ;  /* 0x0000940000047ab9 */ /* 0x000fe20000000a00 */
[----:B------:R-:W-:Y:S02]  /*b670*/  IMAD.MOV.U32 R14, RZ, RZ, R12 ;  /* 0x000000ffff0e7224 */ /* 0x000fe400078e000c */
[----:B------:R-:W-:Y:S01]  /*b680*/  IMAD.MOV.U32 R54, RZ, RZ, R2 ;  /* 0x000000ffff367224 */ /* 0x000fe200078e0002 */
[----:B------:R-:W-:-:S04]  /*b690*/  IADD3 R13, P3, R52, R8, RZ ;  /* 0x00000008340d7210 */ /* 0x000fc80007f7e0ff */
[----:B------:R-:W-:Y:S02]  /*b6a0*/  LEA.HI.X.SX32 R8, R8, R53, 0x1, P3 ;  /* 0x0000003508087211 */ /* 0x000fe400018f0eff */
[----:B------:R-:W-:-:S04]  /*b6b0*/  LEA R21, P3, R13, UR4, 0x2 ;  /* 0x000000040d157c11 */ /* 0x000fc8000f8610ff */
[----:B------:R-:W-:Y:S01]  /*b6c0*/  LEA.HI.X R13, R13, UR5, R8, 0x2, P3 ;  /* 0x000000050d0d7c11 */ /* 0x000fe200098f1408 */
[----:B------:R-:W-:Y:S01]  /*b6d0*/  HFMA2.MMA R8, -RZ, RZ, 0, 0 ;  /* 0x00000000ff087435 */ /* 0x000fe200000001ff */
[----:B--2---:R-:W-:-:S10]  /*b6e0*/  IMAD R15, R3, 0x4, R15 ;  /* 0x00000004030f7824 */ /* 0x004fd400078e020f */
.L_x_4063:
[----:B------:R-:W-:Y:S01]  /*b6f0*/  IMAD.MOV.U32 R12, RZ, RZ, R21 ;  /* 0x000000ffff0c7224 */ /* 0x000fe200078e0015 */
[----:B------:R0:W2:Y:S04]  /*b700*/  LDS R20, [R15] ;  /* 0x000000000f147984 */ /* 0x0000a80000000800 */
[----:B-1----:R1:W2:Y:S01]  /*b710*/  LDG.E.128 R16, desc[UR36][R12.64] ;  /* 0x000000240c107981 */ /* 0x0022a2000c1e1d00 */
[----:B------:R-:W-:Y:S01]  /*b720*/  VIADD R14, R14, 0xffffffff ;  /* 0xffffffff0e0e7836 */ /* 0x000fe20000000000 */
[----:B------:R-:W-:Y:S01]  /*b730*/  IADD3 R21, P4, R21, 0xe00, RZ ;  /* 0x00000e0015157810 */ /* 0x000fe20007f9e0ff */
[----:B------:R-:W-:Y:S01]  /*b740*/  VIADD R54, R54, 0x4 ;  /* 0x0000000436367836 */ /* 0x000fe20000000000 */
[----:B0-----:R-:W-:Y:S02]  /*b750*/  IADD3 R15, R15, 0x10, RZ ;  /* 0x000000100f0f7810 */ /* 0x001fe40007ffe0ff */
[----:B------:R-:W-:Y:S01]  /*b760*/  ISETP.NE.AND P3, PT, R14, RZ, PT ;  /* 0x000000ff0e00720c */ /* 0x000fe20003f65270 */
[----:B-1----:R-:W-:-:S02]  /*b770*/  IMAD.X R13, RZ, RZ, R13, P4 ;  /* 0x000000ffff0d7224 */ /* 0x002fc400020e060d */
[-C--:B--2---:R-:W-:Y:S01]  /*b780*/  FFMA.FTZ R8, R16, R20.reuse, R8 ;  /* 0x0000001410087223 */ /* 0x084fe20000010008 */
[-C--:B------:R-:W-:Y:S01]  /*b790*/  FFMA.FTZ R9, R17, R20.reuse, R9 ;  /* 0x0000001411097223 */ /* 0x080fe20000010009 */
[-C--:B------:R-:W-:Y:S01]  /*b7a0*/  FFMA.FTZ R10, R18, R20.reuse, R10 ;  /* 0x00000014120a7223 */ /* 0x080fe2000001000a */
[----:B------:R-:W-:-:S07]  /*b7b0*/  FFMA.FTZ R11, R19, R20, R11 ;  /* 0x00000014130b7223 */ /* 0x000fce000001000b */
[----:B------:R-:W-:Y:S05]  /*b7c0*/  @P3 BRA `(.L_x_4063) ;  /* 0xfffffffc00c83947 */ /* 0x000fea000383ffff */
.L_x_4062:
[----:B------:R-:W-:Y:S05]  /*b7d0*/  BSYNC B2 ;  /* 0x0000000000027941 */ /* 0x000fea0003800000 */
.L_x_4061:
[----:B------:R-:W-:Y:S05]  /*b7e0*/  @!P0 BRA `(.L_x_4060) ;  /* 0x0000000c00448947 */ /* 0x000fea0003800000 */
[----:B-1----:R-:W2:Y:S01]  /*b7f0*/  LDL R18, [R1+0x34] ;  /* 0x0000340001127983 */ /* 0x002ea20000100800 */
[----:B------:R-:W-:Y:S01]  /*b800*/  IMAD.IADD R17, R55, 0x1, -R54 ;  /* 0x0000000137117824 */ /* 0x000fe200078e0a36 */
[C---:B------:R-:W-:Y:S01]  /*b810*/  LEA R13, R54.reuse, 0x20, 0x2 ;  /* 0x00000020360d7811 */ /* 0x040fe200078e10ff */
[----:B------:R-:W-:Y:S01]  /*b820*/  IMAD R12, R54, 0xe0, RZ ;  /* 0x000000e0360c7824 */ /* 0x000fe200078e02ff */
[----:B------:R-:W-:Y:S01]  /*b830*/  ULDC.64 UR4, c[0x0][0x250] ;  /* 0x0000940000047ab9 */ /* 0x000fe20000000a00 */
[----:B------:R-:W-:Y:S01]  /*b840*/  IMAD.U32 R16, RZ, RZ, UR42 ;  /* 0x0000002aff107e24 */ /* 0x000fe2000f8e00ff */
[----:B------:R-:W-:Y:S01]  /*b850*/  ISETP.GT.AND P3, PT, R17, 0x30, PT ;  /* 0x000000301100780c */ /* 0x000fe20003f64270 */
[----:B------:R-:W-:Y:S01]  /*b860*/  BSSY B2, `(.L_x_4064) ;  /* 0x0000073000027945 */ /* 0x000fe20003800000 */
[----:B------:R-:W-:Y:S01]  /*b870*/  IADD3 R14, P0, R52, R12, RZ ;  /* 0x0000000c340e7210 */ /* 0x000fe20007f1e0ff */
[----:B------:R-:W-:-:S03]  /*b880*/  IMAD R13, R16, -0x4, R13 ;  /* 0xfffffffc100d7824 */ /* 0x000fc600078e020d */
[----:B------:R-:W-:Y:S02]  /*b890*/  LEA.HI.X.SX32 R15, R12, R53, 0x1, P0 ;  /* 0x000000350c0f7211 */ /* 0x000fe400000f0eff */
[----:B------:R-:W-:-:S04]  /*b8a0*/  LEA R64, P0, R14, UR4, 0x2 ;  /* 0x000000040e407c11 */ /* 0x000fc8000f8010ff */
[----:B------:R-:W-:Y:S02]  /*b8b0*/  LEA.HI.X R65, R14, UR5, R15, 0x2, P0 ;  /* 0x000000050e417c11 */ /* 0x000fe400080f140f */
[----:B------:R-:W-:Y:S02]  /*b8c0*/  PLOP3.LUT P0, PT, PT, PT, PT, 0x80, 0x0 ;  /* 0x000000000000781c */ /* 0x000fe40003f0f070 */
[----:B--2---:R-:W-:Y:S01]  /*b8d0*/  IADD3 R66, R18, R13, RZ ;  /* 0x0000000d12427210 */ /* 0x004fe20007ffe0ff */
[----:B------:R-:W-:Y:S10]  /*b8e0*/  @!P3 BRA `(.L_x_4065) ;  /* 0x0000000400a8b947 */ /* 0x000ff40003800000 */
[----:B------:R-:W-:Y:S01]  /*b8f0*/  PLOP3.LUT P0, PT, PT, PT, PT, 0x8, 0x0 ;  /* 0x000000000000781c */ /* 0x000fe20003f0e170 */
[----:B------:R-:W-:-:S12]  /*b900*/  VIADD R93, R55, 0xffffffd0 ;  /* 0xffffffd0375d7836 */ /* 0x000fd80000000000 */
.L_x_4066:
[----:B------:R-:W2:Y:S04]  /*b910*/  LDG.E.128 R68, desc[UR36][R64.64] ;  /* 0x0000002440447981 */ /* 0x000ea8000c1e1d00 */
[----:B------:R-:W4:Y:S04]  /*b920*/  LDG.E.128 R72, desc[UR36][R64.64+0xe00] ;  /* 0x000e002440487981 */ /* 0x000f28000c1e1d00 */
[----:B------:R-:W3:Y:S04]  /*b930*/  LDG.E.128 R80, desc[UR36][R64.64+0x1c00] ;  /* 0x001c002440507981 */ /* 0x000ee8000c1e1d00 */
        /* <DEDUP_REMOVED lines=12> */
[----:B------:R0:W3:Y:S01]  /*ba00*/  LDG.E.128 R12, desc[UR36][R64.64+0xd200] ;  /* 0x00d20024400c7981 */ /* 0x0000e2000c1e1d00 */
[----:B------:R-:W-:Y:S01]  /*ba10*/  IADD3 R91, P3, R64, 0xe000, RZ ;  /* 0x0000e000405b7810 */ /* 0x000fe20007f7e0ff */
[----:B------:R-:W-:-:S02]  /*ba20*/  VIADD R54, R54, 0x40 ;  /* 0x0000004036367836 */ /* 0x000fc40000000000 */
[----:B------:R-:W2:Y:S02]  /*ba30*/  LDS R67, [R66+-0x20] ;  /* 0xffffe00042437984 */ /* 0x000ea40000000800 */
[----:B------:R-:W-:Y:S01]  /*ba40*/  IMAD.X R92, RZ, RZ, R65, P3 ;  /* 0x000000ffff5c7224 */ /* 0x000fe200018e0641 */
[----:B------:R-:W-:Y:S01]  /*ba50*/  ISETP.GE.AND P3, PT, R54, R93, PT ;  /* 0x0000005d3600720c */ /* 0x000fe20003f66270 */
[----:B------:R-:W4:Y:S04]  /*ba60*/  LDS R76, [R66+-0x10] ;  /* 0xfffff000424c7984 */ /* 0x000f280000000800 */
[----:B------:R-:W3:Y:S04]  /*ba70*/  LDS R77, [R66] ;  /* 0x00000000424d7984 */ /* 0x000ee80000000800 */
[----:B------:R-:W1:Y:S04]  /*ba80*/  LDS R78, [R66+0x10] ;  /* 0x00001000424e7984 */ /* 0x000e680000000800 */
[----:B------:R-:W1:Y:S04]  /*ba90*/  LDS R79, [R66+0x20] ;  /* 0x00002000424f7984 */ /* 0x000e680000000800 */
[----:B------:R-:W1:Y:S04]  /*baa0*/  LDS R88, [R66+0x30] ;  /* 0x0000300042587984 */ /* 0x000e680000000800 */
[----:B------:R-:W1:Y:S04]  /*bab0*/  LDS R89, [R66+0x40] ;  /* 0x0000400042597984 */ /* 0x000e680000000800 */
[----:B------:R-:W1:Y:S04]  /*bac0*/  LDS R90, [R66+0x50] ;  /* 0x00005000425a7984 */ /* 0x000e680000000800 */
[----:B0-----:R-:W0:Y:S01]  /*bad0*/  LDS R64, [R66+0x60] ;  /* 0x0000600042407984 */ /* 0x001e220000000800 */
[-C--:B--2---:R-:W-:Y:S01]  /*bae0*/  FFMA.FTZ R65, R68, R67.reuse, R8 ;  /* 0x0000004344417223 */ /* 0x084fe20000010008 */
[----:B------:R-:W-:-:S02]  /*baf0*/  FFMA.FTZ R8, R69, R67, R9 ;  /* 0x0000004345087223 */ /* 0x000fc40000010009 */
[----:B------:R-:W2:Y:S01]  /*bb00*/  LDS R68, [R66+0x70] ;  /* 0x0000700042447984 */ /* 0x000ea20000000800 */
[-C--:B------:R-:W-:Y:S01]  /*bb10*/  FFMA.FTZ R9, R70, R67.reuse, R10 ;  /* 0x0000004346097223 */ /* 0x080fe2000001000a */
[----:B------:R-:W-:Y:S01]  /*bb20*/  FFMA.FTZ R10, R71, R67, R11 ;  /* 0x00000043470a7223 */ /* 0x000fe2000001000b */
[-C--:B----4-:R-:W-:Y:S01]  /*bb30*/  FFMA.FTZ R65, R72, R76.reuse, R65 ;  /* 0x0000004c48417223 */ /* 0x090fe20000010041 */
[----:B------:R-:W4:Y:S01]  /*bb40*/  LDS R11, [R66+0x80] ;  /* 0x00008000420b7984 */ /* 0x000f220000000800 */
[-C--:B------:R-:W-:Y:S01]  /*bb50*/  FFMA.FTZ R8, R73, R76.reuse, R8 ;  /* 0x0000004c49087223 */ /* 0x080fe20000010008 */
[-C--:B------:R-:W-:Y:S01]  /*bb60*/  FFMA.FTZ R9, R74, R76.reuse, R9 ;  /* 0x0000004c4a097223 */ /* 0x080fe20000010009 */
[----:B------:R-:W-:Y:S01]  /*bb70*/  FFMA.FTZ R10, R75, R76, R10 ;  /* 0x0000004c4b0a7223 */ /* 0x000fe2000001000a */
[----:B------:R-:W4:Y:S01]  /*bb80*/  LDS R67, [R66+0x90] ;  /* 0x0000900042437984 */ /* 0x000f220000000800 */
[-C--:B---3--:R-:W-:Y:S01]  /*bb90*/  FFMA.FTZ R65, R80, R77.reuse, R65 ;  /* 0x0000004d50417223 */ /* 0x088fe20000010041 */
[-C--:B------:R-:W-:Y:S01]  /*bba0*/  FFMA.FTZ R8, R81, R77.reuse, R8 ;  /* 0x0000004d51087223 */ /* 0x080fe20000010008 */
[-C--:B------:R-:W-:Y:S01]  /*bbb0*/  FFMA.FTZ R9, R82, R77.reuse, R9 ;  /* 0x0000004d52097223 */ /* 0x080fe20000010009 */
[----:B------:R-:W3:Y:S01]  /*bbc0*/  LDS R69, [R66+0xa0] ;  /* 0x0000a00042457984 */ /* 0x000ee20000000800 */
[----:B------:R-:W-:Y:S01]  /*bbd0*/  FFMA.FTZ R10, R83, R77, R10 ;  /* 0x0000004d530a7223 */ /* 0x000fe2000001000a */
[-C--:B-1----:R-:W-:Y:S01]  /*bbe0*/  FFMA.FTZ R65, R84, R78.reuse, R65 ;  /* 0x0000004e54417223 */ /* 0x082fe20000010041 */
[-C--:B------:R-:W-:Y:S01]  /*bbf0*/  FFMA.FTZ R8, R85, R78.reuse, R8 ;  /* 0x0000004e55087223 */ /* 0x080fe20000010008 */
[----:B------:R-:W1:Y:S01]  /*bc00*/  LDS R70, [R66+0xb0] ;  /* 0x0000b00042467984 */ /* 0x000e620000000800 */
[-C--:B------:R-:W-:Y:S01]  /*bc10*/  FFMA.FTZ R9, R86, R78.reuse, R9 ;  /* 0x0000004e56097223 */ /* 0x080fe20000010009 */
[----:B------:R-:W-:Y:S01]  /*bc20*/  FFMA.FTZ R10, R87, R78, R10 ;  /* 0x0000004e570a7223 */ /* 0x000fe2000001000a */
[-C--:B------:R-:W-:Y:S01]  /*bc30*/  FFMA.FTZ R65, R60, R79.reuse, R65 ;  /* 0x0000004f3c417223 */ /* 0x080fe20000010041 */
[-C--:B------:R-:W-:Y:S01]  /*bc40*/  FFMA.FTZ R8, R61, R79.reuse, R8 ;  /* 0x0000004f3d087223 */ /* 0x080fe20000010008 */
[----:B------:R-:W1:Y:S01]  /*bc50*/  LDS R60, [R66+0xc0] ;  /* 0x0000c000423c7984 */ /* 0x000e620000000800 */
[-C--:B------:R-:W-:Y:S01]  /*bc60*/  FFMA.FTZ R9, R62, R79.reuse, R9 ;  /* 0x0000004f3e097223 */ /* 0x080fe20000010009 */
[----:B------:R-:W-:Y:S01]  /*bc70*/  FFMA.FTZ R10, R63, R79, R10 ;  /* 0x0000004f3f0a7223 */ /* 0x000fe2000001000a */
[-C--:B------:R-:W-:Y:S01]  /*bc80*/  FFMA.FTZ R65, R56, R88.reuse, R65 ;  /* 0x0000005838417223 */ /* 0x080fe20000010041 */
[-C--:B------:R-:W-:Y:S01]  /*bc90*/  FFMA.FTZ R8, R57, R88.reuse, R8 ;  /* 0x0000005839087223 */ /* 0x080fe20000010008 */
[-C--:B------:R-:W-:Y:S01]  /*bca0*/  FFMA.FTZ R9, R58, R88.reuse, R9 ;  /* 0x000000583a097223 */ /* 0x080fe20000010009 */
[----:B------:R1:W1:Y:S01]  /*bcb0*/  LDS R56, [R66+0xd0] ;  /* 0x0000d00042387984 */ /* 0x0002620000000800 */
[----:B------:R-:W-:Y:S01]  /*bcc0*/  FFMA.FTZ R10, R59, R88, R10 ;  /* 0x000000583b0a7223 */ /* 0x000fe2000001000a */
[-C--:B------:R-:W-:Y:S01]  /*bcd0*/  FFMA.FTZ R65, R48, R89.reuse, R65 ;  /* 0x0000005930417223 */ /* 0x080fe20000010041 */
[-C--:B------:R-:W-:Y:S01]  /*bce0*/  FFMA.FTZ R8, R49, R89.reuse, R8 ;  /* 0x0000005931087223 */ /* 0x080fe20000010008 */
[-C--:B------:R-:W-:Y:S01]  /*bcf0*/  FFMA.FTZ R9, R50, R89.reuse, R9 ;  /* 0x0000005932097223 */ /* 0x080fe20000010009 */
[----:B------:R-:W-:Y:S01]  /*bd00*/  FFMA.FTZ R10, R51, R89, R10 ;  /* 0x00000059330a7223 */ /* 0x000fe2000001000a */
[-C--:B------:R-:W-:Y:S01]  /*bd10*/  FFMA.FTZ R65, R44, R90.reuse, R65 ;  /* 0x0000005a2c417223 */ /* 0x080fe20000010041 */
[-C--:B------:R-:W-:Y:S01]  /*bd20*/  FFMA.FTZ R8, R45, R90.reuse, R8 ;  /* 0x0000005a2d087223 */ /* 0x080fe20000010008 */
[-C--:B------:R-:W-:Y:S01]  /*bd30*/  FFMA.FTZ R9, R46, R90.reuse, R9 ;  /* 0x0000005a2e097223 */ /* 0x080fe20000010009 */
[----:B------:R-:W-:Y:S01]  /*bd40*/  FFMA.FTZ R10, R47, R90, R10 ;  /* 0x0000005a2f0a7223 */ /* 0x000fe2000001000a */
        /* <DEDUP_REMOVED lines=8> */
[-C--:B----4-:R-:W-:Y:S01]  /*bdd0*/  FFMA.FTZ R65, R32, R11.reuse, R65 ;  /* 0x0000000b20417223 */ /* 0x090fe20000010041 */
[-C--:B------:R-:W-:Y:S01]  /*bde0*/  FFMA.FTZ R8, R33, R11.reuse, R8 ;  /* 0x0000000b21087223 */ /* 0x080fe20000010008 */
[-C--:B------:R-:W-:Y:S01]  /*bdf0*/  FFMA.FTZ R9, R34, R11.reuse, R9 ;  /* 0x0000000b22097223 */ /* 0x080fe20000010009 */
[----:B------:R-:W-:Y:S01]  /*be00*/  FFMA.FTZ R10, R35, R11, R10 ;  /* 0x0000000b230a7223 */ /* 0x000fe2000001000a */
[-C--:B------:R-:W-:Y:S01]  /*be10*/  FFMA.FTZ R65, R28, R67.reuse, R65 ;  /* 0x000000431c417223 */ /* 0x080fe20000010041 */
[-C--:B------:R-:W-:Y:S01]  /*be20*/  FFMA.FTZ R8, R29, R67.reuse, R8 ;  /* 0x000000431d087223 */ /* 0x080fe20000010008 */
[-C--:B------:R-:W-:Y:S01]  /*be30*/  FFMA.FTZ R9, R30, R67.reuse, R9 ;  /* 0x000000431e097223 */ /* 0x080fe20000010009 */
[----:B------:R-:W-:Y:S01]  /*be40*/  FFMA.FTZ R10, R31, R67, R10 ;  /* 0x000000431f0a7223 */ /* 0x000fe2000001000a */
[-C--:B---3--:R-:W-:Y:S01]  /*be50*/  FFMA.FTZ R65, R24, R69.reuse, R65 ;  /* 0x0000004518417223 */ /* 0x088fe20000010041 */
[-C--:B------:R-:W-:Y:S01]  /*be60*/  FFMA.FTZ R8, R25, R69.reuse, R8 ;  /* 0x0000004519087223 */ /* 0x080fe20000010008 */
[-C--:B------:R-:W-:Y:S01]  /*be70*/  FFMA.FTZ R9, R26, R69.reuse, R9 ;  /* 0x000000451a097223 */ /* 0x080fe20000010009 */
[----:B------:R-:W-:Y:S01]  /*be80*/  FFMA.FTZ R10, R27, R69, R10 ;  /* 0x000000451b0a7223 */ /* 0x000fe2000001000a */
[-C--:B-1----:R-:W-:Y:S01]  /*be90*/  FFMA.FTZ R65, R20, R70.reuse, R65 ;  /* 0x0000004614417223 */ /* 0x082fe20000010041 */
[-C--:B------:R-:W-:Y:S01]  /*bea0*/  FFMA.FTZ R8, R21, R70.reuse, R8 ;  /* 0x0000004615087223 */ /* 0x080fe20000010008 */
[-C--:B------:R-:W-:Y:S01]  /*beb0*/  FFMA.FTZ R9, R22, R70.reuse, R9 ;  /* 0x0000004616097223 */ /* 0x080fe20000010009 */
[----:B------:R-:W-:Y:S01]  /*bec0*/  FFMA.FTZ R10, R23, R70, R10 ;  /* 0x00000046170a7223 */ /* 0x000fe2000001000a */
[-C--:B------:R-:W-:Y:S01]  /*bed0*/  FFMA.FTZ R65, R16, R60.reuse, R65 ;  /* 0x0000003c10417223 */ /* 0x080fe20000010041 */
[-C--:B------:R-:W-:Y:S01]  /*bee0*/  FFMA.FTZ R16, R17, R60.reuse, R8 ;  /* 0x0000003c11107223 */ /* 0x080fe20000010008 */
[-C--:B------:R-:W-:Y:S01]  /*bef0*/  FFMA.FTZ R11, R18, R60.reuse, R9 ;  /* 0x0000003c120b7223 */ /* 0x080fe20000010009 */
[----:B------:R-:W-:Y:S01]  /*bf00*/  FFMA.FTZ R60, R19, R60, R10 ;  /* 0x0000003c133c7223 */ /* 0x000fe2000001000a */
[----:B------:R-:W-:Y:S01]  /*bf10*/  IADD3 R66, R66, 0x100, RZ ;  /* 0x0000010042427810 */ /* 0x000fe20007ffe0ff */
[----:B------:R-:W-:-:S02]  /*bf20*/  IMAD.MOV.U32 R64, RZ, RZ, R91 ;  /* 0x000000ffff407224 */ /* 0x000fc400078e005b */
[-C--:B------:R-:W-:Y:S01]  /*bf30*/  FFMA.FTZ R8, R12, R56.reuse, R65 ;  /* 0x000000380c087223 */ /* 0x080fe20000010041 */
[-C--:B------:R-:W-:Y:S01]  /*bf40*/  FFMA.FTZ R10, R14, R56.reuse, R11 ;  /* 0x000000380e0a7223 */ /* 0x080fe2000001000b */
[-C--:B------:R-:W-:Y:S01]  /*bf50*/  FFMA.FTZ R9, R13, R56.reuse, R16 ;  /* 0x000000380d097223 */ /* 0x080fe20000010010 */
[----:B------:R-:W-:Y:S01]  /*bf60*/  FFMA.FTZ R11, R15, R56, R60 ;  /* 0x000000380f0b7223 */ /* 0x000fe2000001003c */
[----:B------:R-:W-:Y:S01]  /*bf70*/  IMAD.MOV.U32 R65, RZ, RZ, R92 ;  /* 0x000000ffff417224 */ /* 0x000fe200078e005c */
[----:B------:R-:W-:Y:S06]  /*bf80*/  @!P3 BRA `(.L_x_4066) ;  /* 0xfffffff80060b947 */ /* 0x000fec000383ffff */
.L_x_4065:
[----:B------:R-:W-:Y:S05]  /*bf90*/  BSYNC B2 ;  /* 0x0000000000027941 */ /* 0x000fea0003800000 */
.L_x_4064:
[----:B------:R-:W-:Y:S01]  /*bfa0*/  IMAD.IADD R12, R55, 0x1, -R54 ;  /* 0x00000001370c7824 */ /* 0x000fe200078e0a36 */
[----:B------:R-:W-:Y:S04]  /*bfb0*/  BSSY B2, `(.L_x_4067) ;  /* 0x000003a000027945 */ /* 0x000fe80003800000 */
[----:B------:R-:W-:-:S13]  /*bfc0*/  ISETP.GT.AND P3, PT, R12, 0x10, PT ;  /* 0x000000100c00780c */ /* 0x000fda0003f64270 */
[----:B------:R-:W-:Y:S05]  /*bfd0*/  @!P3 BRA `(.L_x_4068) ;  /* 0x0000000000dcb947 */ /* 0x000fea0003800000 */
[----:B------:R-:W2:Y:S04]  /*bfe0*/  LDG.E.128 R12, desc[UR36][R64.64] ;  /* 0x00000024400c7981 */ /* 0x000ea8000c1e1d00 */
[----:B------:R-:W4:Y:S04]  /*bff0*/  LDG.E.128 R20, desc[UR36][R64.64+0xe00] ;  /* 0x000e002440147981 */ /* 0x000f28000c1e1d00 */
        /* <DEDUP_REMOVED lines=8> */
[----:B------:R-:W2:Y:S01]  /*c080*/  LDS R16, [R66+-0x20] ;  /* 0xffffe00042107984 */ /* 0x000ea20000000800 */
[----:B------:R-:W-:Y:S02]  /*c090*/  IADD3.X R58, RZ, R65, RZ, P0, !PT ;  /* 0x00000041ff3a7210 */ /* 0x000fe400007fe4ff */
[----:B------:R-:W-:Y:S01]  /*c0a0*/  PLOP3.LUT P0, PT, PT, PT, PT, 0x8, 0x0 ;  /* 0x000000000000781c */ /* 0x000fe20003f0e170 */
[----:B------:R-:W4:Y:S01]  /*c0b0*/  LDS R18, [R66+-0x10] ;  /* 0xfffff00042127984 */ /* 0x000f220000000800 */
[----:B0-----:R-:W-:Y:S01]  /*c0c0*/  IMAD.MOV.U32 R64, RZ, RZ, R57 ;  /* 0x000000ffff407224 */ /* 0x001fe200078e0039 */
[----:B------:R-:W-:Y:S02]  /*c0d0*/  MOV R65, R58 ;  /* 0x0000003a00417202 */ /* 0x000fe40000000f00 */
[----:B------:R-:W3:Y:S04]  /*c0e0*/  LDS R19, [R66] ;  /* 0x0000000042137984 */ /* 0x000ee80000000800 */
[----:B------:R-:W0:Y:S04]  /*c0f0*/  LDS R32, [R66+0x10] ;  /* 0x0000100042207984 */ /* 0x000e280000000800 */
[----:B------:R-:W1:Y:S04]  /*c100*/  LDS R33, [R66+0x20] ;  /* 0x0000200042217984 */ /* 0x000e680000000800 */
[----:B------:R-:W1:Y:S04]  /*c110*/  LDS R34, [R66+0x30] ;  /* 0x0000300042227984 */ /* 0x000e680000000800 */
[----:B------:R-:W1:Y:S04]  /*c120*/  LDS R35, [R66+0x40] ;  /* 0x0000400042237984 */ /* 0x000e680000000800 */
[----:B------:R0:W1:Y:S02]  /*c130*/  LDS R56, [R66+0x50] ;  /* 0x0000500042387984 */ /* 0x0000640000000800 */
[----:B0-----:R-:W-:-:S02]  /*c140*/  VIADD R66, R66, 0x80 ;  /* 0x0000008042427836 */ /* 0x001fc40000000000 */
        /* <DEDUP_REMOVED lines=8> */
[-C--:B---3--:R-:W-:Y:S01]  /*c1d0*/  FFMA.FTZ R17, R24, R19.reuse, R17 ;  /* 0x0000001318117223 */ /* 0x088fe20000010011 */
[-C--:B------:R-:W-:Y:S01]  /*c1e0*/  FFMA.FTZ R8, R25, R19.reuse, R8 ;  /* 0x0000001319087223 */ /* 0x080fe20000010008 */
[-C--:B------:R-:W-:Y:S01]  /*c1f0*/  FFMA.FTZ R9, R26, R19.reuse, R9 ;  /* 0x000000131a097223 */ /* 0x080fe20000010009 */
[----:B------:R-:W-:Y:S01]  /*c200*/  FFMA.FTZ R16, R27, R19, R16 ;  /* 0x000000131b107223 */ /* 0x000fe20000010010 */
[-C--:B------:R-:W-:Y:S01]  /*c210*/  FFMA.FTZ R17, R28, R32.reuse, R17 ;  /* 0x000000201c117223 */ /* 0x080fe20000010011 */
        /* <DEDUP_REMOVED lines=18> */
[----:B------:R-:W-:-:S07]  /*c340*/  FFMA.FTZ R11, R51, R56, R16 ;  /* 0x00000038330b7223 */ /* 0x000fce0000010010 */
.L_x_4068:
[----:B------:R-:W-:Y:S05]  /*c350*/  BSYNC B2 ;  /* 0x0000000000027941 */ /* 0x000fea0003800000 */
.L_x_4067:
[----:B------:R-:W-:-:S13]  /*c360*/  ISETP.LT.OR P0, PT, R54, R55, P0 ;  /* 0x000000373600720c */ /* 0x000fda0000701670 */
[----:B------:R-:W-:Y:S05]  /*c370*/  @!P0 BRA `(.L_x_4060) ;  /* 0x0000000000608947 */ /* 0x000fea0003800000 */
[----:B------:R-:W2:Y:S04]  /*c380*/  LDG.E.128 R12, desc[UR36][R64.64] ;  /* 0x00000024400c7981 */ /* 0x000ea8000c1e1d00 */
[----:B------:R-:W4:Y:S04]  /*c390*/  LDG.E.128 R20, desc[UR36][R64.64+0xe00] ;  /* 0x000e002440147981 */ /* 0x000f28000c1e1d00 */
[----:B------:R-:W3:Y:S04]  /*c3a0*/  LDG.E.128 R24, desc[UR36][R64.64+0x1c00] ;  /* 0x001c002440187981 */ /* 0x000ee8000c1e1d00 */
[----:B------:R-:W3:Y:S04]  /*c3b0*/  LDG.E.128 R28, desc[UR36][R64.64+0x2a00] ;  /* 0x002a0024401c7981 */ /* 0x000ee8000c1e1d00 */
[----:B------:R-:W2:Y:S04]  /*c3c0*/  LDS R16, [R66+-0x20] ;  /* 0xffffe00042107984 */ /* 0x000ea80000000800 */
[----:B------:R-:W4:Y:S04]  /*c3d0*/  LDS R18, [R66+-0x10] ;  /* 0xfffff00042127984 */ /* 0x000f280000000800 */
[----:B------:R-:W3:Y:S04]  /*c3e0*/  LDS R19, [R66] ;  /* 0x0000000042137984 */ /* 0x000ee80000000800 */
[----:B------:R-:W0:Y:S01]  /*c3f0*/  LDS R32, [R66+0x10] ;  /* 0x0000100042207984 */ /* 0x000e220000000800 */
        /* <DEDUP_REMOVED lines=12> */
[-C--:B0-----:R-:W-:Y:S01]  /*c4c0*/  FFMA.FTZ R8, R28, R32.reuse, R17 ;  /* 0x000000201c087223 */ /* 0x081fe20000010011 */
[-C--:B------:R-:W-:Y:S01]  /*c4d0*/  FFMA.FTZ R9, R29, R32.reuse, R10 ;  /* 0x000000201d097223 */ /* 0x080fe2000001000a */
[-C--:B------:R-:W-:Y:S01]  /*c4e0*/  FFMA.FTZ R10, R30, R32.reuse, R11 ;  /* 0x000000201e0a7223 */ /* 0x080fe2000001000b */
[----:B------:R-:W-:-:S07]  /*c4f0*/  FFMA.FTZ R11, R31, R32, R16 ;  /* 0x000000201f0b7223 */ /* 0x000fce0000010010 */
.L_x_4060:
[----:B------:R-:W-:Y:S05]  /*c500*/  BSYNC B0 ;  /* 0x0000000000007941 */ /* 0x000fea0003800000 */
.L_x_4059:
[----:B------:R-:W-:-:S13]  /*c510*/  ISETP.GE.AND P0, PT, R2, UR40, PT ;  /* 0x0000002802007c0c */ /* 0x000fda000bf06270 */
[----:B------:R-:W-:Y:S05]  /*c520*/  @P0 BRA `(.L_x_4058) ;  /* 0x0000000c00740947 */ /* 0x000fea0003800000 */
[----:B------:R-:W-:Y:S01]  /*c530*/  IMAD.U32 R21, RZ, RZ, UR42 ;  /* 0x0000002aff157e24 */ /* 0x000fe2000f8e00ff */
[----:B0-----:R-:W-:Y:S01]  /*c540*/  LOP3.LUT R12, RZ, R3, RZ, 0x33, !PT ;  /* 0x00000003ff0c7212 */ /* 0x001fe200078e33ff */
[----:B------:R-:W-:Y:S03]  /*c550*/  BSSY B0, `(.L_x_4069) ;  /* 0x0000033000007945 */ /* 0x000fe60003800000 */
[----:B------:R-:W-:-:S04]  /*c560*/  IADD3 R21, -R21, UR40, R12 ;  /* 0x0000002815157c10 */ /* 0x000fc8000fffe10c */
[----:B------:R-:W-:-:S04]  /*c570*/  LEA.HI R12, R21, 0x1, RZ, 0x1e ;  /* 0x00000001150c7811 */ /* 0x000fc800078ff0ff */
[----:B------:R-:W-:-:S13]  /*c580*/  LOP3.LUT P0, R12, R12, 0x3, RZ, 0xc0, !PT ;  /* 0x000000030c0c7812 */ /* 0x000fda000780c0ff */
[----:B------:R-:W-:Y:S05]  /*c590*/  @!P0 BRA `(.L_x_4070) ;  /* 0x0000000000b88947 */ /* 0x000fea0003800000 */
[----:B------:R-:W2:Y:S01]  /*c5a0*/  LDL R13, [R1+0x34] ;  /* 0x00003400010d7983 */ /* 0x000ea20000100800 */
[----:B------:R-:W-:Y:S02]  /*c5b0*/  IMAD.MOV.U32 R14, RZ, RZ, R12 ;  /* 0x000000ffff0e7224 */ /* 0x000fe400078e000c */
[----:B--2---:R-:W-:-:S07]  /*c5c0*/  IMAD R15, R3, 0x4, R13 ;  /* 0x00000004030f7824 */ /* 0x004fce00078e020d */
.L_x_4073:
[----:B-1----:R-:W0:Y:S01]  /*c5d0*/  LDC R17, c[0x0][0x284] ;  /* 0x0000a100ff117b82 */ /* 0x002e220000000800 */
        /* <DEDUP_REMOVED lines=17> */
[----:B------:R-:W-:Y:S02]  /*c6f0*/  MOV R13, R20 ;  /* 0x00000014000d7202 */ /* 0x000fe40000000f00 */
[----:B------:R-:W0:Y:S03]  /*c700*/  LDS R20, [R15] ;  /* 0x000000000f147984 */ /* 0x000e260000000800 */
[----:B------:R-:W-:-:S04]  /*c710*/  IMAD.HI.U32 R12, R12, R13, RZ ;  /* 0x0000000d0c0c7227 */ /* 0x000fc800078e00ff */
[----:B------:R-:W-:-:S04]  /*c720*/  IMAD.MOV R12, RZ, RZ, -R12 ;  /* 0x000000ffff0c7224 */ /* 0x000fc800078e0a0c */
        /* <DEDUP_REMOVED lines=17> */
.L_x_4072:
[----:B------:R-:W-:Y:S05]  /*c840*/  BSYNC B2 ;  /* 0x0000000000027941 */ /* 0x000fea0003800000 */
.L_x_4071:
[----:B------:R-:W-:Y:S02]  /*c850*/  VIADD R2, R2, 0x4 ;  /* 0x0000000402027836 */ /* 0x000fe40000000000 */
[----:B------:R-:W-:Y:S01]  /*c860*/  VIADD R15, R15, 0x10 ;  /* 0x000000100f0f7836 */ /* 0x000fe20000000000 */
[----:B------:R-:W-:Y:S06]  /*c870*/  @P0 BRA `(.L_x_4073) ;  /* 0xfffffffc00540947 */ /* 0x000fec000383ffff */
.L_x_4070:
[----:B------:R-:W-:Y:S05]  /*c880*/  BSYNC B0 ;  /* 0x0000000000007941 */ /* 0x000fea0003800000 */
.L_x_4069:
[----:B------:R-:W-:-:S13]  /*c890*/  ISETP.GE.U32.AND P0, PT, R21, 0xc, PT ;  /* 0x0000000c1500780c */ /* 0x000fda0003f06070 */
[----:B------:R-:W-:Y:S05]  /*c8a0*/  @!P0 BRA `(.L_x_4058) ;  /* 0x0000000800948947 */ /* 0x000fea0003800000 */
[----:B-1----:R-:W2:Y:S01]  /*c8b0*/  LDL R16, [R1+0x34] ;  /* 0x0000340001107983 */ /* 0x002ea20000100800 */
[----:B------:R-:W0:Y:S01]  /*c8c0*/  LDC R23, c[0x0][0x284] ;  /* 0x0000a100ff177b82 */ /* 0x000e220000000800 */
[----:B------:R-:W-:Y:S01]  /*c8d0*/  LEA R12, R2, 0x20, 0x2 ;  /* 0x00000020020c7811 */ /* 0x000fe200078e10ff */
[----:B------:R-:W-:-:S04]  /*c8e0*/  IMAD.U32 R13, RZ, RZ, UR42 ;  /* 0x0000002aff0d7e24 */ /* 0x000fc8000f8e00ff */
[----:B------:R-:W-:-:S05]  /*c8f0*/  IMAD R12, R13, -0x4, R12 ;  /* 0xfffffffc0d0c7824 */ /* 0x000fca00078e020c */
[----:B0-2---:R-:W-:-:S07]  /*c900*/  IADD3 R14, R16, R12, RZ ;  /* 0x0000000c100e7210 */ /* 0x005fce0007ffe0ff */
.L_x_4082:
[CC--:B------:R-:W-:Y:S01]  /*c910*/  ISETP.GE.AND P4, PT, R2.reuse, R23.reuse, PT ;  /* 0x000000170200720c */ /* 0x0c0fe20003f86270 */
[C---:B------:R-:W-:Y:S01]  /*c920*/  VIADD R20, R2.reuse, 0x4 ;  /* 0x0000000402147836 */ /* 0x040fe20000000000 */
[----:B------:R-:W-:Y:S01]  /*c930*/  BSSY B0, `(.L_x_4074) ;  /* 0x0000028000007945 */ /* 0x000fe20003800000 */
[C---:B------:R-:W-:Y:S02]  /*c940*/  VIADD R21, R2.reuse, 0x8 ;  /* 0x0000000802157836 */ /* 0x040fe40000000000 */
[----:B------:R-:W-:Y:S01]  /*c950*/  VIADD R22, R2, 0xc ;  /* 0x0000000c02167836 */ /* 0x000fe20000000000 */
[-C--:B------:R-:W-:Y:S02]  /*c960*/  ISETP.GE.AND P0, PT, R20, R23.reuse, PT ;  /* 0x000000171400720c */ /* 0x080fe40003f06270 */
[----:B------:R-:W-:-:S05]  /*c970*/  ISETP.GE.AND P3, PT, R21, R23, PT ;  /* 0x000000171500720c */ /* 0x000fca0003f66270 */
[----:B------:R-:W-:Y:S08]  /*c980*/  @!P4 BRA `(.L_x_4075) ;  /* 0x000000000088c947 */ /* 0x000ff00003800000 */
        /* <DEDUP_REMOVED lines=21> */
[----:B------:R-:W0:Y:S02]  /*cae0*/  LDS R15, [R14+-0x20] ;  /* 0xffffe0000e0f7984 */ /* 0x000e240000000800 */
[----:B------:R-:W-:Y:S01]  /*caf0*/  @!P5 IMAD.MOV R12, RZ, RZ, -R12 ;  /* 0x000000ffff0cd224 */ /* 0x000fe200078e0a0c */
        /* <DEDUP_REMOVED lines=11> */
.L_x_4075:
[----:B------:R-:W-:Y:S05]  /*cbb0*/  BSYNC B0 ;  /* 0x0000000000007941 */ /* 0x000fea0003800000 */
.L_x_4074:
[----:B------:R-:W-:Y:S01]  /*cbc0*/  BSSY B0, `(.L_x_4076) ;  /* 0x0000025000007945 */ /* 0x000fe20003800000 */
[----:B------:R-:W-:-:S03]  /*cbd0*/  ISETP.GE.AND P4, PT, R22, R23, PT ;  /* 0x000000171600720c */ /* 0x000fc60003f86270 */
[----:B------:R-:W-:Y:S10]  /*cbe0*/  @!P0 BRA `(.L_x_4077) ;  /* 0x0000000000888947 */ /* 0x000ff40003800000 */
        /* <DEDUP_REMOVED lines=34> */
.L_x_4077:
[----:B------:R-:W-:Y:S05]  /*ce10*/  BSYNC B0 ;  /* 0x0000000000007941 */ /* 0x000fea0003800000 */
.L_x_4076:
        /* <DEDUP_REMOVED lines=23> */
[----:B------:R-:W0:Y:S02]  /*cf90*/  LDS R15, [R14] ;  /* 0x000000000e0f7984 */ /* 0x000e240000000800 */
        /* <DEDUP_REMOVED lines=12> */
.L_x_4079:
[----:B------:R-:W-:Y:S05]  /*d060*/  BSYNC B0 ;  /* 0x0000000000007941 */ /* 0x000fea0003800000 */
.L_x_4078:
        /* <DEDUP_REMOVED lines=23> */
[----:B------:R-:W0:Y:S02]  /*d1e0*/  LDS R15, [R14+0x10] ;  /* 0x000010000e0f7984 */ /* 0x000e240000000800 */
        /* <DEDUP_REMOVED lines=12> */
.L_x_4081:
[----:B------:R-:W-:Y:S05]  /*d2b0*/  BSYNC B0 ;  /* 0x0000000000007941 */ /* 0x000fea0003800000 */
.L_x_4080:
[----:B------:R-:W-:Y:S01]  /*d2c0*/  IADD3 R2, R2, 0x10, RZ ;  /* 0x0000001002027810 */ /* 0x000fe20007ffe0ff */
[----:B------:R-:W-:-:S03]  /*d2d0*/  VIADD R14, R14, 0x40 ;  /* 0x000000400e0e7836 */ /* 0x000fc60000000000 */
[----:B------:R-:W-:-:S13]  /*d2e0*/  ISETP.GE.AND P0, PT, R2, UR40, PT ;  /* 0x0000002802007c0c */ /* 0x000fda000bf06270 */
[----:B------:R-:W-:Y:S05]  /*d2f0*/  @!P0 BRA `(.L_x_4082) ;  /* 0xfffffff400848947 */ /* 0x000fea000383ffff */
.L_x_4058:
[----:B------:R-:W-:Y:S05]  /*d300*/  BSYNC B1 ;  /* 0x0000000000017941 */ /* 0x000fea0003800000 */
.L_x_4057:
[----:B------:R2:W5:Y:S01]  /*d310*/  LDL R28, [R1+0x34] ;  /* 0x00003400011c7983 */ /* 0x0005620000100800 */
[----:B------:R-:W-:Y:S01]  /*d320*/  BSSY B0, `(.L_x_4083) ;  /* 0x0000052000007945 */ /* 0x000fe20003800000 */
[----:B------:R-:W4:Y:S02]  /*d330*/  S2R R2, SR_TID.X ;  /* 0x0000000000027919 */ /* 0x000f240000002100 */
[----:B----4-:R-:W-:-:S05]  /*d340*/  VIADD R2, R2, 0x3f ;  /* 0x0000003f02027836 */ /* 0x010fca0000000000 */
[----:B------:R-:W-:Y:S01]  /*d350*/  ISETP.GT.U32.OR P0, PT, R2, 0x7e, P2 ;  /* 0x0000007e0200780c */ /* 0x000fe20001704470 */
[----:B--2---:R-:W-:-:S12]  /*d360*/  @P1 BRA `(.L_x_4084) ;  /* 0x0000000400341947 */ /* 0x004fd80003800000 */
[----:B------:R-:W2:Y:S01]  /*d370*/  LDC R2, c[0x0][0x308] ;  /* 0x0000c200ff027b82 */ /* 0x000ea20000000800 */
        /* <DEDUP_REMOVED lines=8> */
[----:B--2---:R-:W-:-:S13]  /*d400*/  ISETP.NE.AND P3, PT, R2, 0x2, PT ;  /* 0x000000020200780c */ /* 0x004fda0003f65270 */
[----:B------:R-:W1:Y:S01]  /*d410*/  @!P3 LDC.64 R14, c[0x0][0x238] ;  /* 0x00008e00ff0ebb82 */ /* 0x000e620000000a00 */
[----:B------:R-:W-:-:S07]  /*d420*/  UISETP.NE.U32.AND UP0, UPT, UR4, URZ, UPT ;  /* 0x0000003f0400728c */ /* 0x000fce000bf05070 */
[----:B0-----:R-:W0:Y:S01]  /*d430*/  @P3 LDC.64 R12, c[0x0][0x238] ;  /* 0x00008e00ff0c3b82 */ /* 0x001e220000000a00 */
[----:B------:R-:W-:Y:S01]  /*d440*/  UISETP.NE.AND.EX UP0, UPT, UR5, URZ, UPT, UP0 ;  /* 0x0000003f0500728c */ /* 0x000fe2000bf05300 */
[----:B-1----:R-:W-:-:S06]  /*d450*/  @!P3 IADD3 R14, P1, R19, R14, RZ ;  /* 0x0000000e130eb210 */ /* 0x002fcc0007f3e0ff */
[----:B------:R-:W1:Y:S04]  /*d460*/  @!P3 LDC.64 R16, c[0x0][0x2f8] ;  /* 0x0000be00ff10bb82 */ /* 0x000e680000000a00 */
[----:B------:R-:W-:Y:S01]  /*d470*/  @UP0 ULDC UR4, c[0x0][0x288] ;  /* 0x0000a20000040ab9 */ /* 0x000fe20000000800 */
[----:B------:R-:W-:-:S05]  /*d480*/  @!P3 LEA.HI.X.SX32 R15, R19, R15, 0x1, P1 ;  /* 0x0000000f130fb211 */ /* 0x000fca00008f0eff */
[----:B------:R2:W4:Y:S01]  /*d490*/  @!P3 LDG.E R2, desc[UR36][R14.64] ;  /* 0x000000240e02b981 */ /* 0x000522000c1e1900 */
[----:B------:R-:W-:Y:S01]  /*d4a0*/  PLOP3.LUT P4, PT, PT, PT, UP0, 0x80, 0x0 ;  /* 0x000000000000781c */ /* 0x000fe20003f8f008 */
[----:B------:R-:W-:Y:S01]  /*d4b0*/  @UP0 UIMAD UR4, UR38, UR4, UR46 ;  /* 0x00000004260402a4 */ /* 0x000fe2000f8e022e */
[----:B0-----:R-:W-:-:S05]  /*d4c0*/  @P3 IMAD.WIDE R12, R19, 0x4, R12 ;  /* 0x00000004130c3825 */ /* 0x001fca00078e020c */
[----:B------:R-:W-:Y:S01]  /*d4d0*/  MOV R21, UR4 ;  /* 0x0000000400157c02 */ /* 0x000fe20008000f00 */
[----:B------:R-:W-:Y:S02]  /*d4e0*/  @UP0 ULDC.64 UR4, c[0x0][0x2e8] ;  /* 0x0000ba0000040ab9 */ /* 0x000fe40000000a00 */
[----:B--2---:R-:W-:Y:S02]  /*d4f0*/  IMAD.U32 R14, RZ, RZ, UR4 ;  /* 0x00000004ff0e7e24 */ /* 0x004fe4000f8e00ff */
[----:B------:R-:W-:Y:S02]  /*d500*/  IMAD.U32 R15, RZ, RZ, UR5 ;  /* 0x00000005ff0f7e24 */ /* 0x000fe4000f8e00ff */
[----:B------:R-:W-:Y:S01]  /*d510*/  @P4 IMAD R19, R21, 0xe0, R0 ;  /* 0x000000e015134824 */ /* 0x000fe200078e0200 */
[----:B-1----:R-:W2:Y:S04]  /*d520*/  @!P3 LDG.E R17, desc[UR36][R16.64+0x8] ;  /* 0x000008241011b981 */ /* 0x002ea8000c1e1900 */
[----:B------:R0:W3:Y:S01]  /*d530*/  @P3 LDG.E.128 R20, desc[UR36][R12.64] ;  /* 0x000000240c143981 */ /* 0x0000e2000c1e1d00 */
[----:B------:R-:W-:-:S05]  /*d540*/  @P4 IMAD.WIDE R14, R19, 0x4, R14 ;  /* 0x00000004130e4825 */ /* 0x000fca00078e020e */
[----:B------:R1:W3:Y:S01]  /*d550*/  @P4 LDG.E.128 R24, desc[UR36][R14.64] ;  /* 0x000000240e184981 */ /* 0x0002e2000c1e1d00 */
[----:B------:R-:W1:Y:S01]  /*d560*/  S2UR UR5, SR_CgaCtaId ;  /* 0x00000000000579c3 */ /* 0x000e620000008800 */
[----:B------:R-:W-:Y:S01]  /*d570*/  UMOV UR4, 0x400 ;  /* 0x0000040000047882 */ /* 0x000fe20000000000 */
[----:B------:R-:W-:Y:S01]  /*d580*/  UIADD3 UR9, -UR42, UR40, URZ ;  /* 0x000000282a097290 */ /* 0x000fe2000fffe13f */
[----:B0-----:R-:W-:Y:S01]  /*d590*/  IMAD.U32 R13, RZ, RZ, UR8 ;  /* 0x00000008ff0d7e24 */ /* 0x001fe2000f8e00ff */
[----:B------:R-:W-:Y:S02]  /*d5a0*/  UIADD3 UR4, UR4, 0x440, URZ ;  /* 0x0000044004047890 */ /* 0x000fe4000fffe03f */
[----:B------:R-:W-:Y:S01]  /*d5b0*/  UIMAD UR6, UR41, 0xe0, URZ ;  /* 0x000000e0290678a4 */ /* 0x000fe2000f8e023f */
[----:B------:R-:W-:Y:S01]  /*d5c0*/  IMAD R13, R13, 0xe0, R0 ;  /* 0x000000e00d0d7824 */ /* 0x000fe200078e0200 */
[----:B-1----:R-:W-:-:S04]  /*d5d0*/  MOV R15, UR9 ;  /* 0x00000009000f7c02 */ /* 0x002fc80008000f00 */
[----:B------:R-:W-:Y:S01]  /*d5e0*/  MOV R29, UR6 ;  /* 0x00000006001d7c02 */ /* 0x000fe20008000f00 */
[----:B------:R-:W-:-:S06]  /*d5f0*/  ULEA UR4, UR5, UR4, 0x18 ;  /* 0x0000000405047291 */ /* 0x000fcc000f8ec03f */
[----:B-----5:R-:W-:Y:S01]  /*d600*/  IMAD.U32 R28, RZ, RZ, UR4 ;  /* 0x00000004ff1c7e24 */ /* 0x020fe2000f8e00ff */
[----:B------:R-:W-:-:S03]  /*d610*/  ULDC.64 UR4, c[0x0][0x250] ;  /* 0x0000940000047ab9 */ /* 0x000fc60000000a00 */
[----:B------:R-:W-:Y:S01]  /*d620*/  IMAD R15, R15, 0x4, R28 ;  /* 0x000000040f0f7824 */ /* 0x000fe200078e021c */
[----:B------:R-:W-:Y:S05]  /*d630*/  STL [R1+0x34], R28 ;  /* 0x0000341c01007387 */ /* 0x000fea0000100800 */
[----:B------:R-:W0:Y:S01]  /*d640*/  LDS R15, [R15] ;  /* 0x000000000f0f7984 */ /* 0x000e220000000800 */
[----:B----4-:R-:W-:Y:S01]  /*d650*/  @!P3 PRMT R16, R2, 0x9910, RZ ;  /* 0x000099100210b816 */ /* 0x010fe200000000ff */
[----:B------:R1:W2:Y:S01]  /*d660*/  @!P3 I2F.S8 R19, R2 ;  /* 0x000000020013b306 */ /* 0x0002a20000001400 */
[--C-:B------:R-:W-:Y:S02]  /*d670*/  @!P3 SHF.R.U32.HI R18, RZ, 0x10, R2.reuse ;  /* 0x00000010ff12b819 */ /* 0x100fe40000011602 */
[----:B------:R-:W-:-:S05]  /*d680*/  @!P3 SHF.R.U32.HI R12, RZ, 0x18, R2 ;  /* 0x00000018ff0cb819 */ /* 0x000fca0000011602 */
[----:B------:R-:W4:Y:S01]  /*d690*/  @!P3 I2F.S8 R18, R18 ;  /* 0x000000120012b306 */ /* 0x000f220000001400 */
[----:B-1----:R-:W-:Y:S01]  /*d6a0*/  @!P3 IMAD.MOV.U32 R2, RZ, RZ, R16 ;  /* 0x000000ffff02b224 */ /* 0x002fe200078e0010 */
[----:B------:R-:W-:Y:S02]  /*d6b0*/  SHF.R.S32.HI R16, RZ, 0x1f, R13 ;  /* 0x0000001fff107819 */ /* 0x000fe4000001140d */
[----:B------:R-:W-:Y:S02]  /*d6c0*/  IADD3 R13, P1, R13, UR6, RZ ;  /* 0x000000060d0d7c10 */ /* 0x000fe4000ff3e0ff */
[----:B------:R-:W-:Y:S02]  /*d6d0*/  @!P3 SHF.R.S32.HI R2, RZ, 0x8, R2 ;  /* 0x00000008ff02b819 */ /* 0x000fe40000011402 */
[----:B------:R1:W0:Y:S01]  /*d6e0*/  @!P3 I2F.S8 R14, R12 ;  /* 0x0000000c000eb306 */ /* 0x0002220000001400 */
[----:B------:R-:W-:Y:S01]  /*d6f0*/  LEA.HI.X.SX32 R16, R29, R16, 0x1, P1 ;  /* 0x000000101d107211 */ /* 0x000fe200008f0eff */
[-C--:B--2---:R-:W-:Y:S01]  /*d700*/  @!P3 FMUL.FTZ R20, R19, R17.reuse ;  /* 0x000000111314b220 */ /* 0x084fe20000410000 */
[----:B----4-:R-:W-:-:S05]  /*d710*/  @!P3 FMUL.FTZ R22, R18, R17 ;  /* 0x000000111216b220 */ /* 0x010fca0000410000 */
[----:B------:R-:W2:Y:S01]  /*d720*/  @!P3 I2F.S16 R2, R2 ;  /* 0x000000020002b306 */ /* 0x000ea20000101400 */
[C---:B-1----:R-:W-:Y:S01]  /*d730*/  LEA R12, P1, R13.reuse, UR4, 0x2 ;  /* 0x000000040d0c7c11 */ /* 0x042fe2000f8210ff */
[----:B---3--:R-:W-:Y:S01]  /*d740*/  FADD.FTZ R4, R20, R4 ;  /* 0x0000000414047221 */ /* 0x008fe20000010000 */
[----:B------:R-:W-:Y:S02]  /*d750*/  FADD.FTZ R6, R22, R6 ;  /* 0x0000000616067221 */ /* 0x000fe40000010000 */
[----:B------:R-:W-:Y:S01]  /*d760*/  LEA.HI.X R13, R13, UR5, R16, 0x2, P1 ;  /* 0x000000050d0d7c11 */ /* 0x000fe200088f1410 */
[----:B------:R-:W-:Y:S01]  /*d770*/  @P4 FMUL.FTZ R4, R4, R24 ;  /* 0x0000001804044220 */ /* 0x000fe20000410000 */
[-C--:B0-----:R-:W-:Y:S01]  /*d780*/  @!P3 FMUL.FTZ R23, R14, R17.reuse ;  /* 0x000000110e17b220 */ /* 0x081fe20000410000 */
[----:B------:R-:W-:Y:S02]  /*d790*/  @P4 FMUL.FTZ R6, R6, R26 ;  /* 0x0000001a06064220 */ /* 0x000fe40000410000 */
[----:B------:R-:W-:Y:S01]  /*d7a0*/  FFMA.FTZ R8, R15, R4, R8 ;  /* 0x000000040f087223 */ /* 0x000fe20000010008 */
[----:B------:R-:W-:Y:S01]  /*d7b0*/  FADD.FTZ R7, R23, R7 ;  /* 0x0000000717077221 */ /* 0x000fe20000010000 */
[----:B------:R-:W-:Y:S01]  /*d7c0*/  FFMA.FTZ R10, R15, R6, R10 ;  /* 0x000000060f0a7223 */ /* 0x000fe2000001000a */
[----:B--2---:R-:W-:-:S02]  /*d7d0*/  @!P3 FMUL.FTZ R21, R2, R17 ;  /* 0x000000110215b220 */ /* 0x004fc40000410000 */
[----:B------:R-:W-:Y:S02]  /*d7e0*/  @P4 FMUL.FTZ R7, R7, R27 ;  /* 0x0000001b07074220 */ /* 0x000fe40000410000 */
[----:B------:R-:W-:Y:S02]  /*d7f0*/  FADD.FTZ R5, R21, R5 ;  /* 0x0000000515057221 */ /* 0x000fe40000010000 */
[----:B------:R-:W-:Y:S02]  /*d800*/  FFMA.FTZ R11, R15, R7, R11 ;  /* 0x000000070f0b7223 */ /* 0x000fe4000001000b */
[----:B------:R-:W-:-:S04]  /*d810*/  @P4 FMUL.FTZ R5, R5, R25 ;  /* 0x0000001905054220 */ /* 0x000fc80000410000 */
[----:B------:R-:W-:Y:S01]  /*d820*/  FFMA.FTZ R9, R15, R5, R9 ;  /* 0x000000050f097223 */ /* 0x000fe20000010009 */
[----:B------:R2:W-:Y:S06]  /*d830*/  STG.E.128 desc[UR36][R12.64], R4 ;  /* 0x000000040c007986 */ /* 0x0005ec000c101d24 */
.L_x_4084:
[----:B------:R-:W-:Y:S05]  /*d840*/  BSYNC B0 ;  /* 0x0000000000007941 */ /* 0x000fea0003800000 */
.L_x_4083:
[----:B------:R-:W-:Y:S06]  /*d850*/  BAR.SYNC.DEFER_BLOCKING 0x0 ;  /* 0x0000000000007b1d */ /* 0x000fec0000010000 */
[----:B------:R-:W-:Y:S05]  /*d860*/  @P2 BRA `(.L_x_4085) ;  /* 0x0000000000682947 */ /* 0x000fea0003800000 */
[----:B0-2---:R-:W0:Y:S01]  /*d870*/  S2R R12, SR_TID.X ;  /* 0x00000000000c7919 */ /* 0x005e220000002100 */
        /* <DEDUP_REMOVED lines=25> */
.L_x_4085:
[----:B------:R-:W-:Y:S05]  /*da10*/  @P0 EXIT ;  /* 0x000000000000094d */ /* 0x000fea0003800000 */
[----:B------:R-:W4:Y:S01]  /*da20*/  LDC R2, c[0x0][0x308] ;  /* 0x0000c200ff027b82 */ /* 0x000f220000000800 */
[----:B--2--5:R-:W-:Y:S01]  /*da30*/  IMAD.U32 R7, RZ, RZ, UR7 ;  /* 0x00000007ff077e24 */ /* 0x024fe2000f8e00ff */
[----:B----4-:R-:W-:-:S13]  /*da40*/  ISETP.NE.AND P0, PT, R2, 0x2, PT ;  /* 0x000000020200780c */ /* 0x010fda0003f05270 */
[----:B------:R-:W2:Y:S01]  /*da50*/  @P0 LDC.64 R2, c[0x0][0x210] ;  /* 0x00008400ff020b82 */ /* 0x000ea20000000a00 */
        /* <DEDUP_REMOVED lines=32> */
.L_x_4086:
        /* <DEDUP_REMOVED lines=10> */
.L_x_4259:


//--------------------- .text._ZN4mmha33masked_multihead_attention_kernelIfLi224ELi256ELi2ELi64ELi128ELb0ELb0EEEv26Multihead_attention_paramsIT_XT5_EE --------------------------
	.section	.text._ZN4mmha33masked_multihead_attention_kernelIfLi224ELi256ELi2ELi64ELi128ELb0ELb0EEEv26Multihead_attention_paramsIT_XT5_EE,"ax",@progbits
	.align	128
        .global         _ZN4mmha33masked_multihead_attention_kernelIfLi224ELi256ELi2ELi64ELi128ELb0ELb0EEEv26Multihead_attention_paramsIT_XT5_EE
        .type           _ZN4mmha33masked_multihead_attention_kernelIfLi224ELi256ELi2ELi64ELi128ELb0ELb0EEEv26Multihead_attention_paramsIT_XT5_EE,@function
        .size           _ZN4mmha33masked_multihead_attention_kernelIfLi224ELi256ELi2ELi64ELi128ELb0ELb0EEEv26Multihead_attention_paramsIT_XT5_EE,(.L_x_4260 - _ZN4mmha33masked_multihead_attention_kernelIfLi224ELi256ELi2ELi64ELi128ELb0ELb0EEEv26Multihead_attention_paramsIT_XT5_EE)
        .other          _ZN4mmha33masked_multihead_attention_kernelIfLi224ELi256ELi2ELi64ELi128ELb0ELb0EEEv26Multihead_attention_paramsIT_XT5_EE,@"STO_CUDA_ENTRY STV_DEFAULT"
_ZN4mmha33masked_multihead_attention_kernelIfLi224ELi256ELi2ELi64ELi128ELb0ELb0EEEv26Multihead_attention_paramsIT_XT5_EE:
.text._ZN4mmha33masked_multihead_attention_kernelIfLi224ELi256ELi2ELi64ELi128ELb0ELb0EEEv26Multihead_attention_paramsIT_XT5_EE:
        /* <DEDUP_REMOVED lines=15> */
.L_x_4087:
        /* <DEDUP_REMOVED lines=46> */
[----:B------:R-:W-:Y:S01]  /*03d0*/  @UP0 ULDC UR4, c[0x0][0x2c0] ;  /* 0x0000b00000040ab9 */ /* 0x000fe20000000800 */
[----:B------:R-:W-:-:S05]  /*03e0*/  IMAD.U32 R3, RZ, RZ, UR5 ;  /* 0x00000005ff037e24 */ /* 0x000fca000f8e00ff */
        /* <DEDUP_REMOVED lines=78> */
.L_x_4089:
[----:B------:R-:W-:Y:S05]  /*08d0*/  BSYNC B0 ;  /* 0x0000000000007941 */ /* 0x000fea0003800000 */
.L_x_4088:
        /* <DEDUP_REMOVED lines=10> */
.L_x_4091:
        /* <DEDUP_REMOVED lines=18> */
.L_x_4092:
[----:B------:R-:W-:Y:S05]  /*0aa0*/  BSYNC B0 ;  /* 0x0000000000007941 */ /* 0x000fea0003800000 */
.L_x_4090:
        /* <DEDUP_REMOVED lines=11> */
[----:B------:R-:W-:Y:S02]  /*0b60*/  ISETP.GT.AND P3, PT, R36, 0x3f, PT ;  /* 0x0000003f2400780c */ /* 0x000fe40003f64270 */
[----:B------:R-:W-:Y:S01]  /*0b70*/  ISETP.EQ.U32.AND P1, PT, RZ, UR8, PT ;  /* 0x00000008ff007c0c */ /* 0x000fe2000bf22070 */
[----:B------:R-:W-:-:S03]  /*0b80*/  UISETP.NE.AND.EX UP0, UPT, UR5, URZ, UPT, UP0 ;  /* 0x0000003f0500728c */ /* 0x000fc6000bf05300 */
[----:B------:R-:W-:-:S03]  /*0b90*/  ISETP.EQ.OR.EX P1, PT, RZ, UR9, P3, P1 ;  /* 0x00000009ff007c0c */ /* 0x000fc60009f22710 */
[----:B0-----:R-:W0:Y:S01]  /*0ba0*/  @!P0 LDC.64 R2, c[0x0][0x220] ;  /* 0x00008800ff028b82 */ /* 0x001e220000000a00 */
[----:B------:R-:W-:-:S04]  /*0bb0*/  PLOP3.LUT P3, PT, PT, PT, UP0, 0x80, 0x0 ;  /* 0x000000000000781c */ /* 0x000fc80003f6f008 */
[----:B------:R-:W-:Y:S02]  /*0bc0*/  @UP0 ULDC.64 UR4, c[0x0][0x2a8] ;  /* 0x0000aa0000040ab9 */ /* 0x000fe40000000a00 */
[----:B------:R-:W-:Y:S01]  /*0bd0*/  @UP0 UIMAD.WIDE UR4, UR45, 0x4, UR4 ;  /* 0x000000042d0408a5 */ /* 0x000fe2000f8e0204 */
[----:B------:R-:W1:Y:S02]  /*0be0*/  @!P2 LDC.64 R4, c[0x0][0x230] ;  /* 0x00008c00ff04ab82 */ /* 0x000e640000000a00 */
[----:B------:R-:W-:-:S06]  /*0bf0*/  VOTEU.ALL UP1, P1 ;  /* 0x00000000003f7886 */ /* 0x000fcc0000820000 */
[----:B------:R-:W2:Y:S01]  /*0c00*/  @!P1 LDC.64 R6, c[0x0][0x2e0] ;  /* 0x0000b800ff069b82 */ /* 0x000ea20000000a00 */
[----:B------:R-:W-:Y:S01]  /*0c10*/  IMAD.U32 R8, RZ, RZ, UR4 ;  /* 0x00000004ff087e24 */ /* 0x000fe2000f8e00ff */
[----:B------:R-:W-:Y:S01]  /*0c20*/  @!UP1 UIMAD UR6, UR38, UR6, UR46 ;  /* 0x00000006260692a4 */ /* 0x000fe2000f8e022e */
[----:B------:R-:W-:Y:S01]  /*0c30*/  IMAD.U32 R9, RZ, RZ, UR5 ;  /* 0x00000005ff097e24 */ /* 0x000fe2000f8e00ff */
[----:B------:R-:W-:Y:S02]  /*0c40*/  CS2R R12, SRZ ;  /* 0x00000000000c7805 */ /* 0x000fe4000001ff00 */
[----:B------:R-:W-:Y:S01]  /*0c50*/  CS2R R14, SRZ ;  /* 0x00000000000e7805 */ /* 0x000fe2000001ff00 */
[----:B------:R-:W-:Y:S01]  /*0c60*/  UMOV UR39, URZ ;  /* 0x0000003f00277c82 */ /* 0x000fe20008000000 */
[----:B------:R-:W-:Y:S01]  /*0c70*/  ULDC.U8 UR4, c[0x0][0x294] ;  /* 0x0000a50000047ab9 */ /* 0x000fe20000000000 */
[----:B------:R-:W3:Y:S01]  /*0c80*/  @P3 LDG.E R8, desc[UR36][R8.64] ;  /* 0x0000002408083981 */ /* 0x000ee2000c1e1900 */
[----:B0-----:R-:W-:-:S05]  /*0c90*/  @!P0 IMAD.WIDE R2, R11, 0x4, R2 ;  /* 0x000000040b028825 */ /* 0x001fca00078e0202 */
        /* <DEDUP_REMOVED lines=12> */
[----:B----45:R-:W-:Y:S01]  /*0d60*/  FADD.FTZ R16, R28, R16 ;  /* 0x000000101c107221 */ /* 0x030fe20000010000 */
[----:B------:R-:W-:Y:S01]  /*0d70*/  FADD.FTZ R17, R29, R17 ;  /* 0x000000111d117221 */ /* 0x000fe20000010000 */
[----:B------:R-:W-:Y:S01]  /*0d80*/  FADD.FTZ R18, R30, R18 ;  /* 0x000000121e127221 */ /* 0x000fe20000010000 */
[----:B------:R-:W-:Y:S01]  /*0d90*/  FADD.FTZ R19, R31, R19 ;  /* 0x000000131f137221 */ /* 0x000fe20000010000 */
[----:B------:R-:W-:Y:S01]  /*0da0*/  FADD.FTZ R24, R12, R24 ;  /* 0x000000180c187221 */ /* 0x000fe20000010000 */
[----:B------:R-:W-:Y:S01]  /*0db0*/  FADD.FTZ R25, R13, R25 ;  /* 0x000000190d197221 */ /* 0x000fe20000010000 */
[----:B------:R-:W-:Y:S01]  /*0dc0*/  FADD.FTZ R26, R14, R26 ;  /* 0x0000001a0e1a7221 */ /* 0x000fe20000010000 */
[----:B------:R-:W-:Y:S01]  /*0dd0*/  FADD.FTZ R27, R15, R27 ;  /* 0x0000001b0f1b7221 */ /* 0x000fe20000010000 */
[----:B--2---:R-:W-:Y:S01]  /*0de0*/  @!P1 FMUL.FTZ R24, R24, R32 ;  /* 0x0000002018189220 */ /* 0x004fe20000410000 */
        /* <DEDUP_REMOVED lines=56> */
.L_x_4095:
        /* <DEDUP_REMOVED lines=80> */
.L_x_4099:
[----:B------:R-:W-:Y:S05]  /*1670*/  BSYNC B1 ;  /* 0x0000000000017941 */ /* 0x000fea0003800000 */
.L_x_4098:
        /* <DEDUP_REMOVED lines=8> */
.L_x_4097:
[----:B------:R-:W-:Y:S05]  /*1700*/  BSYNC B0 ;  /* 0x0000000000007941 */ /* 0x000fea0003800000 */
.L_x_4096:
[----:B------:R-:W-:Y:S06]  /*1710*/  BAR.SYNC.DEFER_BLOCKING 0x0 ;  /* 0x0000000000007b1d */ /* 0x000fec0000010000 */
[----:B0-----:R0:W1:Y:S04]  /*1720*/  @P6 LDS.128 R16, [R13] ;  /* 0x000000000d106984 */ /* 0x0010680000000c00 */
[----:B------:R0:W2:Y:S01]  /*1730*/  @P6 LDS.128 R24, [R14] ;  /* 0x000000000e186984 */ /* 0x0000a20000000c00 */
[----:B------:R-:W-:Y:S06]  /*1740*/  BAR.SYNC.DEFER_BLOCKING 0x0 ;  /* 0x0000000000007b1d */ /* 0x000fec0000010000 */
[----:B------:R-:W-:Y:S05]  /*1750*/  BRA `(.L_x_4094) ;  /* 0x0000000000b07947 */ /* 0x000fea0003800000 */
.L_x_4093:
[----:B------:R-:W-:Y:S01]  /*1760*/  ISETP.GE.AND P0, PT, R22, R11, PT ;  /* 0x0000000b1600720c */ /* 0x000fe20003f06270 */
[----:B------:R-:W-:-:S12]  /*1770*/  BSSY B0, `(.L_x_4094) ;  /* 0x000002a000007945 */ /* 0x000fd80003800000 */
[----:B------:R-:W-:Y:S05]  /*1780*/  @P0 BRA `(.L_x_4100) ;  /* 0x0000000000a00947 */ /* 0x000fea0003800000 */
[----:B------:R-:W-:Y:S01]  /*1790*/  I2FP.F32.S32 R11, R11 ;  /* 0x0000000b000b7245 */ /* 0x000fe20000201400 */
[----:B------:R-:W-:Y:S01]  /*17a0*/  VIADD R0, R22, 0x2 ;  /* 0x0000000216007836 */ /* 0x000fe20000000000 */
[----:B------:R-:W-:Y:S02]  /*17b0*/  ULDC UR4, c[0x0][0x29c] ;  /* 0x0000a70000047ab9 */ /* 0x000fe40000000800 */
[----:B------:R-:W-:Y:S02]  /*17c0*/  UIADD3 UR4, -UR39, UR4, URZ ;  /* 0x0000000427047290 */ /* 0x000fe4000fffe13f */
[----:B------:R-:W0:Y:S01]  /*17d0*/  MUFU.RCP R11, R11 ;  /* 0x0000000b000b7308 */ /* 0x000e220000001000 */
[----:B------:R-:W-:-:S03]  /*17e0*/  I2FP.F32.S32 R0, R0 ;  /* 0x0000000000007245 */ /* 0x000fc60000201400 */
[----:B------:R-:W-:Y:S02]  /*17f0*/  I2FP.F32.S32 R5, UR4 ;  /* 0x0000000400057c45 */ /* 0x000fe40008201400 */
[----:B0-----:R-:W-:Y:S01]  /*1800*/  FMUL.FTZ R2, R0, R11 ;  /* 0x0000000b00027220 */ /* 0x001fe20000410000 */
[----:B------:R-:W-:-:S03]  /*1810*/  I2FP.F32.S32 R0, R22 ;  /* 0x0000001600007245 */ /* 0x000fc60000201400 */
[----:B------:R-:W-:Y:S02]  /*1820*/  FMUL.FTZ R3, R2, 13.28771209716796875 ;  /* 0x41549a7802037820 */ /* 0x000fe40000410000 */
[----:B------:R-:W-:Y:S02]  /*1830*/  FMUL.FTZ R0, R0, R11 ;  /* 0x0000000b00007220 */ /* 0x000fe40000410000 */
        /* <DEDUP_REMOVED lines=29> */
.L_x_4100:
[----:B------:R-:W-:Y:S05]  /*1a10*/  BSYNC B0 ;  /* 0x0000000000007941 */ /* 0x000fea0003800000 */
.L_x_4094:
        /* <DEDUP_REMOVED lines=9> */
[----:B-12---:R-:W-:-:S08]  /*1ab0*/  FMUL.FTZ R0, R24, R16 ;  /* 0x0000001018007220 */ /* 0x006fd00000410000 */
[----:B------:R-:W1:Y:S01]  /*1ac0*/  @!P0 LDC R5, c[0x0][0x284] ;  /* 0x0000a100ff058b82 */ /* 0x000e620000000800 */
[----:B------:R-:W-:-:S05]  /*1ad0*/  VOTEU.ALL UP0, P0 ;  /* 0x00000000003f7886 */ /* 0x000fca0000000000 */
[----:B------:R-:W-:Y:S02]  /*1ae0*/  @!UP0 USHF.L.U32 UR6, UR41, 0x2, URZ ;  /* 0x0000000229068899 */ /* 0x000fe4000800063f */
[----:B------:R-:W2:Y:S01]  /*1af0*/  @!P0 LDC.64 R2, c[0x0][0x248] ;  /* 0x00009200ff028b82 */ /* 0x000ea20000000a00 */
[----:B---3--:R-:W-:-:S06]  /*1b00*/  ULEA UR4, UR5, UR4, 0x18 ;  /* 0x0000000405047291 */ /* 0x008fcc000f8ec03f */
[----:B------:R-:W-:-:S05]  /*1b10*/  LEA R4, R36, UR4, 0x4 ;  /* 0x0000000424047c11 */ /* 0x000fca000f8e20ff */
[----:B------:R3:W-:Y:S01]  /*1b20*/  STS.128 [R4], R16 ;  /* 0x0000001004007388 */ /* 0x0007e20000000c00 */
[----:B-1----:R-:W-:-:S04]  /*1b30*/  @!P0 IMAD R5, R22, R5, UR6 ;  /* 0x0000000616058e24 */ /* 0x002fc8000f8e0205 */
[----:B--2---:R-:W-:-:S04]  /*1b40*/  @!P0 IMAD.WIDE R2, R5, 0x4, R2 ;  /* 0x0000000405028825 */ /* 0x004fc800078e0202 */
[----:B------:R-:W-:Y:S01]  /*1b50*/  FFMA.FTZ R5, R25, R17, R0 ;  /* 0x0000001119057223 */ /* 0x000fe20000010000 */
[----:B------:R3:W-:Y:S03]  /*1b60*/  @!P0 STG.E.128 desc[UR36][R2.64], R24 ;  /* 0x0000001802008986 */ /* 0x0007e6000c101d24 */
[----:B------:R-:W-:-:S04]  /*1b70*/  FFMA.FTZ R0, R26, R18, R5 ;  /* 0x000000121a007223 */ /* 0x000fc80000010005 */
[----:B------:R-:W-:-:S07]  /*1b80*/  FFMA.FTZ R0, R27, R19, R0 ;  /* 0x000000131b007223 */ /* 0x000fce0000010000 */
.L_x_4102:
[----:B------:R-:W-:Y:S05]  /*1b90*/  BSYNC B0 ;  /* 0x0000000000007941 */ /* 0x000fea0003800000 */
.L_x_4101:
        /* <DEDUP_REMOVED lines=29> */
[----:B---3--:R-:W-:Y:S02]  /*1d70*/  IMAD.U32 R0, RZ, RZ, UR4 ;  /* 0x00000004ff007e24 */ /* 0x008fe4000f8e00ff */
        /* <DEDUP_REMOVED lines=24> */
.L_x_4105:
[----:B------:R4:W-:Y:S02]  /*1f00*/  STS [R4], R251 ;  /* 0x000000fb04007388 */ /* 0x0009e40000000800 */
.L_x_4104:
[----:B------:R-:W-:Y:S05]  /*1f10*/  BSYNC B0 ;  /* 0x0000000000007941 */ /* 0x000fea0003800000 */
.L_x_4103:
[----:B------:R-:W-:Y:S01]  /*1f20*/  UIADD3 UR4, UR7, 0xf, URZ ;  /* 0x0000000f07047890 */ /* 0x000fe2000fffe03f */
[----:B---3--:R-:W-:Y:S01]  /*1f30*/  LEA.HI R2, R36, R36, RZ, 0x1 ;  /* 0x0000002424027211 */ /* 0x008fe200078f08ff */
[----:B------:R-:W-:Y:S01]  /*1f40*/  ULDC.64 UR8, c[0x0][0x280] ;  /* 0x0000a00000087ab9 */ /* 0x000fe20000000a00 */
[----:B------:R-:W-:Y:S01]  /*1f50*/  ULDC.64 UR10, c[0x0][0x2b0] ;  /* 0x0000ac00000a7ab9 */ /* 0x000fe20000000a00 */
[----:B------:R-:W-:Y:S01]  /*1f60*/  USHF.R.S32.HI UR5, URZ, 0x1f, UR4 ;  /* 0x0000001f3f057899 */ /* 0x000fe20008011404 */
[----:B------:R-:W-:Y:S01]  /*1f70*/  LEA.HI.SX32 R5, R2, UR42, 0x1f ;  /* 0x0000002a02057c11 */ /* 0x000fe2000f8ffaff */
[----:B------:R-:W-:Y:S01]  /*1f80*/  UIMAD UR6, UR43, UR8, UR46 ;  /* 0x000000082b0672a4 */ /* 0x000fe2000f8e022e */
[----:B------:R-:W-:Y:S01]  /*1f90*/  BSSY B0, `(.L_x_4106) ;  /* 0x0000427000007945 */ /* 0x000fe20003800000 */
[----:B------:R-:W-:Y:S02]  /*1fa0*/  ULEA.HI UR5, UR5, UR4, URZ, 0x4 ;  /* 0x0000000405057291 */ /* 0x000fe4000f8f203f */
[----:B------:R-:W-:-:S02]  /*1fb0*/  UIMAD UR6, UR6, 0xe0, URZ ;  /* 0x000000e0060678a4 */ /* 0x000fc4000f8e023f */
[----:B------:R-:W-:Y:S01]  /*1fc0*/  ULOP3.LUT UR5, UR5, 0xfffffff0, URZ, 0xc0, !UPT ;  /* 0xfffffff005057892 */ /* 0x000fe2000f8ec03f */
[----:B------:R-:W-:Y:S01]  /*1fd0*/  ULDC UR8, c[0x0][0x2a0] ;  /* 0x0000a80000087ab9 */ /* 0x000fe20000000800 */
[----:B------:R-:W-:Y:S02]  /*1fe0*/  ULDC.64 UR16, c[0x0][0x2c8] ;  /* 0x0000b20000107ab9 */ /* 0x000fe40000000a00 */
[----:B------:R-:W-:Y:S01]  /*1ff0*/  UIADD3 UR7, UR42, UR5, URZ ;  /* 0x000000052a077290 */ /* 0x000fe2000fffe03f */
[----:B------:R-:W-:Y:S01]  /*2000*/  ULDC.64 UR12, c[0x0][0x2d8] ;  /* 0x0000b600000c7ab9 */ /* 0x000fe20000000a00 */
[----:B------:R-:W-:Y:S04]  /*2010*/  BAR.SYNC.DEFER_BLOCKING 0x0 ;  /* 0x0000000000007b1d */ /* 0x000fe80000010000 */
[----:B------:R-:W-:-:S13]  /*2020*/  ISETP.GE.AND P0, PT, R5, UR7, PT ;  /* 0x0000000705007c0c */ /* 0x000fda000bf06270 */
[----:B------:R-:W-:Y:S05]  /*2030*/  @P0 BRA `(.L_x_4107) ;  /* 0x0000004000700947 */ /* 0x000fea0003800000 */
[----:B------:R-:W-:Y:S01]  /*2040*/  UIADD3 UR4, UR14, 0x20, URZ ;  /* 0x000000200e047890 */ /* 0x000fe2000fffe03f */
[----:B------:R-:W-:Y:S01]  /*2050*/  LOP3.LUT R2, R2, 0x7ffffffe, RZ, 0xc0, !PT ;  /* 0x7ffffffe02027812 */ /* 0x000fe200078ec0ff */
[----:B------:R-:W-:Y:S01]  /*2060*/  IMAD.U32 R11, RZ, RZ, UR9 ;  /* 0x00000009ff0b7e24 */ /* 0x000fe2000f8e00ff */
[----:B------:R-:W3:Y:S01]  /*2070*/  LDC R7, c[0x0][0x2c0] ;  /* 0x0000b000ff077b82 */ /* 0x000ee20000000800 */
[----:B------:R-:W-:Y:S02]  /*2080*/  ULEA UR4, UR15, UR4, 0x18 ;  /* 0x000000040f047291 */ /* 0x000fe4000f8ec03f */
[----:B------:R-:W-:Y:S01]  /*2090*/  IMAD.IADD R2, R36, 0x1, -R2 ;  /* 0x0000000124027824 */ /* 0x000fe200078e0a02 */
[----:B------:R-:W-:-:S03]  /*20a0*/  IABS R252, R11 ;  /* 0x0000000b00fc7213 */ /* 0x000fc60000000000 */
[C---:B----4-:R-:W-:Y:S01]  /*20b0*/  IMAD.SHL.U32 R4, R2.reuse, 0x2, RZ ;  /* 0x0000000202047824 */ /* 0x050fe200078e00ff */
[----:B------:R-:W-:Y:S01]  /*20c0*/  LEA R6, R2, UR4, 0x3 ;  /* 0x0000000402067c11 */ /* 0x000fe2000f8e18ff */
[----:B------:R-:W4:Y:S01]  /*20d0*/  I2F.RP R3, R252 ;  /* 0x000000fc00037306 */ /* 0x000f220000209400 */
[----:B------:R-:W-:Y:S01]  /*20e0*/  IMAD.MOV.U32 R2, RZ, RZ, RZ ;  /* 0x000000ffff027224 */ /* 0x000fe200078e00ff */
[----:B------:R-:W-:Y:S02]  /*20f0*/  ULDC UR4, c[0x0][0x298] ;  /* 0x0000a60000047ab9 */ /* 0x000fe40000000800 */
[----:B------:R-:W5:Y:S04]  /*2100*/  LDS.64 R8, [R6] ;  /* 0x0000000006087984 */ /* 0x000f680000000a00 */
[----:B0-----:R-:W0:Y:S04]  /*2110*/  LDS.64 R14, [R6+0x10] ;  /* 0x00001000060e7984 */ /* 0x001e280000000a00 */
[----:B------:R-:W1:Y:S01]  /*2120*/  LDS.64 R12, [R6+0x20] ;  /* 0x00002000060c7984 */ /* 0x000e620000000a00 */
[----:B----4-:R-:W4:Y:S03]  /*2130*/  MUFU.RCP R3, R3 ;  /* 0x0000000300037308 */ /* 0x010f260000001000 */
[----:B------:R-:W-:Y:S04]  /*2140*/  LDS.64 R246, [R6+0xd0] ;  /* 0x0000d00006f67984 */ /* 0x000fe80000000a00 */
[----:B------:R-:W-:Y:S04]  /*2150*/  LDS.64 R244, [R6+0xe0] ;  /* 0x0000e00006f47984 */ /* 0x000fe80000000a00 */
[----:B------:R-:W-:Y:S04]  /*2160*/  LDS.64 R20, [R6+0xf0] ;  /* 0x0000f00006147984 */ /* 0x000fe80000000a00 */
[----:B------:R-:W-:Y:S04]  /*2170*/  LDS.64 R22, [R6+0x100] ;  /* 0x0001000006167984 */ /* 0x000fe80000000a00 */
[----:B--2---:R-:W-:Y:S04]  /*2180*/  LDS.64 R24, [R6+0x110] ;  /* 0x0001100006187984 */ /* 0x004fe80000000a00 */
[----:B------:R-:W-:Y:S04]  /*2190*/  LDS.64 R26, [R6+0x120] ;  /* 0x00012000061a7984 */ /* 0x000fe80000000a00 */
[----:B------:R-:W-:Y:S04]  /*21a0*/  LDS.64 R28, [R6+0x130] ;  /* 0x00013000061c7984 */ /* 0x000fe80000000a00 */
[----:B-----5:R-:W-:Y:S04]  /*21b0*/  STL.64 [R1+0x60], R8 ;  /* 0x0000600801007387 */ /* 0x020fe80000100a00 */
[----:B------:R-:W2:Y:S04]  /*21c0*/  LDS.64 R8, [R6+0x30] ;  /* 0x0000300006087984 */ /* 0x000ea80000000a00 */
[----:B0-----:R-:W-:Y:S04]  /*21d0*/  STL.64 [R1+0x58], R14 ;  /* 0x0000580e01007387 */ /* 0x001fe80000100a00 */
[----:B------:R-:W0:Y:S04]  /*21e0*/  LDS.64 R14, [R6+0x40] ;  /* 0x00004000060e7984 */ /* 0x000e280000000a00 */
[----:B-1----:R-:W-:Y:S04]  /*21f0*/  STL.64 [R1+0x50], R12 ;  /* 0x0000500c01007387 */ /* 0x002fe80000100a00 */
[----:B------:R-:W1:Y:S04]  /*2200*/  LDS.64 R12, [R6+0x50] ;  /* 0x00005000060c7984 */ /* 0x000e680000000a00 */
[----:B------:R-:W-:Y:S04]  /*2210*/  LDS.64 R30, [R6+0x140] ;  /* 0x00014000061e7984 */ /* 0x000fe80000000a00 */
[----:B------:R-:W-:Y:S04]  /*2220*/  LDS.64 R32, [R6+0x150] ;  /* 0x0001500006207984 */ /* 0x000fe80000000a00 */
[----:B------:R-:W-:Y:S04]  /*2230*/  LDS.64 R34, [R6+0x160] ;  /* 0x0001600006227984 */ /* 0x000fe80000000a00 */
[----:B------:R-:W-:Y:S04]  /*2240*/  LDS.64 R36, [R6+0x170] ;  /* 0x0001700006247984 */ /* 0x000fe80000000a00 */
[----:B------:R-:W-:Y:S04]  /*2250*/  LDS.64 R38, [R6+0x180] ;  /* 0x0001800006267984 */ /* 0x000fe80000000a00 */
[----:B--2---:R-:W-:Y:S04]  /*2260*/  STL.64 [R1+0x48], R8 ;  /* 0x0000480801007387 */ /* 0x004fe80000100a00 */
        /* <DEDUP_REMOVED lines=27> */
[----:B------:R-:W0:Y:S04]  /*2420*/  LDS.64 R64, [R6+0x250] ;  /* 0x0002500006407984 */ /* 0x000e280000000a00 */
[----:B------:R-:W0:Y:S04]  /*2430*/  LDS.64 R66, [R6+0x260] ;  /* 0x0002600006427984 */ /* 0x000e280000000a00 */
[----:B------:R-:W0:Y:S04]  /*2440*/  LDS.64 R68, [R6+0x270] ;  /* 0x0002700006447984 */ /* 0x000e280000000a00 */
[----:B------:R-:W0:Y:S04]  /*2450*/  LDS.64 R70, [R6+0x280] ;  /* 0x0002800006467984 */ /* 0x000e280000000a00 */
[----:B------:R-:W0:Y:S04]  /*2460*/  LDS.64 R72, [R6+0x290] ;  /* 0x0002900006487984 */ /* 0x000e280000000a00 */
[----:B--2---:R4:W-:Y:S04]  /*2470*/  STL.64 [R1], R8 ;  /* 0x0000000801007387 */ /* 0x0049e80000100a00 */
[----:B------:R-:W2:Y:S04]  /*2480*/  LDS.64 R74, [R6+0x2a0] ;  /* 0x0002a000064a7984 */ /* 0x000ea80000000a00 */
[----:B------:R-:W0:Y:S01]  /*2490*/  LDS.64 R76, [R6+0x2b0] ;  /* 0x0002b000064c7984 */ /* 0x000e220000000a00 */
[----:B----4-:R-:W-:-:S03]  /*24a0*/  VIADD R8, R3, 0xffffffe ;  /* 0x0ffffffe03087836 */ /* 0x010fc60000000000 */
[----:B------:R-:W4:Y:S01]  /*24b0*/  LDS.64 R78, [R6+0x2c0] ;  /* 0x0002c000064e7984 */ /* 0x000f220000000a00 */
[----:B------:R-:W5:Y:S03]  /*24c0*/  F2I.FTZ.U32.TRUNC.NTZ R3, R8 ;  /* 0x0000000800037305 */ /* 0x000f66000021f000 */
[----:B------:R-:W0:Y:S04]  /*24d0*/  LDS.64 R80, [R6+0x2d0] ;  /* 0x0002d00006507984 */ /* 0x000e280000000a00 */
[----:B------:R-:W0:Y:S04]  /*24e0*/  LDS.64 R82, [R6+0x2e0] ;  /* 0x0002e00006527984 */ /* 0x000e280000000a00 */
[----:B------:R-:W0:Y:S04]  /*24f0*/  LDS.64 R84, [R6+0x2f0] ;  /* 0x0002f00006547984 */ /* 0x000e280000000a00 */
[----:B------:R-:W0:Y:S01]  /*2500*/  LDS.64 R86, [R6+0x300] ;  /* 0x0003000006567984 */ /* 0x000e220000000a00 */
[----:B-----5:R-:W-:-:S03]  /*2510*/  IMAD.MOV R9, RZ, RZ, -R3 ;  /* 0x000000ffff097224 */ /* 0x020fc600078e0a03 */
[----:B------:R-:W0:Y:S01]  /*2520*/  LDS.64 R88, [R6+0x310] ;  /* 0x0003100006587984 */ /* 0x000e220000000a00 */
[----:B------:R-:W-:-:S03]  /*2530*/  IMAD R9, R9, R252, RZ ;  /* 0x000000fc09097224 */ /* 0x000fc600078e02ff */
        /* <DEDUP_REMOVED lines=19> */
[----:B------:R-:W-:Y:S01]  /*2670*/  SHF.R.S32.HI R5, RZ, 0x1f, R2 ;  /* 0x0000001fff057819 */ /* 0x000fe20000011402 */
[----:B-1234-:R-:W-:-:S07]  /*2680*/  VIADD R6, R7, UR4 ;  /* 0x0000000407067c36 */ /* 0x01efce0008000000 */
.L_x_4111:
[----:B-1----:R-:W2:Y:S01]  /*2690*/  LDL R12, [R1+0x68] ;  /* 0x00006800010c7983 */ /* 0x002ea20000100800 */
[----:B------:R-:W1:Y:S01]  /*26a0*/  LDC R248, c[0x0][0x284] ;  /* 0x0000a100fff87b82 */ /* 0x000e620000000800 */
[----:B0-----:R-:W-:Y:S02]  /*26b0*/  IABS R10, R3 ;  /* 0x00000003000a7213 */ /* 0x001fe40000000000 */
[----:B------:R-:W-:Y:S01]  /*26c0*/  ISETP.GE.AND P1, PT, R3, RZ, PT ;  /* 0x000000ff0300720c */ /* 0x000fe20003f26270 */
[----:B0-----:R-:W-:Y:S01]  /*26d0*/  STL [R1+0x8c], R111 ;  /* 0x00008c6f01007387 */ /* 0x001fe20000100800 */
[----:B------:R-:W-:-:S03]  /*26e0*/  LOP3.LUT R11, R11, 0xfffffff7, RZ, 0xc0, !PT ;  /* 0xfffffff70b0b7812 */ /* 0x000fc600078ec0ff */
[----:B------:R-:W-:Y:S04]  /*26f0*/  STL [R1+0x88], R112 ;  /* 0x0000887001007387 */ /* 0x000fe80000100800 */
[----:B------:R0:W-:Y:S04]  /*2700*/  STL [R1+0x84], R113 ;  /* 0x0000847101007387 */ /* 0x0001e80000100800 */
[----:B------:R-:W-:Y:S04]  /*2710*/  STL [R1+0x80], R114 ;  /* 0x0000807201007387 */ /* 0x000fe80000100800 */
[----:B------:R-:W-:Y:S01]  /*2720*/  STL [R1+0x7c], R115 ;  /* 0x00007c7301007387 */ /* 0x000fe20000100800 */
[----:B-1----:R-:W-:-:S03]  /*2730*/  IABS R13, R248 ;  /* 0x000000f8000d7213 */ /* 0x002fc60000000000 */
[----:B------:R-:W-:Y:S04]  /*2740*/  STL [R1+0x78], R116 ;  /* 0x0000787401007387 */ /* 0x000fe80000100800 */
[----:B------:R-:W-:Y:S04]  /*2750*/  STL [R1+0x74], R117 ;  /* 0x0000747501007387 */ /* 0x000fe80000100800 */
[----:B-----5:R-:W-:Y:S04]  /*2760*/  STL [R1+0x70], R251 ;  /* 0x000070fb01007387 */ /* 0x020fe80000100800 */
[----:B------:R1:W-:Y:S04]  /*2770*/  STL [R1+0x6c], R0 ;  /* 0x00006c0001007387 */ /* 0x0003e80000100800 */
[----:B0-----:R-:W3:Y:S04]  /*2780*/  LDL R113, [R1+0x58] ;  /* 0x0000580001717983 */ /* 0x001ee80000100800 */
[----:B------:R-:W4:Y:S04]  /*2790*/  LDL R111, [R1+0x60] ;  /* 0x00006000016f7983 */ /* 0x000f280000100800 */
[----:B------:R-:W4:Y:S04]  /*27a0*/  LDL R112, [R1+0x5c] ;  /* 0x00005c0001707983 */ /* 0x000f280000100800 */
[----:B-1----:R-:W4:Y:S04]  /*27b0*/  LDL R0, [R1+0x64] ;  /* 0x0000640001007983 */ /* 0x002f280000100800 */
[----:B------:R-:W4:Y:S04]  /*27c0*/  LDL R114, [R1+0x4c] ;  /* 0x00004c0001727983 */ /* 0x000f280000100800 */
[----:B------:R-:W4:Y:S04]  /*27d0*/  LDL R115, [R1+0x40] ;  /* 0x0000400001737983 */ /* 0x000f280000100800 */
[----:B------:R-:W4:Y:S04]  /*27e0*/  LDL R116, [R1+0x44] ;  /* 0x0000440001747983 */ /* 0x000f280000100800 */
[----:B------:R-:W4:Y:S04]  /*27f0*/  LDL R117, [R1+0x38] ;  /* 0x0000380001757983 */ /* 0x000f280000100800 */
[----:B------:R-:W4:Y:S01]  /*2800*/  LDL R251, [R1+0x3c] ;  /* 0x00003c0001fb7983 */ /* 0x000f220000100800 */
[----:B--2---:R-:W-:-:S04]  /*2810*/  IMAD.HI.U32 R12, R12, R10, RZ ;  /* 0x0000000a0c0c7227 */ /* 0x004fc800078e00ff */
[----:B------:R-:W-:-:S04]  /*2820*/  IMAD.MOV R12, RZ, RZ, -R12 ;  /* 0x000000ffff0c7224 */ /* 0x000fc800078e0a0c */
[----:B------:R-:W-:-:S05]  /*2830*/  IMAD R10, R13, R12, R10 ;  /* 0x0000000c0d0a7224 */ /* 0x000fca00078e020a */
[----:B------:R-:W-:-:S13]  /*2840*/  ISETP.GT.U32.AND P0, PT, R252, R10, PT ;  /* 0x0000000afc00720c */ /* 0x000fda0003f04070 */
[----:B------:R-:W-:-:S05]  /*2850*/  @!P0 IMAD.IADD R10, R10, 0x1, -R13 ;  /* 0x000000010a0a8824 */ /* 0x000fca00078e0a0d */
[----:B------:R-:W-:-:S13]  /*2860*/  ISETP.GT.U32.AND P0, PT, R252, R10, PT ;  /* 0x0000000afc00720c */ /* 0x000fda0003f04070 */
[----:B------:R-:W-:Y:S01]  /*2870*/  @!P0 IMAD.IADD R10, R10, 0x1, -R13 ;  /* 0x000000010a0a8824 */ /* 0x000fe200078e0a0d */
[----:B------:R-:W-:-:S03]  /*2880*/  ISETP.NE.AND P0, PT, R248, RZ, PT ;  /* 0x000000fff800720c */ /* 0x000fc60003f05270 */
[----:B------:R-:W-:-:S10]  /*2890*/  @!P1 IMAD.MOV R10, RZ, RZ, -R10 ;  /* 0x000000ffff0a9224 */ /* 0x000fd400078e0a0a */
[----:B------:R-:W-:-:S05]  /*28a0*/  @!P0 LOP3.LUT R10, RZ, R248, RZ, 0x33, !PT ;  /* 0x000000f8ff0a8212 */ /* 0x000fca00078e33ff */
[----:B------:R-:W-:Y:S01]  /*28b0*/  IMAD.IADD R12, R10, 0x1, R248 ;  /* 0x000000010a0c7824 */ /* 0x000fe200078e02f8 */
[----:B------:R-:W-:-:S03]  /*28c0*/  ISETP.GE.AND P0, PT, R3, UR40, PT ;  /* 0x0000002803007c0c */ /* 0x000fc6000bf06270 */
[----:B------:R-:W-:-:S05]  /*28d0*/  IMAD.SHL.U32 R239, R12, 0x4, RZ ;  /* 0x000000040cef7824 */ /* 0x000fca00078e00ff */
[----:B------:R-:W-:Y:S01]  /*28e0*/  ISETP.GE.OR P4, PT, R239, R4, P0 ;  /* 0x00000004ef00720c */ /* 0x000fe20000786670 */
[----:B------:R-:W-:-:S04]  /*28f0*/  IMAD.IADD R12, R12, 0x1, R248 ;  /* 0x000000010c0c7824 */ /* 0x000fc800078e02f8 */
[C---:B------:R-:W-:Y:S01]  /*2900*/  IMAD.SHL.U32 R242, R12.reuse, 0x4, RZ ;  /* 0x000000040cf27824 */ /* 0x040fe200078e00ff */
[----:B------:R-:W-:-:S07]  /*2910*/  IADD3 R240, R12, R248, RZ ;  /* 0x000000f80cf07210 */ /* 0x000fce0007ffe0ff */
[----:B------:R-:W0:Y:S01]  /*2920*/  @!P4 LDC.64 R14, c[0x0][0x248] ;  /* 0x00009200ff0ecb82 */ /* 0x000e220000000a00 */
[----:B------:R-:W-:Y:S01]  /*2930*/  ISETP.GE.OR P2, PT, R242, R4, P0 ;  /* 0x00000004f200720c */ /* 0x000fe20000746670 */
[----:B------:R-:W-:Y:S01]  /*2940*/  IMAD.SHL.U32 R240, R240, 0x4, RZ ;  /* 0x00000004f0f07824 */ /* 0x000fe200078e00ff */
[----:B------:R-:W-:-:S04]  /*2950*/  @!P4 IADD3 R238, P3, R2, R239, RZ ;  /* 0x000000ef02eec210 */ /* 0x000fc80007f7e0ff */
[----:B------:R-:W-:Y:S02]  /*2960*/  ISETP.GE.OR P1, PT, R240, R4, P0 ;  /* 0x00000004f000720c */ /* 0x000fe40000726670 */
[----:B------:R-:W-:-:S05]  /*2970*/  @!P4 LEA.HI.X.SX32 R239, R239, R5, 0x1, P3 ;  /* 0x00000005efefc211 */ /* 0x000fca00018f0eff */
[----:B------:R-:W1:Y:S01]  /*2980*/  @!P2 LDC.64 R12, c[0x0][0x248] ;  /* 0x00009200ff0cab82 */ /* 0x000e620000000a00 */
[----:B0-----:R-:W-:-:S04]  /*2990*/  @!P4 LEA R14, P3, R238, R14, 0x2 ;  /* 0x0000000eee0ec211 */ /* 0x001fc800078610ff */
[----:B------:R-:W-:-:S03]  /*29a0*/  @!P4 LEA.HI.X R15, R238, R15, R239, 0x2, P3 ;  /* 0x0000000fee0fc211 */ /* 0x000fc600018f14ef */
[----:B------:R-:W0:Y:S01]  /*29b0*/  @!P1 LDC.64 R238, c[0x0][0x248] ;  /* 0x00009200ffee9b82 */ /* 0x000e220000000a00 */
[----:B------:R-:W-:-:S04]  /*29c0*/  @!P2 IADD3 R241, P3, R2, R242, RZ ;  /* 0x000000f202f1a210 */ /* 0x000fc80007f7e0ff */
[----:B------:R-:W-:Y:S02]  /*29d0*/  @!P2 LEA.HI.X.SX32 R242, R242, R5, 0x1, P3 ;  /* 0x00000005f2f2a211 */ /* 0x000fe400018f0eff */
[----:B-1----:R-:W-:-:S04]  /*29e0*/  @!P2 LEA R12, P3, R241, R12, 0x2 ;  /* 0x0000000cf10ca211 */ /* 0x002fc800078610ff */
[----:B------:R-:W-:Y:S02]  /*29f0*/  @!P2 LEA.HI.X R13, R241, R13, R242, 0x2, P3 ;  /* 0x0000000df10da211 */ /* 0x000fe400018f14f2 */
[----:B------:R-:W-:-:S04]  /*2a00*/  @!P1 IADD3 R241, P3, R2, R240, RZ ;  /* 0x000000f002f19210 */ /* 0x000fc80007f7e0ff */
[----:B------:R-:W-:Y:S02]  /*2a10*/  @!P1 LEA.HI.X.SX32 R240, R240, R5, 0x1, P3 ;  /* 0x00000005f0f09211 */ /* 0x000fe400018f0eff */
[----:B0-----:R-:W-:-:S04]  /*2a20*/  @!P1 LEA R238, P3, R241, R238, 0x2 ;  /* 0x000000eef1ee9211 */ /* 0x001fc800078610ff */
[----:B------:R-:W-:Y:S02]  /*2a30*/  @!P1 LEA.HI.X R239, R241, R239, R240, 0x2, P3 ;  /* 0x000000eff1ef9211 */ /* 0x000fe400018f14f0 */
[----:B------:R-:W-:-:S04]  /*2a40*/  ISETP.GE.AND P3, PT, R3, UR40, PT ;  /* 0x0000002803007c0c */ /* 0x000fc8000bf66270 */
[----:B------:R-:W-:Y:S02]  /*2a50*/  FSEL R119, R119, RZ, P3 ;  /* 0x000000ff77777208 */ /* 0x000fe40001800000 */
[----:B------:R-:W-:-:S06]  /*2a60*/  FSEL R118, R118, RZ, P3 ;  /* 0x000000ff76767208 */ /* 0x000fcc0001800000 */
[----:B------:R0:W3:Y:S02]  /*2a70*/  @!P4 LDG.E.64 R118, desc[UR36][R14.64] ;  /* 0x000000240e76c981 */ /* 0x0000e4000c1e1b00 */
[----:B0-----:R-:W-:-:S04]  /*2a80*/  IMAD R14, R248, 0x4, R10 ;  /* 0x00000004f80e7824 */ /* 0x001fc800078e020a */
[----:B------:R-:W-:Y:S01]  /*2a90*/  IMAD.SHL.U32 R243, R14, 0x4, RZ ;  /* 0x000000040ef37824 */ /* 0x000fe200078e00ff */
[----:B------:R-:W-:-:S04]  /*2aa0*/  FSEL R121, R121, RZ, P3 ;  /* 0x000000ff79797208 */ /* 0x000fc80001800000 */
[----:B------:R-:W-:Y:S02]  /*2ab0*/  ISETP.GE.OR P5, PT, R243, R4, P0 ;  /* 0x00000004f300720c */ /* 0x000fe400007a6670 */
[----:B------:R-:W-:-:S06]  /*2ac0*/  FSEL R120, R120, RZ, P3 ;  /* 0x000000ff78787208 */ /* 0x000fcc0001800000 */
[----:B------:R0:W2:Y:S05]  /*2ad0*/  @!P2 LDG.E.64 R120, desc[UR36][R12.64] ;  /* 0x000000240c78a981 */ /* 0x0000aa000c1e1b00 */
[----:B------:R-:W1:Y:S01]  /*2ae0*/  @!P5 LDC.64 R240, c[0x0][0x248] ;  /* 0x00009200fff0db82 */ /* 0x000e620000000a00 */
[----:B0-----:R-:W-:-:S04]  /*2af0*/  IMAD.IADD R12, R14, 0x1, R248 ;  /* 0x000000010e0c7824 */ /* 0x001fc800078e02f8 */
[C---:B------:R-:W-:Y:S02]  /*2b00*/  IMAD.SHL.U32 R249, R12.reuse, 0x4, RZ ;  /* 0x000000040cf97824 */ /* 0x040fe400078e00ff */
[----:B------:R-:W-:-:S03]  /*2b10*/  IMAD.IADD R242, R12, 0x1, R248 ;  /* 0x000000010cf27824 */ /* 0x000fc600078e02f8 */
[----:B------:R-:W-:Y:S01]  /*2b20*/  ISETP.GE.OR P4, PT, R249, R4, P0 ;  /* 0x00000004f900720c */ /* 0x000fe20000786670 */
[----:B------:R-:W-:Y:S01]  /*2b30*/  IMAD.SHL.U32 R242, R242, 0x4, RZ ;  /* 0x00000004f2f27824 */ /* 0x000fe200078e00ff */
[----:B------:R-:W-:-:S04]  /*2b40*/  @!P5 IADD3 R12, P6, R2, R243, RZ ;  /* 0x000000f3020cd210 */ /* 0x000fc80007fde0ff */
[----:B------:R-:W-:Y:S02]  /*2b50*/  ISETP.GE.OR P2, PT, R242, R4, P0 ;  /* 0x00000004f200720c */ /* 0x000fe40000746670 */
[----:B------:R-:W-:-:S05]  /*2b60*/  @!P5 LEA.HI.X.SX32 R243, R243, R5, 0x1, P6 ;  /* 0x00000005f3f3d211 */ /* 0x000fca00030f0eff */
[----:B------:R-:W0:Y:S01]  /*2b70*/  @!P4 LDC.64 R14, c[0x0][0x248] ;  /* 0x00009200ff0ecb82 */ /* 0x000e220000000a00 */
[----:B-1----:R-:W-:-:S04]  /*2b80*/  @!P5 LEA R240, P6, R12, R240, 0x2 ;  /* 0x000000f00cf0d211 */ /* 0x002fc800078c10ff */
[----:B------:R-:W-:-:S03]  /*2b90*/  @!P5 LEA.HI.X R241, R12, R241, R243, 0x2, P6 ;  /* 0x000000f10cf1d211 */ /* 0x000fc600030f14f3 */
[----:B------:R-:W1:Y:S01]  /*2ba0*/  @!P2 LDC.64 R12, c[0x0][0x248] ;  /* 0x00009200ff0cab82 */ /* 0x000e620000000a00 */
[----:B------:R-:W-:-:S04]  /*2bb0*/  @!P4 IADD3 R243, P6, R2, R249, RZ ;  /* 0x000000f902f3c210 */ /* 0x000fc80007fde0ff */
[----:B------:R-:W-:Y:S02]  /*2bc0*/  @!P4 LEA.HI.X.SX32 R249, R249, R5, 0x1, P6 ;  /* 0x00000005f9f9c211 */ /* 0x000fe400030f0eff */
[----:B------:R-:W-:Y:S02]  /*2bd0*/  FSEL R123, R123, RZ, P3 ;  /* 0x000000ff7b7b7208 */ /* 0x000fe40001800000 */
[----:B------:R-:W-:Y:S02]  /*2be0*/  FSEL R122, R122, RZ, P3 ;  /* 0x000000ff7a7a7208 */ /* 0x000fe40001800000 */
[----:B------:R-:W-:-:S04]  /*2bf0*/  FSEL R125, R125, RZ, P3 ;  /* 0x000000ff7d7d7208 */ /* 0x000fc80001800000 */
[----:B------:R4:W2:Y:S01]  /*2c00*/  @!P1 LDG.E.64 R122, desc[UR36][R238.64] ;  /* 0x00000024ee7a9981 */ /* 0x0008a2000c1e1b00 */
[----:B0-----:R-:W-:-:S04]  /*2c10*/  @!P4 LEA R14, P6, R243, R14, 0x2 ;  /* 0x0000000ef30ec211 */ /* 0x001fc800078c10ff */
[----:B------:R-:W-:Y:S02]  /*2c20*/  @!P4 LEA.HI.X R15, R243, R15, R249, 0x2, P6 ;  /* 0x0000000ff30fc211 */ /* 0x000fe400030f14f9 */
[----:B------:R-:W-:-:S04]  /*2c30*/  @!P2 IADD3 R243, P6, R2, R242, RZ ;  /* 0x000000f202f3a210 */ /* 0x000fc80007fde0ff */
[----:B------:R-:W-:Y:S01]  /*2c40*/  @!P2 LEA.HI.X.SX32 R242, R242, R5, 0x1, P6 ;  /* 0x00000005f2f2a211 */ /* 0x000fe200030f0eff */
[----:B----4-:R-:W-:Y:S01]  /*2c50*/  IMAD R238, R248, 0x7, R10 ;  /* 0x00000007f8ee7824 */ /* 0x010fe200078e020a */
[C---:B-1----:R-:W-:Y:S02]  /*2c60*/  @!P2 LEA R12, P6, R243.reuse, R12, 0x2 ;  /* 0x0000000cf30ca211 */ /* 0x042fe400078c10ff */
[----:B------:R-:W-:Y:S02]  /*2c70*/  FSEL R124, R124, RZ, P3 ;  /* 0x000000ff7c7c7208 */ /* 0x000fe40001800000 */
[----:B------:R-:W-:Y:S01]  /*2c80*/  @!P2 LEA.HI.X R13, R243, R13, R242, 0x2, P6 ;  /* 0x0000000df30da211 */ /* 0x000fe200030f14f2 */
[----:B------:R-:W-:-:S03]  /*2c90*/  IMAD.SHL.U32 R243, R238, 0x4, RZ ;  /* 0x00000004eef37824 */ /* 0x000fc600078e00ff */
[----:B------:R0:W4:Y:S02]  /*2ca0*/  @!P5 LDG.E.64 R124, desc[UR36][R240.64] ;  /* 0x00000024f07cd981 */ /* 0x000124000c1e1b00 */
[----:B------:R-:W-:Y:S02]  /*2cb0*/  ISETP.GE.OR P5, PT, R243, R4, P0 ;  /* 0x00000004f300720c */ /* 0x000fe400007a6670 */
[----:B------:R-:W-:Y:S02]  /*2cc0*/  FSEL R127, R127, RZ, P3 ;  /* 0x000000ff7f7f7208 */ /* 0x000fe40001800000 */
[----:B------:R-:W-:-:S06]  /*2cd0*/  FSEL R126, R126, RZ, P3 ;  /* 0x000000ff7e7e7208 */ /* 0x000fcc0001800000 */
[----:B------:R1:W4:Y:S03]  /*2ce0*/  @!P4 LDG.E.64 R126, desc[UR36][R14.64] ;  /* 0x000000240e7ec981 */ /* 0x000326000c1e1b00 */
[----:B0-----:R-:W0:Y:S01]  /*2cf0*/  @!P5 LDC.64 R240, c[0x0][0x248] ;  /* 0x00009200fff0db82 */ /* 0x001e220000000a00 */
[----:B-1----:R-:W-:-:S04]  /*2d00*/  IMAD.IADD R14, R238, 0x1, R248 ;  /* 0x00000001ee0e7824 */ /* 0x002fc800078e02f8 */
[C---:B------:R-:W-:Y:S02]  /*2d10*/  IMAD.SHL.U32 R249, R14.reuse, 0x4, RZ ;  /* 0x000000040ef97824 */ /* 0x040fe400078e00ff */
[----:B------:R-:W-:-:S03]  /*2d20*/  IMAD.IADD R242, R14, 0x1, R248 ;  /* 0x000000010ef27824 */ /* 0x000fc600078e02f8 */
[----:B------:R-:W-:Y:S01]  /*2d30*/  ISETP.GE.OR P4, PT, R249, R4, P0 ;  /* 0x00000004f900720c */ /* 0x000fe20000786670 */
[----:B------:R-:W-:Y:S01]  /*2d40*/  IMAD.SHL.U32 R242, R242, 0x4, RZ ;  /* 0x00000004f2f27824 */ /* 0x000fe200078e00ff */
[----:B------:R-:W-:-:S04]  /*2d50*/  @!P5 IADD3 R14, P6, R2, R243, RZ ;  /* 0x000000f3020ed210 */ /* 0x000fc80007fde0ff */
[----:B------:R-:W-:Y:S02]  /*2d60*/  ISETP.GE.OR P1, PT, R242, R4, P0 ;  /* 0x00000004f200720c */ /* 0x000fe40000726670 */
[----:B------:R-:W-:Y:S02]  /*2d70*/  FSEL R129, R129, RZ, P3 ;  /* 0x000000ff81817208 */ /* 0x000fe40001800000 */
[----:B------:R-:W-:-:S03]  /*2d80*/  FSEL R128, R128, RZ, P3 ;  /* 0x000000ff80807208 */ /* 0x000fc60001800000 */
[----:B------:R-:W1:Y:S01]  /*2d90*/  @!P4 LDC.64 R238, c[0x0][0x248] ;  /* 0x00009200ffeecb82 */ /* 0x000e620000000a00 */
[----:B------:R-:W-:Y:S02]  /*2da0*/  @!P5 LEA.HI.X.SX32 R243, R243, R5, 0x1, P6 ;  /* 0x00000005f3f3d211 */ /* 0x000fe400030f0eff */
[C---:B0-----:R-:W-:Y:S01]  /*2db0*/  @!P5 LEA R240, P6, R14.reuse, R240, 0x2 ;  /* 0x000000f00ef0d211 */ /* 0x041fe200078c10ff */
[----:B------:R0:W4:Y:S03]  /*2dc0*/  @!P2 LDG.E.64 R128, desc[UR36][R12.64] ;  /* 0x000000240c80a981 */ /* 0x000126000c1e1b00 */
[----:B------:R-:W-:Y:S02]  /*2dd0*/  @!P5 LEA.HI.X R241, R14, R241, R243, 0x2, P6 ;  /* 0x000000f10ef1d211 */ /* 0x000fe400030f14f3 */
[----:B------:R-:W1:Y:S01]  /*2de0*/  @!P1 LDC.64 R14, c[0x0][0x248] ;  /* 0x00009200ff0e9b82 */ /* 0x000e620000000a00 */
[----:B------:R-:W-:-:S02]  /*2df0*/  FSEL R131, R131, RZ, P3 ;  /* 0x000000ff83837208 */ /* 0x000fc40001800000 */
[----:B------:R-:W-:Y:S01]  /*2e00*/  FSEL R130, R130, RZ, P3 ;  /* 0x000000ff82827208 */ /* 0x000fe20001800000 */
[----:B0-----:R-:W-:-:S04]  /*2e10*/  IMAD R12, R248, 0xa, R10 ;  /* 0x0000000af80c7824 */ /* 0x001fc800078e020a */
[----:B------:R-:W-:Y:S01]  /*2e20*/  IMAD.SHL.U32 R13, R12, 0x4, RZ ;  /* 0x000000040c0d7824 */ /* 0x000fe200078e00ff */
[----:B------:R0:W4:Y:S01]  /*2e30*/  @!P5 LDG.E.64 R130, desc[UR36][R240.64] ;  /* 0x00000024f082d981 */ /* 0x000122000c1e1b00 */
[----:B------:R-:W-:-:S03]  /*2e40*/  @!P4 IADD3 R243, P6, R2, R249, RZ ;  /* 0x000000f902f3c210 */ /* 0x000fc60007fde0ff */
[----:B------:R-:W-:Y:S02]  /*2e50*/  ISETP.GE.OR P5, PT, R13, R4, P0 ;  /* 0x000000040d00720c */ /* 0x000fe400007a6670 */
[----:B------:R-:W-:Y:S02]  /*2e60*/  @!P4 LEA.HI.X.SX32 R249, R249, R5, 0x1, P6 ;  /* 0x00000005f9f9c211 */ /* 0x000fe400030f0eff */
[----:B-1----:R-:W-:Y:S01]  /*2e70*/  @!P4 LEA R238, P6, R243, R238, 0x2 ;  /* 0x000000eef3eec211 */ /* 0x002fe200078c10ff */
[----:B------:R-:W-:-:S03]  /*2e80*/  IMAD.IADD R12, R12, 0x1, R248 ;  /* 0x000000010c0c7824 */ /* 0x000fc600078e02f8 */
[----:B------:R-:W-:Y:S02]  /*2e90*/  @!P4 LEA.HI.X R239, R243, R239, R249, 0x2, P6 ;  /* 0x000000eff3efc211 */ /* 0x000fe400030f14f9 */
[----:B------:R-:W-:Y:S02]  /*2ea0*/  @!P1 IADD3 R243, P6, R2, R242, RZ ;  /* 0x000000f202f39210 */ /* 0x000fe40007fde0ff */
[----:B------:R-:W-:Y:S01]  /*2eb0*/  FSEL R133, R133, RZ, P3 ;  /* 0x000000ff85857208 */ /* 0x000fe20001800000 */
[----:B0-----:R-:W0:Y:S01]  /*2ec0*/  @!P5 LDC.64 R240, c[0x0][0x248] ;  /* 0x00009200fff0db82 */ /* 0x001e220000000a00 */
[----:B------:R-:W-:Y:S01]  /*2ed0*/  FSEL R132, R132, RZ, P3 ;  /* 0x000000ff84847208 */ /* 0x000fe20001800000 */
[----:B------:R-:W-:Y:S01]  /*2ee0*/  IMAD.SHL.U32 R249, R12, 0x4, RZ ;  /* 0x000000040cf97824 */ /* 0x000fe200078e00ff */
[----:B------:R-:W-:Y:S02]  /*2ef0*/  @!P1 LEA.HI.X.SX32 R242, R242, R5, 0x1, P6 ;  /* 0x00000005f2f29211 */ /* 0x000fe400030f0eff */
[----:B------:R-:W-:-:S02]  /*2f00*/  @!P1 LEA R14, P6, R243, R14, 0x2 ;  /* 0x0000000ef30e9211 */ /* 0x000fc400078c10ff */
[----:B------:R1:W4:Y:S01]  /*2f10*/  @!P4 LDG.E.64 R132, desc[UR36][R238.64] ;  /* 0x00000024ee84c981 */ /* 0x000322000c1e1b00 */
[----:B------:R-:W-:Y:S02]  /*2f20*/  ISETP.GE.OR P4, PT, R249, R4, P0 ;  /* 0x00000004f900720c */ /* 0x000fe40000786670 */
[----:B------:R-:W-:Y:S01]  /*2f30*/  @!P1 LEA.HI.X R15, R243, R15, R242, 0x2, P6 ;  /* 0x0000000ff30f9211 */ /* 0x000fe200030f14f2 */
[----:B------:R-:W-:-:S04]  /*2f40*/  IMAD.IADD R242, R12, 0x1, R248 ;  /* 0x000000010cf27824 */ /* 0x000fc800078e02f8 */
[----:B------:R-:W-:Y:S01]  /*2f50*/  IMAD.SHL.U32 R242, R242, 0x4, RZ ;  /* 0x00000004f2f27824 */ /* 0x000fe200078e00ff */
[----:B------:R-:W-:-:S04]  /*2f60*/  @!P5 IADD3 R12, P6, R2, R13, RZ ;  /* 0x0000000d020cd210 */ /* 0x000fc80007fde0ff */
[----:B------:R-:W-:Y:S01]  /*2f70*/  ISETP.GE.OR P2, PT, R242, R4, P0 ;  /* 0x00000004f200720c */ /* 0x000fe20000746670 */
[----:B-1----:R-:W1:Y:S01]  /*2f80*/  @!P4 LDC.64 R238, c[0x0][0x248] ;  /* 0x00009200ffeecb82 */ /* 0x002e620000000a00 */
[----:B------:R-:W-:Y:S02]  /*2f90*/  FSEL R135, R135, RZ, P3 ;  /* 0x000000ff87877208 */ /* 0x000fe40001800000 */
[----:B------:R-:W-:Y:S02]  /*2fa0*/  FSEL R134, R134, RZ, P3 ;  /* 0x000000ff86867208 */ /* 0x000fe40001800000 */
[----:B------:R-:W-:Y:S02]  /*2fb0*/  @!P5 LEA.HI.X.SX32 R13, R13, R5, 0x1, P6 ;  /* 0x000000050d0dd211 */ /* 0x000fe400030f0eff */
[C---:B0-----:R-:W-:Y:S02]  /*2fc0*/  @!P5 LEA R240, P6, R12.reuse, R240, 0x2 ;  /* 0x000000f00cf0d211 */ /* 0x041fe400078c10ff */
[----:B------:R0:W4:Y:S02]  /*2fd0*/  @!P1 LDG.E.64 R134, desc[UR36][R14.64] ;  /* 0x000000240e869981 */ /* 0x000124000c1e1b00 */
[----:B------:R-:W-:-:S02]  /*2fe0*/  @!P5 LEA.HI.X R241, R12, R241, R13, 0x2, P6 ;  /* 0x000000f10cf1d211 */ /* 0x000fc400030f140d */
[----:B------:R-:W3:Y:S01]  /*2ff0*/  @!P2 LDC.64 R12, c[0x0][0x248] ;  /* 0x00009200ff0cab82 */ /* 0x000ee20000000a00 */
[----:B------:R-:W-:Y:S02]  /*3000*/  FSEL R137, R137, RZ, P3 ;  /* 0x000000ff89897208 */ /* 0x000fe40001800000 */
[----:B------:R-:W-:Y:S01]  /*3010*/  FSEL R136, R136, RZ, P3 ;  /* 0x000000ff88887208 */ /* 0x000fe20001800000 */
[----:B0-----:R-:W-:Y:S01]  /*3020*/  IMAD R14, R248, 0xd, R10 ;  /* 0x0000000df80e7824 */ /* 0x001fe200078e020a */
[----:B------:R-:W-:-:S04]  /*3030*/  @!P4 IADD3 R243, P6, R2, R249, RZ ;  /* 0x000000f902f3c210 */ /* 0x000fc80007fde0ff */
[----:B------:R0:W4:Y:S01]  /*3040*/  @!P5 LDG.E.64 R136, desc[UR36][R240.64] ;  /* 0x00000024f088d981 */ /* 0x000122000c1e1b00 */
[----:B------:R-:W-:Y:S01]  /*3050*/  IMAD.SHL.U32 R15, R14, 0x4, RZ ;  /* 0x000000040e0f7824 */ /* 0x000fe200078e00ff */
[----:B------:R-:W-:-:S04]  /*3060*/  @!P4 LEA.HI.X.SX32 R249, R249, R5, 0x1, P6 ;  /* 0x00000005f9f9c211 */ /* 0x000fc800030f0eff */
[----:B------:R-:W-:Y:S02]  /*3070*/  ISETP.GE.OR P5, PT, R15, R4, P0 ;  /* 0x000000040f00720c */ /* 0x000fe400007a6670 */
[----:B-1----:R-:W-:Y:S01]  /*3080*/  @!P4 LEA R238, P6, R243, R238, 0x2 ;  /* 0x000000eef3eec211 */ /* 0x002fe200078c10ff */
[----:B------:R-:W-:-:S03]  /*3090*/  IMAD.IADD R14, R14, 0x1, R248 ;  /* 0x000000010e0e7824 */ /* 0x000fc600078e02f8 */
[----:B------:R-:W-:Y:S02]  /*30a0*/  @!P4 LEA.HI.X R239, R243, R239, R249, 0x2, P6 ;  /* 0x000000eff3efc211 */ /* 0x000fe400030f14f9 */
[----:B------:R-:W-:Y:S02]  /*30b0*/  @!P2 IADD3 R243, P6, R2, R242, RZ ;  /* 0x000000f202f3a210 */ /* 0x000fe40007fde0ff */
[----:B------:R-:W-:Y:S02]  /*30c0*/  FSEL R139, R139, RZ, P3 ;  /* 0x000000ff8b8b7208 */ /* 0x000fe40001800000 */
[----:B------:R-:W-:Y:S01]  /*30d0*/  FSEL R138, R138, RZ, P3 ;  /* 0x000000ff8a8a7208 */ /* 0x000fe20001800000 */
[----:B0-----:R-:W0:Y:S01]  /*30e0*/  @!P5 LDC.64 R240, c[0x0][0x248] ;  /* 0x00009200fff0db82 */ /* 0x001e220000000a00 */
[----:B------:R-:W-:Y:S01]  /*30f0*/  @!P2 LEA.HI.X.SX32 R242, R242, R5, 0x1, P6 ;  /* 0x00000005f2f2a211 */ /* 0x000fe200030f0eff */
[----:B------:R-:W-:Y:S01]  /*3100*/  IMAD.SHL.U32 R249, R14, 0x4, RZ ;  /* 0x000000040ef97824 */ /* 0x000fe200078e00ff */
[----:B---3--:R-:W-:-:S02]  /*3110*/  @!P2 LEA R12, P6, R243, R12, 0x2 ;  /* 0x0000000cf30ca211 */ /* 0x008fc400078c10ff */
[----:B------:R1:W3:Y:S02]  /*3120*/  @!P4 LDG.E.64 R138, desc[UR36][R238.64] ;  /* 0x00000024ee8ac981 */ /* 0x0002e4000c1e1b00 */
[----:B------:R-:W-:Y:S01]  /*3130*/  @!P2 LEA.HI.X R13, R243, R13, R242, 0x2, P6 ;  /* 0x0000000df30da211 */ /* 0x000fe200030f14f2 */
[----:B------:R-:W-:Y:S01]  /*3140*/  IMAD.IADD R242, R14, 0x1, R248 ;  /* 0x000000010ef27824 */ /* 0x000fe200078e02f8 */
[----:B------:R-:W-:-:S03]  /*3150*/  ISETP.GE.OR P4, PT, R249, R4, P0 ;  /* 0x00000004f900720c */ /* 0x000fc60000786670 */
[----:B------:R-:W-:Y:S01]  /*3160*/  IMAD.SHL.U32 R242, R242, 0x4, RZ ;  /* 0x00000004f2f27824 */ /* 0x000fe200078e00ff */
[----:B------:R-:W-:-:S04]  /*3170*/  @!P5 IADD3 R14, P6, R2, R15, RZ ;  /* 0x0000000f020ed210 */ /* 0x000fc80007fde0ff */
[----:B------:R-:W-:Y:S02]  /*3180*/  ISETP.GE.OR P1, PT, R242, R4, P0 ;  /* 0x00000004f200720c */ /* 0x000fe40000726670 */
[----:B------:R-:W-:-:S03]  /*3190*/  FSEL R141, R141, RZ, P3 ;  /* 0x000000ff8d8d7208 */ /* 0x000fc60001800000 */
[----:B-1----:R-:W1:Y:S01]  /*31a0*/  @!P4 LDC.64 R238, c[0x0][0x248] ;  /* 0x00009200ffeecb82 */ /* 0x002e620000000a00 */
[----:B------:R-:W-:Y:S02]  /*31b0*/  FSEL R140, R140, RZ, P3 ;  /* 0x000000ff8c8c7208 */ /* 0x000fe40001800000 */
[----:B------:R-:W-:Y:S02]  /*31c0*/  @!P5 LEA.HI.X.SX32 R15, R15, R5, 0x1, P6 ;  /* 0x000000050f0fd211 */ /* 0x000fe400030f0eff */
[C---:B0-----:R-:W-:Y:S02]  /*31d0*/  @!P5 LEA R240, P6, R14.reuse, R240, 0x2 ;  /* 0x000000f00ef0d211 */ /* 0x041fe400078c10ff */
[----:B------:R0:W3:Y:S02]  /*31e0*/  @!P2 LDG.E.64 R140, desc[UR36][R12.64] ;  /* 0x000000240c8ca981 */ /* 0x0000e4000c1e1b00 */
[----:B------:R-:W-:Y:S02]  /*31f0*/  @!P5 LEA.HI.X R241, R14, R241, R15, 0x2, P6 ;  /* 0x000000f10ef1d211 */ /* 0x000fe400030f140f */
[----:B------:R-:W2:Y:S01]  /*3200*/  @!P1 LDC.64 R14, c[0x0][0x248] ;  /* 0x00009200ff0e9b82 */ /* 0x000ea20000000a00 */
[----:B------:R-:W-:-:S02]  /*3210*/  FSEL R143, R143, RZ, P3 ;  /* 0x000000ff8f8f7208 */ /* 0x000fc40001800000 */
[----:B------:R-:W-:Y:S01]  /*3220*/  FSEL R142, R142, RZ, P3 ;  /* 0x000000ff8e8e7208 */ /* 0x000fe20001800000 */
[----:B0-----:R-:W-:Y:S01]  /*3230*/  IMAD R12, R248, 0x10, R10 ;  /* 0x00000010f80c7824 */ /* 0x001fe200078e020a */
[----:B------:R-:W-:-:S04]  /*3240*/  @!P4 IADD3 R243, P6, R2, R249, RZ ;  /* 0x000000f902f3c210 */ /* 0x000fc80007fde0ff */
[----:B------:R0:W3:Y:S01]  /*3250*/  @!P5 LDG.E.64 R142, desc[UR36][R240.64] ;  /* 0x00000024f08ed981 */ /* 0x0000e2000c1e1b00 */
        /* <DEDUP_REMOVED lines=12> */
[----:B--2---:R-:W-:-:S02]  /*3320*/  @!P1 LEA R14, P6, R243, R14, 0x2 ;  /* 0x0000000ef30e9211 */ /* 0x004fc400078c10ff */
[----:B------:R1:W2:Y:S02]  /*3330*/  @!P4 LDG.E.64 R144, desc[UR36][R238.64] ;  /* 0x00000024ee90c981 */ /* 0x0002a4000c1e1b00 */
        /* <DEDUP_REMOVED lines=11> */
[----:B------:R0:W2:Y:S02]  /*33f0*/  @!P1 LDG.E.64 R146, desc[UR36][R14.64] ;  /* 0x000000240e929981 */ /* 0x0000a4000c1e1b00 */
[----:B------:R-:W-:Y:S02]  /*3400*/  @!P5 LEA.HI.X R241, R12, R241, R13, 0x2, P6 ;  /* 0x000000f10cf1d211 */ /* 0x000fe400030f140d */
[----:B------:R-:W1:Y:S01]  /*3410*/  @!P2 LDC.64 R12, c[0x0][0x248] ;  /* 0x00009200ff0cab82 */ /* 0x000e620000000a00 */
[----:B------:R-:W-:-:S02]  /*3420*/  FSEL R149, R149, RZ, P3 ;  /* 0x000000ff95957208 */ /* 0x000fc40001800000 */
[----:B------:R-:W-:Y:S01]  /*3430*/  FSEL R148, R148, RZ, P3 ;  /* 0x000000ff94947208 */ /* 0x000fe20001800000 */
[----:B0-----:R-:W-:Y:S01]  /*3440*/  IMAD R14, R248, 0x13, R10 ;  /* 0x00000013f80e7824 */ /* 0x001fe200078e020a */
[----:B------:R-:W-:-:S04]  /*3450*/  @!P4 IADD3 R243, P6, R2, R249, RZ ;  /* 0x000000f902f3c210 */ /* 0x000fc80007fde0ff */
[----:B------:R0:W2:Y:S01]  /*3460*/  @!P5 LDG.E.64 R148, desc[UR36][R240.64] ;  /* 0x00000024f094d981 */ /* 0x0000a2000c1e1b00 */
        /* <DEDUP_REMOVED lines=12> */
[----:B------:R-:W-:-:S02]  /*3530*/  @!P2 LEA R12, P6, R243, R12, 0x2 ;  /* 0x0000000cf30ca211 */ /* 0x000fc400078c10ff */
        /* <DEDUP_REMOVED lines=14> */
[----:B------:R-:W4:Y:S01]  /*3620*/  @!P1 LDC.64 R14, c[0x0][0x248] ;  /* 0x00009200ff0e9b82 */ /* 0x000f220000000a00 */
        /* <DEDUP_REMOVED lines=15> */
[----:B------:R-:W-:Y:S02]  /*3720*/  @!P1 LEA.HI.X.SX32 R242, R242, R5, 0x1, P6 ;  /* 0x00000005f2f29211 */ /* 0x000fe400030f0eff */
[----:B----4-:R-:W-:-:S02]  /*3730*/  @!P1 LEA R14, P6, R243, R14, 0x2 ;  /* 0x0000000ef30e9211 */ /* 0x010fc400078c10ff */
[C---:B------:R-:W-:Y:S01]  /*3740*/  SHF.L.U32 R249, R12.reuse, 0x2, RZ ;  /* 0x000000020cf97819 */ /* 0x040fe200000006ff */
[----:B------:R1:W4:Y:S01]  /*3750*/  @!P4 LDG.E.64 R156, desc[UR36][R238.64] ;  /* 0x00000024ee9cc981 */ /* 0x000322000c1e1b00 */
        /* <DEDUP_REMOVED lines=11> */
[----:B------:R0:W4:Y:S02]  /*3810*/  @!P1 LDG.E.64 R158, desc[UR36][R14.64] ;  /* 0x000000240e9e9981 */ /* 0x000124000c1e1b00 */
[----:B------:R-:W-:Y:S02]  /*3820*/  @!P5 LEA.HI.X R241, R12, R241, R13, 0x2, P6 ;  /* 0x000000f10cf1d211 */ /* 0x000fe400030f140d */
[----:B------:R-:W3:Y:S01]  /*3830*/  @!P2 LDC.64 R12, c[0x0][0x248] ;  /* 0x00009200ff0cab82 */ /* 0x000ee20000000a00 */
[----:B------:R-:W-:-:S02]  /*3840*/  FSEL R161, R161, RZ, P3 ;  /* 0x000000ffa1a17208 */ /* 0x000fc40001800000 */
        /* <DEDUP_REMOVED lines=31> */
[----:B------:R-:W1:Y:S01]  /*3a40*/  @!P1 LDC.64 R14, c[0x0][0x248] ;  /* 0x00009200ff0e9b82 */ /* 0x000e620000000a00 */
        /* <DEDUP_REMOVED lines=83> */
[----:B----4-:R-:W-:-:S02]  /*3f80*/  @!P1 LEA R14, P6, R243, R14, 0x2 ;  /* 0x0000000ef30e9211 */ /* 0x010fc400078c10ff */
[----:B------:R1:W4:Y:S02]  /*3f90*/  @!P4 LDG.E.64 R180, desc[UR36][R238.64] ;  /* 0x00000024eeb4c981 */ /* 0x000324000c1e1b00 */
        /* <DEDUP_REMOVED lines=13> */
[----:B------:R-:W1:Y:S01]  /*4070*/  @!P2 LDC.64 R12, c[0x0][0x248] ;  /* 0x00009200ff0cab82 */ /* 0x000e620000000a00 */
        /* <DEDUP_REMOVED lines=82> */
[----:B--2---:R-:W-:-:S02]  /*45a0*/  @!P2 LEA R12, P6, R243, R12, 0x2 ;  /* 0x0000000cf30ca211 */ /* 0x004fc400078c10ff */
[C---:B------:R-:W-:Y:S01]  /*45b0*/  SHF.L.U32 R249, R14.reuse, 0x2, RZ ;  /* 0x000000020ef97819 */ /* 0x040fe200000006ff */
[----:B------:R1:W2:Y:S01]  /*45c0*/  @!P4 LDG.E.64 R198, desc[UR36][R238.64] ;  /* 0x00000024eec6c981 */ /* 0x0002a2000c1e1b00 */
        /* <DEDUP_REMOVED lines=39> */
[----:B------:R-:W-:Y:S02]  /*4840*/  FSEL R207, R207, RZ, P3 ;  /* 0x000000ffcfcf7208 */ /* 0x000fe40001800000 */
[----:B------:R-:W-:Y:S01]  /*4850*/  FSEL R206, R206, RZ, P3 ;  /* 0x000000ffcece7208 */ /* 0x000fe20001800000 */
[----:B-1----:R-:W1:Y:S01]  /*4860*/  @!P4 LDC.64 R238, c[0x0][0x248] ;  /* 0x00009200ffeecb82 */ /* 0x002e620000000a00 */
[----:B------:R-:W-:Y:S02]  /*4870*/  @!P5 LEA.HI.X.SX32 R13, R13, R5, 0x1, P6 ;  /* 0x000000050d0dd211 */ /* 0x000fe400030f0eff */
[----:B0-----:R-:W-:Y:S02]  /*4880*/  @!P5 LEA R240, P6, R12, R240, 0x2 ;  /* 0x000000f00cf0d211 */ /* 0x001fe400078c10ff */
[----:B------:R0:W2:Y:S01]  /*4890*/  @!P1 LDG.E.64 R206, desc[UR36][R14.64] ;  /* 0x000000240ece9981 */ /* 0x0000a2000c1e1b00 */
[----:B------:R-:W-:-:S02]  /*48a0*/  FSEL R209, R209, RZ, P3 ;  /* 0x000000ffd1d17208 */ /* 0x000fc40001800000 */
[----:B------:R-:W-:Y:S02]  /*48b0*/  @!P5 LEA.HI.X R241, R12, R241, R13, 0x2, P6 ;  /* 0x000000f10cf1d211 */ /* 0x000fe400030f140d */
[----:B------:R-:W4:Y:S01]  /*48c0*/  @!P2 LDC.64 R12, c[0x0][0x248] ;  /* 0x00009200ff0cab82 */ /* 0x000f220000000a00 */
[----:B------:R-:W-:Y:S01]  /*48d0*/  FSEL R208, R208, RZ, P3 ;  /* 0x000000ffd0d07208 */ /* 0x000fe20001800000 */
[----:B0-----:R-:W-:-:S05]  /*48e0*/  IMAD R14, R248, 0x31, R10 ;  /* 0x00000031f80e7824 */ /* 0x001fca00078e020a */
[----:B------:R0:W2:Y:S01]  /*48f0*/  @!P5 LDG.E.64 R208, desc[UR36][R240.64] ;  /* 0x00000024f0d0d981 */ /* 0x0000a2000c1e1b00 */
[----:B------:R-:W-:Y:S01]  /*4900*/  IMAD.SHL.U32 R15, R14, 0x4, RZ ;  /* 0x000000040e0f7824 */ /* 0x000fe200078e00ff */
[----:B------:R-:W-:-:S04]  /*4910*/  @!P4 IADD3 R243, P6, R2, R249, RZ ;  /* 0x000000f902f3c210 */ /* 0x000fc80007fde0ff */
[----:B------:R-:W-:Y:S02]  /*4920*/  ISETP.GE.OR P5, PT, R15, R4, P0 ;  /* 0x000000040f00720c */ /* 0x000fe400007a6670 */
[----:B------:R-:W-:Y:S02]  /*4930*/  @!P4 LEA.HI.X.SX32 R249, R249, R5, 0x1, P6 ;  /* 0x00000005f9f9c211 */ /* 0x000fe400030f0eff */
[----:B-1----:R-:W-:Y:S01]  /*4940*/  @!P4 LEA R238, P6, R243, R238, 0x2 ;  /* 0x000000eef3eec211 */ /* 0x002fe200078c10ff */
[----:B------:R-:W-:Y:S01]  /*4950*/  IMAD.IADD R14, R14, 0x1, R248 ;  /* 0x000000010e0e7824 */ /* 0x000fe200078e02f8 */
[----:B------:R-:W-:Y:S02]  /*4960*/  FSEL R211, R211, RZ, P3 ;  /* 0x000000ffd3d37208 */ /* 0x000fe40001800000 */
[----:B------:R-:W-:Y:S02]  /*4970*/  @!P4 LEA.HI.X R239, R243, R239, R249, 0x2, P6 ;  /* 0x000000eff3efc211 */ /* 0x000fe400030f14f9 */
[----:B------:R-:W-:Y:S01]  /*4980*/  FSEL R210, R210, RZ, P3 ;  /* 0x000000ffd2d27208 */ /* 0x000fe20001800000 */
[----:B------:R-:W-:Y:S01]  /*4990*/  IMAD.SHL.U32 R249, R14, 0x4, RZ ;  /* 0x000000040ef97824 */ /* 0x000fe200078e00ff */
[----:B------:R-:W-:Y:S01]  /*49a0*/  @!P2 IADD3 R243, P6, R2, R242, RZ ;  /* 0x000000f202f3a210 */ /* 0x000fe20007fde0ff */
[----:B0-----:R-:W0:Y:S03]  /*49b0*/  @!P5 LDC.64 R240, c[0x0][0x248] ;  /* 0x00009200fff0db82 */ /* 0x001e260000000a00 */
[----:B------:R-:W-:Y:S01]  /*49c0*/  @!P2 LEA.HI.X.SX32 R242, R242, R5, 0x1, P6 ;  /* 0x00000005f2f2a211 */ /* 0x000fe200030f0eff */
[----:B------:R1:W2:Y:S01]  /*49d0*/  @!P4 LDG.E.64 R210, desc[UR36][R238.64] ;  /* 0x00000024eed2c981 */ /* 0x0002a2000c1e1b00 */
[----:B----4-:R-:W-:-:S02]  /*49e0*/  @!P2 LEA R12, P6, R243, R12, 0x2 ;  /* 0x0000000cf30ca211 */ /* 0x010fc400078c10ff */
[----:B------:R-:W-:Y:S02]  /*49f0*/  ISETP.GE.OR P4, PT, R249, R4, P0 ;  /* 0x00000004f900720c */ /* 0x000fe40000786670 */
[----:B------:R-:W-:Y:S01]  /*4a00*/  @!P2 LEA.HI.X R13, R243, R13, R242, 0x2, P6 ;  /* 0x0000000df30da211 */ /* 0x000fe200030f14f2 */
[----:B------:R-:W-:-:S04]  /*4a10*/  IMAD.IADD R242, R14, 0x1, R248 ;  /* 0x000000010ef27824 */ /* 0x000fc800078e02f8 */
[----:B------:R-:W-:Y:S01]  /*4a20*/  IMAD.SHL.U32 R242, R242, 0x4, RZ ;  /* 0x00000004f2f27824 */ /* 0x000fe200078e00ff */
[----:B------:R-:W-:-:S04]  /*4a30*/  @!P5 IADD3 R14, P6, R2, R15, RZ ;  /* 0x0000000f020ed210 */ /* 0x000fc80007fde0ff */
[----:B------:R-:W-:Y:S01]  /*4a40*/  ISETP.GE.OR P1, PT, R242, R4, P0 ;  /* 0x00000004f200720c */ /* 0x000fe20000726670 */
[----:B-1----:R-:W1:Y:S01]  /*4a50*/  @!P4 LDC.64 R238, c[0x0][0x248] ;  /* 0x00009200ffeecb82 */ /* 0x002e620000000a00 */
[----:B------:R-:W-:Y:S02]  /*4a60*/  @!P5 LEA.HI.X.SX32 R15, R15, R5, 0x1, P6 ;  /* 0x000000050f0fd211 */ /* 0x000fe400030f0eff */
[----:B------:R-:W-:Y:S02]  /*4a70*/  FSEL R213, R213, RZ, P3 ;  /* 0x000000ffd5d57208 */ /* 0x000fe40001800000 */
[----:B------:R-:W-:Y:S02]  /*4a80*/  FSEL R212, R212, RZ, P3 ;  /* 0x000000ffd4d47208 */ /* 0x000fe40001800000 */
[----:B0-----:R-:W-:Y:S02]  /*4a90*/  @!P5 LEA R240, P6, R14, R240, 0x2 ;  /* 0x000000f00ef0d211 */ /* 0x001fe400078c10ff */
[----:B------:R-:W-:-:S02]  /*4aa0*/  FSEL R215, R215, RZ, P3 ;  /* 0x000000ffd7d77208 */ /* 0x000fc40001800000 */
[----:B------:R-:W-:Y:S01]  /*4ab0*/  FSEL R214, R214, RZ, P3 ;  /* 0x000000ffd6d67208 */ /* 0x000fe20001800000 */
[----:B------:R0:W4:Y:S01]  /*4ac0*/  @!P2 LDG.E.64 R212, desc[UR36][R12.64] ;  /* 0x000000240cd4a981 */ /* 0x000122000c1e1b00 */
[----:B------:R-:W-:Y:S02]  /*4ad0*/  @!P5 LEA.HI.X R241, R14, R241, R15, 0x2, P6 ;  /* 0x000000f10ef1d211 */ /* 0x000fe400030f140f */
[----:B------:R-:W3:Y:S03]  /*4ae0*/  @!P1 LDC.64 R14, c[0x0][0x248] ;  /* 0x00009200ff0e9b82 */ /* 0x000ee60000000a00 */
[----:B------:R0:W4:Y:S02]  /*4af0*/  @!P5 LDG.E.64 R214, desc[UR36][R240.64] ;  /* 0x00000024f0d6d981 */ /* 0x000124000c1e1b00 */
[----:B0-----:R-:W-:Y:S01]  /*4b00*/  IMAD R12, R248, 0x34, R10 ;  /* 0x00000034f80c7824 */ /* 0x001fe200078e020a */
[----:B------:R-:W-:-:S03]  /*4b10*/  @!P4 IADD3 R243, P6, R2, R249, RZ ;  /* 0x000000f902f3c210 */ /* 0x000fc60007fde0ff */
[----:B------:R-:W-:Y:S01]  /*4b20*/  IMAD.SHL.U32 R241, R12, 0x4, RZ ;  /* 0x000000040cf17824 */ /* 0x000fe200078e00ff */
[----:B------:R-:W-:-:S04]  /*4b30*/  @!P4 LEA.HI.X.SX32 R249, R249, R5, 0x1, P6 ;  /* 0x00000005f9f9c211 */ /* 0x000fc800030f0eff */
[----:B------:R-:W-:Y:S02]  /*4b40*/  ISETP.GE.OR P5, PT, R241, R4, P0 ;  /* 0x00000004f100720c */ /* 0x000fe400007a6670 */
[----:B-1----:R-:W-:Y:S02]  /*4b50*/  @!P4 LEA R238, P6, R243, R238, 0x2 ;  /* 0x000000eef3eec211 */ /* 0x002fe400078c10ff */
[----:B------:R-:W-:Y:S02]  /*4b60*/  FSEL R217, R217, RZ, P3 ;  /* 0x000000ffd9d97208 */ /* 0x000fe40001800000 */
[----:B------:R-:W-:Y:S02]  /*4b70*/  FSEL R216, R216, RZ, P3 ;  /* 0x000000ffd8d87208 */ /* 0x000fe40001800000 */
[----:B------:R-:W-:Y:S01]  /*4b80*/  @!P4 LEA.HI.X R239, R243, R239, R249, 0x2, P6 ;  /* 0x000000eff3efc211 */ /* 0x000fe200030f14f9 */
[----:B------:R-:W-:Y:S01]  /*4b90*/  IMAD.IADD R12, R12, 0x1, R248 ;  /* 0x000000010c0c7824 */ /* 0x000fe200078e02f8 */
[----:B------:R-:W-:-:S03]  /*4ba0*/  @!P1 IADD3 R243, P6, R2, R242, RZ ;  /* 0x000000f202f39210 */ /* 0x000fc60007fde0ff */
[----:B------:R0:W4:Y:S01]  /*4bb0*/  @!P4 LDG.E.64 R216, desc[UR36][R238.64] ;  /* 0x00000024eed8c981 */ /* 0x000122000c1e1b00 */
[----:B------:R-:W-:Y:S01]  /*4bc0*/  IMAD.SHL.U32 R249, R12, 0x4, RZ ;  /* 0x000000040cf97824 */ /* 0x000fe200078e00ff */
[----:B------:R-:W-:Y:S02]  /*4bd0*/  @!P1 LEA.HI.X.SX32 R242, R242, R5, 0x1, P6 ;  /* 0x00000005f2f29211 */ /* 0x000fe400030f0eff */
[----:B---3--:R-:W-:Y:S01]  /*4be0*/  @!P1 LEA R14, P6, R243, R14, 0x2 ;  /* 0x0000000ef30e9211 */ /* 0x008fe200078c10ff */
[----:B0-----:R-:W0:Y:S01]  /*4bf0*/  @!P5 LDC.64 R238, c[0x0][0x248] ;  /* 0x00009200ffeedb82 */ /* 0x001e220000000a00 */
[----:B------:R-:W-:Y:S02]  /*4c00*/  ISETP.GE.OR P4, PT, R249, R4, P0 ;  /* 0x00000004f900720c */ /* 0x000fe40000786670 */
[----:B------:R-:W-:Y:S01]  /*4c10*/  @!P1 LEA.HI.X R15, R243, R15, R242, 0x2, P6 ;  /* 0x0000000ff30f9211 */ /* 0x000fe200030f14f2 */
[----:B------:R-:W-:-:S04]  /*4c20*/  IMAD.IADD R242, R12, 0x1, R248 ;  /* 0x000000010cf27824 */ /* 0x000fc800078e02f8 */
[----:B------:R-:W-:Y:S01]  /*4c30*/  IMAD.SHL.U32 R242, R242, 0x4, RZ ;  /* 0x00000004f2f27824 */ /* 0x000fe200078e00ff */
[----:B------:R-:W-:-:S04]  /*4c40*/  @!P5 IADD3 R240, P6, R2, R241, RZ ;  /* 0x000000f102f0d210 */ /* 0x000fc80007fde0ff */
[----:B------:R-:W-:Y:S01]  /*4c50*/  ISETP.GE.OR P2, PT, R242, R4, P0 ;  /* 0x00000004f200720c */ /* 0x000fe20000746670 */
[----:B------:R-:W1:Y:S01]  /*4c60*/  @!P4 LDC.64 R12, c[0x0][0x248] ;  /* 0x00009200ff0ccb82 */ /* 0x000e620000000a00 */
[----:B------:R-:W-:Y:S02]  /*4c70*/  @!P5 LEA.HI.X.SX32 R241, R241, R5, 0x1, P6 ;  /* 0x00000005f1f1d211 */ /* 0x000fe400030f0eff */
[----:B------:R-:W-:Y:S02]  /*4c80*/  FSEL R219, R219, RZ, P3 ;  /* 0x000000ffdbdb7208 */ /* 0x000fe40001800000 */
[----:B------:R-:W-:Y:S02]  /*4c90*/  FSEL R218, R218, RZ, P3 ;  /* 0x000000ffdada7208 */ /* 0x000fe40001800000 */
[----:B------:R-:W-:Y:S02]  /*4ca0*/  FSEL R221, R221, RZ, P3 ;  /* 0x000000ffdddd7208 */ /* 0x000fe40001800000 */
[----:B0-----:R-:W-:-:S02]  /*4cb0*/  @!P5 LEA R238, P6, R240, R238, 0x2 ;  /* 0x000000eef0eed211 */ /* 0x001fc400078c10ff */
[----:B------:R0:W3:Y:S01]  /*4cc0*/  @!P1 LDG.E.64 R218, desc[UR36][R14.64] ;  /* 0x000000240eda9981 */ /* 0x0000e2000c1e1b00 */
[----:B------:R-:W-:Y:S02]  /*4cd0*/  FSEL R220, R220, RZ, P3 ;  /* 0x000000ffdcdc7208 */ /* 0x000fe40001800000 */
[----:B------:R-:W-:Y:S02]  /*4ce0*/  @!P5 LEA.HI.X R239, R240, R239, R241, 0x2, P6 ;  /* 0x000000eff0efd211 */ /* 0x000fe400030f14f1 */
[----:B------:R-:W1:Y:S03]  /*4cf0*/  @!P2 LDC.64 R240, c[0x0][0x248] ;  /* 0x00009200fff0ab82 */ /* 0x000e660000000a00 */
[----:B------:R1:W3:Y:S01]  /*4d00*/  @!P5 LDG.E.64 R220, desc[UR36][R238.64] ;  /* 0x00000024eedcd981 */ /* 0x0002e2000c1e1b00 */
[----:B0-----:R-:W-:Y:S01]  /*4d10*/  IMAD R14, R248, 0x37, R10 ;  /* 0x00000037f80e7824 */ /* 0x001fe200078e020a */
[----:B------:R-:W-:-:S03]  /*4d20*/  @!P4 IADD3 R243, P6, R2, R249, RZ ;  /* 0x000000f902f3c210 */ /* 0x000fc60007fde0ff */
[----:B-1----:R-:W-:Y:S01]  /*4d30*/  IMAD.SHL.U32 R239, R14, 0x4, RZ ;  /* 0x000000040eef7824 */ /* 0x002fe200078e00ff */
[----:B------:R-:W-:-:S04]  /*4d40*/  @!P4 LEA.HI.X.SX32 R249, R249, R5, 0x1, P6 ;  /* 0x00000005f9f9c211 */ /* 0x000fc800030f0eff */
[----:B------:R-:W-:Y:S02]  /*4d50*/  ISETP.GE.OR P1, PT, R239, R4, P0 ;  /* 0x00000004ef00720c */ /* 0x000fe40000726670 */
[----:B------:R-:W-:Y:S02]  /*4d60*/  @!P4 LEA R12, P6, R243, R12, 0x2 ;  /* 0x0000000cf30cc211 */ /* 0x000fe400078c10ff */
[----:B------:R-:W-:Y:S02]  /*4d70*/  FSEL R223, R223, RZ, P3 ;  /* 0x000000ffdfdf7208 */ /* 0x000fe40001800000 */
[----:B------:R-:W-:Y:S02]  /*4d80*/  FSEL R222, R222, RZ, P3 ;  /* 0x000000ffdede7208 */ /* 0x000fe40001800000 */
[----:B------:R-:W-:Y:S01]  /*4d90*/  @!P4 LEA.HI.X R13, R243, R13, R249, 0x2, P6 ;  /* 0x0000000df30dc211 */ /* 0x000fe200030f14f9 */
[----:B------:R-:W-:Y:S01]  /*4da0*/  IMAD.IADD R14, R14, 0x1, R248 ;  /* 0x000000010e0e7824 */ /* 0x000fe200078e02f8 */
[----:B------:R-:W-:-:S03]  /*4db0*/  @!P2 IADD3 R243, P6, R2, R242, RZ ;  /* 0x000000f202f3a210 */ /* 0x000fc60007fde0ff */
[----:B------:R0:W3:Y:S01]  /*4dc0*/  @!P4 LDG.E.64 R222, desc[UR36][R12.64] ;  /* 0x000000240cdec981 */ /* 0x0000e2000c1e1b00 */
[----:B------:R-:W-:Y:S01]  /*4dd0*/  @!P2 LEA.HI.X.SX32 R242, R242, R5, 0x1, P6 ;  /* 0x00000005f2f2a211 */ /* 0x000fe200030f0eff */
[C---:B------:R-:W-:Y:S01]  /*4de0*/  IMAD.SHL.U32 R249, R14.reuse, 0x4, RZ ;  /* 0x000000040ef97824 */ /* 0x040fe200078e00ff */
[C---:B------:R-:W-:Y:S01]  /*4df0*/  @!P2 LEA R240, P6, R243.reuse, R240, 0x2 ;  /* 0x000000f0f3f0a211 */ /* 0x040fe200078c10ff */
[----:B0-----:R-:W0:Y:S03]  /*4e00*/  @!P1 LDC.64 R12, c[0x0][0x248] ;  /* 0x00009200ff0c9b82 */ /* 0x001e260000000a00 */
[----:B------:R-:W-:Y:S01]  /*4e10*/  @!P2 LEA.HI.X R241, R243, R241, R242, 0x2, P6 ;  /* 0x000000f1f3f1a211 */ /* 0x000fe200030f14f2 */
[----:B------:R-:W-:Y:S01]  /*4e20*/  IMAD.IADD R242, R14, 0x1, R248 ;  /* 0x000000010ef27824 */ /* 0x000fe200078e02f8 */
[----:B------:R-:W-:-:S03]  /*4e30*/  ISETP.GE.OR P5, PT, R249, R4, P0 ;  /* 0x00000004f900720c */ /* 0x000fc600007a6670 */
[----:B------:R-:W-:Y:S01]  /*4e40*/  IMAD.SHL.U32 R242, R242, 0x4, RZ ;  /* 0x00000004f2f27824 */ /* 0x000fe200078e00ff */
[----:B------:R-:W-:-:S04]  /*4e50*/  @!P1 IADD3 R238, P6, R2, R239, RZ ;  /* 0x000000ef02ee9210 */ /* 0x000fc80007fde0ff */
[----:B------:R-:W-:-:S05]  /*4e60*/  ISETP.GE.OR P4, PT, R242, R4, P0 ;  /* 0x00000004f200720c */ /* 0x000fca0000786670 */
[----:B------:R-:W1:Y:S01]  /*4e70*/  @!P5 LDC.64 R14, c[0x0][0x248] ;  /* 0x00009200ff0edb82 */ /* 0x000e620000000a00 */
[----:B------:R-:W-:Y:S02]  /*4e80*/  @!P1 LEA.HI.X.SX32 R239, R239, R5, 0x1, P6 ;  /* 0x00000005efef9211 */ /* 0x000fe400030f0eff */
[----:B0-----:R-:W-:-:S04]  /*4e90*/  @!P1 LEA R12, P6, R238, R12, 0x2 ;  /* 0x0000000cee0c9211 */ /* 0x001fc800078c10ff */
[----:B------:R-:W-:Y:S02]  /*4ea0*/  @!P1 LEA.HI.X R13, R238, R13, R239, 0x2, P6 ;  /* 0x0000000dee0d9211 */ /* 0x000fe400030f14ef */
[----:B------:R-:W0:Y:S01]  /*4eb0*/  @!P4 LDC.64 R238, c[0x0][0x248] ;  /* 0x00009200ffeecb82 */ /* 0x000e220000000a00 */
[----:B------:R-:W-:-:S04]  /*4ec0*/  @!P5 IADD3 R243, P6, R2, R249, RZ ;  /* 0x000000f902f3d210 */ /* 0x000fc80007fde0ff */
[----:B------:R-:W-:Y:S02]  /*4ed0*/  @!P5 LEA.HI.X.SX32 R249, R249, R5, 0x1, P6 ;  /* 0x00000005f9f9d211 */ /* 0x000fe400030f0eff */
[----:B-1----:R-:W-:-:S04]  /*4ee0*/  @!P5 LEA R14, P6, R243, R14, 0x2 ;  /* 0x0000000ef30ed211 */ /* 0x002fc800078c10ff */
[----:B------:R-:W-:Y:S02]  /*4ef0*/  @!P5 LEA.HI.X R15, R243, R15, R249, 0x2, P6 ;  /* 0x0000000ff30fd211 */ /* 0x000fe400030f14f9 */
[----:B------:R-:W-:-:S04]  /*4f00*/  @!P4 IADD3 R243, P6, R2, R242, RZ ;  /* 0x000000f202f3c210 */ /* 0x000fc80007fde0ff */
[----:B------:R-:W-:Y:S02]  /*4f10*/  @!P4 LEA.HI.X.SX32 R242, R242, R5, 0x1, P6 ;  /* 0x00000005f2f2c211 */ /* 0x000fe400030f0eff */
[----:B------:R-:W-:Y:S02]  /*4f20*/  FSEL R225, R225, RZ, P3 ;  /* 0x000000ffe1e17208 */ /* 0x000fe40001800000 */
[C---:B0-----:R-:W-:Y:S02]  /*4f30*/  @!P4 LEA R238, P6, R243.reuse, R238, 0x2 ;  /* 0x000000eef3eec211 */ /* 0x041fe400078c10ff */
[----:B------:R-:W-:Y:S02]  /*4f40*/  FSEL R224, R224, RZ, P3 ;  /* 0x000000ffe0e07208 */ /* 0x000fe40001800000 */
[----:B------:R-:W-:Y:S01]  /*4f50*/  @!P4 LEA.HI.X R239, R243, R239, R242, 0x2, P6 ;  /* 0x000000eff3efc211 */ /* 0x000fe200030f14f2 */
[----:B------:R-:W-:Y:S01]  /*4f60*/  IMAD R242, R248, 0x3a, R10 ;  /* 0x0000003af8f27824 */ /* 0x000fe200078e020a */
[----:B------:R-:W-:-:S02]  /*4f70*/  FSEL R229, R229, RZ, P3 ;  /* 0x000000ffe5e57208 */ /* 0x000fc40001800000 */
[----:B------:R-:W-:Y:S01]  /*4f80*/  FSEL R228, R228, RZ, P3 ;  /* 0x000000ffe4e47208 */ /* 0x000fe20001800000 */
[----:B------:R0:W3:Y:S01]  /*4f90*/  @!P2 LDG.E.64 R224, desc[UR36][R240.64] ;  /* 0x00000024f0e0a981 */ /* 0x0000e2000c1e1b00 */
[----:B------:R-:W-:Y:S02]  /*4fa0*/  FSEL R227, R227, RZ, P3 ;  /* 0x000000ffe3e37208 */ /* 0x000fe40001800000 */
[----:B------:R-:W-:Y:S02]  /*4fb0*/  FSEL R226, R226, RZ, P3 ;  /* 0x000000ffe2e27208 */ /* 0x000fe40001800000 */
[----:B------:R1:W3:Y:S04]  /*4fc0*/  @!P5 LDG.E.64 R228, desc[UR36][R14.64] ;  /* 0x000000240ee4d981 */ /* 0x0002e8000c1e1b00 */
[----:B------:R2:W3:Y:S01]  /*4fd0*/  @!P1 LDG.E.64 R226, desc[UR36][R12.64] ;  /* 0x000000240ce29981 */ /* 0x0004e2000c1e1b00 */
[----:B0-----:R-:W-:Y:S01]  /*4fe0*/  IMAD.SHL.U32 R241, R242, 0x4, RZ ;  /* 0x00000004f2f17824 */ /* 0x001fe200078e00ff */
[----:B------:R-:W-:-:S04]  /*4ff0*/  ISETP.NE.U32.AND P1, PT, RZ, UR10, PT ;  /* 0x0000000aff007c0c */ /* 0x000fc8000bf25070 */
[----:B------:R-:W-:Y:S02]  /*5000*/  ISETP.GE.OR P5, PT, R241, R4, P0 ;  /* 0x00000004f100720c */ /* 0x000fe400007a6670 */
[----:B------:R-:W-:Y:S01]  /*5010*/  ISETP.NE.AND.EX P1, PT, RZ, UR11, PT, P1 ;  /* 0x0000000bff007c0c */ /* 0x000fe2000bf25310 */
[----:B------:R-:W-:Y:S01]  /*5020*/  IMAD.IADD R242, R242, 0x1, R248 ;  /* 0x00000001f2f27824 */ /* 0x000fe200078e02f8 */
[----:B------:R-:W-:Y:S02]  /*5030*/  FSEL R231, R231, RZ, P3 ;  /* 0x000000ffe7e77208 */ /* 0x000fe40001800000 */
[----:B------:R-:W-:Y:S01]  /*5040*/  FSEL R230, R230, RZ, P3 ;  /* 0x000000ffe6e67208 */ /* 0x000fe20001800000 */
[----:B------:R-:W-:-:S06]  /*5050*/  IMAD.SHL.U32 R249, R242, 0x4, RZ ;  /* 0x00000004f2f97824 */ /* 0x000fcc00078e00ff */
[----:B-1----:R-:W0:Y:S01]  /*5060*/  @!P5 LDC.64 R14, c[0x0][0x248] ;  /* 0x00009200ff0edb82 */ /* 0x002e220000000a00 */
[----:B------:R1:W3:Y:S01]  /*5070*/  @!P4 LDG.E.64 R230, desc[UR36][R238.64] ;  /* 0x00000024eee6c981 */ /* 0x0002e2000c1e1b00 */
[----:B--2---:R-:W-:Y:S01]  /*5080*/  @P1 IMAD R12, R248, UR45, RZ ;  /* 0x0000002df80c1c24 */ /* 0x004fe2000f8e02ff */
[----:B------:R-:W-:Y:S01]  /*5090*/  ISETP.GE.OR P4, PT, R249, R4, P0 ;  /* 0x00000004f900720c */ /* 0x000fe20000786670 */
[----:B------:R-:W-:-:S03]  /*50a0*/  IMAD.IADD R242, R242, 0x1, R248 ;  /* 0x00000001f2f27824 */ /* 0x000fc600078e02f8 */
[--C-:B------:R-:W-:Y:S01]  /*50b0*/  @P1 SHF.R.S32.HI R13, RZ, 0x1f, R12.reuse ;  /* 0x0000001fff0d1819 */ /* 0x100fe2000001140c */
[----:B------:R-:W-:Y:S01]  /*50c0*/  IMAD.SHL.U32 R242, R242, 0x4, RZ ;  /* 0x00000004f2f27824 */ /* 0x000fe200078e00ff */
[----:B------:R-:W-:Y:S02]  /*50d0*/  @P1 IADD3 R12, P2, P6, R3, UR10, R12 ;  /* 0x0000000a030c1c10 */ /* 0x000fe4000fe5e00c */
[----:B-1----:R-:W-:-:S04]  /*50e0*/  @P1 SHF.R.S32.HI R238, RZ, 0x1f, R3 ;  /* 0x0000001fffee1819 */ /* 0x002fc80000011403 */
[----:B------:R-:W-:Y:S02]  /*50f0*/  @P1 IADD3.X R13, R238, UR11, R13, P2, P6 ;  /* 0x0000000bee0d1c10 */ /* 0x000fe400097ec40d */
[----:B------:R-:W-:Y:S01]  /*5100*/  ISETP.GE.OR P2, PT, R242, R4, P0 ;  /* 0x00000004f200720c */ /* 0x000fe20000746670 */
[----:B------:R-:W1:Y:S01]  /*5110*/  @!P4 LDC.64 R238, c[0x0][0x248] ;  /* 0x00009200ffeecb82 */ /* 0x000e620000000a00 */
[----:B------:R-:W-:Y:S01]  /*5120*/  @!P5 IADD3 R240, P6, R2, R241, RZ ;  /* 0x000000f102f0d210 */ /* 0x000fe20007fde0ff */
[----:B------:R-:W-:Y:S01]  /*5130*/  IMAD.SHL.U32 R250, R10, 0x4, RZ ;  /* 0x000000040afa7824 */ /* 0x000fe200078e00ff */
[----:B------:R-:W-:Y:S01]  /*5140*/  @P3 LOP3.LUT R11, R11, 0x8, RZ, 0xfc, !PT ;  /* 0x000000080b0b3812 */ /* 0x000fe200078efcff */
[----:B------:R-:W2:Y:S01]  /*5150*/  @P1 LDG.E.U8 R12, desc[UR36][R12.64] ;  /* 0x000000240c0c1981 */ /* 0x000ea2000c1e1100 */
        /* <DEDUP_REMOVED lines=12> */
[----:B------:R-:W-:-:S13]  /*5220*/  ISETP.GE.OR P6, PT, R250, R4, P0 ;  /* 0x00000004fa00720c */ /* 0x000fda00007c6670 */
[----:B------:R-:W0:Y:S01]  /*5230*/  @!P6 LDC.64 R242, c[0x0][0x248] ;  /* 0x00009200fff2eb82 */ /* 0x000e220000000a00 */
[----:B------:R-:W-:-:S04]  /*5240*/  @!P6 IADD3 R249, P3, R2, R250, RZ ;  /* 0x000000fa02f9e210 */ /* 0x000fc80007f7e0ff */
[----:B------:R-:W-:Y:S02]  /*5250*/  @!P6 LEA.HI.X.SX32 R250, R250, R5, 0x1, P3 ;  /* 0x00000005fafae211 */ /* 0x000fe400018f0eff */
[----:B0-----:R-:W-:-:S04]  /*5260*/  @!P6 LEA R242, P3, R249, R242, 0x2 ;  /* 0x000000f2f9f2e211 */ /* 0x001fc800078610ff */
[----:B------:R-:W-:Y:S02]  /*5270*/  @!P6 LEA.HI.X R243, R249, R243, R250, 0x2, P3 ;  /* 0x000000f3f9f3e211 */ /* 0x000fe400018f14fa */
[----:B------:R-:W-:Y:S01]  /*5280*/  LOP3.LUT P3, RZ, R11, 0x8, RZ, 0xc0, !PT ;  /* 0x000000080bff7812 */ /* 0x000fe2000786c0ff */
[----:B------:R-:W-:Y:S01]  /*5290*/  IMAD R10, R248, 0x3d, R10 ;  /* 0x0000003df80a7824 */ /* 0x000fe200078e020a */
[----:B------:R-:W4:Y:S02]  /*52a0*/  LDL R250, [R1+0x34] ;  /* 0x0000340001fa7983 */ /* 0x000f240000100800 */
[----:B------:R-:W-:Y:S02]  /*52b0*/  FSEL R19, R19, RZ, P3 ;  /* 0x000000ff13137208 */ /* 0x000fe40001800000 */
[----:B------:R-:W-:Y:S01]  /*52c0*/  FSEL R18, R18, RZ, P3 ;  /* 0x000000ff12127208 */ /* 0x000fe20001800000 */
[----:B------:R-:W3:Y:S05]  /*52d0*/  LDL R249, [R1+0x28] ;  /* 0x0000280001f97983 */ /* 0x000eea0000100800 */
[----:B------:R-:W2:Y:S01]  /*52e0*/  @!P6 LDG.E.64 R18, desc[UR36][R242.64] ;  /* 0x00000024f212e981 */ /* 0x000ea2000c1e1b00 */
[----:B------:R-:W-:-:S02]  /*52f0*/  FSEL R9, R9, RZ, P3 ;  /* 0x000000ff09097208 */ /* 0x000fc40001800000 */
[----:B------:R-:W-:Y:S02]  /*5300*/  FSEL R8, R8, RZ, P3 ;  /* 0x000000ff08087208 */ /* 0x000fe40001800000 */
[----:B------:R-:W-:Y:S02]  /*5310*/  FSEL R17, R17, RZ, P3 ;  /* 0x000000ff11117208 */ /* 0x000fe40001800000 */
[----:B------:R-:W-:Y:S02]  /*5320*/  FSEL R16, R16, RZ, P3 ;  /* 0x000000ff10107208 */ /* 0x000fe40001800000 */
[----:B------:R0:W3:Y:S04]  /*5330*/  @!P4 LDG.E.64 R8, desc[UR36][R238.64] ;  /* 0x00000024ee08c981 */ /* 0x0000e8000c1e1b00 */
[----:B------:R1:W3:Y:S01]  /*5340*/  @!P5 LDG.E.64 R16, desc[UR36][R14.64] ;  /* 0x000000240e10d981 */ /* 0x0002e2000c1e1b00 */
[----:B------:R-:W-:-:S02]  /*5350*/  FSEL R233, R233, RZ, P3 ;  /* 0x000000ffe9e97208 */ /* 0x000fc40001800000 */
[----:B------:R-:W-:Y:S01]  /*5360*/  FSEL R232, R232, RZ, P3 ;  /* 0x000000ffe8e87208 */ /* 0x000fe20001800000 */
[----:B------:R-:W3:Y:S01]  /*5370*/  LDL R243, [R1+0x20] ;  /* 0x0000200001f37983 */ /* 0x000ee20000100800 */
[----:B0-----:R-:W-:Y:S01]  /*5380*/  IMAD.SHL.U32 R238, R10, 0x4, RZ ;  /* 0x000000040aee7824 */ /* 0x001fe200078e00ff */
[----:B------:R-:W-:Y:S02]  /*5390*/  FSEL R7, R7, RZ, P3 ;  /* 0x000000ff07077208 */ /* 0x000fe40001800000 */
[----:B------:R-:W3:Y:S02]  /*53a0*/  LDL R242, [R1+0x24] ;  /* 0x0000240001f27983 */ /* 0x000ee40000100800 */
[----:B------:R-:W-:Y:S01]  /*53b0*/  ISETP.GE.OR P5, PT, R238, R4, P0 ;  /* 0x00000004ee00720c */ /* 0x000fe200007a6670 */
[----:B-1----:R-:W-:-:S12]  /*53c0*/  IMAD.IADD R14, R10, 0x1, R248 ;  /* 0x000000010a0e7824 */ /* 0x002fd800078e02f8 */
[----:B------:R-:W0:Y:S01]  /*53d0*/  @!P5 LDC.64 R10, c[0x0][0x248] ;  /* 0x00009200ff0adb82 */ /* 0x000e220000000a00 */
[----:B------:R-:W-:-:S04]  /*53e0*/  @!P5 IADD3 R239, P6, R2, R238, RZ ;  /* 0x000000ee02efd210 */ /* 0x000fc80007fde0ff */
[----:B------:R-:W-:Y:S02]  /*53f0*/  @!P5 LEA.HI.X.SX32 R238, R238, R5, 0x1, P6 ;  /* 0x00000005eeeed211 */ /* 0x000fe400030f0eff */
[----:B0-----:R-:W-:-:S04]  /*5400*/  @!P5 LEA R10, P6, R239, R10, 0x2 ;  /* 0x0000000aef0ad211 */ /* 0x001fc800078c10ff */
[----:B------:R-:W-:-:S05]  /*5410*/  @!P5 LEA.HI.X R11, R239, R11, R238, 0x2, P6 ;  /* 0x0000000bef0bd211 */ /* 0x000fca00030f14ee */
[----:B------:R0:W3:Y:S02]  /*5420*/  @!P5 LDG.E.64 R232, desc[UR36][R10.64] ;  /* 0x000000240ae8d981 */ /* 0x0000e4000c1e1b00 */
[----:B0-----:R-:W-:Y:S01]  /*5430*/  FMUL.FTZ R11, R113, R118 ;  /* 0x00000076710b7220 */ /* 0x001fe20000410000 */
[----:B------:R-:W-:Y:S01]  /*5440*/  FMUL.FTZ R10, R112, R119 ;  /* 0x00000077700a7220 */ /* 0x000fe20000410000 */
[----:B------:R-:W3:Y:S04]  /*5450*/  LDL R113, [R1+0x48] ;  /* 0x0000480001717983 */ /* 0x000ee80000100800 */
[----:B------:R-:W4:Y:S01]  /*5460*/  LDL R112, [R1+0x54] ;  /* 0x0000540001707983 */ /* 0x000f220000100800 */
[----:B------:R-:W-:Y:S01]  /*5470*/  IMAD.IADD R13, R14, 0x1, R248 ;  /* 0x000000010e0d7824 */ /* 0x000fe200078e02f8 */
[----:B------:R-:W-:-:S02]  /*5480*/  FSEL R6, R6, RZ, P3 ;  /* 0x000000ff06067208 */ /* 0x000fc40001800000 */
[----:B------:R-:W3:Y:S01]  /*5490*/  LDL R248, [R1+0x2c] ;  /* 0x00002c0001f87983 */ /* 0x000ee20000100800 */
[----:B------:R-:W-:-:S03]  /*54a0*/  IMAD.SHL.U32 R13, R13, 0x4, RZ ;  /* 0x000000040d0d7824 */ /* 0x000fc600078e00ff */
[----:B------:R0:W3:Y:S02]  /*54b0*/  @!P2 LDG.E.64 R6, desc[UR36][R240.64] ;  /* 0x00000024f006a981 */ /* 0x0000e4000c1e1b00 */
[----:B------:R-:W-:Y:S01]  /*54c0*/  ISETP.GE.OR P4, PT, R13, R4, P0 ;  /* 0x000000040d00720c */ /* 0x000fe20000786670 */
[----:B0-----:R-:W-:-:S05]  /*54d0*/  IMAD.SHL.U32 R240, R14, 0x4, RZ ;  /* 0x000000040ef07824 */ /* 0x001fca00078e00ff */
[----:B------:R-:W-:-:S07]  /*54e0*/  ISETP.GE.OR P2, PT, R240, R4, P0 ;  /* 0x00000004f000720c */ /* 0x000fce0000746670 */
[----:B------:R-:W0:Y:S01]  /*54f0*/  @!P4 LDC.64 R14, c[0x0][0x248] ;  /* 0x00009200ff0ecb82 */ /* 0x000e220000000a00 */
[----:B------:R-:W-:-:S07]  /*5500*/  @!P4 IADD3 R241, P6, R2, R13, RZ ;  /* 0x0000000d02f1c210 */ /* 0x000fce0007fde0ff */
[----:B------:R-:W1:Y:S01]  /*5510*/  @!P2 LDC.64 R238, c[0x0][0x248] ;  /* 0x00009200ffeeab82 */ /* 0x000e620000000a00 */
[----:B------:R-:W-:Y:S02]  /*5520*/  @!P4 LEA.HI.X.SX32 R13, R13, R5, 0x1, P6 ;  /* 0x000000050d0dc211 */ /* 0x000fe400030f0eff */
[----:B0-----:R-:W-:-:S04]  /*5530*/  @!P4 LEA R14, P6, R241, R14, 0x2 ;  /* 0x0000000ef10ec211 */ /* 0x001fc800078c10ff */
[----:B------:R-:W-:Y:S02]  /*5540*/  @!P4 LEA.HI.X R15, R241, R15, R13, 0x2, P6 ;  /* 0x0000000ff10fc211 */ /* 0x000fe400030f140d */
[----:B------:R-:W-:Y:S01]  /*5550*/  @!P2 IADD3 R13, P6, R2, R240, RZ ;  /* 0x000000f0020da210 */ /* 0x000fe20007fde0ff */
[----:B------:R-:W3:Y:S03]  /*5560*/  LDL R241, [R1+0x18] ;  /* 0x0000180001f17983 */ /* 0x000ee60000100800 */
[----:B------:R-:W-:Y:S02]  /*5570*/  @!P2 LEA.HI.X.SX32 R240, R240, R5, 0x1, P6 ;  /* 0x00000005f0f0a211 */ /* 0x000fe400030f0eff */
[----:B-1----:R-:W-:Y:S02]  /*5580*/  @!P2 LEA R238, P6, R13, R238, 0x2 ;  /* 0x000000ee0deea211 */ /* 0x002fe400078c10ff */
[----:B------:R-:W-:-:S02]  /*5590*/  FSEL R237, R237, RZ, P3 ;  /* 0x000000ffeded7208 */ /* 0x000fc40001800000 */
[----:B------:R-:W-:Y:S02]  /*55a0*/  FSEL R236, R236, RZ, P3 ;  /* 0x000000ffecec7208 */ /* 0x000fe40001800000 */
[----:B------:R-:W-:Y:S02]  /*55b0*/  @!P2 LEA.HI.X R239, R13, R239, R240, 0x2, P6 ;  /* 0x000000ef0defa211 */ /* 0x000fe400030f14f0 */
[----:B------:R-:W3:Y:S01]  /*55c0*/  LDL R240, [R1+0x1c] ;  /* 0x00001c0001f07983 */ /* 0x000ee20000100800 */
[----:B------:R-:W-:Y:S02]  /*55d0*/  FSEL R235, R235, RZ, P3 ;  /* 0x000000ffebeb7208 */ /* 0x000fe40001800000 */
[----:B------:R-:W-:Y:S01]  /*55e0*/  FSEL R234, R234, RZ, P3 ;  /* 0x000000ffeaea7208 */ /* 0x000fe20001800000 */
[----:B------:R0:W3:Y:S04]  /*55f0*/  @!P2 LDG.E.64 R236, desc[UR36][R238.64] ;  /* 0x00000024eeeca981 */ /* 0x0000e8000c1e1b00 */
[----:B------:R-:W3:Y:S04]  /*5600*/  LDL R13, [R1] ;  /* 0x00000000010d7983 */ /* 0x000ee80000100800 */
[----:B------:R-:W3:Y:S04]  /*5610*/  @!P4 LDG.E.64 R234, desc[UR36][R14.64] ;  /* 0x000000240eeac981 */ /* 0x000ee8000c1e1b00 */
[----:B------:R-:W3:Y:S04]  /*5620*/  LDL R239, [R1+0x10] ;  /* 0x0000100001ef7983 */ /* 0x000ee80000100800 */
[----:B------:R-:W3:Y:S04]  /*5630*/  LDL R238, [R1+0x14] ;  /* 0x0000140001ee7983 */ /* 0x000ee80000100800 */
[----:B------:R-:W3:Y:S04]  /*5640*/  LDL R15, [R1+0x8] ;  /* 0x00000800010f7983 */ /* 0x000ee80000100800 */
[----:B------:R-:W3:Y:S01]  /*5650*/  LDL R14, [R1+0xc] ;  /* 0x00000c00010e7983 */ /* 0x000ee20000100800 */
[----:B--2---:R-:W-:-:S03]  /*5660*/  FFMA.FTZ R11, R111, R18, R11 ;  /* 0x000000126f0b7223 */ /* 0x004fc6000001000b */
[----:B------:R-:W2:Y:S01]  /*5670*/  LDL R111, [R1+0x50] ;  /* 0x00005000016f7983 */ /* 0x000ea20000100800 */
[----:B------:R-:W-:-:S03]  /*5680*/  FFMA.FTZ R10, R0, R19, R10 ;  /* 0x00000013000a7223 */ /* 0x000fc6000001000a */
[----:B------:R-:W2:Y:S01]  /*5690*/  LDL R0, [R1+0x30] ;  /* 0x0000300001007983 */ /* 0x000ea20000100800 */
[----:B------:R-:W-:-:S03]  /*56a0*/  ISETP.NE.AND P1, PT, R12, RZ, P1 ;  /* 0x000000ff0c00720c */ /* 0x000fc60000f25270 */
[----:B------:R-:W2:Y:S01]  /*56b0*/  LDL R12, [R1+0x4] ;  /* 0x00000400010c7983 */ /* 0x000ea20000100800 */
[----:B----4-:R-:W-:-:S04]  /*56c0*/  FFMA.FTZ R10, R112, R121, R10 ;  /* 0x00000079700a7223 */ /* 0x010fc8000001000a */
[----:B------:R-:W-:-:S04]  /*56d0*/  FFMA.FTZ R10, R114, R123, R10 ;  /* 0x0000007b720a7223 */ /* 0x000fc8000001000a */
[----:B------:R-:W-:-:S04]  /*56e0*/  FFMA.FTZ R10, R116, R125, R10 ;  /* 0x0000007d740a7223 */ /* 0x000fc8000001000a */
[----:B------:R-:W-:-:S04]  /*56f0*/  FFMA.FTZ R10, R251, R127, R10 ;  /* 0x0000007ffb0a7223 */ /* 0x000fc8000001000a */
[----:B------:R-:W-:-:S04]  /*5700*/  FFMA.FTZ R10, R250, R129, R10 ;  /* 0x00000081fa0a7223 */ /* 0x000fc8000001000a */
[----:B---3--:R-:W-:-:S04]  /*5710*/  FFMA.FTZ R10, R248, R131, R10 ;  /* 0x00000083f80a7223 */ /* 0x008fc8000001000a */
[----:B------:R-:W-:-:S04]  /*5720*/  FFMA.FTZ R10, R242, R133, R10 ;  /* 0x00000085f20a7223 */ /* 0x000fc8000001000a */
[----:B------:R-:W-:-:S04]  /*5730*/  FFMA.FTZ R10, R240, R135, R10 ;  /* 0x00000087f00a7223 */ /* 0x000fc8000001000a */
[----:B------:R-:W-:-:S04]  /*5740*/  FFMA.FTZ R10, R238, R137, R10 ;  /* 0x00000089ee0a7223 */ /* 0x000fc8000001000a */
[----:B------:R-:W-:Y:S01]  /*5750*/  FFMA.FTZ R10, R14, R139, R10 ;  /* 0x0000008b0e0a7223 */ /* 0x000fe2000001000a */
[----:B--2---:R-:W-:Y:S02]  /*5760*/  FFMA.FTZ R11, R111, R120, R11 ;  /* 0x000000786f0b7223 */ /* 0x004fe4000001000b */
[----:B------:R-:W2:Y:S02]  /*5770*/  LDL.LU R111, [R1+0x8c] ;  /* 0x00008c00016f7983 */ /* 0x000ea40000300800 */
[----:B------:R-:W-:Y:S02]  /*5780*/  FFMA.FTZ R11, R113, R122, R11 ;  /* 0x0000007a710b7223 */ /* 0x000fe4000001000b */
[----:B------:R-:W3:Y:S04]  /*5790*/  LDL.LU R112, [R1+0x88] ;  /* 0x0000880001707983 */ /* 0x000ee80000300800 */
[----:B------:R-:W4:Y:S01]  /*57a0*/  LDL.LU R113, [R1+0x84] ;  /* 0x0000840001717983 */ /* 0x000f220000300800 */
[----:B------:R-:W-:-:S03]  /*57b0*/  FFMA.FTZ R11, R115, R124, R11 ;  /* 0x0000007c730b7223 */ /* 0x000fc6000001000b */
[----:B------:R-:W4:Y:S01]  /*57c0*/  LDL.LU R114, [R1+0x80] ;  /* 0x0000800001727983 */ /* 0x000f220000300800 */
[----:B------:R-:W-:-:S03]  /*57d0*/  FFMA.FTZ R11, R117, R126, R11 ;  /* 0x0000007e750b7223 */ /* 0x000fc6000001000b */
[----:B------:R-:W4:Y:S04]  /*57e0*/  LDL.LU R115, [R1+0x7c] ;  /* 0x00007c0001737983 */ /* 0x000f280000300800 */
[----:B------:R-:W4:Y:S04]  /*57f0*/  LDL.LU R116, [R1+0x78] ;  /* 0x0000780001747983 */ /* 0x000f280000300800 */
[----:B------:R-:W4:Y:S01]  /*5800*/  LDL.LU R117, [R1+0x74] ;  /* 0x0000740001757983 */ /* 0x000f220000300800 */
[----:B------:R-:W-:-:S03]  /*5810*/  FFMA.FTZ R11, R0, R128, R11 ;  /* 0x00000080000b7223 */ /* 0x000fc6000001000b */
[----:B------:R1:W5:Y:S04]  /*5820*/  LDL.LU R251, [R1+0x70] ;  /* 0x0000700001fb7983 */ /* 0x0003680000300800 */
[----:B------:R1:W5:Y:S01]  /*5830*/  LDL.LU R0, [R1+0x6c] ;  /* 0x00006c0001007983 */ /* 0x0003620000300800 */
[----:B------:R-:W-:-:S04]  /*5840*/  FFMA.FTZ R11, R249, R130, R11 ;  /* 0x00000082f90b7223 */ /* 0x000fc8000001000b */
[----:B------:R-:W-:-:S04]  /*5850*/  FFMA.FTZ R11, R243, R132, R11 ;  /* 0x00000084f30b7223 */ /* 0x000fc8000001000b */
[----:B------:R-:W-:-:S04]  /*5860*/  FFMA.FTZ R11, R241, R134, R11 ;  /* 0x00000086f10b7223 */ /* 0x000fc8000001000b */
[----:B------:R-:W-:-:S04]  /*5870*/  FFMA.FTZ R11, R239, R136, R11 ;  /* 0x00000088ef0b7223 */ /* 0x000fc8000001000b */
        /* <DEDUP_REMOVED lines=90> */
[----:B------:R-:W0:Y:S02]  /*5e20*/  S2R R12, SR_TID.X ;  /* 0x00000000000c7919 */ /* 0x000e240000002100 */
[----:B------:R-:W-:Y:S01]  /*5e30*/  FFMA.FTZ R11, R102, R228, R11 ;  /* 0x000000e4660b7223 */ /* 0x000fe2000001000b */
[----:B------:R-:W-:-:S03]  /*5e40*/  FFMA.FTZ R10, R105, R231, R10 ;  /* 0x000000e7690a7223 */ /* 0x000fc6000001000a */
[----:B------:R-:W-:Y:S01]  /*5e50*/  FFMA.FTZ R11, R104, R230, R11 ;  /* 0x000000e6680b7223 */ /* 0x000fe2000001000b */
[----:B------:R-:W-:-:S03]  /*5e60*/  FFMA.FTZ R10, R107, R17, R10 ;  /* 0x000000116b0a7223 */ /* 0x000fc6000001000a */
[----:B------:R-:W-:Y:S01]  /*5e70*/  FFMA.FTZ R11, R106, R16, R11 ;  /* 0x000000106a0b7223 */ /* 0x000fe2000001000b */
[----:B------:R-:W-:-:S03]  /*5e80*/  FFMA.FTZ R10, R109, R9, R10 ;  /* 0x000000096d0a7223 */ /* 0x000fc6000001000a */
[----:B------:R-:W-:-:S04]  /*5e90*/  FFMA.FTZ R11, R108, R8, R11 ;  /* 0x000000086c0b7223 */ /* 0x000fc8000001000b */
[----:B------:R-:W-:Y:S01]  /*5ea0*/  FFMA.FTZ R11, R110, R6, R11 ;  /* 0x000000066e0b7223 */ /* 0x000fe2000001000b */
[----:B------:R-:W-:Y:S01]  /*5eb0*/  UMOV UR4, 0xffffffff ;  /* 0xffffffff00047882 */ /* 0x000fe20000000000 */
[----:B0-----:R-:W-:Y:S01]  /*5ec0*/  LOP3.LUT R238, R12, 0x1, RZ, 0xc0, !PT ;  /* 0x000000010cee7812 */ /* 0x001fe200078ec0ff */
        /* <DEDUP_REMOVED lines=8> */
[----:B-1----:R-:W-:Y:S06]  /*5f50*/  BRA.DIV UR4, `(.L_x_4108) ;  /* 0x0000003204e87947 */ /* 0x002fec000b800000 */
[----:B------:R0:W1:Y:S02]  /*5f60*/  SHFL.BFLY PT, R14, R10, 0x1, 0x1f ;  /* 0x0c201f000a0e7f89 */ /* 0x00006400000e0000 */
.L_x_4155:
        /* <DEDUP_REMOVED lines=28> */
[----:B------:R-:W-:-:S04]  /*6130*/  @P2 ISETP.GE.AND P0, PT, R3, R13, PT ;  /* 0x0000000d0300220c */ /* 0x000fc80003f06270 */
[----:B0-----:R-:W-:-:S04]  /*6140*/  @P2 SEL R11, RZ, UR39, P0 ;  /* 0x00000027ff0b2c07 */ /* 0x001fc80008000000 */
[----:B------:R-:W-:-:S04]  /*6150*/  @P2 IADD3 R11, R11, -UR40, R3 ;  /* 0x800000280b0b2c10 */ /* 0x000fc8000fffe003 */
[----:B------:R-:W-:-:S05]  /*6160*/  @P2 I2FP.F32.S32 R11, R11 ;  /* 0x0000000b000b2245 */ /* 0x000fca0000201400 */
[----:B--2---:R-:W-:Y:S01]  /*6170*/  @P2 FFMA.FTZ R12, R11, R10, R12 ;  /* 0x0000000a0b0c2223 */ /* 0x004fe2000001000c */
[----:B------:R-:W-:-:S04]  /*6180*/  VIADD R10, R3, -UR42 ;  /* 0x8000002a030a7c36 */ /* 0x000fc80008000000 */
[----:B-----5:R-:W-:Y:S01]  /*6190*/  IMAD R10, R10, 0x4, R0 ;  /* 0x000000040a0a7824 */ /* 0x020fe200078e0200 */
[----:B------:R-:W-:-:S04]  /*61a0*/  @!P1 FMNMX.FTZ R251, R251, R12, !PT ;  /* 0x0000000cfbfb9209 */ /* 0x000fc80007810000 */
[----:B------:R1:W-:Y:S03]  /*61b0*/  STS [R10], R12 ;  /* 0x0000000c0a007388 */ /* 0x0003e60000000800 */
.L_x_4110:
[----:B------:R-:W-:Y:S05]  /*61c0*/  BSYNC B1 ;  /* 0x0000000000017941 */ /* 0x000fea0003800000 */
.L_x_4109:
[----:B------:R-:W-:-:S05]  /*61d0*/  VIADD R3, R3, 0x40 ;  /* 0x0000004003037836 */ /* 0x000fca0000000000 */
[----:B------:R-:W-:-:S13]  /*61e0*/  ISETP.GE.AND P0, PT, R3, UR7, PT ;  /* 0x0000000703007c0c */ /* 0x000fda000bf06270 */
[----:B------:R-:W-:Y:S05]  /*61f0*/  @!P0 BRA `(.L_x_4111) ;  /* 0xffffffc400248947 */ /* 0x000fea000383ffff */
.L_x_4107:
[----:B------:R-:W-:Y:S05]  /*6200*/  BSYNC B0 ;  /* 0x0000000000007941 */ /* 0x000fea0003800000 */
.L_x_4106:
        /* <DEDUP_REMOVED lines=9> */
.L_x_4161:
[----:B------:R-:W4:Y:S01]  /*62a0*/  S2R R8, SR_TID.X ;  /* 0x0000000000087919 */ /* 0x000f220000002100 */
[----:B0--3--:R-:W-:Y:S01]  /*62b0*/  FMNMX.FTZ R3, R3, R14, !PT ;  /* 0x0000000e03037209 */ /* 0x009fe20007810000 */
[----:B------:R-:W-:Y:S05]  /*62c0*/  WARPSYNC.ALL ;  /* 0x0000000000007948 */ /* 0x000fea0003800000 */
[----:B----4-:R-:W-:-:S04]  /*62d0*/  SHF.R.S32.HI R4, RZ, 0x1f, R8 ;  /* 0x0000001fff047819 */ /* 0x010fc80000011408 */
[----:B------:R-:W-:-:S04]  /*62e0*/  LEA.HI R2, R4, R8, RZ, 0x5 ;  /* 0x0000000804027211 */ /* 0x000fc800078f28ff */
[----:B------:R-:W-:-:S05]  /*62f0*/  LOP3.LUT R5, R2, 0xffffffe0, RZ, 0xc0, !PT ;  /* 0xffffffe002057812 */ /* 0x000fca00078ec0ff */
[----:B------:R-:W-:-:S05]  /*6300*/  IMAD.IADD R5, R8, 0x1, -R5 ;  /* 0x0000000108057824 */ /* 0x000fca00078e0a05 */
        /* <DEDUP_REMOVED lines=9> */
[----:B------:R-:W-:Y:S02]  /*63a0*/  VIADD R7, R8, UR42 ;  /* 0x0000002a08077c36 */ /* 0x000fe40008000000 */
        /* <DEDUP_REMOVED lines=15> */
[----:B------:R0:W3:Y:S01]  /*64a0*/  SHFL.IDX PT, R11, R6, RZ, 0x1f ;  /* 0x00001fff060b7589 */ /* 0x0000e200000e0000 */
[----:B------:R-:W-:Y:S05]  /*64b0*/  @P1 BRA `(.L_x_4114) ;  /* 0x0000000000781947 */ /* 0x000fea0003800000 */
[----:B------:R-:W-:Y:S01]  /*64c0*/  ULDC.64 UR4, c[0x0][0x2b0] ;  /* 0x0000ac0000047ab9 */ /* 0x000fe20000000a00 */
[----:B------:R-:W-:Y:S01]  /*64d0*/  IMAD.MOV.U32 R8, RZ, RZ, RZ ;  /* 0x000000ffff087224 */ /* 0x000fe200078e00ff */
[----:B------:R-:W-:Y:S01]  /*64e0*/  ISETP.NE.U32.AND P0, PT, RZ, UR4, PT ;  /* 0x00000004ff007c0c */ /* 0x000fe2000bf05070 */
[----:B------:R-:W-:-:S03]  /*64f0*/  IMAD.MOV.U32 R5, RZ, RZ, R7 ;  /* 0x000000ffff057224 */ /* 0x000fc600078e0007 */
[----:B------:R-:W-:-:S13]  /*6500*/  ISETP.NE.AND.EX P0, PT, RZ, UR5, PT, P0 ;  /* 0x00000005ff007c0c */ /* 0x000fda000bf05300 */
.L_x_4118:
[----:B------:R-:W-:Y:S01]  /*6510*/  VIADD R3, R5, -UR42 ;  /* 0x8000002a05037c36 */ /* 0x000fe20008000000 */
[----:B------:R-:W-:Y:S03]  /*6520*/  BSSY B1, `(.L_x_4115) ;  /* 0x0000012000017945 */ /* 0x000fe60003800000 */
[----:B0-----:R-:W-:Y:S01]  /*6530*/  IMAD R6, R3, 0x4, R0 ;  /* 0x0000000403067824 */ /* 0x001fe200078e0200 */
[----:B------:R-:W-:Y:S06]  /*6540*/  @!P0 BRA `(.L_x_4116) ;  /* 0x00000000002c8947 */ /* 0x000fec0003800000 */
[----:B------:R-:W-:Y:S01]  /*6550*/  UIMAD UR4, UR45, UR7, URZ ;  /* 0x000000072d0472a4 */ /* 0x000fe2000f8e023f */
[----:B------:R-:W-:-:S03]  /*6560*/  SHF.R.S32.HI R3, RZ, 0x1f, R5 ;  /* 0x0000001fff037819 */ /* 0x000fc60000011405 */
[----:B------:R-:W-:Y:S02]  /*6570*/  USHF.R.S32.HI UR5, URZ, 0x1f, UR4 ;  /* 0x0000001f3f057899 */ /* 0x000fe40008011404 */
[----:B------:R-:W-:-:S04]  /*6580*/  IMAD.U32 R2, RZ, RZ, UR4 ;  /* 0x00000004ff027e24 */ /* 0x000fc8000f8e00ff */
[----:B-1----:R-:W-:Y:S01]  /*6590*/  IMAD.U32 R10, RZ, RZ, UR5 ;  /* 0x00000005ff0a7e24 */ /* 0x002fe2000f8e00ff */
[----:B------:R-:W-:-:S04]  /*65a0*/  IADD3 R2, P2, P3, R5, UR8, R2 ;  /* 0x0000000805027c10 */ /* 0x000fc8000fb5e002 */
[----:B------:R-:W-:-:S05]  /*65b0*/  IADD3.X R3, R3, UR9, R10, P2, P3 ;  /* 0x0000000903037c10 */ /* 0x000fca00097e640a */
[----:B------:R-:W4:Y:S02]  /*65c0*/  LDG.E.U8 R2, desc[UR36][R2.64] ;  /* 0x0000002402027981 */ /* 0x000f24000c1e1100 */
[----:B----4-:R-:W-:-:S13]  /*65d0*/  ISETP.NE.AND P2, PT, R2, RZ, PT ;  /* 0x000000ff0200720c */ /* 0x010fda0003f45270 */
[----:B------:R-:W-:Y:S01]  /*65e0*/  @P2 IMAD.MOV.U32 R9, RZ, RZ, RZ ;  /* 0x000000ffff092224 */ /* 0x000fe200078e00ff */
[----:B------:R-:W-:Y:S06]  /*65f0*/  @P2 BRA `(.L_x_4117) ;  /* 0x0000000000102947 */ /* 0x000fec0003800000 */
.L_x_4116:
[----:B------:R-:W3:Y:S02]  /*6600*/  LDS R2, [R6] ;  /* 0x0000000006027984 */ /* 0x000ee40000000800 */
[----:B---3--:R-:W-:-:S04]  /*6610*/  FADD.FTZ R2, -R11, R2 ;  /* 0x000000020b027221 */ /* 0x008fc80000010100 */
[----:B------:R-:W-:-:S04]  /*6620*/  FMUL.FTZ R2, R2, 1.4426950216293334961 ;  /* 0x3fb8aa3b02027820 */ /* 0x000fc80000410000 */
[----:B------:R0:W4:Y:S03]  /*6630*/  MUFU.EX2 R9, R2 ;  /* 0x0000000200097308 */ /* 0x0001260000000800 */
.L_x_4117:
[----:B------:R-:W-:Y:S05]  /*6640*/  BSYNC B1 ;  /* 0x0000000000017941 */ /* 0x000fea0003800000 */
.L_x_4115:
[----:B----4-:R4:W-:Y:S01]  /*6650*/  STS [R6], R9 ;  /* 0x0000000906007388 */ /* 0x0109e20000000800 */
[----:B------:R-:W-:Y:S02]  /*6660*/  VIADD R5, R5, 0x80 ;  /* 0x0000008005057836 */ /* 0x000fe40000000000 */
[----:B------:R-:W-:-:S03]  /*6670*/  FADD.FTZ R8, R9, R8 ;  /* 0x0000000809087221 */ /* 0x000fc60000010000 */
[----:B------:R-:W-:-:S13]  /*6680*/  ISETP.GT.AND P2, PT, R5, UR40, PT ;  /* 0x0000002805007c0c */ /* 0x000fda000bf44270 */
[----:B----4-:R-:W-:Y:S05]  /*6690*/  @!P2 BRA `(.L_x_4118) ;  /* 0xfffffffc009ca947 */ /* 0x010fea000383ffff */
.L_x_4114:
[----:B------:R-:W-:Y:S05]  /*66a0*/  BSYNC B0 ;  /* 0x0000000000007941 */ /* 0x000fea0003800000 */
.L_x_4113:
[----:B------:R-:W4:Y:S01]  /*66b0*/  SHFL.BFLY PT, R3, R8, 0x10, 0x1f ;  /* 0x0e001f0008037f89 */ /* 0x000f2200000e0000 */
[----:B------:R-:W-:Y:S01]  /*66c0*/  ULDC.U8 UR4, c[0x0][0x31c] ;  /* 0x0000c70000047ab9 */ /* 0x000fe20000000000 */
[----:B------:R-:W-:Y:S01]  /*66d0*/  ULDC UR7, c[0x0][0x288] ;  /* 0x0000a20000077ab9 */ /* 0x000fe20000000800 */
[----:B------:R-:W-:Y:S01]  /*66e0*/  UMOV UR5, URZ ;  /* 0x0000003f00057c82 */ /* 0x000fe20008000000 */
[----:B-1----:R-:W1:Y:S01]  /*66f0*/  S2R R12, SR_TID.X ;  /* 0x00000000000c7919 */ /* 0x002e620000002100 */
[----:B------:R-:W-:Y:S01]  /*6700*/  UIMAD UR7, UR45, UR7, UR46 ;  /* 0x000000072d0772a4 */ /* 0x000fe2000f8e022e */
[----:B----4-:R-:W-:-:S05]  /*6710*/  FADD.FTZ R3, R3, R8 ;  /* 0x0000000803037221 */ /* 0x010fca0000010000 */
[----:B0-----:R-:W0:Y:S01]  /*6720*/  SHFL.BFLY PT, R2, R3, 0x8, 0x1f ;  /* 0x0d001f0003027f89 */ /* 0x001e2200000e0000 */
[C---:B-1----:R-:W-:Y:S02]  /*6730*/  LOP3.LUT P0, RZ, R12.reuse, 0x1f, RZ, 0xc0, !PT ;  /* 0x0000001f0cff7812 */ /* 0x042fe4000780c0ff */
[----:B------:R-:W-:-:S04]  /*6740*/  LOP3.LUT R9, R12, 0x1f, RZ, 0xc0, !PT ;  /* 0x0000001f0c097812 */ /* 0x000fc800078ec0ff */
[----:B------:R-:W-:-:S07]  /*6750*/  ISETP.GT.U32.AND P2, PT, R9, 0x3, PT ;  /* 0x000000030900780c */ /* 0x000fce0003f44070 */
[----:B------:R-:W1:Y:S01]  /*6760*/  @!P0 S2R R9, SR_CgaCtaId ;  /* 0x0000000000098919 */ /* 0x000e620000008800 */
[----:B------:R-:W-:Y:S01]  /*6770*/  @!P0 MOV R8, 0x400 ;  /* 0x0000040000088802 */ /* 0x000fe20000000f00 */
[----:B0-----:R-:W-:-:S04]  /*6780*/  FADD.FTZ R2, R3, R2 ;  /* 0x0000000203027221 */ /* 0x001fc80000010000 */
[----:B---3--:R-:W0:Y:S01]  /*6790*/  @!P2 S2R R11, SR_CgaCtaId ;  /* 0x00000000000ba919 */ /* 0x008e220000008800 */
[----:B------:R-:W-:Y:S01]  /*67a0*/  @!P2 MOV R10, 0x400 ;  /* 0x00000400000aa802 */ /* 0x000fe20000000f00 */
[----:B------:R-:W3:Y:S01]  /*67b0*/  SHFL.BFLY PT, R5, R2, 0x4, 0x1f ;  /* 0x0c801f0002057f89 */ /* 0x000ee200000e0000 */
[----:B-1----:R-:W-:Y:S01]  /*67c0*/  @!P0 LEA R8, R9, R8, 0x18 ;  /* 0x0000000809088211 */ /* 0x002fe200078ec0ff */
[----:B------:R-:W-:Y:S02]  /*67d0*/  @!P2 IMAD.SHL.U32 R9, R12, 0x4, RZ ;  /* 0x000000040c09a824 */ /* 0x000fe400078e00ff */
[----:B---3--:R-:W-:Y:S01]  /*67e0*/  FADD.FTZ R5, R2, R5 ;  /* 0x0000000502057221 */ /* 0x008fe20000010000 */
[----:B------:R-:W-:Y:S02]  /*67f0*/  @!P0 SHF.R.U32.HI R2, RZ, 0x3, R12 ;  /* 0x00000003ff028819 */ /* 0x000fe4000001160c */
[----:B0-----:R-:W-:Y:S02]  /*6800*/  @!P2 LEA R11, R11, R10, 0x18 ;  /* 0x0000000a0b0ba211 */ /* 0x001fe400078ec0ff */
[----:B------:R-:W0:Y:S02]  /*6810*/  SHFL.BFLY PT, R6, R5, 0x2, 0x1f ;  /* 0x0c401f0005067f89 */ /* 0x000e2400000e0000 */
[----:B0-----:R-:W-:Y:S01]  /*6820*/  FADD.FTZ R6, R5, R6 ;  /* 0x0000000605067221 */ /* 0x001fe20000010000 */
[----:B------:R-:W-:-:S02]  /*6830*/  @!P0 LOP3.LUT R5, R2, 0x1ffffffc, RZ, 0xc0, !PT ;  /* 0x1ffffffc02058812 */ /* 0x000fc400078ec0ff */
[----:B------:R-:W-:Y:S02]  /*6840*/  @!P2 LOP3.LUT R2, R9, 0x7c, RZ, 0xc0, !PT ;  /* 0x0000007c0902a812 */ /* 0x000fe400078ec0ff */
[----:B------:R-:W0:Y:S01]  /*6850*/  SHFL.BFLY PT, R3, R6, 0x1, 0x1f ;  /* 0x0c201f0006037f89 */ /* 0x000e2200000e0000 */
[----:B------:R-:W-:Y:S02]  /*6860*/  @!P0 IMAD.IADD R8, R5, 0x1, R8 ;  /* 0x0000000105088824 */ /* 0x000fe400078e0208 */
[----:B------:R-:W-:Y:S02]  /*6870*/  @!P2 IMAD.IADD R2, R11, 0x1, R2 ;  /* 0x000000010b02a824 */ /* 0x000fe400078e0202 */
        /* <DEDUP_REMOVED lines=18> */
.L_x_4119:
[----:B------:R-:W-:Y:S01]  /*69a0*/  ULDC.64 UR8, c[0x0][0x310] ;  /* 0x0000c40000087ab9 */ /* 0x000fe20000000a00 */
[----:B------:R-:W-:Y:S04]  /*69b0*/  BSSY B0, `(.L_x_4120) ;  /* 0x0000012000007945 */ /* 0x000fe80003800000 */
[----:B------:R-:W-:Y:S05]  /*69c0*/  @P1 BRA `(.L_x_4121) ;  /* 0x0000000000401947 */ /* 0x000fea0003800000 */
[----:B0-----:R-:W-:-:S04]  /*69d0*/  FADD.FTZ R2, R5, 9.9999999747524270788e-07 ;  /* 0x358637bd05027421 */ /* 0x001fc80000010000 */
[----:B------:R0:W1:Y:S03]  /*69e0*/  MUFU.RCP R5, R2 ;  /* 0x0000000200057308 */ /* 0x0000660000001000 */
.L_x_4123:
[----:B01----:R-:W-:-:S04]  /*69f0*/  VIADD R3, R7, -UR42 ;  /* 0x8000002a07037c36 */ /* 0x003fc80008000000 */
        /* <DEDUP_REMOVED lines=10> */
.L_x_4122:
[----:B------:R-:W-:-:S05]  /*6aa0*/  VIADD R7, R7, 0x80 ;  /* 0x0000008007077836 */ /* 0x000fca0000000000 */
[----:B------:R-:W-:-:S13]  /*6ab0*/  ISETP.GT.AND P1, PT, R7, UR40, PT ;  /* 0x0000002807007c0c */ /* 0x000fda000bf24270 */
[----:B------:R-:W-:Y:S05]  /*6ac0*/  @!P1 BRA `(.L_x_4123) ;  /* 0xfffffffc00c89947 */ /* 0x000fea000383ffff */
.L_x_4121:
[----:B------:R-:W-:Y:S05]  /*6ad0*/  BSYNC B0 ;  /* 0x0000000000007941 */ /* 0x000fea0003800000 */
.L_x_4120:
[----:B------:R-:W1:Y:S01]  /*6ae0*/  S2R R6, SR_TID.X ;  /* 0x0000000000067919 */ /* 0x000e620000002100 */
[----:B------:R-:W-:Y:S01]  /*6af0*/  ULEA.HI UR4, UR40, UR40, URZ, 0x1 ;  /* 0x0000002828047291 */ /* 0x000fe2000f8f083f */
[----:B0-----:R-:W-:Y:S01]  /*6b00*/  IMAD.U32 R5, RZ, RZ, UR46 ;  /* 0x0000002eff057e24 */ /* 0x001fe2000f8e00ff */
[----:B------:R-:W-:Y:S01]  /*6b10*/  ULDC.64 UR8, c[0x0][0x240] ;  /* 0x0000900000087ab9 */ /* 0x000fe20000000a00 */
[----:B------:R-:W-:Y:S01]  /*6b20*/  ULDC.64 UR10, c[0x0][0x250] ;  /* 0x00009400000a7ab9 */ /* 0x000fe20000000a00 */
[----:B------:R-:W-:Y:S01]  /*6b30*/  ULOP3.LUT UR4, UR4, 0xfffffffe, URZ, 0xc0, !UPT ;  /* 0xfffffffe04047892 */ /* 0x000fe2000f8ec03f */
[----:B------:R-:W-:-:S03]  /*6b40*/  ISETP.EQ.U32.AND P0, PT, RZ, UR8, PT ;  /* 0x00000008ff007c0c */ /* 0x000fc6000bf02070 */
[----:B------:R-:W-:Y:S01]  /*6b50*/  UIADD3 UR4, -UR4, UR40, URZ ;  /* 0x0000002804047290 */ /* 0x000fe2000fffe13f */
[----:B-1----:R-:W-:-:S04]  /*6b60*/  LEA.HI R3, R4, R6, RZ, 0x6 ;  /* 0x0000000604037211 */ /* 0x002fc800078f30ff */
[----:B------:R-:W-:Y:S02]  /*6b70*/  LOP3.LUT R2, R3, 0xffffffc0, RZ, 0xc0, !PT ;  /* 0xffffffc003027812 */ /* 0x000fe400078ec0ff */
[----:B------:R-:W-:-:S03]  /*6b80*/  SHF.R.S32.HI R3, RZ, 0x6, R3 ;  /* 0x00000006ff037819 */ /* 0x000fc60000011403 */
[----:B------:R-:W-:Y:S01]  /*6b90*/  IMAD.IADD R2, R6, 0x1, -R2 ;  /* 0x0000000106027824 */ /* 0x000fe200078e0a02 */
[----:B------:R-:W-:-:S04]  /*6ba0*/  CS2R R6, SRZ ;  /* 0x0000000000067805 */ /* 0x000fc8000001ff00 */
        /* <DEDUP_REMOVED lines=9> */
[----:B------:R-:W-:Y:S02]  /*6c40*/  CS2R R10, SRZ ;  /* 0x00000000000a7805 */ /* 0x000fe4000001ff00 */
[----:B------:R-:W-:Y:S01]  /*6c50*/  CS2R R8, SRZ ;  /* 0x0000000000087805 */ /* 0x000fe2000001ff00 */
[----:B0-----:R-:W-:Y:S01]  /*6c60*/  @!P0 IMAD.WIDE R12, R5, 0x4, R12 ;  /* 0x00000004050c8825 */ /* 0x001fe200078e020c */
[----:B------:R-:W-:-:S06]  /*6c70*/  CS2R R4, SRZ ;  /* 0x0000000000047805 */ /* 0x000fcc000001ff00 */
[----:B------:R0:W5:Y:S01]  /*6c80*/  @!P0 LDG.E.128 R4, desc[UR36][R12.64] ;  /* 0x000000240c048981 */ /* 0x000162000c1e1d00 */
[----:B------:R-:W-:Y:S06]  /*6c90*/  BAR.SYNC.DEFER_BLOCKING 0x0 ;  /* 0x0000000000007b1d */ /* 0x000fec0000010000 */
[----:B------:R-:W-:Y:S05]  /*6ca0*/  @P2 BRA `(.L_x_4125) ;  /* 0x0000001c00782947 */ /* 0x000fea0003800000 */
[----:B------:R-:W-:Y:S01]  /*6cb0*/  IMAD.U32 R53, RZ, RZ, UR9 ;  /* 0x00000009ff357e24 */ /* 0x000fe2000f8e00ff */
[----:B------:R-:W-:Y:S01]  /*6cc0*/  BSSY B0, `(.L_x_4126) ;  /* 0x00000ff000007945 */ /* 0x000fe20003800000 */
[----:B------:R-:W-:Y:S01]  /*6cd0*/  VIADD R52, R3, UR42 ;  /* 0x0000002a03347c36 */ /* 0x000fe20008000000 */
[----:B------:R-:W-:Y:S02]  /*6ce0*/  CS2R R10, SRZ ;  /* 0x00000000000a7805 */ /* 0x000fe4000001ff00 */
[----:B------:R-:W-:Y:S02]  /*6cf0*/  CS2R R8, SRZ ;  /* 0x0000000000087805 */ /* 0x000fe4000001ff00 */
[C---:B------:R-:W-:Y:S01]  /*6d00*/  VIMNMX R55, R53.reuse, UR40, PT ;  /* 0x0000002835377c48 */ /* 0x040fe2000bfe0100 */
[----:B------:R-:W-:-:S03]  /*6d10*/  IMAD R53, R53, UR6, R2 ;  /* 0x0000000635357c24 */ /* 0x000fc6000f8e0202 */
[----:B------:R-:W-:Y:S02]  /*6d20*/  ISETP.GE.AND P0, PT, R52, R55, PT ;  /* 0x000000373400720c */ /* 0x000fe40003f06270 */
[----:B------:R-:W-:-:S11]  /*6d30*/  SHF.R.S32.HI R54, RZ, 0x1f, R53 ;  /* 0x0000001fff367819 */ /* 0x000fd60000011435 */
[----:B------:R-:W-:Y:S05]  /*6d40*/  @P0 BRA `(.L_x_4127) ;  /* 0x0000000c00d80947 */ /* 0x000fea0003800000 */
[----:B------:R-:W-:Y:S01]  /*6d50*/  IMAD.U32 R8, RZ, RZ, UR42 ;  /* 0x0000002aff087e24 */ /* 0x000fe2000f8e00ff */
[----:B------:R-:W-:Y:S01]  /*6d60*/  LOP3.LUT R9, RZ, R55, RZ, 0x33, !PT ;  /* 0x00000037ff097212 */ /* 0x000fe200078e33ff */
[----:B------:R-:W-:Y:S01]  /*6d70*/  BSSY B2, `(.L_x_4128) ;  /* 0x0000022000027945 */ /* 0x000fe20003800000 */
[----:B------:R-:W-:Y:S01]  /*6d80*/  IMAD.MOV.U32 R64, RZ, RZ, R52 ;  /* 0x000000ffff407224 */ /* 0x000fe200078e0034 */
        /* <DEDUP_REMOVED lines=8> */
[----:B------:R-:W-:Y:S01]  /*6e10*/  IMAD R8, R52, 0xe0, RZ ;  /* 0x000000e034087824 */ /* 0x000fe200078e02ff */
[----:B------:R-:W-:Y:S01]  /*6e20*/  ULDC.64 UR4, c[0x0][0x250] ;  /* 0x0000940000047ab9 */ /* 0x000fe20000000a00 */
[----:B------:R-:W-:Y:S01]  /*6e30*/  MOV R14, R12 ;  /* 0x0000000c000e7202 */ /* 0x000fe20000000f00 */
[----:B------:R-:W-:Y:S02]  /*6e40*/  IMAD R15, R3, 0x4, R0 ;  /* 0x00000004030f7824 */ /* 0x000fe400078e0200 */
[----:B------:R-:W-:Y:S01]  /*6e50*/  IADD3 R13, P3, R53, R8, RZ ;  /* 0x00000008350d7210 */ /* 0x000fe20007f7e0ff */
[----:B------:R-:W-:-:S03]  /*6e60*/  IMAD.MOV.U32 R64, RZ, RZ, R52 ;  /* 0x000000ffff407224 */ /* 0x000fc600078e0034 */
[----:B------:R-:W-:Y:S02]  /*6e70*/  LEA.HI.X.SX32 R8, R8, R54, 0x1, P3 ;  /* 0x0000003608087211 */ /* 0x000fe400018f0eff */
[----:B------:R-:W-:-:S04]  /*6e80*/  LEA R21, P3, R13, UR4, 0x2 ;  /* 0x000000040d157c11 */ /* 0x000fc8000f8610ff */
[----:B------:R-:W-:Y:S01]  /*6e90*/  LEA.HI.X R13, R13, UR5, R8, 0x2, P3 ;  /* 0x000000050d0d7c11 */ /* 0x000fe200098f1408 */
[----:B------:R-:W-:-:S08]  /*6ea0*/  IMAD.MOV.U32 R8, RZ, RZ, RZ ;  /* 0x000000ffff087224 */ /* 0x000fd000078e00ff */
.L_x_4130:
[----:B------:R-:W-:Y:S01]  /*6eb0*/  IMAD.MOV.U32 R12, RZ, RZ, R21 ;  /* 0x000000ffff0c7224 */ /* 0x000fe200078e0015 */
[----:B------:R0:W1:Y:S04]  /*6ec0*/  LDS R20, [R15] ;  /* 0x000000000f147984 */ /* 0x0000680000000800 */
[----:B------:R3:W1:Y:S01]  /*6ed0*/  LDG.E.128 R16, desc[UR36][R12.64] ;  /* 0x000000240c107981 */ /* 0x000662000c1e1d00 */
[----:B------:R-:W-:Y:S01]  /*6ee0*/  VIADD R14, R14, 0xffffffff ;  /* 0xffffffff0e0e7836 */ /* 0x000fe20000000000 */
[----:B------:R-:W-:Y:S01]  /*6ef0*/  IADD3 R21, P4, R21, 0x700, RZ ;  /* 0x0000070015157810 */ /* 0x000fe20007f9e0ff */
[----:B------:R-:W-:Y:S02]  /*6f00*/  VIADD R64, R64, 0x2 ;  /* 0x0000000240407836 */ /* 0x000fe40000000000 */
[----:B0-----:R-:W-:Y:S01]  /*6f10*/  VIADD R15, R15, 0x8 ;  /* 0x000000080f0f7836 */ /* 0x001fe20000000000 */
[----:B------:R-:W-:Y:S01]  /*6f20*/  ISETP.NE.AND P3, PT, R14, RZ, PT ;  /* 0x000000ff0e00720c */ /* 0x000fe20003f65270 */
[----:B---3--:R-:W-:-:S02]  /*6f30*/  IMAD.X R13, RZ, RZ, R13, P4 ;  /* 0x000000ffff0d7224 */ /* 0x008fc400020e060d */
[-C--:B-1----:R-:W-:Y:S01]  /*6f40*/  FFMA.FTZ R8, R16, R20.reuse, R8 ;  /* 0x0000001410087223 */ /* 0x082fe20000010008 */
[-C--:B------:R-:W-:Y:S01]  /*6f50*/  FFMA.FTZ R9, R17, R20.reuse, R9 ;  /* 0x0000001411097223 */ /* 0x080fe20000010009 */
[-C--:B------:R-:W-:Y:S01]  /*6f60*/  FFMA.FTZ R10, R18, R20.reuse, R10 ;  /* 0x00000014120a7223 */ /* 0x080fe2000001000a */
[----:B------:R-:W-:-:S07]  /*6f70*/  FFMA.FTZ R11, R19, R20, R11 ;  /* 0x00000014130b7223 */ /* 0x000fce000001000b */
[----:B------:R-:W-:Y:S05]  /*6f80*/  @P3 BRA `(.L_x_4130) ;  /* 0xfffffffc00c83947 */ /* 0x000fea000383ffff */
.L_x_4129:
[----:B------:R-:W-:Y:S05]  /*6f90*/  BSYNC B2 ;  /* 0x0000000000027941 */ /* 0x000fea0003800000 */
.L_x_4128:
[----:B------:R-:W-:Y:S05]  /*6fa0*/  @!P0 BRA `(.L_x_4127) ;  /* 0x0000000c00408947 */ /* 0x000fea0003800000 */
        /* <DEDUP_REMOVED lines=9> */
[----:B------:R-:W-:Y:S01]  /*7040*/  LEA.HI.X.SX32 R15, R12, R54, 0x1, P0 ;  /* 0x000000360c0f7211 */ /* 0x000fe200000f0eff */
[----:B------:R-:W-:Y:S01]  /*7050*/  IMAD.IADD R65, R0, 0x1, R13 ;  /* 0x0000000100417824 */ /* 0x000fe200078e020d */
[----:B------:R-:W-:-:S04]  /*7060*/  LEA R66, P0, R14, UR4, 0x2 ;  /* 0x000000040e427c11 */ /* 0x000fc8000f8010ff */
[----:B------:R-:W-:Y:S02]  /*7070*/  LEA.HI.X R67, R14, UR5, R15, 0x2, P0 ;  /* 0x000000050e437c11 */ /* 0x000fe400080f140f */
[----:B------:R-:W-:Y:S01]  /*7080*/  PLOP3.LUT P0, PT, PT, PT, PT, 0x80, 0x0 ;  /* 0x000000000000781c */ /* 0x000fe20003f0f070 */
[----:B------:R-:W-:-:S12]  /*7090*/  @!P3 BRA `(.L_x_4132) ;  /* 0x0000000400a8b947 */ /* 0x000fd80003800000 */
[----:B------:R-:W-:Y:S01]  /*70a0*/  PLOP3.LUT P0, PT, PT, PT, PT, 0x8, 0x0 ;  /* 0x000000000000781c */ /* 0x000fe20003f0e170 */
[----:B------:R-:W-:-:S12]  /*70b0*/  VIADD R95, R55, 0xffffffe8 ;  /* 0xffffffe8375f7836 */ /* 0x000fd80000000000 */
.L_x_4133:
[----:B------:R-:W3:Y:S04]  /*70c0*/  LDG.E.128 R68, desc[UR36][R66.64] ;  /* 0x0000002442447981 */ /* 0x000ee8000c1e1d00 */
[----:B------:R-:W4:Y:S04]  /*70d0*/  LDG.E.128 R76, desc[UR36][R66.64+0x700] ;  /* 0x00070024424c7981 */ /* 0x000f28000c1e1d00 */
        /* <DEDUP_REMOVED lines=10> */
[----:B--2---:R-:W2:Y:S04]  /*7180*/  LDG.E.128 R24, desc[UR36][R66.64+0x5400] ;  /* 0x0054002442187981 */ /* 0x004ea8000c1e1d00 */
[----:B------:R-:W2:Y:S04]  /*7190*/  LDG.E.128 R20, desc[UR36][R66.64+0x5b00] ;  /* 0x005b002442147981 */ /* 0x000ea8000c1e1d00 */
[----:B------:R-:W2:Y:S04]  /*71a0*/  LDG.E.128 R16, desc[UR36][R66.64+0x6200] ;  /* 0x0062002442107981 */ /* 0x000ea8000c1e1d00 */
[----:B------:R0:W2:Y:S01]  /*71b0*/  LDG.E.128 R12, desc[UR36][R66.64+0x6900] ;  /* 0x00690024420c7981 */ /* 0x0000a2000c1e1d00 */
[----:B------:R-:W-:Y:S01]  /*71c0*/  IADD3 R92, P3, R66, 0x7000, RZ ;  /* 0x00007000425c7810 */ /* 0x000fe20007f7e0ff */
[----:B------:R-:W-:-:S02]  /*71d0*/  VIADD R64, R64, 0x20 ;  /* 0x0000002040407836 */ /* 0x000fc40000000000 */
[----:B------:R-:W3:Y:S02]  /*71e0*/  LDS R72, [R65+-0x10] ;  /* 0xfffff00041487984 */ /* 0x000ee40000000800 */
[----:B------:R-:W-:Y:S01]  /*71f0*/  IMAD.X R93, RZ, RZ, R67, P3 ;  /* 0x000000ffff5d7224 */ /* 0x000fe200018e0643 */
[----:B------:R-:W-:Y:S01]  /*7200*/  ISETP.GE.AND P3, PT, R64, R95, PT ;  /* 0x0000005f4000720c */ /* 0x000fe20003f66270 */
[----:B------:R-:W4:Y:S04]  /*7210*/  LDS R73, [R65+-0x8] ;  /* 0xfffff80041497984 */ /* 0x000f280000000800 */
[----:B------:R-:W1:Y:S04]  /*7220*/  LDS R74, [R65] ;  /* 0x00000000414a7984 */ /* 0x000e680000000800 */
[----:B------:R-:W1:Y:S04]  /*7230*/  LDS R75, [R65+0x8] ;  /* 0x00000800414b7984 */ /* 0x000e680000000800 */
[----:B------:R-:W1:Y:S04]  /*7240*/  LDS R88, [R65+0x10] ;  /* 0x0000100041587984 */ /* 0x000e680000000800 */
[----:B------:R-:W1:Y:S04]  /*7250*/  LDS R89, [R65+0x18] ;  /* 0x0000180041597984 */ /* 0x000e680000000800 */
[----:B------:R-:W1:Y:S04]  /*7260*/  LDS R90, [R65+0x20] ;  /* 0x00002000415a7984 */ /* 0x000e680000000800 */
[----:B------:R-:W1:Y:S04]  /*7270*/  LDS R91, [R65+0x28] ;  /* 0x00002800415b7984 */ /* 0x000e680000000800 */
[----:B0-----:R-:W0:Y:S01]  /*7280*/  LDS R66, [R65+0x30] ;  /* 0x0000300041427984 */ /* 0x001e220000000800 */
[-C--:B---3--:R-:W-:Y:S01]  /*7290*/  FFMA.FTZ R67, R68, R72.reuse, R8 ;  /* 0x0000004844437223 */ /* 0x088fe20000010008 */
[-C--:B------:R-:W-:Y:S01]  /*72a0*/  FFMA.FTZ R8, R69, R72.reuse, R9 ;  /* 0x0000004845087223 */ /* 0x080fe20000010009 */
[-C--:B------:R-:W-:Y:S01]  /*72b0*/  FFMA.FTZ R9, R70, R72.reuse, R10 ;  /* 0x0000004846097223 */ /* 0x080fe2000001000a */
[----:B------:R-:W-:Y:S01]  /*72c0*/  FFMA.FTZ R72, R71, R72, R11 ;  /* 0x0000004847487223 */ /* 0x000fe2000001000b */
[----:B------:R-:W3:Y:S01]  /*72d0*/  LDS R10, [R65+0x38] ;  /* 0x00003800410a7984 */ /* 0x000ee20000000800 */
[-C--:B----4-:R-:W-:Y:S01]  /*72e0*/  FFMA.FTZ R67, R76, R73.reuse, R67 ;  /* 0x000000494c437223 */ /* 0x090fe20000010043 */
[-C--:B------:R-:W-:Y:S01]  /*72f0*/  FFMA.FTZ R8, R77, R73.reuse, R8 ;  /* 0x000000494d087223 */ /* 0x080fe20000010008 */
[-C--:B------:R-:W-:Y:S01]  /*7300*/  FFMA.FTZ R9, R78, R73.reuse, R9 ;  /* 0x000000494e097223 */ /* 0x080fe20000010009 */
[----:B------:R-:W4:Y:S01]  /*7310*/  LDS R11, [R65+0x40] ;  /* 0x00004000410b7984 */ /* 0x000f220000000800 */
[----:B------:R-:W-:Y:S01]  /*7320*/  FFMA.FTZ R72, R79, R73, R72 ;  /* 0x000000494f487223 */ /* 0x000fe20000010048 */
[-C--:B-1----:R-:W-:Y:S01]  /*7330*/  FFMA.FTZ R67, R80, R74.reuse, R67 ;  /* 0x0000004a50437223 */ /* 0x082fe20000010043 */
[-C--:B------:R-:W-:Y:S01]  /*7340*/  FFMA.FTZ R8, R81, R74.reuse, R8 ;  /* 0x0000004a51087223 */ /* 0x080fe20000010008 */
[----:B------:R-:W1:Y:S01]  /*7350*/  LDS R68, [R65+0x48] ;  /* 0x0000480041447984 */ /* 0x000e620000000800 */
[-C--:B------:R-:W-:Y:S01]  /*7360*/  FFMA.FTZ R9, R82, R74.reuse, R9 ;  /* 0x0000004a52097223 */ /* 0x080fe20000010009 */
[----:B------:R-:W-:Y:S01]  /*7370*/  FFMA.FTZ R72, R83, R74, R72 ;  /* 0x0000004a53487223 */ /* 0x000fe20000010048 */
[-C--:B------:R-:W-:Y:S01]  /*7380*/  FFMA.FTZ R67, R84, R75.reuse, R67 ;  /* 0x0000004b54437223 */ /* 0x080fe20000010043 */
[----:B------:R-:W2:Y:S01]  /*7390*/  LDS R69, [R65+0x50] ;  /* 0x0000500041457984 */ /* 0x000ea20000000800 */
[-C--:B------:R-:W-:Y:S01]  /*73a0*/  FFMA.FTZ R8, R85, R75.reuse, R8 ;  /* 0x0000004b55087223 */ /* 0x080fe20000010008 */
[-C--:B------:R-:W-:Y:S01]  /*73b0*/  FFMA.FTZ R9, R86, R75.reuse, R9 ;  /* 0x0000004b56097223 */ /* 0x080fe20000010009 */
[----:B------:R-:W-:Y:S01]  /*73c0*/  FFMA.FTZ R72, R87, R75, R72 ;  /* 0x0000004b57487223 */ /* 0x000fe20000010048 */
[----:B------:R-:W2:Y:S01]  /*73d0*/  LDS R70, [R65+0x58] ;  /* 0x0000580041467984 */ /* 0x000ea20000000800 */
[-C--:B------:R-:W-:Y:S01]  /*73e0*/  FFMA.FTZ R67, R60, R88.reuse, R67 ;  /* 0x000000583c437223 */ /* 0x080fe20000010043 */
[-C--:B------:R-:W-:Y:S01]  /*73f0*/  FFMA.FTZ R8, R61, R88.reuse, R8 ;  /* 0x000000583d087223 */ /* 0x080fe20000010008 */
[-C--:B------:R-:W-:Y:S01]  /*7400*/  FFMA.FTZ R9, R62, R88.reuse, R9 ;  /* 0x000000583e097223 */ /* 0x080fe20000010009 */
[----:B------:R-:W2:Y:S01]  /*7410*/  LDS R60, [R65+0x60] ;  /* 0x00006000413c7984 */ /* 0x000ea20000000800 */
[----:B------:R-:W-:Y:S01]  /*7420*/  FFMA.FTZ R72, R63, R88, R72 ;  /* 0x000000583f487223 */ /* 0x000fe20000010048 */
[-C--:B------:R-:W-:Y:S01]  /*7430*/  FFMA.FTZ R67, R56, R89.reuse, R67 ;  /* 0x0000005938437223 */ /* 0x080fe20000010043 */
[-C--:B------:R-:W-:Y:S01]  /*7440*/  FFMA.FTZ R8, R57, R89.reuse, R8 ;  /* 0x0000005939087223 */ /* 0x080fe20000010008 */
[----:B------:R0:W2:Y:S01]  /*7450*/  LDS R56, [R65+0x68] ;  /* 0x0000680041387984 */ /* 0x0000a20000000800 */
        /* <DEDUP_REMOVED lines=14> */
[----:B------:R-:W-:-:S02]  /*7540*/  VIADD R65, R65, 0x80 ;  /* 0x0000008041417836 */ /* 0x000fc40000000000 */
        /* <DEDUP_REMOVED lines=8> */
[-C--:B-1----:R-:W-:Y:S01]  /*75d0*/  FFMA.FTZ R8, R29, R68.reuse, R8 ;  /* 0x000000441d087223 */ /* 0x082fe20000010008 */
[-C--:B------:R-:W-:Y:S01]  /*75e0*/  FFMA.FTZ R67, R28, R68.reuse, R67 ;  /* 0x000000441c437223 */ /* 0x080fe20000010043 */
[-C--:B------:R-:W-:Y:S01]  /*75f0*/  FFMA.FTZ R9, R30, R68.reuse, R9 ;  /* 0x000000441e097223 */ /* 0x080fe20000010009 */
[----:B------:R-:W-:Y:S01]  /*7600*/  FFMA.FTZ R72, R31, R68, R72 ;  /* 0x000000441f487223 */ /* 0x000fe20000010048 */
[-C--:B--2---:R-:W-:Y:S01]  /*7610*/  FFMA.FTZ R8, R25, R69.reuse, R8 ;  /* 0x0000004519087223 */ /* 0x084fe20000010008 */
        /* <DEDUP_REMOVED lines=15> */
[----:B------:R-:W-:-:S02]  /*7710*/  IMAD.MOV.U32 R66, RZ, RZ, R92 ;  /* 0x000000ffff427224 */ /* 0x000fc400078e005c */
[----:B------:R-:W-:Y:S01]  /*7720*/  IMAD.MOV.U32 R67, RZ, RZ, R93 ;  /* 0x000000ffff437224 */ /* 0x000fe200078e005d */
[----:B------:R-:W-:Y:S06]  /*7730*/  @!P3 BRA `(.L_x_4133) ;  /* 0xfffffff80060b947 */ /* 0x000fec000383ffff */
.L_x_4132:
[----:B------:R-:W-:Y:S05]  /*7740*/  BSYNC B2 ;  /* 0x0000000000027941 */ /* 0x000fea0003800000 */
.L_x_4131:
[----:B------:R-:W-:Y:S01]  /*7750*/  IMAD.IADD R12, R55, 0x1, -R64 ;  /* 0x00000001370c7824 */ /* 0x000fe200078e0a40 */
[----:B------:R-:W-:Y:S04]  /*7760*/  BSSY B2, `(.L_x_4134) ;  /* 0x000003a000027945 */ /* 0x000fe80003800000 */
[----:B------:R-:W-:-:S13]  /*7770*/  ISETP.GT.AND P3, PT, R12, 0x8, PT ;  /* 0x000000080c00780c */ /* 0x000fda0003f64270 */
[----:B------:R-:W-:Y:S05]  /*7780*/  @!P3 BRA `(.L_x_4135) ;  /* 0x0000000000dcb947 */ /* 0x000fea0003800000 */
[----:B------:R-:W3:Y:S04]  /*7790*/  LDG.E.128 R12, desc[UR36][R66.64] ;  /* 0x00000024420c7981 */ /* 0x000ee8000c1e1d00 */
[----:B------:R-:W4:Y:S04]  /*77a0*/  LDG.E.128 R20, desc[UR36][R66.64+0x700] ;  /* 0x0007002442147981 */ /* 0x000f28000c1e1d00 */
[----:B--2---:R-:W2:Y:S04]  /*77b0*/  LDG.E.128 R24, desc[UR36][R66.64+0xe00] ;  /* 0x000e002442187981 */ /* 0x004ea8000c1e1d00 */
[----:B------:R-:W2:Y:S04]  /*77c0*/  LDG.E.128 R28, desc[UR36][R66.64+0x1500] ;  /* 0x00150024421c7981 */ /* 0x000ea8000c1e1d00 */
[----:B------:R-:W2:Y:S04]  /*77d0*/  LDG.E.128 R36, desc[UR36][R66.64+0x1c00] ;  /* 0x001c002442247981 */ /* 0x000ea8000c1e1d00 */
[----:B------:R-:W2:Y:S04]  /*77e0*/  LDG.E.128 R40, desc[UR36][R66.64+0x2300] ;  /* 0x0023002442287981 */ /* 0x000ea8000c1e1d00 */
[----:B------:R-:W2:Y:S04]  /*77f0*/  LDG.E.128 R44, desc[UR36][R66.64+0x2a00] ;  /* 0x002a0024422c7981 */ /* 0x000ea8000c1e1d00 */
[----:B------:R0:W2:Y:S01]  /*7800*/  LDG.E.128 R48, desc[UR36][R66.64+0x3100] ;  /* 0x0031002442307981 */ /* 0x0000a2000c1e1d00 */
[----:B------:R-:W-:Y:S01]  /*7810*/  IADD3 R57, P0, R66, 0x3800, RZ ;  /* 0x0000380042397810 */ /* 0x000fe20007f1e0ff */
[----:B------:R-:W-:-:S02]  /*7820*/  VIADD R64, R64, 0x10 ;  /* 0x0000001040407836 */ /* 0x000fc40000000000 */
[----:B------:R-:W3:Y:S02]  /*7830*/  LDS R16, [R65+-0x10] ;  /* 0xfffff00041107984 */ /* 0x000ee40000000800 */
[----:B------:R-:W-:Y:S01]  /*7840*/  IMAD.X R58, RZ, RZ, R67, P0 ;  /* 0x000000ffff3a7224 */ /* 0x000fe200000e0643 */
[----:B------:R-:W-:Y:S01]  /*7850*/  PLOP3.LUT P0, PT, PT, PT, PT, 0x8, 0x0 ;  /* 0x000000000000781c */ /* 0x000fe20003f0e170 */
[----:B------:R-:W4:Y:S01]  /*7860*/  LDS R18, [R65+-0x8] ;  /* 0xfffff80041127984 */ /* 0x000f220000000800 */
[----:B0-----:R-:W-:-:S03]  /*7870*/  IMAD.MOV.U32 R66, RZ, RZ, R57 ;  /* 0x000000ffff427224 */ /* 0x001fc600078e0039 */
[----:B------:R-:W2:Y:S01]  /*7880*/  LDS R19, [R65] ;  /* 0x0000000041137984 */ /* 0x000ea20000000800 */
[----:B------:R-:W-:-:S03]  /*7890*/  IMAD.MOV.U32 R67, RZ, RZ, R58 ;  /* 0x000000ffff437224 */ /* 0x000fc600078e003a */
[----:B------:R-:W0:Y:S04]  /*78a0*/  LDS R32, [R65+0x8] ;  /* 0x0000080041207984 */ /* 0x000e280000000800 */
[----:B------:R-:W1:Y:S04]  /*78b0*/  LDS R33, [R65+0x10] ;  /* 0x0000100041217984 */ /* 0x000e680000000800 */
[----:B------:R-:W1:Y:S04]  /*78c0*/  LDS R34, [R65+0x18] ;  /* 0x0000180041227984 */ /* 0x000e680000000800 */
[----:B------:R-:W1:Y:S04]  /*78d0*/  LDS R35, [R65+0x20] ;  /* 0x0000200041237984 */ /* 0x000e680000000800 */
[----:B------:R0:W1:Y:S02]  /*78e0*/  LDS R56, [R65+0x28] ;  /* 0x0000280041387984 */ /* 0x0000640000000800 */
[----:B0-----:R-:W-:-:S02]  /*78f0*/  VIADD R65, R65, 0x40 ;  /* 0x0000004041417836 */ /* 0x001fc40000000000 */
        /* <DEDUP_REMOVED lines=32> */
.L_x_4135:
[----:B------:R-:W-:Y:S05]  /*7b00*/  BSYNC B2 ;  /* 0x0000000000027941 */ /* 0x000fea0003800000 */
.L_x_4134:
[----:B------:R-:W-:-:S13]  /*7b10*/  ISETP.LT.OR P0, PT, R64, R55, P0 ;  /* 0x000000374000720c */ /* 0x000fda0000701670 */
[----:B------:R-:W-:Y:S05]  /*7b20*/  @!P0 BRA `(.L_x_4127) ;  /* 0x0000000000608947 */ /* 0x000fea0003800000 */
[----:B------:R-:W3:Y:S04]  /*7b30*/  LDG.E.128 R12, desc[UR36][R66.64] ;  /* 0x00000024420c7981 */ /* 0x000ee8000c1e1d00 */
[----:B------:R-:W4:Y:S04]  /*7b40*/  LDG.E.128 R20, desc[UR36][R66.64+0x700] ;  /* 0x0007002442147981 */ /* 0x000f28000c1e1d00 */
[----:B--2---:R-:W2:Y:S04]  /*7b50*/  LDG.E.128 R24, desc[UR36][R66.64+0xe00] ;  /* 0x000e002442187981 */ /* 0x004ea8000c1e1d00 */
[----:B------:R-:W2:Y:S04]  /*7b60*/  LDG.E.128 R28, desc[UR36][R66.64+0x1500] ;  /* 0x00150024421c7981 */ /* 0x000ea8000c1e1d00 */
[----:B------:R-:W3:Y:S04]  /*7b70*/  LDS R16, [R65+-0x10] ;  /* 0xfffff00041107984 */ /* 0x000ee80000000800 */
[----:B------:R-:W4:Y:S04]  /*7b80*/  LDS R18, [R65+-0x8] ;  /* 0xfffff80041127984 */ /* 0x000f280000000800 */
[----:B------:R-:W2:Y:S04]  /*7b90*/  LDS R19, [R65] ;  /* 0x0000000041137984 */ /* 0x000ea80000000800 */
[----:B------:R-:W0:Y:S01]  /*7ba0*/  LDS R32, [R65+0x8] ;  /* 0x0000080041207984 */ /* 0x000e220000000800 */
        /* <DEDUP_REMOVED lines=12> */
[-C--:B0-----:R-:W-:Y:S01]  /*7c70*/  FFMA.FTZ R8, R28, R32.reuse, R17 ;  /* 0x000000201c087223 */ /* 0x081fe20000010011 */
[-C--:B------:R-:W-:Y:S01]  /*7c80*/  FFMA.FTZ R9, R29, R32.reuse, R10 ;  /* 0x000000201d097223 */ /* 0x080fe2000001000a */
[-C--:B------:R-:W-:Y:S01]  /*7c90*/  FFMA.FTZ R10, R30, R32.reuse, R11 ;  /* 0x000000201e0a7223 */ /* 0x080fe2000001000b */
[----:B------:R-:W-:-:S07]  /*7ca0*/  FFMA.FTZ R11, R31, R32, R16 ;  /* 0x000000201f0b7223 */ /* 0x000fce0000010010 */
.L_x_4127:
[----:B------:R-:W-:Y:S05]  /*7cb0*/  BSYNC B0 ;  /* 0x0000000000007941 */ /* 0x000fea0003800000 */
.L_x_4126:
        /* <DEDUP_REMOVED lines=9> */
[----:B------:R-:W-:Y:S02]  /*7d50*/  IMAD.MOV.U32 R14, RZ, RZ, R12 ;  /* 0x000000ffff0e7224 */ /* 0x000fe400078e000c */
[----:B------:R-:W-:-:S07]  /*7d60*/  IMAD R15, R3, 0x4, R0 ;  /* 0x00000004030f7824 */ /* 0x000fce00078e0200 */
.L_x_4140:
        /* <DEDUP_REMOVED lines=18> */
[----:B------:R-:W-:Y:S02]  /*7e90*/  IMAD.MOV.U32 R13, RZ, RZ, R20 ;  /* 0x000000ffff0d7224 */ /* 0x000fe400078e0014 */
[----:B------:R-:W0:Y:S02]  /*7ea0*/  LDS R20, [R15] ;  /* 0x000000000f147984 */ /* 0x000e240000000800 */
        /* <DEDUP_REMOVED lines=19> */
.L_x_4139:
[----:B------:R-:W-:Y:S05]  /*7fe0*/  BSYNC B2 ;  /* 0x0000000000027941 */ /* 0x000fea0003800000 */
.L_x_4138:
[----:B------:R-:W-:Y:S02]  /*7ff0*/  VIADD R52, R52, 0x2 ;  /* 0x0000000234347836 */ /* 0x000fe40000000000 */
[----:B------:R-:W-:Y:S01]  /*8000*/  VIADD R15, R15, 0x8 ;  /* 0x000000080f0f7836 */ /* 0x000fe20000000000 */
[----:B------:R-:W-:Y:S06]  /*8010*/  @P0 BRA `(.L_x_4140) ;  /* 0xfffffffc00540947 */ /* 0x000fec000383ffff */
.L_x_4137:
[----:B------:R-:W-:Y:S05]  /*8020*/  BSYNC B0 ;  /* 0x0000000000007941 */ /* 0x000fea0003800000 */
.L_x_4136:
[----:B------:R-:W-:-:S13]  /*8030*/  ISETP.GE.U32.AND P0, PT, R21, 0x6, PT ;  /* 0x000000061500780c */ /* 0x000fda0003f06070 */
[----:B------:R-:W-:Y:S05]  /*8040*/  @!P0 BRA `(.L_x_4125) ;  /* 0x0000000800908947 */ /* 0x000fea0003800000 */
[----:B------:R-:W0:Y:S01]  /*8050*/  LDC R23, c[0x0][0x284] ;  /* 0x0000a100ff177b82 */ /* 0x000e220000000800 */
[----:B------:R-:W-:Y:S01]  /*8060*/  LEA R12, R52, 0x10, 0x2 ;  /* 0x00000010340c7811 */ /* 0x000fe200078e10ff */
[----:B------:R-:W-:-:S04]  /*8070*/  IMAD.U32 R13, RZ, RZ, UR42 ;  /* 0x0000002aff0d7e24 */ /* 0x000fc8000f8e00ff */
[----:B------:R-:W-:-:S04]  /*8080*/  IMAD R13, R13, -0x4, R12 ;  /* 0xfffffffc0d0d7824 */ /* 0x000fc800078e020c */
[----:B------:R-:W-:-:S07]  /*8090*/  IMAD.IADD R14, R0, 0x1, R13 ;  /* 0x00000001000e7824 */ /* 0x000fce00078e020d */
.L_x_4149:
[CC--:B0-----:R-:W-:Y:S01]  /*80a0*/  ISETP.GE.AND P4, PT, R52.reuse, R23.reuse, PT ;  /* 0x000000173400720c */ /* 0x0c1fe20003f86270 */
        /* <DEDUP_REMOVED lines=41> */
.L_x_4142:
[----:B------:R-:W-:Y:S05]  /*8340*/  BSYNC B0 ;  /* 0x0000000000007941 */ /* 0x000fea0003800000 */
.L_x_4141:
        /* <DEDUP_REMOVED lines=37> */
.L_x_4144:
[----:B------:R-:W-:Y:S05]  /*85a0*/  BSYNC B0 ;  /* 0x0000000000007941 */ /* 0x000fea0003800000 */
.L_x_4143:
        /* <DEDUP_REMOVED lines=36> */
.L_x_4146:
[----:B------:R-:W-:Y:S05]  /*87f0*/  BSYNC B0 ;  /* 0x0000000000007941 */ /* 0x000fea0003800000 */
.L_x_4145:
        /* <DEDUP_REMOVED lines=36> */
.L_x_4148:
[----:B------:R-:W-:Y:S05]  /*8a40*/  BSYNC B0 ;  /* 0x0000000000007941 */ /* 0x000fea0003800000 */
.L_x_4147:
[----:B------:R-:W-:Y:S02]  /*8a50*/  VIADD R52, R52, 0x8 ;  /* 0x0000000834347836 */ /* 0x000fe40000000000 */
[----:B------:R-:W-:-:S03]  /*8a60*/  VIADD R14, R14, 0x20 ;  /* 0x000000200e0e7836 */ /* 0x000fc60000000000 */
[----:B------:R-:W-:-:S13]  /*8a70*/  ISETP.GE.AND P0, PT, R52, UR40, PT ;  /* 0x0000002834007c0c */ /* 0x000fda000bf06270 */
[----:B------:R-:W-:Y:S05]  /*8a80*/  @!P0 BRA `(.L_x_4149) ;  /* 0xfffffff400848947 */ /* 0x000fea000383ffff */
.L_x_4125:
[----:B------:R-:W-:Y:S05]  /*8a90*/  BSYNC B1 ;  /* 0x0000000000017941 */ /* 0x000fea0003800000 */
.L_x_4124:
[----:B------:R-:W0:Y:S01]  /*8aa0*/  S2R R30, SR_TID.X ;  /* 0x00000000001e7919 */ /* 0x000e220000002100 */
[----:B------:R-:W-:Y:S01]  /*8ab0*/  BSSY B0, `(.L_x_4150) ;  /* 0x000004f000007945 */ /* 0x000fe20003800000 */
[----:B0-----:R-:W-:-:S05]  /*8ac0*/  VIADD R12, R30, 0x3f ;  /* 0x0000003f1e0c7836 */ /* 0x001fca0000000000 */
        /* <DEDUP_REMOVED lines=24> */
[----:B------:R-:W-:Y:S01]  /*8c50*/  IMAD.U32 R21, RZ, RZ, UR4 ;  /* 0x00000004ff157e24 */ /* 0x000fe2000f8e00ff */
[----:B------:R-:W-:Y:S02]  /*8c60*/  @UP0 ULDC.64 UR4, c[0x0][0x2e8] ;  /* 0x0000ba0000040ab9 */ /* 0x000fe40000000a00 */
[----:B---3--:R-:W-:Y:S02]  /*8c70*/  IMAD.U32 R14, RZ, RZ, UR4 ;  /* 0x00000004ff0e7e24 */ /* 0x008fe4000f8e00ff */
[----:B------:R-:W-:Y:S02]  /*8c80*/  IMAD.U32 R15, RZ, RZ, UR5 ;  /* 0x00000005ff0f7e24 */ /* 0x000fe4000f8e00ff */
[----:B------:R-:W-:Y:S01]  /*8c90*/  @P4 IMAD R19, R21, 0xe0, R2 ;  /* 0x000000e015134824 */ /* 0x000fe200078e0202 */
[----:B0-----:R-:W3:Y:S04]  /*8ca0*/  @!P3 LDG.E R16, desc[UR36][R16.64+0x8] ;  /* 0x000008241010b981 */ /* 0x001ee8000c1e1900 */
[----:B------:R0:W3:Y:S01]  /*8cb0*/  @P3 LDG.E.128 R20, desc[UR36][R12.64] ;  /* 0x000000240c143981 */ /* 0x0000e2000c1e1d00 */
[----:B------:R-:W-:-:S05]  /*8cc0*/  @P4 IMAD.WIDE R14, R19, 0x4, R14 ;  /* 0x00000004130e4825 */ /* 0x000fca00078e020e */
[----:B--2---:R4:W2:Y:S01]  /*8cd0*/  @P4 LDG.E.128 R24, desc[UR36][R14.64] ;  /* 0x000000240e184981 */ /* 0x0048a2000c1e1d00 */
[----:B------:R-:W1:Y:S01]  /*8ce0*/  S2UR UR5, SR_CgaCtaId ;  /* 0x00000000000579c3 */ /* 0x000e620000008800 */
[----:B------:R-:W-:Y:S01]  /*8cf0*/  UMOV UR4, 0x400 ;  /* 0x0000040000047882 */ /* 0x000fe20000000000 */
[----:B------:R-:W-:Y:S01]  /*8d00*/  UIADD3 UR9, -UR42, UR40, URZ ;  /* 0x000000282a097290 */ /* 0x000fe2000fffe13f */
[----:B0-----:R-:W-:Y:S01]  /*8d10*/  IMAD.U32 R13, RZ, RZ, UR8 ;  /* 0x00000008ff0d7e24 */ /* 0x001fe2000f8e00ff */
[----:B------:R-:W-:Y:S02]  /*8d20*/  UIADD3 UR4, UR4, 0x420, URZ ;  /* 0x0000042004047890 */ /* 0x000fe4000fffe03f */
[----:B------:R-:W-:Y:S01]  /*8d30*/  UIMAD UR6, UR41, 0xe0, URZ ;  /* 0x000000e0290678a4 */ /* 0x000fe2000f8e023f */
[----:B------:R-:W-:Y:S02]  /*8d40*/  IMAD R13, R13, 0xe0, R2 ;  /* 0x000000e00d0d7824 */ /* 0x000fe400078e0202 */
[----:B------:R-:W-:-:S03]  /*8d50*/  IMAD.U32 R17, RZ, RZ, UR9 ;  /* 0x00000009ff117e24 */ /* 0x000fc6000f8e00ff */
[----:B------:R-:W-:Y:S01]  /*8d60*/  IMAD.U32 R29, RZ, RZ, UR6 ;  /* 0x00000006ff1d7e24 */ /* 0x000fe2000f8e00ff */
[----:B------:R-:W-:Y:S02]  /*8d70*/  SHF.R.S32.HI R28, RZ, 0x1f, R13 ;  /* 0x0000001fff1c7819 */ /* 0x000fe4000001140d */
[----:B------:R-:W-:-:S04]  /*8d80*/  IADD3 R13, P1, R13, UR6, RZ ;  /* 0x000000060d0d7c10 */ /* 0x000fc8000ff3e0ff */
[----:B------:R-:W-:Y:S01]  /*8d90*/  LEA.HI.X.SX32 R28, R29, R28, 0x1, P1 ;  /* 0x0000001c1d1c7211 */ /* 0x000fe200008f0eff */
[----:B-1----:R-:W-:Y:S01]  /*8da0*/  ULEA UR4, UR5, UR4, 0x18 ;  /* 0x0000000405047291 */ /* 0x002fe2000f8ec03f */
[----:B----4-:R-:W-:Y:S01]  /*8db0*/  @!P3 PRMT R14, R0, 0x9910, RZ ;  /* 0x00009910000eb816 */ /* 0x010fe200000000ff */
[----:B------:R0:W3:Y:S01]  /*8dc0*/  @!P3 I2F.S8 R19, R0 ;  /* 0x000000000013b306 */ /* 0x0000e20000001400 */
[----:B------:R-:W-:Y:S02]  /*8dd0*/  @!P3 SHF.R.U32.HI R18, RZ, 0x10, R0 ;  /* 0x00000010ff12b819 */ /* 0x000fe40000011600 */
[----:B------:R-:W-:Y:S02]  /*8de0*/  @!P3 SHF.R.S32.HI R14, RZ, 0x8, R14 ;  /* 0x00000008ff0eb819 */ /* 0x000fe4000001140e */
[----:B------:R-:W-:-:S03]  /*8df0*/  @!P3 SHF.R.U32.HI R12, RZ, 0x18, R0 ;  /* 0x00000018ff0cb819 */ /* 0x000fc60000011600 */
[----:B------:R-:W1:Y:S01]  /*8e00*/  @!P3 I2F.S8 R18, R18 ;  /* 0x000000120012b306 */ /* 0x000e620000001400 */
[----:B0-----:R-:W-:Y:S01]  /*8e10*/  IMAD.U32 R0, RZ, RZ, UR4 ;  /* 0x00000004ff007e24 */ /* 0x001fe2000f8e00ff */
[----:B------:R-:W-:-:S03]  /*8e20*/  ULDC.64 UR4, c[0x0][0x250] ;  /* 0x0000940000047ab9 */ /* 0x000fc60000000a00 */
[----:B------:R-:W-:-:S03]  /*8e30*/  IMAD R17, R17, 0x4, R0 ;  /* 0x0000000411117824 */ /* 0x000fc600078e0200 */
[----:B------:R0:W4:Y:S03]  /*8e40*/  @!P3 I2F.S8 R15, R12 ;  /* 0x0000000c000fb306 */ /* 0x0001260000001400 */
[----:B------:R-:W4:Y:S01]  /*8e50*/  LDS R17, [R17] ;  /* 0x0000000011117984 */ /* 0x000f220000000800 */
[-C--:B---3--:R-:W-:Y:S01]  /*8e60*/  @!P3 FMUL.FTZ R20, R19, R16.reuse ;  /* 0x000000101314b220 */ /* 0x088fe20000410000 */
[----:B-1----:R-:W-:-:S03]  /*8e70*/  @!P3 FMUL.FTZ R22, R18, R16 ;  /* 0x000000101216b220 */ /* 0x002fc60000410000 */
[----:B------:R-:W1:Y:S01]  /*8e80*/  @!P3 I2F.S16 R14, R14 ;  /* 0x0000000e000eb306 */ /* 0x000e620000101400 */
[C---:B0-----:R-:W-:Y:S01]  /*8e90*/  LEA R12, P1, R13.reuse, UR4, 0x2 ;  /* 0x000000040d0c7c11 */ /* 0x041fe2000f8210ff */
[----:B-----5:R-:W-:Y:S01]  /*8ea0*/  FADD.FTZ R4, R20, R4 ;  /* 0x0000000414047221 */ /* 0x020fe20000010000 */
[----:B------:R-:W-:Y:S02]  /*8eb0*/  FADD.FTZ R6, R22, R6 ;  /* 0x0000000616067221 */ /* 0x000fe40000010000 */
[----:B------:R-:W-:Y:S01]  /*8ec0*/  LEA.HI.X R13, R13, UR5, R28, 0x2, P1 ;  /* 0x000000050d0d7c11 */ /* 0x000fe200088f141c */
[----:B--2---:R-:W-:Y:S01]  /*8ed0*/  @P4 FMUL.FTZ R4, R4, R24 ;  /* 0x0000001804044220 */ /* 0x004fe20000410000 */
[----:B----4-:R-:W-:Y:S01]  /*8ee0*/  @!P3 FMUL.FTZ R23, R15, R16 ;  /* 0x000000100f17b220 */ /* 0x010fe20000410000 */
[----:B------:R-:W-:-:S03]  /*8ef0*/  @P4 FMUL.FTZ R6, R6, R26 ;  /* 0x0000001a06064220 */ /* 0x000fc60000410000 */
[----:B------:R-:W-:Y:S01]  /*8f00*/  FADD.FTZ R7, R23, R7 ;  /* 0x0000000717077221 */ /* 0x000fe20000010000 */
[----:B-1----:R-:W-:-:S03]  /*8f10*/  @!P3 FMUL.FTZ R21, R14, R16 ;  /* 0x000000100e15b220 */ /* 0x002fc60000410000 */
[----:B------:R-:W-:Y:S01]  /*8f20*/  @P4 FMUL.FTZ R7, R7, R27 ;  /* 0x0000001b07074220 */ /* 0x000fe20000410000 */
[----:B------:R-:W-:-:S04]  /*8f30*/  FADD.FTZ R5, R21, R5 ;  /* 0x0000000515057221 */ /* 0x000fc80000010000 */
[----:B------:R-:W-:-:S05]  /*8f40*/  @P4 FMUL.FTZ R5, R5, R25 ;  /* 0x0000001905054220 */ /* 0x000fca0000410000 */
[----:B------:R0:W-:Y:S01]  /*8f50*/  STG.E.128 desc[UR36][R12.64], R4 ;  /* 0x000000040c007986 */ /* 0x0001e2000c101d24 */
[C---:B------:R-:W-:Y:S01]  /*8f60*/  FFMA.FTZ R8, R17.reuse, R4, R8 ;  /* 0x0000000411087223 */ /* 0x040fe20000010008 */
[C---:B------:R-:W-:Y:S01]  /*8f70*/  FFMA.FTZ R10, R17.reuse, R6, R10 ;  /* 0x00000006110a7223 */ /* 0x040fe2000001000a */
[C---:B------:R-:W-:Y:S01]  /*8f80*/  FFMA.FTZ R11, R17.reuse, R7, R11 ;  /* 0x00000007110b7223 */ /* 0x040fe2000001000b */
[----:B------:R-:W-:-:S07]  /*8f90*/  FFMA.FTZ R9, R17, R5, R9 ;  /* 0x0000000511097223 */ /* 0x000fce0000010009 */
.L_x_4151:
[----:B------:R-:W-:Y:S05]  /*8fa0*/  BSYNC B0 ;  /* 0x0000000000007941 */ /* 0x000fea0003800000 */
.L_x_4150:
        /* <DEDUP_REMOVED lines=16> */
.L_x_4152:
        /* <DEDUP_REMOVED lines=37> */
.L_x_4108:
[----:B------:R-:W-:Y:S01]  /*9300*/  BSSY B1, `(.L_x_4153) ;  /* 0x0000008000017945 */ /* 0x000fe20003800000 */
[----:B------:R-:W-:Y:S02]  /*9310*/  IMAD.MOV.U32 R13, RZ, RZ, R10 ;  /* 0x000000ffff0d7224 */ /* 0x000fe400078e000a */
[----:B------:R-:W-:Y:S02]  /*9320*/  IMAD.MOV.U32 R12, RZ, RZ, 0x1 ;  /* 0x00000001ff0c7424 */ /* 0x000fe400078e00ff */
[----:B------:R-:W-:Y:S02]  /*9330*/  IMAD.MOV.U32 R11, RZ, RZ, 0x1f ;  /* 0x0000001fff0b7424 */ /* 0x000fe400078e00ff */
[----:B------:R-:W-:-:S07]  /*9340*/  IMAD.MOV.U32 R15, RZ, RZ, -0x1 ;  /* 0xffffffffff0f7424 */ /* 0x000fce00078e00ff */
[----:B-----5:R-:W-:Y:S05]  /*9350*/  WARPSYNC.COLLECTIVE R15, `(.L_x_4154) ;  /* 0x000000000f087348 */ /* 0x020fea0003c00000 */
[----:B------:R0:W1:Y:S02]  /*9360*/  SHFL.BFLY P6, R14, R13, R12, R11 ;  /* 0x0c00000c0d0e7389 */ /* 0x00006400000c000b */
[----:B01---5:R-:W-:Y:S01]  /*9370*/  ENDCOLLECTIVE ;  /* 0x000000000000791b */ /* 0x023fe20003800000 */
.L_x_4154:
[----:B------:R-:W-:Y:S05]  /*9380*/  BSYNC B1 ;  /* 0x0000000000017941 */ /* 0x000fea0003800000 */
.L_x_4153:
[----:B------:R-:W-:Y:S05]  /*9390*/  BRA `(.L_x_4155) ;  /* 0xffffffc800f47947 */ /* 0x000fea000383ffff */
.L_x_4112:
[----:B------:R-:W-:Y:S01]  /*93a0*/  BSSY B0, `(.L_x_4156) ;  /* 0x0000008000007945 */ /* 0x000fe20003800000 */
[----:B0----5:R-:W-:Y:S02]  /*93b0*/  IMAD.MOV.U32 R13, RZ, RZ, R251 ;  /* 0x000000ffff0d7224 */ /* 0x021fe400078e00fb */
[----:B-1----:R-:W-:Y:S02]  /*93c0*/  IMAD.MOV.U32 R12, RZ, RZ, 0x10 ;  /* 0x00000010ff0c7424 */ /* 0x002fe400078e00ff */
[----:B------:R-:W-:Y:S02]  /*93d0*/  IMAD.MOV.U32 R11, RZ, RZ, 0x1f ;  /* 0x0000001fff0b7424 */ /* 0x000fe400078e00ff */
[----:B------:R-:W-:-:S07]  /*93e0*/  IMAD.MOV.U32 R15, RZ, RZ, -0x1 ;  /* 0xffffffffff0f7424 */ /* 0x000fce00078e00ff */
[----:B--2-4-:R-:W-:Y:S05]  /*93f0*/  WARPSYNC.COLLECTIVE R15, `(.L_x_4157) ;  /* 0x000000000f087348 */ /* 0x014fea0003c00000 */
[----:B------:R0:W1:Y:S02]  /*9400*/  SHFL.BFLY P6, R14, R13, R12, R11 ;  /* 0x0c00000c0d0e7389 */ /* 0x00006400000c000b */
[----:B012-4-:R-:W-:Y:S01]  /*9410*/  ENDCOLLECTIVE ;  /* 0x000000000000791b */ /* 0x017fe20003800000 */
.L_x_4157:
[----:B------:R-:W-:Y:S05]  /*9420*/  BSYNC B0 ;  /* 0x0000000000007941 */ /* 0x000fea0003800000 */
.L_x_4156:
[----:B------:R-:W-:Y:S01]  /*9430*/  FMNMX.FTZ R13, R14, R251, !PT ;  /* 0x000000fb0e0d7209 */ /* 0x000fe20007810000 */
[----:B------:R-:W-:Y:S02]  /*9440*/  IMAD.MOV.U32 R12, RZ, RZ, 0x8 ;  /* 0x00000008ff0c7424 */ /* 0x000fe400078e00ff */
[----:B------:R-:W-:Y:S02]  /*9450*/  IMAD.MOV.U32 R11, RZ, RZ, 0x1f ;  /* 0x0000001fff0b7424 */ /* 0x000fe400078e00ff */
[----:B------:R-:W-:-:S07]  /*9460*/  IMAD.MOV.U32 R15, RZ, RZ, -0x1 ;  /* 0xffffffffff0f7424 */ /* 0x000fce00078e00ff */
[----:B------:R-:W-:Y:S05]  /*9470*/  WARPSYNC.COLLECTIVE R15, `(.L_x_4158) ;  /* 0x000000000f087348 */ /* 0x000fea0003c00000 */
[----:B------:R0:W1:Y:S02]  /*9480*/  SHFL.BFLY P6, R14, R13, R12, R11 ;  /* 0x0c00000c0d0e7389 */ /* 0x00006400000c000b */
[----:B01----:R-:W-:Y:S01]  /*9490*/  ENDCOLLECTIVE ;  /* 0x000000000000791b */ /* 0x003fe20003800000 */
.L_x_4158:
[----:B------:R-:W-:Y:S01]  /*94a0*/  IMAD.MOV.U32 R12, RZ, RZ, 0x4 ;  /* 0x00000004ff0c7424 */ /* 0x000fe200078e00ff */
[----:B------:R-:W-:-:S05]  /*94b0*/  FMNMX.FTZ R2, R13, R14, !PT ;  /* 0x0000000e0d027209 */ /* 0x000fca0007810000 */
[----:B------:R-:W-:-:S07]  /*94c0*/  IMAD.MOV.U32 R13, RZ, RZ, R2 ;  /* 0x000000ffff0d7224 */ /* 0x000fce00078e0002 */
[----:B------:R-:W-:Y:S05]  /*94d0*/  WARPSYNC.COLLECTIVE R15, `(.L_x_4159) ;  /* 0x000000000f087348 */ /* 0x000fea0003c00000 */
[----:B------:R0:W1:Y:S02]  /*94e0*/  SHFL.BFLY P6, R14, R13, R12, R11 ;  /* 0x0c00000c0d0e7389 */ /* 0x00006400000c000b */
[----:B01----:R-:W-:Y:S01]  /*94f0*/  ENDCOLLECTIVE ;  /* 0x000000000000791b */ /* 0x003fe20003800000 */
.L_x_4159:
[----:B------:R-:W-:Y:S01]  /*9500*/  IMAD.MOV.U32 R12, RZ, RZ, 0x2 ;  /* 0x00000002ff0c7424 */ /* 0x000fe200078e00ff */
[----:B------:R-:W-:-:S05]  /*9510*/  FMNMX.FTZ R3, R2, R14, !PT ;  /* 0x0000000e02037209 */ /* 0x000fca0007810000 */
[----:B------:R-:W-:-:S07]  /*9520*/  IMAD.MOV.U32 R13, RZ, RZ, R3 ;  /* 0x000000ffff0d7224 */ /* 0x000fce00078e0003 */
[----:B------:R-:W-:Y:S05]  /*9530*/  WARPSYNC.COLLECTIVE R15, `(.L_x_4160) ;  /* 0x000000000f087348 */ /* 0x000fea0003c00000 */
[----:B------:R0:W1:Y:S02]  /*9540*/  SHFL.BFLY P6, R14, R13, R12, R11 ;  /* 0x0c00000c0d0e7389 */ /* 0x00006400000c000b */
[----:B01----:R-:W-:Y:S01]  /*9550*/  ENDCOLLECTIVE ;  /* 0x000000000000791b */ /* 0x003fe20003800000 */
.L_x_4160:
[----:B------:R-:W-:Y:S05]  /*9560*/  BRA `(.L_x_4161) ;  /* 0xffffffcc004c7947 */ /* 0x000fea000383ffff */
.L_x_4162:
        /* <DEDUP_REMOVED lines=9> */
.L_x_4260:


//--------------------- .text._ZN4mmha33masked_multihead_attention_kernelIfLi224ELi256ELi4ELi64ELi64ELb0ELb0EEEv26Multihead_attention_paramsIT_XT5_EE --------------------------
	.section	.text._ZN4mmha33masked_multihead_attention_kernelIfLi224ELi256ELi4ELi64ELi64ELb0ELb0EEEv26Multihead_attention_paramsIT_XT5_EE,"ax",@progbits
	.align	128
        .global         _ZN4mmha33masked_multihead_attention_kernelIfLi224ELi256ELi4ELi64ELi64ELb0ELb0EEEv26Multihead_attention_paramsIT_XT5_EE
        .type           _ZN4mmha33masked_multihead_attention_kernelIfLi224ELi256ELi4ELi64ELi64ELb0ELb0EEEv26Multihead_attention_paramsIT_XT5_EE,@function
        .size           _ZN4mmha33masked_multihead_attention_kernelIfLi224ELi256ELi4ELi64ELi64ELb0ELb0EEEv26Multihead_attention_paramsIT_XT5_EE,(.L_x_4261 - _ZN4mmha33masked_multihead_attention_kernelIfLi224ELi256ELi4ELi64ELi64ELb0ELb0EEEv26Multihead_attention_paramsIT_XT5_EE)
        .other          _ZN4mmha33masked_multihead_attention_kernelIfLi224ELi256ELi4ELi64ELi64ELb0ELb0EEEv26Multihead_attention_paramsIT_XT5_EE,@"STO_CUDA_ENTRY STV_DEFAULT"
_ZN4mmha33masked_multihead_attention_kernelIfLi224ELi256ELi4ELi64ELi64ELb0ELb0EEEv26Multihead_attention_paramsIT_XT5_EE:
.text._ZN4mmha33masked_multihead_attention_kernelIfLi224ELi256ELi4ELi64ELi64ELb0ELb0EEEv26Multihead_attention_paramsIT_XT5_EE:
        /* <DEDUP_REMOVED lines=12> */
.L_x_4163:
        /* <DEDUP_REMOVED lines=107> */
.L_x_4165:
[----:B------:R-:W-:Y:S05]  /*0770*/  BSYNC B0 ;  /* 0x0000000000007941 */ /* 0x000fea0003800000 */
.L_x_4164:
        /* <DEDUP_REMOVED lines=12> */
.L_x_4167:
        /* <DEDUP_REMOVED lines=18> */
.L_x_4168:
[----:B------:R-:W-:Y:S05]  /*0960*/  BSYNC B0 ;  /* 0x0000000000007941 */ /* 0x000fea0003800000 */
.L_x_4166:
        /* <DEDUP_REMOVED lines=103> */
[----:B-1---5:R-:W-:Y:S05]  /*0fe0*/  CALL.ABS.NOINC R14 ;  /* 0x000000000e007343 */ /* 0x022fea0003c00000 */
.L_x_4171:
        /* <DEDUP_REMOVED lines=80> */
.L_x_4175:
[----:B------:R-:W-:Y:S05]  /*14f0*/  BSYNC B1 ;  /* 0x0000000000017941 */ /* 0x000fea0003800000 */
.L_x_4174:
        /* <DEDUP_REMOVED lines=8> */
.L_x_4173:
[----:B------:R-:W-:Y:S05]  /*1580*/  BSYNC B0 ;  /* 0x0000000000007941 */ /* 0x000fea0003800000 */
.L_x_4172:
[----:B------:R-:W-:Y:S06]  /*1590*/  BAR.SYNC.DEFER_BLOCKING 0x0 ;  /* 0x0000000000007b1d */ /* 0x000fec0000010000 */
[----:B0-----:R0:W1:Y:S04]  /*15a0*/  @P6 LDS.128 R32, [R14] ;  /* 0x000000000e206984 */ /* 0x0010680000000c00 */
[----:B------:R0:W2:Y:S01]  /*15b0*/  @P6 LDS.128 R36, [R15] ;  /* 0x000000000f246984 */ /* 0x0000a20000000c00 */
[----:B------:R-:W-:Y:S06]  /*15c0*/  BAR.SYNC.DEFER_BLOCKING 0x0 ;  /* 0x0000000000007b1d */ /* 0x000fec0000010000 */
[----:B------:R-:W-:Y:S05]  /*15d0*/  BRA `(.L_x_4170) ;  /* 0x0000000000b07947 */ /* 0x000fea0003800000 */
.L_x_4169:
        /* <DEDUP_REMOVED lines=43> */
.L_x_4176:
[----:B------:R-:W-:Y:S05]  /*1890*/  BSYNC B0 ;  /* 0x0000000000007941 */ /* 0x000fea0003800000 */
.L_x_4170:
        /* <DEDUP_REMOVED lines=22> */
.L_x_4178:
[----:B------:R-:W-:Y:S05]  /*1a00*/  BSYNC B0 ;  /* 0x0000000000007941 */ /* 0x000fea0003800000 */
.L_x_4177:
        /* <DEDUP_REMOVED lines=16> */
[----:B0-----:R-:W-:-:S05]  /*1b10*/  @!P1 LEA R3, R10, R3, 0x18 ;  /* 0x000000030a039211 */ /* 0x001fca00078ec0ff */
[----:B------:R-:W-:Y:S02]  /*1b20*/  @!P1 IMAD R8, R8, 0x4, R3 ;  /* 0x0000000408089824 */ /* 0x000fe400078e0203 */
        /* <DEDUP_REMOVED lines=32> */
.L_x_4181:
[----:B------:R3:W-:Y:S02]  /*1d30*/  STS [R8], R153 ;  /* 0x0000009908007388 */ /* 0x0007e40000000800 */
.L_x_4180:
[----:B------:R-:W-:Y:S05]  /*1d40*/  BSYNC B0 ;  /* 0x0000000000007941 */ /* 0x000fea0003800000 */
.L_x_4179:
[----:B------:R-:W-:Y:S01]  /*1d50*/  VIADD R0, R6, 0x7 ;  /* 0x0000000706007836 */ /* 0x000fe20000000000 */
[----:B------:R-:W-:Y:S01]  /*1d60*/  SHF.R.S32.HI R3, RZ, 0x1f, R18 ;  /* 0x0000001fff037819 */ /* 0x000fe20000011412 */
[----:B------:R-:W0:Y:S01]  /*1d70*/  LDC.64 R88, c[0x0][0x280] ;  /* 0x0000a000ff587b82 */ /* 0x000e220000000a00 */
[----:B------:R-:W-:Y:S01]  /*1d80*/  ULDC UR10, c[0x0][0x2a0] ;  /* 0x0000a800000a7ab9 */ /* 0x000fe20000000800 */
[----:B------:R-:W-:Y:S01]  /*1d90*/  ULDC.64 UR6, c[0x0][0x2b0] ;  /* 0x0000ac0000067ab9 */ /* 0x000fe20000000a00 */
[----:B------:R-:W-:Y:S01]  /*1da0*/  SHF.R.S32.HI R5, RZ, 0x1f, R0 ;  /* 0x0000001fff057819 */ /* 0x000fe20000011400 */
[----:B------:R-:W-:Y:S01]  /*1db0*/  ULDC.64 UR12, c[0x0][0x2c8] ;  /* 0x0000b200000c7ab9 */ /* 0x000fe20000000a00 */
[----:B------:R-:W-:Y:S02]  /*1dc0*/  BSSY B0, `(.L_x_4182) ;  /* 0x000035e000007945 */ /* 0x000fe40003800000 */
        /* <DEDUP_REMOVED lines=35> */
[----:B------:R-:W-:Y:S02]  /*2000*/  IMAD R5, R6, R3, RZ ;  /* 0x0000000306057224 */ /* 0x000fe400078e02ff */
[----:B------:R-:W-:Y:S01]  /*2010*/  IMAD.MOV.U32 R6, RZ, RZ, RZ ;  /* 0x000000ffff067224 */ /* 0x000fe200078e00ff */
        /* <DEDUP_REMOVED lines=57> */
.L_x_4187:
[----:B-1----:R-:W1:Y:S01]  /*23b0*/  LDC R11, c[0x0][0x284] ;  /* 0x0000a100ff0b7b82 */ /* 0x002e620000000800 */
[----:B------:R-:W-:Y:S02]  /*23c0*/  IABS R14, R156 ;  /* 0x0000009c000e7213 */ /* 0x000fe40000000000 */
[----:B------:R-:W-:-:S03]  /*23d0*/  ISETP.GE.AND P1, PT, R156, RZ, PT ;  /* 0x000000ff9c00720c */ /* 0x000fc60003f26270 */
[----:B------:R-:W-:-:S04]  /*23e0*/  IMAD.HI.U32 R12, R5, R14, RZ ;  /* 0x0000000e050c7227 */ /* 0x000fc800078e00ff */
[----:B0-----:R-:W-:Y:S01]  /*23f0*/  IMAD.MOV R13, RZ, RZ, -R12 ;  /* 0x000000ffff0d7224 */ /* 0x001fe200078e0a0c */
[----:B-1----:R-:W-:-:S05]  /*2400*/  IABS R15, R11 ;  /* 0x0000000b000f7213 */ /* 0x002fca0000000000 */
[----:B------:R-:W-:-:S05]  /*2410*/  IMAD R12, R15, R13, R14 ;  /* 0x0000000d0f0c7224 */ /* 0x000fca00078e020e */
[----:B------:R-:W-:-:S13]  /*2420*/  ISETP.GT.U32.AND P0, PT, R3, R12, PT ;  /* 0x0000000c0300720c */ /* 0x000fda0003f04070 */
[----:B------:R-:W-:-:S05]  /*2430*/  @!P0 IMAD.IADD R12, R12, 0x1, -R15 ;  /* 0x000000010c0c8824 */ /* 0x000fca00078e0a0f */
[----:B------:R-:W-:-:S13]  /*2440*/  ISETP.GT.U32.AND P0, PT, R3, R12, PT ;  /* 0x0000000c0300720c */ /* 0x000fda0003f04070 */
[----:B------:R-:W-:Y:S01]  /*2450*/  @!P0 IMAD.IADD R12, R12, 0x1, -R15 ;  /* 0x000000010c0c8824 */ /* 0x000fe200078e0a0f */
[----:B------:R-:W-:-:S03]  /*2460*/  ISETP.NE.AND P0, PT, R11, RZ, PT ;  /* 0x000000ff0b00720c */ /* 0x000fc60003f05270 */
[----:B------:R-:W-:-:S10]  /*2470*/  @!P1 IMAD.MOV R12, RZ, RZ, -R12 ;  /* 0x000000ffff0c9224 */ /* 0x000fd400078e0a0c */
[----:B------:R-:W-:Y:S02]  /*2480*/  @!P0 LOP3.LUT R12, RZ, R11, RZ, 0x33, !PT ;  /* 0x0000000bff0c8212 */ /* 0x000fe400078e33ff */
[----:B------:R-:W-:-:S03]  /*2490*/  ISETP.GE.AND P0, PT, R156, R17, PT ;  /* 0x000000119c00720c */ /* 0x000fc60003f06270 */
[----:B------:R-:W-:-:S04]  /*24a0*/  IMAD.IADD R14, R12, 0x1, R11 ;  /* 0x000000010c0e7824 */ /* 0x000fc800078e020b */
[C---:B------:R-:W-:Y:S02]  /*24b0*/  IMAD.SHL.U32 R155, R14.reuse, 0x4, RZ ;  /* 0x000000040e9b7824 */ /* 0x040fe400078e00ff */
[----:B------:R-:W-:-:S03]  /*24c0*/  IMAD.IADD R162, R14, 0x1, R11 ;  /* 0x000000010ea27824 */ /* 0x000fc600078e020b */
[----:B------:R-:W-:Y:S01]  /*24d0*/  ISETP.GE.OR P3, PT, R155, R89, P0 ;  /* 0x000000599b00720c */ /* 0x000fe20000766670 */
[----:B------:R-:W-:-:S05]  /*24e0*/  IMAD.SHL.U32 R157, R162, 0x4, RZ ;  /* 0x00000004a29d7824 */ /* 0x000fca00078e00ff */
[----:B------:R-:W-:-:S07]  /*24f0*/  ISETP.GE.OR P1, PT, R157, R89, P0 ;  /* 0x000000599d00720c */ /* 0x000fce0000726670 */
[----:B------:R-:W1:Y:S01]  /*2500*/  @!P3 LDC.64 R14, c[0x0][0x248] ;  /* 0x00009200ff0ebb82 */ /* 0x000e620000000a00 */
[----:B------:R-:W-:-:S04]  /*2510*/  @!P3 IADD3 R13, P2, R6, R155, RZ ;  /* 0x0000009b060db210 */ /* 0x000fc80007f5e0ff */
[----:B------:R-:W-:-:S03]  /*2520*/  @!P3 LEA.HI.X.SX32 R160, R155, R8, 0x1, P2 ;  /* 0x000000089ba0b211 */ /* 0x000fc600010f0eff */
[----:B------:R-:W2:Y:S01]  /*2530*/  @!P1 LDC.64 R86, c[0x0][0x248] ;  /* 0x00009200ff569b82 */ /* 0x000ea20000000a00 */
[----:B-1----:R-:W-:-:S04]  /*2540*/  @!P3 LEA R158, P2, R13, R14, 0x2 ;  /* 0x0000000e0d9eb211 */ /* 0x002fc800078410ff */
[----:B------:R-:W-:Y:S02]  /*2550*/  @!P3 LEA.HI.X R159, R13, R15, R160, 0x2, P2 ;  /* 0x0000000f0d9fb211 */ /* 0x000fe400010f14a0 */
[----:B------:R-:W-:-:S04]  /*2560*/  @!P1 IADD3 R13, P2, R6, R157, RZ ;  /* 0x0000009d060d9210 */ /* 0x000fc80007f5e0ff */
[----:B------:R-:W-:Y:S02]  /*2570*/  @!P1 LEA.HI.X.SX32 R14, R157, R8, 0x1, P2 ;  /* 0x000000089d0e9211 */ /* 0x000fe400010f0eff */
[----:B--2---:R-:W-:-:S04]  /*2580*/  @!P1 LEA R86, P2, R13, R86, 0x2 ;  /* 0x000000560d569211 */ /* 0x004fc800078410ff */
[----:B------:R-:W-:Y:S01]  /*2590*/  @!P1 LEA.HI.X R87, R13, R87, R14, 0x2, P2 ;  /* 0x000000570d579211 */ /* 0x000fe200010f140e */
[----:B------:R-:W-:Y:S01]  /*25a0*/  IMAD.IADD R13, R162, 0x1, R11 ;  /* 0x00000001a20d7824 */ /* 0x000fe200078e020b */
[----:B------:R-:W-:-:S03]  /*25b0*/  ISETP.GE.AND P2, PT, R156, R17, PT ;  /* 0x000000119c00720c */ /* 0x000fc60003f46270 */
[----:B------:R-:W-:Y:S02]  /*25c0*/  IMAD.SHL.U32 R155, R13, 0x4, RZ ;  /* 0x000000040d9b7824 */ /* 0x000fe400078e00ff */
[----:B------:R-:W-:Y:S01]  /*25d0*/  IMAD R164, R11, 0x4, R12 ;  /* 0x000000040ba47824 */ /* 0x000fe200078e020c */
[----:B------:R-:W-:Y:S02]  /*25e0*/  FSEL R10, R10, RZ, P2 ;  /* 0x000000ff0a0a7208 */ /* 0x000fe40001000000 */
[-C--:B------:R-:W-:Y:S01]  /*25f0*/  ISETP.GE.OR P4, PT, R155, R89.reuse, P0 ;  /* 0x000000599b00720c */ /* 0x080fe20000786670 */
[----:B------:R-:W-:Y:S01]  /*2600*/  IMAD.SHL.U32 R157, R164, 0x4, RZ ;  /* 0x00000004a49d7824 */ /* 0x000fe200078e00ff */
[----:B---3--:R-:W-:Y:S02]  /*2610*/  FSEL R9, R9, RZ, P2 ;  /* 0x000000ff09097208 */ /* 0x008fe40001000000 */
[----:B------:R-:W2:Y:S09]  /*2620*/  @!P1 LDG.E R10, desc[UR36][R86.64] ;  /* 0x00000024560a9981 */ /* 0x000eb2000c1e1900 */
[----:B------:R-:W1:Y:S01]  /*2630*/  @!P4 LDC.64 R14, c[0x0][0x248] ;  /* 0x00009200ff0ecb82 */ /* 0x000e620000000a00 */
[----:B------:R-:W-:Y:S01]  /*2640*/  ISETP.GE.OR P1, PT, R157, R89, P0 ;  /* 0x000000599d00720c */ /* 0x000fe20000726670 */
[----:B------:R3:W4:Y:S01]  /*2650*/  @!P3 LDG.E R9, desc[UR36][R158.64] ;  /* 0x000000249e09b981 */ /* 0x000722000c1e1900 */
[----:B------:R-:W-:-:S04]  /*2660*/  @!P4 IADD3 R13, P3, R6, R155, RZ ;  /* 0x0000009b060dc210 */ /* 0x000fc80007f7e0ff */
[----:B------:R-:W-:Y:S01]  /*2670*/  @!P4 LEA.HI.X.SX32 R162, R155, R8, 0x1, P3 ;  /* 0x000000089ba2c211 */ /* 0x000fe200018f0eff */
[----:B------:R-:W-:Y:S01]  /*2680*/  IMAD.IADD R164, R164, 0x1, R11 ;  /* 0x00000001a4a47824 */ /* 0x000fe200078e020b */
[----:B-1----:R-:W-:-:S04]  /*2690*/  @!P4 LEA R160, P3, R13, R14, 0x2 ;  /* 0x0000000e0da0c211 */ /* 0x002fc800078610ff */
[----:B------:R-:W-:Y:S02]  /*26a0*/  @!P4 LEA.HI.X R161, R13, R15, R162, 0x2, P3 ;  /* 0x0000000f0da1c211 */ /* 0x000fe400018f14a2 */
[----:B------:R-:W1:Y:S01]  /*26b0*/  @!P1 LDC.64 R14, c[0x0][0x248] ;  /* 0x00009200ff0e9b82 */ /* 0x000e620000000a00 */
[----:B------:R-:W-:Y:S01]  /*26c0*/  IMAD.SHL.U32 R155, R164, 0x4, RZ ;  /* 0x00000004a49b7824 */ /* 0x000fe200078e00ff */
[----:B------:R-:W-:-:S04]  /*26d0*/  FSEL R20, R20, RZ, P2 ;  /* 0x000000ff14147208 */ /* 0x000fc80001000000 */
[----:B------:R-:W-:Y:S02]  /*26e0*/  ISETP.GE.OR P3, PT, R155, R89, P0 ;  /* 0x000000599b00720c */ /* 0x000fe40000766670 */
[----:B------:R0:W2:Y:S01]  /*26f0*/  @!P4 LDG.E R20, desc[UR36][R160.64] ;  /* 0x00000024a014c981 */ /* 0x0000a2000c1e1900 */
[----:B------:R-:W-:-:S04]  /*2700*/  @!P1 IADD3 R13, P4, R6, R157, RZ ;  /* 0x0000009d060d9210 */ /* 0x000fc80007f9e0ff */
[----:B---3--:R-:W-:Y:S02]  /*2710*/  @!P1 LEA.HI.X.SX32 R158, R157, R8, 0x1, P4 ;  /* 0x000000089d9e9211 */ /* 0x008fe400020f0eff */
[----:B-1----:R-:W-:-:S04]  /*2720*/  @!P1 LEA R86, P4, R13, R14, 0x2 ;  /* 0x0000000e0d569211 */ /* 0x002fc800078810ff */
[----:B------:R-:W-:Y:S02]  /*2730*/  @!P1 LEA.HI.X R87, R13, R15, R158, 0x2, P4 ;  /* 0x0000000f0d579211 */ /* 0x000fe400020f149e */
[----:B------:R-:W1:Y:S01]  /*2740*/  @!P3 LDC.64 R14, c[0x0][0x248] ;  /* 0x00009200ff0ebb82 */ /* 0x000e620000000a00 */
[----:B------:R-:W-:Y:S01]  /*2750*/  IMAD.IADD R13, R164, 0x1, R11 ;  /* 0x00000001a40d7824 */ /* 0x000fe200078e020b */
[----:B------:R-:W-:-:S03]  /*2760*/  FSEL R21, R21, RZ, P2 ;  /* 0x000000ff15157208 */ /* 0x000fc60001000000 */
[----:B------:R-:W-:-:S03]  /*2770*/  IMAD.SHL.U32 R157, R13, 0x4, RZ ;  /* 0x000000040d9d7824 */ /* 0x000fc600078e00ff */
[----:B------:R3:W2:Y:S02]  /*2780*/  @!P1 LDG.E R21, desc[UR36][R86.64] ;  /* 0x0000002456159981 */ /* 0x0006a4000c1e1900 */
[----:B------:R-:W-:Y:S02]  /*2790*/  ISETP.GE.OR P1, PT, R157, R89, P0 ;  /* 0x000000599d00720c */ /* 0x000fe40000726670 */
[----:B------:R-:W-:-:S04]  /*27a0*/  @!P3 IADD3 R13, P4, R6, R155, RZ ;  /* 0x0000009b060db210 */ /* 0x000fc80007f9e0ff */
[----:B0-----:R-:W-:Y:S02]  /*27b0*/  @!P3 LEA.HI.X.SX32 R160, R155, R8, 0x1, P4 ;  /* 0x000000089ba0b211 */ /* 0x001fe400020f0eff */
[----:B-1----:R-:W-:-:S04]  /*27c0*/  @!P3 LEA R158, P4, R13, R14, 0x2 ;  /* 0x0000000e0d9eb211 */ /* 0x002fc800078810ff */
[----:B------:R-:W-:Y:S02]  /*27d0*/  @!P3 LEA.HI.X R159, R13, R15, R160, 0x2, P4 ;  /* 0x0000000f0d9fb211 */ /* 0x000fe400020f14a0 */
[----:B------:R-:W3:Y:S01]  /*27e0*/  @!P1 LDC.64 R14, c[0x0][0x248] ;  /* 0x00009200ff0e9b82 */ /* 0x000ee20000000a00 */
[----:B------:R-:W-:Y:S01]  /*27f0*/  IMAD R162, R11, 0x7, R12 ;  /* 0x000000070ba27824 */ /* 0x000fe200078e020c */
[----:B------:R-:W-:-:S03]  /*2800*/  FSEL R25, R25, RZ, P2 ;  /* 0x000000ff19197208 */ /* 0x000fc60001000000 */
[----:B------:R-:W-:-:S03]  /*2810*/  IMAD.SHL.U32 R155, R162, 0x4, RZ ;  /* 0x00000004a29b7824 */ /* 0x000fc600078e00ff */
[----:B------:R0:W2:Y:S02]  /*2820*/  @!P3 LDG.E R25, desc[UR36][R158.64] ;  /* 0x000000249e19b981 */ /* 0x0000a4000c1e1900 */
[----:B------:R-:W-:Y:S02]  /*2830*/  ISETP.GE.OR P3, PT, R155, R89, P0 ;  /* 0x000000599b00720c */ /* 0x000fe40000766670 */
[----:B------:R-:W-:-:S04]  /*2840*/  @!P1 IADD3 R13, P4, R6, R157, RZ ;  /* 0x0000009d060d9210 */ /* 0x000fc80007f9e0ff */
[----:B------:R-:W-:Y:S02]  /*2850*/  @!P1 LEA.HI.X.SX32 R160, R157, R8, 0x1, P4 ;  /* 0x000000089da09211 */ /* 0x000fe400020f0eff */
[----:B---3--:R-:W-:-:S04]  /*2860*/  @!P1 LEA R86, P4, R13, R14, 0x2 ;  /* 0x0000000e0d569211 */ /* 0x008fc800078810ff */
[----:B------:R-:W-:Y:S02]  /*2870*/  @!P1 LEA.HI.X R87, R13, R15, R160, 0x2, P4 ;  /* 0x0000000f0d579211 */ /* 0x000fe400020f14a0 */
[----:B------:R-:W0:Y:S01]  /*2880*/  @!P3 LDC.64 R14, c[0x0][0x248] ;  /* 0x00009200ff0ebb82 */ /* 0x000e220000000a00 */
[----:B------:R-:W-:Y:S01]  /*2890*/  IMAD.IADD R162, R162, 0x1, R11 ;  /* 0x00000001a2a27824 */ /* 0x000fe200078e020b */
[----:B------:R-:W-:-:S03]  /*28a0*/  FSEL R27, R27, RZ, P2 ;  /* 0x000000ff1b1b7208 */ /* 0x000fc60001000000 */
[----:B------:R-:W-:-:S03]  /*28b0*/  IMAD.SHL.U32 R157, R162, 0x4, RZ ;  /* 0x00000004a29d7824 */ /* 0x000fc600078e00ff */
[----:B------:R1:W3:Y:S02]  /*28c0*/  @!P1 LDG.E R27, desc[UR36][R86.64] ;  /* 0x00000024561b9981 */ /* 0x0002e4000c1e1900 */
[----:B------:R-:W-:Y:S02]  /*28d0*/  ISETP.GE.OR P1, PT, R157, R89, P0 ;  /* 0x000000599d00720c */ /* 0x000fe40000726670 */
[----:B------:R-:W-:-:S04]  /*28e0*/  @!P3 IADD3 R13, P4, R6, R155, RZ ;  /* 0x0000009b060db210 */ /* 0x000fc80007f9e0ff */
[----:B------:R-:W-:Y:S02]  /*28f0*/  @!P3 LEA.HI.X.SX32 R160, R155, R8, 0x1, P4 ;  /* 0x000000089ba0b211 */ /* 0x000fe400020f0eff */
[----:B0-----:R-:W-:-:S04]  /*2900*/  @!P3 LEA R158, P4, R13, R14, 0x2 ;  /* 0x0000000e0d9eb211 */ /* 0x001fc800078810ff */
[----:B------:R-:W-:Y:S02]  /*2910*/  @!P3 LEA.HI.X R159, R13, R15, R160, 0x2, P4 ;  /* 0x0000000f0d9fb211 */ /* 0x000fe400020f14a0 */
[----:B------:R-:W1:Y:S01]  /*2920*/  @!P1 LDC.64 R14, c[0x0][0x248] ;  /* 0x00009200ff0e9b82 */ /* 0x000e620000000a00 */
[----:B------:R-:W-:Y:S01]  /*2930*/  IMAD.IADD R13, R162, 0x1, R11 ;  /* 0x00000001a20d7824 */ /* 0x000fe200078e020b */
[----:B------:R-:W-:-:S03]  /*2940*/  FSEL R29, R29, RZ, P2 ;  /* 0x000000ff1d1d7208 */ /* 0x000fc60001000000 */
[----:B------:R-:W-:-:S03]  /*2950*/  IMAD.SHL.U32 R155, R13, 0x4, RZ ;  /* 0x000000040d9b7824 */ /* 0x000fc600078e00ff */
[----:B------:R0:W3:Y:S02]  /*2960*/  @!P3 LDG.E R29, desc[UR36][R158.64] ;  /* 0x000000249e1db981 */ /* 0x0000e4000c1e1900 */
[----:B------:R-:W-:Y:S02]  /*2970*/  ISETP.GE.OR P3, PT, R155, R89, P0 ;  /* 0x000000599b00720c */ /* 0x000fe40000766670 */
[----:B------:R-:W-:-:S04]  /*2980*/  @!P1 IADD3 R13, P4, R6, R157, RZ ;  /* 0x0000009d060d9210 */ /* 0x000fc80007f9e0ff */
[----:B------:R-:W-:Y:S02]  /*2990*/  @!P1 LEA.HI.X.SX32 R160, R157, R8, 0x1, P4 ;  /* 0x000000089da09211 */ /* 0x000fe400020f0eff */
[----:B-1----:R-:W-:-:S04]  /*29a0*/  @!P1 LEA R86, P4, R13, R14, 0x2 ;  /* 0x0000000e0d569211 */ /* 0x002fc800078810ff */
[----:B------:R-:W-:Y:S02]  /*29b0*/  @!P1 LEA.HI.X R87, R13, R15, R160, 0x2, P4 ;  /* 0x0000000f0d579211 */ /* 0x000fe400020f14a0 */
[----:B------:R-:W0:Y:S01]  /*29c0*/  @!P3 LDC.64 R14, c[0x0][0x248] ;  /* 0x00009200ff0ebb82 */ /* 0x000e220000000a00 */
[----:B------:R-:W-:Y:S01]  /*29d0*/  IMAD R162, R11, 0xa, R12 ;  /* 0x0000000a0ba27824 */ /* 0x000fe200078e020c */
        /* <DEDUP_REMOVED lines=29> */
[----:B------:R-:W-:Y:S01]  /*2bb0*/  IMAD R162, R11, 0xd, R12 ;  /* 0x0000000d0ba27824 */ /* 0x000fe200078e020c */
        /* <DEDUP_REMOVED lines=415> */
[----:B0-----:R-:W-:Y:S02]  /*45b0*/  @!P3 LEA.HI.X.SX32 R158, R155, R8, 0x1, P4 ;  /* 0x000000089b9eb211 */ /* 0x001fe400020f0eff */
[----:B-1----:R-:W-:-:S04]  /*45c0*/  @!P3 LEA R160, P4, R13, R14, 0x2 ;  /* 0x0000000e0da0b211 */ /* 0x002fc800078810ff */
[----:B------:R-:W-:Y:S02]  /*45d0*/  @!P3 LEA.HI.X R161, R13, R15, R158, 0x2, P4 ;  /* 0x0000000f0da1b211 */ /* 0x000fe400020f149e */
[----:B------:R-:W0:Y:S01]  /*45e0*/  @!P1 LDC.64 R14, c[0x0][0x248] ;  /* 0x00009200ff0e9b82 */ /* 0x000e220000000a00 */
[----:B------:R-:W-:Y:S01]  /*45f0*/  IMAD R162, R11, 0x37, R12 ;  /* 0x000000370ba27824 */ /* 0x000fe200078e020c */
[----:B------:R-:W-:-:S03]  /*4600*/  FSEL R70, R70, RZ, P2 ;  /* 0x000000ff46467208 */ /* 0x000fc60001000000 */
[----:B----4-:R-:W-:-:S03]  /*4610*/  IMAD.SHL.U32 R87, R162, 0x4, RZ ;  /* 0x00000004a2577824 */ /* 0x010fc600078e00ff */
[----:B------:R1:W4:Y:S02]  /*4620*/  @!P3 LDG.E R70, desc[UR36][R160.64] ;  /* 0x00000024a046b981 */ /* 0x000324000c1e1900 */
[----:B------:R-:W-:Y:S02]  /*4630*/  ISETP.GE.OR P4, PT, R87, R89, P0 ;  /* 0x000000595700720c */ /* 0x000fe40000786670 */
[----:B------:R-:W-:-:S04]  /*4640*/  @!P1 IADD3 R13, P3, R6, R157, RZ ;  /* 0x0000009d060d9210 */ /* 0x000fc80007f7e0ff */
[----:B------:R-:W-:Y:S02]  /*4650*/  @!P1 LEA.HI.X.SX32 R86, R157, R8, 0x1, P3 ;  /* 0x000000089d569211 */ /* 0x000fe400018f0eff */
[----:B0-----:R-:W-:-:S04]  /*4660*/  @!P1 LEA R158, P3, R13, R14, 0x2 ;  /* 0x0000000e0d9e9211 */ /* 0x001fc800078610ff */
[----:B------:R-:W-:Y:S02]  /*4670*/  @!P1 LEA.HI.X R159, R13, R15, R86, 0x2, P3 ;  /* 0x0000000f0d9f9211 */ /* 0x000fe400018f1456 */
[----:B------:R-:W0:Y:S01]  /*4680*/  @!P4 LDC.64 R14, c[0x0][0x248] ;  /* 0x00009200ff0ecb82 */ /* 0x000e220000000a00 */
[----:B------:R-:W-:Y:S01]  /*4690*/  IMAD.SHL.U32 R155, R12, 0x4, RZ ;  /* 0x000000040c9b7824 */ /* 0x000fe200078e00ff */
[----:B------:R-:W-:-:S04]  /*46a0*/  FSEL R75, R75, RZ, P2 ;  /* 0x000000ff4b4b7208 */ /* 0x000fc80001000000 */
[----:B------:R-:W-:Y:S02]  /*46b0*/  ISETP.GE.OR P3, PT, R155, R89, P0 ;  /* 0x000000599b00720c */ /* 0x000fe40000766670 */
[----:B------:R2:W4:Y:S01]  /*46c0*/  @!P1 LDG.E R75, desc[UR36][R158.64] ;  /* 0x000000249e4b9981 */ /* 0x000522000c1e1900 */
[----:B------:R-:W-:-:S04]  /*46d0*/  @!P4 IADD3 R13, P1, R6, R87, RZ ;  /* 0x00000057060dc210 */ /* 0x000fc80007f3e0ff */
[----:B-1----:R-:W-:Y:S02]  /*46e0*/  @!P4 LEA.HI.X.SX32 R160, R87, R8, 0x1, P1 ;  /* 0x0000000857a0c211 */ /* 0x002fe400008f0eff */
[----:B0-----:R-:W-:-:S04]  /*46f0*/  @!P4 LEA R86, P1, R13, R14, 0x2 ;  /* 0x0000000e0d56c211 */ /* 0x001fc800078210ff */
[----:B------:R-:W-:Y:S02]  /*4700*/  @!P4 LEA.HI.X R87, R13, R15, R160, 0x2, P1 ;  /* 0x0000000f0d57c211 */ /* 0x000fe400008f14a0 */
[----:B------:R-:W2:Y:S01]  /*4710*/  @!P3 LDC.64 R14, c[0x0][0x248] ;  /* 0x00009200ff0ebb82 */ /* 0x000ea20000000a00 */
[----:B------:R-:W-:Y:S01]  /*4720*/  FSEL R76, R76, RZ, P2 ;  /* 0x000000ff4c4c7208 */ /* 0x000fe20001000000 */
[----:B------:R-:W-:-:S05]  /*4730*/  IMAD.IADD R162, R162, 0x1, R11 ;  /* 0x00000001a2a27824 */ /* 0x000fca00078e020b */
[----:B------:R0:W4:Y:S01]  /*4740*/  @!P4 LDG.E R76, desc[UR36][R86.64] ;  /* 0x00000024564cc981 */ /* 0x000122000c1e1900 */
[----:B------:R-:W-:-:S04]  /*4750*/  @!P3 IADD3 R13, P4, R6, R155, RZ ;  /* 0x0000009b060db210 */ /* 0x000fc80007f9e0ff */
[----:B------:R-:W-:Y:S01]  /*4760*/  @!P3 LEA.HI.X.SX32 R160, R155, R8, 0x1, P4 ;  /* 0x000000089ba0b211 */ /* 0x000fe200020f0eff */
[----:B------:R-:W-:Y:S01]  /*4770*/  IMAD.SHL.U32 R157, R162, 0x4, RZ ;  /* 0x00000004a29d7824 */ /* 0x000fe200078e00ff */
[----:B------:R-:W-:Y:S02]  /*4780*/  FSEL R74, R74, RZ, P2 ;  /* 0x000000ff4a4a7208 */ /* 0x000fe40001000000 */
[----:B--2---:R-:W-:-:S04]  /*4790*/  @!P3 LEA R158, P4, R13, R14, 0x2 ;  /* 0x0000000e0d9eb211 */ /* 0x004fc800078810ff */
[----:B------:R-:W-:Y:S02]  /*47a0*/  @!P3 LEA.HI.X R159, R13, R15, R160, 0x2, P4 ;  /* 0x0000000f0d9fb211 */ /* 0x000fe400020f14a0 */
[----:B------:R-:W-:-:S03]  /*47b0*/  ISETP.GE.OR P1, PT, R157, R89, P0 ;  /* 0x000000599d00720c */ /* 0x000fc60000726670 */
[----:B------:R1:W2:Y:S01]  /*47c0*/  @!P3 LDG.E R74, desc[UR36][R158.64] ;  /* 0x000000249e4ab981 */ /* 0x0002a2000c1e1900 */
[----:B------:R-:W-:-:S09]  /*47d0*/  IMAD.IADD R13, R162, 0x1, R11 ;  /* 0x00000001a20d7824 */ /* 0x000fd200078e020b */
[----:B------:R-:W0:Y:S01]  /*47e0*/  @!P1 LDC.64 R14, c[0x0][0x248] ;  /* 0x00009200ff0e9b82 */ /* 0x000e220000000a00 */
[----:B------:R-:W-:Y:S01]  /*47f0*/  IMAD.SHL.U32 R155, R13, 0x4, RZ ;  /* 0x000000040d9b7824 */ /* 0x000fe200078e00ff */
[----:B------:R-:W-:-:S04]  /*4800*/  @!P1 IADD3 R13, P4, R6, R157, RZ ;  /* 0x0000009d060d9210 */ /* 0x000fc80007f9e0ff */
[----:B------:R-:W-:Y:S02]  /*4810*/  ISETP.GE.OR P3, PT, R155, R89, P0 ;  /* 0x000000599b00720c */ /* 0x000fe40000766670 */
[----:B------:R-:W-:Y:S01]  /*4820*/  @!P1 LEA.HI.X.SX32 R160, R157, R8, 0x1, P4 ;  /* 0x000000089da09211 */ /* 0x000fe200020f0eff */
[----:B------:R-:W-:Y:S01]  /*4830*/  IMAD R162, R11, 0x3a, R12 ;  /* 0x0000003a0ba27824 */ /* 0x000fe200078e020c */
[----:B------:R-:W-:Y:S02]  /*4840*/  FSEL R78, R78, RZ, P2 ;  /* 0x000000ff4e4e7208 */ /* 0x000fe40001000000 */
[----:B0-----:R-:W-:-:S04]  /*4850*/  @!P1 LEA R86, P4, R13, R14, 0x2 ;  /* 0x0000000e0d569211 */ /* 0x001fc800078810ff */
[----:B------:R-:W-:-:S03]  /*4860*/  @!P1 LEA.HI.X R87, R13, R15, R160, 0x2, P4 ;  /* 0x0000000f0d579211 */ /* 0x000fc600020f14a0 */
[----:B------:R-:W1:Y:S01]  /*4870*/  @!P3 LDC.64 R14, c[0x0][0x248] ;  /* 0x00009200ff0ebb82 */ /* 0x000e620000000a00 */
[----:B------:R-:W-:Y:S01]  /*4880*/  IMAD.SHL.U32 R157, R162, 0x4, RZ ;  /* 0x00000004a29d7824 */ /* 0x000fe200078e00ff */
[----:B------:R0:W4:Y:S04]  /*4890*/  @!P1 LDG.E R78, desc[UR36][R86.64] ;  /* 0x00000024564e9981 */ /* 0x000128000c1e1900 */
        /* <DEDUP_REMOVED lines=9> */
[----:B------:R1:W4:Y:S02]  /*4930*/  @!P3 LDG.E R84, desc[UR36][R158.64] ;  /* 0x000000249e54b981 */ /* 0x000324000c1e1900 */
        /* <DEDUP_REMOVED lines=9> */
[----:B------:R0:W4:Y:S02]  /*49d0*/  @!P1 LDG.E R80, desc[UR36][R86.64] ;  /* 0x0000002456509981 */ /* 0x000124000c1e1900 */
[----:B------:R-:W-:Y:S02]  /*49e0*/  ISETP.GE.OR P1, PT, R157, R89, P0 ;  /* 0x000000599d00720c */ /* 0x000fe40000726670 */
[----:B------:R-:W-:-:S04]  /*49f0*/  @!P3 IADD3 R13, P4, R6, R155, RZ ;  /* 0x0000009b060db210 */ /* 0x000fc80007f9e0ff */
[----:B------:R-:W-:Y:S02]  /*4a00*/  @!P3 LEA.HI.X.SX32 R160, R155, R8, 0x1, P4 ;  /* 0x000000089ba0b211 */ /* 0x000fe400020f0eff */
[----:B-1----:R-:W-:-:S04]  /*4a10*/  @!P3 LEA R158, P4, R13, R14, 0x2 ;  /* 0x0000000e0d9eb211 */ /* 0x002fc800078810ff */
[----:B------:R-:W-:Y:S02]  /*4a20*/  @!P3 LEA.HI.X R159, R13, R15, R160, 0x2, P4 ;  /* 0x0000000f0d9fb211 */ /* 0x000fe400020f14a0 */
[----:B------:R-:W1:Y:S01]  /*4a30*/  @!P1 LDC.64 R14, c[0x0][0x248] ;  /* 0x00009200ff0e9b82 */ /* 0x000e620000000a00 */
[----:B------:R-:W-:Y:S01]  /*4a40*/  IMAD R160, R11, 0x3d, R12 ;  /* 0x0000003d0ba07824 */ /* 0x000fe200078e020c */
[----:B------:R-:W-:-:S03]  /*4a50*/  FSEL R77, R77, RZ, P2 ;  /* 0x000000ff4d4d7208 */ /* 0x000fc60001000000 */
[----:B------:R-:W-:-:S03]  /*4a60*/  IMAD.SHL.U32 R155, R160, 0x4, RZ ;  /* 0x00000004a09b7824 */ /* 0x000fc600078e00ff */
[----:B------:R3:W4:Y:S02]  /*4a70*/  @!P3 LDG.E R77, desc[UR36][R158.64] ;  /* 0x000000249e4db981 */ /* 0x000724000c1e1900 */
[----:B------:R-:W-:Y:S02]  /*4a80*/  ISETP.GE.OR P4, PT, R155, R89, P0 ;  /* 0x000000599b00720c */ /* 0x000fe40000786670 */
[----:B------:R-:W-:-:S04]  /*4a90*/  @!P1 IADD3 R13, P3, R6, R157, RZ ;  /* 0x0000009d060d9210 */ /* 0x000fc80007f7e0ff */
[----:B0-----:R-:W-:Y:S02]  /*4aa0*/  @!P1 LEA.HI.X.SX32 R86, R157, R8, 0x1, P3 ;  /* 0x000000089d569211 */ /* 0x001fe400018f0eff */
        /* <DEDUP_REMOVED lines=9> */
[----:B---3--:R-:W-:Y:S02]  /*4b40*/  @!P4 LEA.HI.X.SX32 R158, R155, R8, 0x1, P1 ;  /* 0x000000089b9ec211 */ /* 0x008fe400008f0eff */
[----:B0-----:R-:W-:-:S04]  /*4b50*/  @!P4 LEA R86, P1, R87, R14, 0x2 ;  /* 0x0000000e5756c211 */ /* 0x001fc800078210ff */
[----:B------:R-:W-:Y:S02]  /*4b60*/  @!P4 LEA.HI.X R87, R87, R15, R158, 0x2, P1 ;  /* 0x0000000f5757c211 */ /* 0x000fe400008f149e */
[----:B------:R-:W0:Y:S01]  /*4b70*/  @!P3 LDC.64 R14, c[0x0][0x248] ;  /* 0x00009200ff0ebb82 */ /* 0x000e220000000a00 */
[----:B------:R-:W-:Y:S01]  /*4b80*/  IMAD.IADD R155, R160, 0x1, R11 ;  /* 0x00000001a09b7824 */ /* 0x000fe200078e020b */
[----:B------:R-:W-:-:S03]  /*4b90*/  FSEL R82, R82, RZ, P2 ;  /* 0x000000ff52527208 */ /* 0x000fc60001000000 */
[----:B------:R-:W-:Y:S01]  /*4ba0*/  IMAD.SHL.U32 R155, R155, 0x4, RZ ;  /* 0x000000049b9b7824 */ /* 0x000fe200078e00ff */
[----:B------:R-:W-:Y:S02]  /*4bb0*/  ISETP.NE.U32.AND P1, PT, RZ, UR6, PT ;  /* 0x00000006ff007c0c */ /* 0x000fe4000bf25070 */
[----:B------:R3:W4:Y:S02]  /*4bc0*/  @!P4 LDG.E R82, desc[UR36][R86.64] ;  /* 0x000000245652c981 */ /* 0x000724000c1e1900 */
[----:B------:R-:W-:Y:S02]  /*4bd0*/  ISETP.GE.OR P0, PT, R155, R89, P0 ;  /* 0x000000599b00720c */ /* 0x000fe40000706670 */
[----:B-1----:R-:W-:Y:S02]  /*4be0*/  @!P3 IADD3 R13, P4, R6, R157, RZ ;  /* 0x0000009d060db210 */ /* 0x002fe40007f9e0ff */
[----:B------:R-:W-:Y:S02]  /*4bf0*/  ISETP.NE.AND.EX P1, PT, RZ, UR7, PT, P1 ;  /* 0x00000007ff007c0c */ /* 0x000fe4000bf25310 */
[----:B------:R-:W-:-:S02]  /*4c00*/  @!P3 LEA.HI.X.SX32 R158, R157, R8, 0x1, P4 ;  /* 0x000000089d9eb211 */ /* 0x000fc400020f0eff */
[----:B0-----:R-:W-:-:S04]  /*4c10*/  @!P3 LEA R12, P4, R13, R14, 0x2 ;  /* 0x0000000e0d0cb211 */ /* 0x001fc800078810ff */
[----:B------:R-:W-:Y:S02]  /*4c20*/  @!P3 LEA.HI.X R13, R13, R15, R158, 0x2, P4 ;  /* 0x0000000f0d0db211 */ /* 0x000fe400020f149e */
[----:B------:R-:W0:Y:S03]  /*4c30*/  @!P0 LDC.64 R14, c[0x0][0x248] ;  /* 0x00009200ff0e8b82 */ /* 0x000e260000000a00 */
[----:B------:R-:W-:Y:S01]  /*4c40*/  @P1 IMAD R11, R2, R11, RZ ;  /* 0x0000000b020b1224 */ /* 0x000fe200078e02ff */
[----:B------:R-:W-:-:S04]  /*4c50*/  FSEL R83, R83, RZ, P2 ;  /* 0x000000ff53537208 */ /* 0x000fc80001000000 */
[--C-:B------:R-:W-:Y:S02]  /*4c60*/  @P1 SHF.R.S32.HI R158, RZ, 0x1f, R11.reuse ;  /* 0x0000001fff9e1819 */ /* 0x100fe4000001140b */
[----:B---3--:R-:W-:Y:S01]  /*4c70*/  @P1 IADD3 R86, P4, P5, R156, UR6, R11 ;  /* 0x000000069c561c10 */ /* 0x008fe2000fd9e00b */
[----:B------:R1:W3:Y:S01]  /*4c80*/  @!P3 LDG.E R83, desc[UR36][R12.64] ;  /* 0x000000240c53b981 */ /* 0x0002e2000c1e1900 */
[----:B------:R-:W-:-:S04]  /*4c90*/  @P1 SHF.R.S32.HI R11, RZ, 0x1f, R156 ;  /* 0x0000001fff0b1819 */ /* 0x000fc8000001149c */
[----:B------:R-:W-:Y:S02]  /*4ca0*/  @P1 IADD3.X R87, R11, UR7, R158, P4, P5 ;  /* 0x000000070b571c10 */ /* 0x000fe4000a7ea49e */
[----:B------:R-:W-:Y:S02]  /*4cb0*/  @!P0 IADD3 R11, P3, R6, R155, RZ ;  /* 0x0000009b060b8210 */ /* 0x000fe40007f7e0ff */
[----:B------:R-:W-:Y:S01]  /*4cc0*/  FSEL R85, R85, RZ, P2 ;  /* 0x000000ff55557208 */ /* 0x000fe20001000000 */
[----:B------:R-:W3:Y:S01]  /*4cd0*/  @P1 LDG.E.U8 R86, desc[UR36][R86.64] ;  /* 0x0000002456561981 */ /* 0x000ee2000c1e1100 */
[----:B------:R-:W-:Y:S02]  /*4ce0*/  @!P0 LEA.HI.X.SX32 R158, R155, R8, 0x1, P3 ;  /* 0x000000089b9e8211 */ /* 0x000fe400018f0eff */
[----:B0-----:R-:W-:-:S04]  /*4cf0*/  @!P0 LEA R14, P3, R11, R14, 0x2 ;  /* 0x0000000e0b0e8211 */ /* 0x001fc800078610ff */
[----:B------:R-:W-:-:S05]  /*4d00*/  @!P0 LEA.HI.X R15, R11, R15, R158, 0x2, P3 ;  /* 0x0000000f0b0f8211 */ /* 0x000fca00018f149e */
[----:B------:R-:W3:Y:S01]  /*4d10*/  @!P0 LDG.E R85, desc[UR36][R14.64] ;  /* 0x000000240e558981 */ /* 0x000ee2000c1e1900 */
[----:B------:R-:W-:-:S04]  /*4d20*/  FMUL.FTZ R158, R154, R9 ;  /* 0x000000099a9e7220 */ /* 0x000fc80000410000 */
[----:B--2---:R-:W-:-:S04]  /*4d30*/  FFMA.FTZ R158, R151, R74, R158 ;  /* 0x0000004a979e7223 */ /* 0x004fc8000001009e */
        /* <DEDUP_REMOVED lines=58> */
[----:B------:R-:W-:Y:S01]  /*50e0*/  FFMA.FTZ R12, R94, R81, R11 ;  /* 0x000000515e0c7223 */ /* 0x000fe2000001000b */
[----:B------:R-:W-:-:S03]  /*50f0*/  UMOV UR5, 0xffffffff ;  /* 0xffffffff00057882 */ /* 0x000fc60000000000 */
[----:B------:R-:W-:Y:S01]  /*5100*/  FFMA.FTZ R11, R91, R82, R12 ;  /* 0x000000525b0b7223 */ /* 0x000fe2000001000c */
[----:B---3--:R-:W-:-:S03]  /*5110*/  ISETP.NE.AND P0, PT, R86, RZ, P1 ;  /* 0x000000ff5600720c */ /* 0x008fc60000f05270 */
[----:B------:R-:W-:Y:S01]  /*5120*/  FFMA.FTZ R11, R92, R83, R11 ;  /* 0x000000535c0b7223 */ /* 0x000fe2000001000b */
[----:B------:R-:W-:-:S03]  /*5130*/  LOP3.LUT P1, RZ, R18, 0x3, RZ, 0xc0, !PT ;  /* 0x0000000312ff7812 */ /* 0x000fc6000782c0ff */
[----:B------:R-:W-:Y:S01]  /*5140*/  FFMA.FTZ R13, R90, R85, R11 ;  /* 0x000000555a0d7223 */ /* 0x000fe2000001000b */
[----:B------:R-:W-:Y:S09]  /*5150*/  BRA.DIV UR5, `(.L_x_4184) ;  /* 0x0000003205047947 */ /* 0x000ff2000b800000 */
[----:B------:R-:W0:Y:S02]  /*5160*/  SHFL.BFLY PT, R14, R13, 0x2, 0x1f ;  /* 0x0c401f000d0e7f89 */ /* 0x000e2400000e0000 */
[----:B0-----:R-:W-:-:S05]  /*5170*/  FADD.FTZ R13, R13, R14 ;  /* 0x0000000e0d0d7221 */ /* 0x001fca0000010000 */
[----:B------:R0:W1:Y:S02]  /*5180*/  SHFL.BFLY PT, R14, R13, 0x1, 0x1f ;  /* 0x0c201f000d0e7f89 */ /* 0x00006400000e0000 */
.L_x_4231:
        /* <DEDUP_REMOVED lines=23> */
[----:B--2---:R-:W-:-:S04]  /*5300*/  @P2 FADD.FTZ R11, R11, R12 ;  /* 0x0000000c0b0b2221 */ /* 0x004fc80000010000 */
[----:B---3--:R-:W-:Y:S01]  /*5310*/  @P1 FFMA.FTZ R11, R86, R14, R11 ;  /* 0x0000000e560b1223 */ /* 0x008fe2000001000b */
[----:B------:R-:W-:-:S04]  /*5320*/  IMAD.IADD R86, R156, 0x1, -R26 ;  /* 0x000000019c567824 */ /* 0x000fc800078e0a1a */
[----:B------:R-:W-:Y:S02]  /*5330*/  @!P0 FMNMX.FTZ R153, R153, R11, !PT ;  /* 0x0000000b99998209 */ /* 0x000fe40007810000 */
[----:B------:R-:W-:-:S05]  /*5340*/  LEA R86, R86, UR4, 0x2 ;  /* 0x0000000456567c11 */ /* 0x000fca000f8e10ff */
[----:B------:R1:W-:Y:S02]  /*5350*/  STS [R86], R11 ;  /* 0x0000000b56007388 */ /* 0x0003e40000000800 */
.L_x_4186:
[----:B------:R-:W-:Y:S05]  /*5360*/  BSYNC B1 ;  /* 0x0000000000017941 */ /* 0x000fea0003800000 */
.L_x_4185:
[----:B------:R-:W-:-:S05]  /*5370*/  VIADD R156, R156, 0x10 ;  /* 0x000000109c9c7836 */ /* 0x000fca0000000000 */
[----:B------:R-:W-:-:S13]  /*5380*/  ISETP.GE.AND P0, PT, R156, R0, PT ;  /* 0x000000009c00720c */ /* 0x000fda0003f06270 */
[----:B------:R-:W-:Y:S05]  /*5390*/  @!P0 BRA `(.L_x_4187) ;  /* 0xffffffd000048947 */ /* 0x000fea000383ffff */
.L_x_4183:
[----:B------:R-:W-:Y:S05]  /*53a0*/  BSYNC B0 ;  /* 0x0000000000007941 */ /* 0x000fea0003800000 */
.L_x_4182:
        /* <DEDUP_REMOVED lines=8> */
.L_x_4236:
[----:B------:R-:W-:Y:S01]  /*5430*/  LEA.HI R3, R3, R18, RZ, 0x5 ;  /* 0x0000001203037211 */ /* 0x000fe200078f28ff */
[----:B------:R-:W-:Y:S05]  /*5440*/  WARPSYNC.ALL ;  /* 0x0000000000007948 */ /* 0x000fea0003800000 */
[----:B------:R-:W-:Y:S02]  /*5450*/  LOP3.LUT R5, R3, 0xffffffe0, RZ, 0xc0, !PT ;  /* 0xffffffe003057812 */ /* 0x000fe400078ec0ff */
[----:B----4-:R-:W-:-:S03]  /*5460*/  FMNMX.FTZ R14, R0, R14, !PT ;  /* 0x0000000e000e7209 */ /* 0x010fc60007810000 */
[----:B------:R-:W-:-:S05]  /*5470*/  IMAD.IADD R5, R18, 0x1, -R5 ;  /* 0x0000000112057824 */ /* 0x000fca00078e0a05 */
        /* <DEDUP_REMOVED lines=9> */
[----:B------:R-:W-:Y:S02]  /*5510*/  IMAD.IADD R9, R26, 0x1, R18 ;  /* 0x000000011a097824 */ /* 0x000fe400078e0212 */
[----:B---3--:R-:W-:Y:S02]  /*5520*/  IMAD.MOV.U32 R8, RZ, RZ, RZ ;  /* 0x000000ffff087224 */ /* 0x008fe400078e00ff */
[----:B------:R-:W-:Y:S01]  /*5530*/  ULDC UR5, c[0x0][0x284] ;  /* 0x0000a10000057ab9 */ /* 0x000fe20000000800 */
[----:B------:R-:W-:Y:S01]  /*5540*/  ISETP.GT.AND P1, PT, R9, R17, PT ;  /* 0x000000110900720c */ /* 0x000fe20003f24270 */
[----:B------:R-:W-:Y:S01]  /*5550*/  ULDC.64 UR8, c[0x0][0x2b0] ;  /* 0x0000ac0000087ab9 */ /* 0x000fe20000000a00 */
[----:B------:R-:W-:Y:S05]  /*5560*/  BSSY B0, `(.L_x_4189) ;  /* 0x0000027000007945 */ /* 0x000fea0003800000 */
[----:B----4-:R-:W3:Y:S01]  /*5570*/  @!P0 S2R R3, SR_CgaCtaId ;  /* 0x0000000000038919 */ /* 0x010ee20000008800 */
[----:B0-----:R-:W-:-:S04]  /*5580*/  @!P0 MOV R0, 0x400 ;  /* 0x0000040000008802 */ /* 0x001fc80000000f00 */
[----:B---3--:R-:W-:Y:S01]  /*5590*/  @!P0 LEA R6, R3, R0, 0x18 ;  /* 0x0000000003068211 */ /* 0x008fe200078ec0ff */
[----:B------:R-:W-:-:S04]  /*55a0*/  IMAD.MOV.U32 R0, RZ, RZ, -0x800001 ;  /* 0xff7fffffff007424 */ /* 0x000fc800078e00ff */
[----:B------:R-:W-:-:S05]  /*55b0*/  @!P0 IMAD R5, R5, 0x4, R6 ;  /* 0x0000000405058824 */ /* 0x000fca00078e0206 */
[----:B------:R-:W0:Y:S04]  /*55c0*/  @!P0 LDS R0, [R5] ;  /* 0x0000000005008984 */ /* 0x000e280000000800 */
[----:B0-----:R-:W0:Y:S02]  /*55d0*/  SHFL.BFLY PT, R3, R0, 0x1, 0x1f ;  /* 0x0c201f0000037f89 */ /* 0x001e2400000e0000 */
        /* <DEDUP_REMOVED lines=8> */
.L_x_4194:
        /* <DEDUP_REMOVED lines=9> */
[----:B------:R-:W4:Y:S02]  /*56f0*/  LDG.E.U8 R6, desc[UR36][R6.64] ;  /* 0x0000002406067981 */ /* 0x000f24000c1e1100 */
[----:B----4-:R-:W-:-:S13]  /*5700*/  ISETP.NE.AND P2, PT, R6, RZ, PT ;  /* 0x000000ff0600720c */ /* 0x010fda0003f45270 */
[----:B------:R-:W-:Y:S01]  /*5710*/  @P2 IMAD.MOV.U32 R3, RZ, RZ, RZ ;  /* 0x000000ffff032224 */ /* 0x000fe200078e00ff */
[----:B------:R-:W-:Y:S06]  /*5720*/  @P2 BRA `(.L_x_4193) ;  /* 0x0000000000102947 */ /* 0x000fec0003800000 */
.L_x_4192:
[----:B------:R-:W3:Y:S02]  /*5730*/  LDS R3, [R12] ;  /* 0x000000000c037984 */ /* 0x000ee40000000800 */
[----:B---3--:R-:W-:-:S04]  /*5740*/  FADD.FTZ R3, -R10, R3 ;  /* 0x000000030a037221 */ /* 0x008fc80000010100 */
[----:B------:R-:W-:-:S06]  /*5750*/  FMUL.FTZ R3, R3, 1.4426950216293334961 ;  /* 0x3fb8aa3b03037820 */ /* 0x000fcc0000410000 */
[----:B------:R-:W0:Y:S02]  /*5760*/  MUFU.EX2 R3, R3 ;  /* 0x0000000300037308 */ /* 0x000e240000000800 */
.L_x_4193:
[----:B------:R-:W-:Y:S05]  /*5770*/  BSYNC B1 ;  /* 0x0000000000017941 */ /* 0x000fea0003800000 */
.L_x_4191:
[----:B0-----:R4:W-:Y:S01]  /*5780*/  STS [R12], R3 ;  /* 0x000000030c007388 */ /* 0x0019e20000000800 */
[----:B------:R-:W-:Y:S02]  /*5790*/  VIADD R0, R0, 0x40 ;  /* 0x0000004000007836 */ /* 0x000fe40000000000 */
[----:B------:R-:W-:-:S03]  /*57a0*/  FADD.FTZ R8, R3, R8 ;  /* 0x0000000803087221 */ /* 0x000fc60000010000 */
[----:B------:R-:W-:-:S13]  /*57b0*/  ISETP.GT.AND P2, PT, R0, R17, PT ;  /* 0x000000110000720c */ /* 0x000fda0003f44270 */
[----:B----4-:R-:W-:Y:S05]  /*57c0*/  @!P2 BRA `(.L_x_4194) ;  /* 0xfffffffc00a4a947 */ /* 0x010fea000383ffff */
.L_x_4190:
[----:B------:R-:W-:Y:S05]  /*57d0*/  BSYNC B0 ;  /* 0x0000000000007941 */ /* 0x000fea0003800000 */
.L_x_4189:
[----:B0-----:R-:W0:Y:S01]  /*57e0*/  SHFL.BFLY PT, R3, R8, 0x10, 0x1f ;  /* 0x0e001f0008037f89 */ /* 0x001e2200000e0000 */
[C---:B------:R-:W-:Y:S01]  /*57f0*/  LOP3.LUT P0, RZ, R18.reuse, 0x1f, RZ, 0xc0, !PT ;  /* 0x0000001f12ff7812 */ /* 0x040fe2000780c0ff */
[----:B------:R-:W-:Y:S01]  /*5800*/  ULDC.U8 UR5, c[0x0][0x31c] ;  /* 0x0000c70000057ab9 */ /* 0x000fe20000000000 */
[----:B------:R-:W-:-:S04]  /*5810*/  LOP3.LUT R6, R18, 0x1f, RZ, 0xc0, !PT ;  /* 0x0000001f12067812 */ /* 0x000fc800078ec0ff */
[----:B------:R-:W-:-:S07]  /*5820*/  ISETP.GT.U32.AND P2, PT, R6, 0x1, PT ;  /* 0x000000010600780c */ /* 0x000fce0003f44070 */
[----:B------:R-:W4:Y:S01]  /*5830*/  @!P0 S2R R7, SR_CgaCtaId ;  /* 0x0000000000078919 */ /* 0x000f220000008800 */
[----:B------:R-:W-:-:S05]  /*5840*/  @!P0 MOV R6, 0x400 ;  /* 0x0000040000068802 */ /* 0x000fca0000000f00 */
[----:B-1----:R-:W1:Y:S01]  /*5850*/  @!P2 S2R R11, SR_CgaCtaId ;  /* 0x00000000000ba919 */ /* 0x002e620000008800 */
[----:B0-----:R-:W-:-:S05]  /*5860*/  FADD.FTZ R3, R3, R8 ;  /* 0x0000000803037221 */ /* 0x001fca0000010000 */
[----:B------:R-:W0:Y:S01]  /*5870*/  SHFL.BFLY PT, R0, R3, 0x8, 0x1f ;  /* 0x0d001f0003007f89 */ /* 0x000e2200000e0000 */
[----:B----4-:R-:W-:Y:S02]  /*5880*/  @!P0 LEA R7, R7, R6, 0x18 ;  /* 0x0000000607078211 */ /* 0x010fe400078ec0ff */
[----:B------:R-:W-:-:S04]  /*5890*/  @!P2 MOV R6, 0x400 ;  /* 0x000004000006a802 */ /* 0x000fc80000000f00 */
[----:B-1----:R-:W-:Y:S01]  /*58a0*/  @!P2 LEA R6, R11, R6, 0x18 ;  /* 0x000000060b06a211 */ /* 0x002fe200078ec0ff */
[----:B0-----:R-:W-:-:S05]  /*58b0*/  FADD.FTZ R0, R3, R0 ;  /* 0x0000000003007221 */ /* 0x001fca0000010000 */
[----:B------:R-:W0:Y:S02]  /*58c0*/  SHFL.BFLY PT, R5, R0, 0x4, 0x1f ;  /* 0x0c801f0000057f89 */ /* 0x000e2400000e0000 */
        /* <DEDUP_REMOVED lines=22> */
[----:B------:R-:W4:Y:S01]  /*5a30*/  LDC R5, c[0x0][0x284] ;  /* 0x0000a100ff057b82 */ /* 0x000f220000000800 */
[----:B-1----:R-:W-:-:S04]  /*5a40*/  IMAD R0, R22, R3, R0 ;  /* 0x0000000316007224 */ /* 0x002fc800078e0200 */
[----:B----4-:R-:W-:-:S05]  /*5a50*/  IMAD R2, R0, R5, RZ ;  /* 0x0000000500027224 */ /* 0x010fca00078e02ff */
[----:B------:R-:W-:-:S07]  /*5a60*/  SHF.R.S32.HI R3, RZ, 0x1f, R2 ;  /* 0x0000001fff037819 */ /* 0x000fce0000011402 */
.L_x_4195:
[----:B------:R-:W-:Y:S01]  /*5a70*/  ULDC.64 UR6, c[0x0][0x310] ;  /* 0x0000c40000067ab9 */ /* 0x000fe20000000a00 */
[----:B------:R-:W-:Y:S04]  /*5a80*/  BSSY B0, `(.L_x_4196) ;  /* 0x0000012000007945 */ /* 0x000fe80003800000 */
[----:B------:R-:W-:Y:S05]  /*5a90*/  @P1 BRA `(.L_x_4197) ;  /* 0x0000000000401947 */ /* 0x000fea0003800000 */
[----:B0-----:R-:W-:-:S04]  /*5aa0*/  FADD.FTZ R0, R6, 9.9999999747524270788e-07 ;  /* 0x358637bd06007421 */ /* 0x001fc80000010000 */
[----:B------:R0:W1:Y:S03]  /*5ab0*/  MUFU.RCP R11, R0 ;  /* 0x00000000000b7308 */ /* 0x0000660000001000 */
.L_x_4199:
        /* <DEDUP_REMOVED lines=11> */
.L_x_4198:
[----:B------:R-:W-:-:S05]  /*5b70*/  VIADD R9, R9, 0x40 ;  /* 0x0000004009097836 */ /* 0x000fca0000000000 */
[----:B------:R-:W-:-:S13]  /*5b80*/  ISETP.GT.AND P1, PT, R9, R17, PT ;  /* 0x000000110900720c */ /* 0x000fda0003f24270 */
[----:B------:R-:W-:Y:S05]  /*5b90*/  @!P1 BRA `(.L_x_4199) ;  /* 0xfffffffc00c89947 */ /* 0x000fea000383ffff */
.L_x_4197:
[----:B------:R-:W-:Y:S05]  /*5ba0*/  BSYNC B0 ;  /* 0x0000000000007941 */ /* 0x000fea0003800000 */
.L_x_4196:
[----:B0-----:R-:W-:Y:S01]  /*5bb0*/  SHF.R.S32.HI R5, RZ, 0x1f, R18 ;  /* 0x0000001fff057819 */ /* 0x001fe20000011412 */
[----:B------:R-:W-:Y:S01]  /*5bc0*/  ULDC.64 UR6, c[0x0][0x240] ;  /* 0x0000900000067ab9 */ /* 0x000fe20000000a00 */
[----:B------:R-:W-:Y:S02]  /*5bd0*/  CS2R R14, SRZ ;  /* 0x00000000000e7805 */ /* 0x000fe4000001ff00 */
[----:B------:R-:W-:Y:S02]  /*5be0*/  ISETP.EQ.U32.AND P1, PT, RZ, UR6, PT ;  /* 0x00000006ff007c0c */ /* 0x000fe4000bf22070 */
[----:B------:R-:W-:Y:S02]  /*5bf0*/  CS2R R12, SRZ ;  /* 0x00000000000c7805 */ /* 0x000fe4000001ff00 */
[----:B------:R-:W-:Y:S01]  /*5c00*/  LEA.HI R5, R5, R18, RZ, 0x6 ;  /* 0x0000001205057211 */ /* 0x000fe200078f30ff */
[----:B------:R-:W-:Y:S01]  /*5c10*/  ULDC UR5, c[0x0][0x284] ;  /* 0x0000a10000057ab9 */ /* 0x000fe20000000800 */
[----:B------:R-:W-:-:S02]  /*5c20*/  ULDC.64 UR8, c[0x0][0x250] ;  /* 0x0000940000087ab9 */ /* 0x000fc40000000a00 */
[----:B------:R-:W-:-:S05]  /*5c30*/  LOP3.LUT R3, R5, 0xffffffc0, RZ, 0xc0, !PT ;  /* 0xffffffc005037812 */ /* 0x000fca00078ec0ff */
[C---:B------:R-:W-:Y:S02]  /*5c40*/  IMAD.IADD R2, R18.reuse, 0x1, -R3 ;  /* 0x0000000112027824 */ /* 0x040fe400078e0a03 */
[----:B------:R-:W-:Y:S02]  /*5c50*/  VIADD R18, R18, 0x3f ;  /* 0x0000003f12127836 */ /* 0x000fe40000000000 */
[C---:B------:R-:W-:Y:S01]  /*5c60*/  IMAD.SHL.U32 R3, R2.reuse, 0x4, RZ ;  /* 0x0000000402037824 */ /* 0x040fe200078e00ff */
[----:B------:R-:W-:-:S04]  /*5c70*/  ISETP.GT.AND P2, PT, R2, 0x37, PT ;  /* 0x000000370200780c */ /* 0x000fc80003f44270 */
[----:B------:R-:W-:-:S04]  /*5c80*/  ISETP.GT.U32.OR P0, PT, R18, 0x7e, P2 ;  /* 0x0000007e1200780c */ /* 0x000fc80001704470 */
[----:B------:R-:W-:-:S13]  /*5c90*/  ISETP.EQ.OR.EX P0, PT, RZ, UR7, P0, P1 ;  /* 0x00000007ff007c0c */ /* 0x000fda0008702710 */
[----:B-1----:R-:W0:Y:S01]  /*5ca0*/  @!P0 LDC.64 R6, c[0x0][0x240] ;  /* 0x00009000ff068b82 */ /* 0x002e220000000a00 */
[----:B------:R-:W-:Y:S01]  /*5cb0*/  @!P0 IMAD R9, R19, 0xe0, R3 ;  /* 0x000000e013098824 */ /* 0x000fe200078e0203 */
[----:B------:R-:W-:Y:S01]  /*5cc0*/  BSSY B1, `(.L_x_4200) ;  /* 0x00001e3000017945 */ /* 0x000fe20003800000 */
[----:B---3--:R-:W-:Y:S01]  /*5cd0*/  CS2R R10, SRZ ;  /* 0x00000000000a7805 */ /* 0x008fe2000001ff00 */
[----:B------:R-:W-:Y:S02]  /*5ce0*/  IMAD R0, R22, UR5, RZ ;  /* 0x0000000516007c24 */ /* 0x000fe4000f8e02ff */
[----:B0-----:R-:W-:Y:S01]  /*5cf0*/  @!P0 IMAD.WIDE R6, R9, 0x4, R6 ;  /* 0x0000000409068825 */ /* 0x001fe200078e0206 */
[----:B------:R-:W-:-:S04]  /*5d00*/  CS2R R8, SRZ ;  /* 0x0000000000087805 */ /* 0x000fc8000001ff00 */
[----:B------:R0:W5:Y:S01]  /*5d10*/  @!P0 LDG.E.128 R12, desc[UR36][R6.64] ;  /* 0x00000024060c8981 */ /* 0x000162000c1e1d00 */
[----:B------:R-:W-:Y:S06]  /*5d20*/  BAR.SYNC.DEFER_BLOCKING 0x0 ;  /* 0x0000000000007b1d */ /* 0x000fec0000010000 */
[----:B------:R-:W-:Y:S05]  /*5d30*/  @P2 BRA `(.L_x_4201) ;  /* 0x0000001c006c2947 */ /* 0x000fea0003800000 */
[----:B0-----:R-:W-:Y:S01]  /*5d40*/  SHF.R.S32.HI R7, RZ, 0x6, R5 ;  /* 0x00000006ff077819 */ /* 0x001fe20000011405 */
        /* <DEDUP_REMOVED lines=13> */
[----:B------:R-:W-:Y:S02]  /*5e20*/  IADD3 R11, -R26, -0x2, -R7 ;  /* 0xfffffffe1a0b7810 */ /* 0x000fe40007ffe907 */
[----:B------:R-:W-:-:S03]  /*5e30*/  IADD3 R9, -R8, R9, -R26 ;  /* 0x0000000908097210 */ /* 0x000fc60007ffe91a */
[----:B------:R-:W-:Y:S01]  /*5e40*/  IMAD.IADD R11, R11, 0x1, -R8 ;  /* 0x000000010b0b7824 */ /* 0x000fe200078e0a08 */
[----:B------:R-:W-:Y:S02]  /*5e50*/  LOP3.LUT P0, R20, R9, 0x3, RZ, 0xc0, !PT ;  /* 0x0000000309147812 */ /* 0x000fe4000780c0ff */
[----:B------:R-:W-:Y:S02]  /*5e60*/  CS2R R8, SRZ ;  /* 0x0000000000087805 */ /* 0x000fe4000001ff00 */
[----:B------:R-:W-:Y:S02]  /*5e70*/  ISETP.GE.U32.AND P1, PT, R11, 0x3, PT ;  /* 0x000000030b00780c */ /* 0x000fe40003f26070 */
[----:B------:R-:W-:-:S07]  /*5e80*/  CS2R R10, SRZ ;  /* 0x00000000000a7805 */ /* 0x000fce000001ff00 */
[----:B------:R-:W-:Y:S05]  /*5e90*/  @!P0 BRA `(.L_x_4205) ;  /* 0x0000000000608947 */ /* 0x000fea0003800000 */
[----:B------:R-:W-:Y:S01]  /*5ea0*/  IMAD R8, R6, 0xe0, RZ ;  /* 0x000000e006087824 */ /* 0x000fe200078e02ff */
[----:B------:R-:W-:Y:S01]  /*5eb0*/  ULDC.64 UR6, c[0x0][0x250] ;  /* 0x0000940000067ab9 */ /* 0x000fe20000000a00 */
[----:B------:R-:W-:Y:S01]  /*5ec0*/  IMAD.MOV.U32 R25, RZ, RZ, R20 ;  /* 0x000000ffff197224 */ /* 0x000fe200078e0014 */
[----:B-----5:R-:W-:Y:S01]  /*5ed0*/  LEA R28, R7, UR4, 0x2 ;  /* 0x00000004071c7c11 */ /* 0x020fe2000f8e10ff */
[----:B------:R-:W-:Y:S01]  /*5ee0*/  IMAD.MOV.U32 R92, RZ, RZ, R6 ;  /* 0x000000ffff5c7224 */ /* 0x000fe200078e0006 */
[----:B------:R-:W-:-:S04]  /*5ef0*/  IADD3 R21, P0, R5, R8, RZ ;  /* 0x0000000805157210 */ /* 0x000fc80007f1e0ff */
[----:B------:R-:W-:Y:S02]  /*5f00*/  LEA.HI.X.SX32 R8, R8, R4, 0x1, P0 ;  /* 0x0000000408087211 */ /* 0x000fe400000f0eff */
[----:B------:R-:W-:-:S04]  /*5f10*/  LEA R30, P0, R21, UR6, 0x2 ;  /* 0x00000006151e7c11 */ /* 0x000fc8000f8010ff */
[----:B------:R-:W-:Y:S01]  /*5f20*/  LEA.HI.X R21, R21, UR7, R8, 0x2, P0 ;  /* 0x0000000715157c11 */ /* 0x000fe200080f1408 */
[----:B------:R-:W-:-:S08]  /*5f30*/  IMAD.MOV.U32 R8, RZ, RZ, RZ ;  /* 0x000000ffff087224 */ /* 0x000fd000078e00ff */
.L_x_4206:
        /* <DEDUP_REMOVED lines=14> */
.L_x_4205:
[----:B------:R-:W-:Y:S05]  /*6020*/  BSYNC B2 ;  /* 0x0000000000027941 */ /* 0x000fea0003800000 */
.L_x_4204:
[----:B------:R-:W-:Y:S05]  /*6030*/  @!P1 BRA `(.L_x_4203) ;  /* 0x0000000c003c9947 */ /* 0x000fea0003800000 */
[----:B------:R-:W-:Y:S01]  /*6040*/  IMAD.IADD R25, R27, 0x1, -R92 ;  /* 0x000000011b197824 */ /* 0x000fe200078e0a5c */
[C---:B------:R-:W-:Y:S01]  /*6050*/  LEA R21, R92.reuse, 0x8, 0x2 ;  /* 0x000000085c157811 */ /* 0x040fe200078e10ff */
[----:B------:R-:W-:Y:S01]  /*6060*/  IMAD R20, R92, 0xe0, RZ ;  /* 0x000000e05c147824 */ /* 0x000fe200078e02ff */
[----:B------:R-:W-:Y:S01]  /*6070*/  ULDC.64 UR6, c[0x0][0x250] ;  /* 0x0000940000067ab9 */ /* 0x000fe20000000a00 */
[----:B------:R-:W-:Y:S01]  /*6080*/  BSSY B2, `(.L_x_4207) ;  /* 0x0000074000027945 */ /* 0x000fe20003800000 */
[----:B------:R-:W-:Y:S01]  /*6090*/  ISETP.GT.AND P1, PT, R25, 0xc, PT ;  /* 0x0000000c1900780c */ /* 0x000fe20003f24270 */
[----:B------:R-:W-:Y:S01]  /*60a0*/  IMAD R25, R26, -0x4, R21 ;  /* 0xfffffffc1a197824 */ /* 0x000fe200078e0215 */
[----:B-----5:R-:W-:-:S03]  /*60b0*/  IADD3 R28, P0, R5, R20, RZ ;  /* 0x00000014051c7210 */ /* 0x020fc60007f1e0ff */
[----:B------:R-:W-:Y:S01]  /*60c0*/  VIADD R25, R25, UR4 ;  /* 0x0000000419197c36 */ /* 0x000fe20008000000 */
[----:B------:R-:W-:Y:S02]  /*60d0*/  LEA.HI.X.SX32 R29, R20, R4, 0x1, P0 ;  /* 0x00000004141d7211 */ /* 0x000fe400000f0eff */
[----:B------:R-:W-:-:S04]  /*60e0*/  LEA R20, P0, R28, UR6, 0x2 ;  /* 0x000000061c147c11 */ /* 0x000fc8000f8010ff */
[----:B------:R-:W-:Y:S02]  /*60f0*/  LEA.HI.X R21, R28, UR7, R29, 0x2, P0 ;  /* 0x000000071c157c11 */ /* 0x000fe400080f141d */
[----:B------:R-:W-:Y:S01]  /*6100*/  PLOP3.LUT P0, PT, PT, PT, PT, 0x80, 0x0 ;  /* 0x000000000000781c */ /* 0x000fe20003f0f070 */
[----:B------:R-:W-:-:S12]  /*6110*/  @!P1 BRA `(.L_x_4208) ;  /* 0x0000000400a89947 */ /* 0x000fd80003800000 */
[----:B------:R-:W-:Y:S01]  /*6120*/  PLOP3.LUT P0, PT, PT, PT, PT, 0x8, 0x0 ;  /* 0x000000000000781c */ /* 0x000fe20003f0e170 */
[----:B------:R-:W-:-:S12]  /*6130*/  VIADD R93, R27, 0xfffffff4 ;  /* 0xfffffff41b5d7836 */ /* 0x000fd80000000000 */
.L_x_4209:
[----:B------:R-:W3:Y:S04]  /*6140*/  LDG.E.128 R64, desc[UR36][R20.64] ;  /* 0x0000002414407981 */ /* 0x000ee8000c1e1d00 */
[----:B------:R-:W4:Y:S04]  /*6150*/  LDG.E.128 R84, desc[UR36][R20.64+0x380] ;  /* 0x0003802414547981 */ /* 0x000f28000c1e1d00 */
[----:B------:R-:W5:Y:S04]  /*6160*/  LDG.E.128 R88, desc[UR36][R20.64+0x700] ;  /* 0x0007002414587981 */ /* 0x000f68000c1e1d00 */
        /* <DEDUP_REMOVED lines=10> */
[----:B--2---:R-:W2:Y:S04]  /*6210*/  LDG.E.128 R36, desc[UR36][R20.64+0x2d80] ;  /* 0x002d802414247981 */ /* 0x004ea8000c1e1d00 */
        /* <DEDUP_REMOVED lines=8> */
[----:B------:R-:W5:Y:S04]  /*62a0*/  LDS R98, [R25] ;  /* 0x0000000019627984 */ /* 0x000f680000000800 */
        /* <DEDUP_REMOVED lines=16> */
[-C--:B-----5:R-:W-:Y:S01]  /*63b0*/  FFMA.FTZ R21, R88, R98.reuse, R21 ;  /* 0x0000006258157223 */ /* 0x0a0fe20000010015 */
[-C--:B------:R-:W-:Y:S01]  /*63c0*/  FFMA.FTZ R8, R89, R98.reuse, R8 ;  /* 0x0000006259087223 */ /* 0x080fe20000010008 */
[----:B------:R-:W5:Y:S01]  /*63d0*/  LDS R64, [R25+0x24] ;  /* 0x0000240019407984 */ /* 0x000f620000000800 */
[-C--:B------:R-:W-:Y:S01]  /*63e0*/  FFMA.FTZ R9, R90, R98.reuse, R9 ;  /* 0x000000625a097223 */ /* 0x080fe20000010009 */
[----:B------:R-:W-:Y:S01]  /*63f0*/  FFMA.FTZ R96, R91, R98, R96 ;  /* 0x000000625b607223 */ /* 0x000fe20000010060 */
[-C--:B-1----:R-:W-:Y:S01]  /*6400*/  FFMA.FTZ R21, R80, R99.reuse, R21 ;  /* 0x0000006350157223 */ /* 0x082fe20000010015 */
[----:B------:R-:W1:Y:S01]  /*6410*/  LDS R65, [R25+0x28] ;  /* 0x0000280019417984 */ /* 0x000e620000000800 */
        /* <DEDUP_REMOVED lines=35> */
[-C--:B-----5:R-:W-:Y:S01]  /*6650*/  FFMA.FTZ R8, R45, R64.reuse, R8 ;  /* 0x000000402d087223 */ /* 0x0a0fe20000010008 */
        /* <DEDUP_REMOVED lines=22> */
.L_x_4208:
[----:B------:R-:W-:Y:S05]  /*67c0*/  BSYNC B2 ;  /* 0x0000000000027941 */ /* 0x000fea0003800000 */
.L_x_4207:
[----:B------:R-:W-:Y:S01]  /*67d0*/  IMAD.IADD R28, R27, 0x1, -R92 ;  /* 0x000000011b1c7824 */ /* 0x000fe200078e0a5c */
[----:B------:R-:W-:Y:S04]  /*67e0*/  BSSY B2, `(.L_x_4210) ;  /* 0x000003a000027945 */ /* 0x000fe80003800000 */
[----:B------:R-:W-:-:S13]  /*67f0*/  ISETP.GT.AND P1, PT, R28, 0x4, PT ;  /* 0x000000041c00780c */ /* 0x000fda0003f24270 */
[----:B------:R-:W-:Y:S05]  /*6800*/  @!P1 BRA `(.L_x_4211) ;  /* 0x0000000000dc9947 */ /* 0x000fea0003800000 */
[----:B------:R-:W3:Y:S04]  /*6810*/  LDG.E.128 R56, desc[UR36][R20.64] ;  /* 0x0000002414387981 */ /* 0x000ee8000c1e1d00 */
[----:B------:R-:W4:Y:S04]  /*6820*/  LDG.E.128 R52, desc[UR36][R20.64+0x380] ;  /* 0x0003802414347981 */ /* 0x000f28000c1e1d00 */
        /* <DEDUP_REMOVED lines=13> */
[----:B------:R-:W5:Y:S04]  /*6900*/  LDS R62, [R25] ;  /* 0x00000000193e7984 */ /* 0x000f680000000800 */
[----:B------:R-:W0:Y:S04]  /*6910*/  LDS R63, [R25+0x4] ;  /* 0x00000400193f7984 */ /* 0x000e280000000800 */
[----:B------:R-:W1:Y:S04]  /*6920*/  LDS R64, [R25+0x8] ;  /* 0x0000080019407984 */ /* 0x000e680000000800 */
[----:B------:R-:W2:Y:S04]  /*6930*/  LDS R65, [R25+0xc] ;  /* 0x00000c0019417984 */ /* 0x000ea80000000800 */
[----:B------:R-:W2:Y:S04]  /*6940*/  LDS R66, [R25+0x10] ;  /* 0x0000100019427984 */ /* 0x000ea80000000800 */
[----:B------:R0:W2:Y:S02]  /*6950*/  LDS R67, [R25+0x14] ;  /* 0x0000140019437984 */ /* 0x0000a40000000800 */
        /* <DEDUP_REMOVED lines=33> */
[----:B------:R-:W-:-:S07]  /*6b70*/  IMAD.MOV.U32 R21, RZ, RZ, R69 ;  /* 0x000000ffff157224 */ /* 0x000fce00078e0045 */
.L_x_4211:
[----:B------:R-:W-:Y:S05]  /*6b80*/  BSYNC B2 ;  /* 0x0000000000027941 */ /* 0x000fea0003800000 */
.L_x_4210:
[----:B------:R-:W-:-:S13]  /*6b90*/  ISETP.LT.OR P0, PT, R92, R27, P0 ;  /* 0x0000001b5c00720c */ /* 0x000fda0000701670 */
[----:B------:R-:W-:Y:S05]  /*6ba0*/  @!P0 BRA `(.L_x_4203) ;  /* 0x0000000000608947 */ /* 0x000fea0003800000 */
[----:B------:R-:W3:Y:S04]  /*6bb0*/  LDG.E.128 R28, desc[UR36][R20.64] ;  /* 0x00000024141c7981 */ /* 0x000ee8000c1e1d00 */
[----:B--2---:R-:W2:Y:S04]  /*6bc0*/  LDG.E.128 R36, desc[UR36][R20.64+0x380] ;  /* 0x0003802414247981 */ /* 0x004ea8000c1e1d00 */
[----:B------:R-:W4:Y:S04]  /*6bd0*/  LDG.E.128 R40, desc[UR36][R20.64+0x700] ;  /* 0x0007002414287981 */ /* 0x000f28000c1e1d00 */
[----:B------:R0:W5:Y:S04]  /*6be0*/  LDG.E.128 R44, desc[UR36][R20.64+0xa80] ;  /* 0x000a8024142c7981 */ /* 0x000168000c1e1d00 */
[----:B------:R-:W3:Y:S04]  /*6bf0*/  LDS R27, [R25+-0x8] ;  /* 0xfffff800191b7984 */ /* 0x000ee80000000800 */
[----:B------:R-:W2:Y:S04]  /*6c00*/  LDS R32, [R25+-0x4] ;  /* 0xfffffc0019207984 */ /* 0x000ea80000000800 */
[----:B------:R-:W4:Y:S04]  /*6c10*/  LDS R34, [R25] ;  /* 0x0000000019227984 */ /* 0x000f280000000800 */
[----:B------:R-:W5:Y:S01]  /*6c20*/  LDS R35, [R25+0x4] ;  /* 0x0000040019237984 */ /* 0x000f620000000800 */
[-C--:B---3--:R-:W-:Y:S01]  /*6c30*/  FFMA.FTZ R33, R28, R27.reuse, R8 ;  /* 0x0000001b1c217223 */ /* 0x088fe20000010008 */
        /* <DEDUP_REMOVED lines=8> */
[-C--:B0-----:R-:W-:Y:S01]  /*6cc0*/  FFMA.FTZ R20, R41, R34.reuse, R8 ;  /* 0x0000002229147223 */ /* 0x081fe20000010008 */
[-C--:B------:R-:W-:Y:S01]  /*6cd0*/  FFMA.FTZ R11, R42, R34.reuse, R9 ;  /* 0x000000222a0b7223 */ /* 0x080fe20000010009 */
[----:B------:R-:W-:Y:S01]  /*6ce0*/  FFMA.FTZ R34, R43, R34, R10 ;  /* 0x000000222b227223 */ /* 0x000fe2000001000a */
[-C--:B-----5:R-:W-:Y:S01]  /*6cf0*/  FFMA.FTZ R8, R44, R35.reuse, R33 ;  /* 0x000000232c087223 */ /* 0x0a0fe20000010021 */
[-C--:B------:R-:W-:Y:S01]  /*6d00*/  FFMA.FTZ R9, R45, R35.reuse, R20 ;  /* 0x000000232d097223 */ /* 0x080fe20000010014 */
[-C--:B------:R-:W-:Y:S01]  /*6d10*/  FFMA.FTZ R10, R46, R35.reuse, R11 ;  /* 0x000000232e0a7223 */ /* 0x080fe2000001000b */
[----:B------:R-:W-:-:S07]  /*6d20*/  FFMA.FTZ R11, R47, R35, R34 ;  /* 0x000000232f0b7223 */ /* 0x000fce0000010022 */
.L_x_4203:
[----:B------:R-:W-:Y:S05]  /*6d30*/  BSYNC B0 ;  /* 0x0000000000007941 */ /* 0x000fea0003800000 */
.L_x_4202:
[----:B------:R-:W-:-:S13]  /*6d40*/  ISETP.GE.AND P0, PT, R6, R17, PT ;  /* 0x000000110600720c */ /* 0x000fda0003f06270 */
[----:B------:R-:W-:Y:S05]  /*6d50*/  @P0 BRA `(.L_x_4201) ;  /* 0x0000000c00640947 */ /* 0x000fea0003800000 */
[----:B------:R-:W-:Y:S01]  /*6d60*/  IADD3 R20, -R26, R17, -R7 ;  /* 0x000000111a147210 */ /* 0x000fe20007ffe907 */
[----:B------:R-:W-:Y:S03]  /*6d70*/  BSSY B0, `(.L_x_4212) ;  /* 0x0000030000007945 */ /* 0x000fe60003800000 */
[----:B------:R-:W-:-:S13]  /*6d80*/  LOP3.LUT P0, R20, R20, 0x3, RZ, 0xc0, !PT ;  /* 0x0000000314147812 */ /* 0x000fda000780c0ff */
[----:B------:R-:W-:Y:S05]  /*6d90*/  @!P0 BRA `(.L_x_4213) ;  /* 0x0000000000b48947 */ /* 0x000fea0003800000 */
[----:B------:R-:W-:Y:S01]  /*6da0*/  IMAD.MOV.U32 R25, RZ, RZ, R20 ;  /* 0x000000ffff197224 */ /* 0x000fe200078e0014 */
[----:B------:R-:W-:-:S07]  /*6db0*/  LEA R27, R7, UR4, 0x2 ;  /* 0x00000004071b7c11 */ /* 0x000fce000f8e10ff */
.L_x_4216:
        /* <DEDUP_REMOVED lines=8> */
[----:B-----5:R-:W0:Y:S01]  /*6e40*/  I2F.RP R28, R31 ;  /* 0x0000001f001c7306 */ /* 0x020e220000209400 */
        /* <DEDUP_REMOVED lines=30> */
.L_x_4215:
[----:B------:R-:W-:Y:S05]  /*7030*/  BSYNC B2 ;  /* 0x0000000000027941 */ /* 0x000fea0003800000 */
.L_x_4214:
[----:B------:R-:W-:Y:S02]  /*7040*/  VIADD R6, R6, 0x1 ;  /* 0x0000000106067836 */ /* 0x000fe40000000000 */
[----:B------:R-:W-:Y:S01]  /*7050*/  VIADD R27, R27, 0x4 ;  /* 0x000000041b1b7836 */ /* 0x000fe20000000000 */
[----:B------:R-:W-:Y:S06]  /*7060*/  @P0 BRA `(.L_x_4216) ;  /* 0xfffffffc00540947 */ /* 0x000fec000383ffff */
.L_x_4213:
[----:B------:R-:W-:Y:S05]  /*7070*/  BSYNC B0 ;  /* 0x0000000000007941 */ /* 0x000fea0003800000 */
.L_x_4212:
[----:B------:R-:W-:-:S04]  /*7080*/  LOP3.LUT R7, RZ, R7, RZ, 0x33, !PT ;  /* 0x00000007ff077212 */ /* 0x000fc800078e33ff */
[----:B------:R-:W-:-:S04]  /*7090*/  IADD3 R7, -R26, R17, R7 ;  /* 0x000000111a077210 */ /* 0x000fc80007ffe107 */
[----:B------:R-:W-:-:S13]  /*70a0*/  ISETP.GE.U32.AND P0, PT, R7, 0x3, PT ;  /* 0x000000030700780c */ /* 0x000fda0003f06070 */
[----:B------:R-:W-:Y:S05]  /*70b0*/  @!P0 BRA `(.L_x_4201) ;  /* 0x00000008008c8947 */ /* 0x000fea0003800000 */
[----:B------:R-:W-:-:S05]  /*70c0*/  LEA R7, R6, 0x8, 0x2 ;  /* 0x0000000806077811 */ /* 0x000fca00078e10ff */
[----:B------:R-:W-:-:S04]  /*70d0*/  IMAD R7, R26, -0x4, R7 ;  /* 0xfffffffc1a077824 */ /* 0x000fc800078e0207 */
[----:B------:R-:W-:-:S07]  /*70e0*/  VIADD R7, R7, UR4 ;  /* 0x0000000407077c36 */ /* 0x000fce0008000000 */
.L_x_4225:
        /* <DEDUP_REMOVED lines=44> */
.L_x_4218:
[----:B------:R-:W-:Y:S05]  /*73b0*/  BSYNC B0 ;  /* 0x0000000000007941 */ /* 0x000fea0003800000 */
.L_x_4217:
[----:B------:R-:W-:Y:S04]  /*73c0*/  BSSY B0, `(.L_x_4219) ;  /* 0x0000024000007945 */ /* 0x000fe80003800000 */
[----:B------:R-:W-:Y:S05]  /*73d0*/  @!P0 BRA `(.L_x_4220) ;  /* 0x0000000000888947 */ /* 0x000fea0003800000 */
        /* <DEDUP_REMOVED lines=34> */
.L_x_4220:
[----:B------:R-:W-:Y:S05]  /*7600*/  BSYNC B0 ;  /* 0x0000000000007941 */ /* 0x000fea0003800000 */
.L_x_4219:
        /* <DEDUP_REMOVED lines=9> */
[----:B0----5:R-:W-:-:S06]  /*76a0*/  VIADD R28, R27, 0xffffffe ;  /* 0x0ffffffe1b1c7836 */ /* 0x021fcc0000000000 */
        /* <DEDUP_REMOVED lines=26> */
.L_x_4222:
[----:B------:R-:W-:Y:S05]  /*7850*/  BSYNC B0 ;  /* 0x0000000000007941 */ /* 0x000fea0003800000 */
.L_x_4221:
        /* <DEDUP_REMOVED lines=36> */
.L_x_4224:
[----:B------:R-:W-:Y:S05]  /*7aa0*/  BSYNC B0 ;  /* 0x0000000000007941 */ /* 0x000fea0003800000 */
.L_x_4223:
[----:B------:R-:W-:Y:S02]  /*7ab0*/  VIADD R6, R6, 0x4 ;  /* 0x0000000406067836 */ /* 0x000fe40000000000 */
[----:B------:R-:W-:-:S03]  /*7ac0*/  VIADD R7, R7, 0x10 ;  /* 0x0000001007077836 */ /* 0x000fc60000000000 */
[----:B------:R-:W-:-:S13]  /*7ad0*/  ISETP.GE.AND P0, PT, R6, R17, PT ;  /* 0x000000110600720c */ /* 0x000fda0003f06270 */
[----:B------:R-:W-:Y:S05]  /*7ae0*/  @!P0 BRA `(.L_x_4225) ;  /* 0xfffffff400808947 */ /* 0x000fea000383ffff */
.L_x_4201:
[----:B------:R-:W-:Y:S05]  /*7af0*/  BSYNC B1 ;  /* 0x0000000000017941 */ /* 0x000fea0003800000 */
.L_x_4200:
        /* <DEDUP_REMOVED lines=10> */
[----:B------:R-:W-:Y:S01]  /*7ba0*/  IMAD.IADD R17, R17, 0x1, -R26 ;  /* 0x0000000111117824 */ /* 0x000fe200078e0a1a */
[----:B------:R-:W-:-:S10]  /*7bb0*/  ULDC.64 UR4, c[0x0][0x250] ;  /* 0x0000940000047ab9 */ /* 0x000fd40000000a00 */
        /* <DEDUP_REMOVED lines=20> */
[----:B------:R-:W-:Y:S02]  /*7d00*/  IMAD R6, R17, 0x4, R6 ;  /* 0x0000000411067824 */ /* 0x000fe400078e0206 */
[----:B------:R-:W-:-:S03]  /*7d10*/  IMAD R23, R23, 0xe0, RZ ;  /* 0x000000e017177824 */ /* 0x000fc600078e02ff */
        /* <DEDUP_REMOVED lines=31> */
.L_x_4227:
[----:B------:R-:W-:Y:S05]  /*7f10*/  BSYNC B0 ;  /* 0x0000000000007941 */ /* 0x000fea0003800000 */
.L_x_4226:
        /* <DEDUP_REMOVED lines=37> */
.L_x_4184:
[----:B------:R-:W-:Y:S01]  /*8170*/  BSSY B1, `(.L_x_4228) ;  /* 0x0000007000017945 */ /* 0x000fe20003800000 */
[----:B------:R-:W-:Y:S02]  /*8180*/  IMAD.MOV.U32 R12, RZ, RZ, 0x2 ;  /* 0x00000002ff0c7424 */ /* 0x000fe400078e00ff */
[----:B------:R-:W-:Y:S02]  /*8190*/  IMAD.MOV.U32 R11, RZ, RZ, 0x1f ;  /* 0x0000001fff0b7424 */ /* 0x000fe400078e00ff */
[----:B------:R-:W-:-:S07]  /*81a0*/  IMAD.MOV.U32 R15, RZ, RZ, -0x1 ;  /* 0xffffffffff0f7424 */ /* 0x000fce00078e00ff */
[----:B-----5:R-:W-:Y:S05]  /*81b0*/  WARPSYNC.COLLECTIVE R15, `(.L_x_4229) ;  /* 0x000000000f087348 */ /* 0x020fea0003c00000 */
[----:B------:R0:W1:Y:S02]  /*81c0*/  SHFL.BFLY P6, R14, R13, R12, R11 ;  /* 0x0c00000c0d0e7389 */ /* 0x00006400000c000b */
[----:B01---5:R-:W-:Y:S01]  /*81d0*/  ENDCOLLECTIVE ;  /* 0x000000000000791b */ /* 0x023fe20003800000 */
.L_x_4229:
[----:B------:R-:W-:Y:S05]  /*81e0*/  BSYNC B1 ;  /* 0x0000000000017941 */ /* 0x000fea0003800000 */
.L_x_4228:
[----:B------:R-:W-:Y:S01]  /*81f0*/  FADD.FTZ R13, R13, R14 ;  /* 0x0000000e0d0d7221 */ /* 0x000fe20000010000 */
[----:B------:R-:W-:Y:S02]  /*8200*/  IMAD.MOV.U32 R12, RZ, RZ, 0x1 ;  /* 0x00000001ff0c7424 */ /* 0x000fe400078e00ff */
[----:B------:R-:W-:Y:S02]  /*8210*/  IMAD.MOV.U32 R11, RZ, RZ, 0x1f ;  /* 0x0000001fff0b7424 */ /* 0x000fe400078e00ff */
[----:B------:R-:W-:-:S07]  /*8220*/  IMAD.MOV.U32 R15, RZ, RZ, -0x1 ;  /* 0xffffffffff0f7424 */ /* 0x000fce00078e00ff */
[----:B------:R-:W-:Y:S05]  /*8230*/  WARPSYNC.COLLECTIVE R15, `(.L_x_4230) ;  /* 0x000000000f087348 */ /* 0x000fea0003c00000 */
[----:B------:R0:W1:Y:S02]  /*8240*/  SHFL.BFLY P6, R14, R13, R12, R11 ;  /* 0x0c00000c0d0e7389 */ /* 0x00006400000c000b */
[----:B01----:R-:W-:Y:S01]  /*8250*/  ENDCOLLECTIVE ;  /* 0x000000000000791b */ /* 0x003fe20003800000 */
.L_x_4230:
[----:B------:R-:W-:Y:S05]  /*8260*/  BRA `(.L_x_4231) ;  /* 0xffffffcc00c87947 */ /* 0x000fea000383ffff */
.L_x_4188:
[----:B------:R-:W-:Y:S01]  /*8270*/  BSSY B0, `(.L_x_4232) ;  /* 0x0000008000007945 */ /* 0x000fe20003800000 */
[----:B0-----:R-:W-:Y:S02]  /*8280*/  IMAD.MOV.U32 R13, RZ, RZ, R153 ;  /* 0x000000ffff0d7224 */ /* 0x001fe400078e0099 */
[----:B------:R-:W-:Y:S02]  /*8290*/  IMAD.MOV.U32 R12, RZ, RZ, 0x10 ;  /* 0x00000010ff0c7424 */ /* 0x000fe400078e00ff */
[----:B-1----:R-:W-:Y:S02]  /*82a0*/  IMAD.MOV.U32 R11, RZ, RZ, 0x1f ;  /* 0x0000001fff0b7424 */ /* 0x002fe400078e00ff */
[----:B------:R-:W-:-:S07]  /*82b0*/  IMAD.MOV.U32 R15, RZ, RZ, -0x1 ;  /* 0xffffffffff0f7424 */ /* 0x000fce00078e00ff */
[----:B--23-5:R-:W-:Y:S05]  /*82c0*/  WARPSYNC.COLLECTIVE R15, `(.L_x_4233) ;  /* 0x000000000f087348 */ /* 0x02cfea0003c00000 */
[----:B------:R0:W1:Y:S02]  /*82d0*/  SHFL.BFLY P6, R14, R13, R12, R11 ;  /* 0x0c00000c0d0e7389 */ /* 0x00006400000c000b */
[----:B0123-5:R-:W-:Y:S01]  /*82e0*/  ENDCOLLECTIVE ;  /* 0x000000000000791b */ /* 0x02ffe20003800000 */
.L_x_4233:
[----:B------:R-:W-:Y:S05]  /*82f0*/  BSYNC B0 ;  /* 0x0000000000007941 */ /* 0x000fea0003800000 */
.L_x_4232:
[----:B------:R-:W-:Y:S01]  /*8300*/  FMNMX.FTZ R13, R14, R153, !PT ;  /* 0x000000990e0d7209 */ /* 0x000fe20007810000 */
[----:B------:R-:W-:Y:S02]  /*8310*/  IMAD.MOV.U32 R12, RZ, RZ, 0x8 ;  /* 0x00000008ff0c7424 */ /* 0x000fe400078e00ff */
[----:B------:R-:W-:Y:S02]  /*8320*/  IMAD.MOV.U32 R11, RZ, RZ, 0x1f ;  /* 0x0000001fff0b7424 */ /* 0x000fe400078e00ff */
[----:B------:R-:W-:-:S07]  /*8330*/  IMAD.MOV.U32 R15, RZ, RZ, -0x1 ;  /* 0xffffffffff0f7424 */ /* 0x000fce00078e00ff */
[----:B------:R-:W-:Y:S05]  /*8340*/  WARPSYNC.COLLECTIVE R15, `(.L_x_4234) ;  /* 0x000000000f087348 */ /* 0x000fea0003c00000 */
[----:B------:R0:W1:Y:S02]  /*8350*/  SHFL.BFLY P6, R14, R13, R12, R11 ;  /* 0x0c00000c0d0e7389 */ /* 0x00006400000c000b */
[----:B01----:R-:W-:Y:S01]  /*8360*/  ENDCOLLECTIVE ;  /* 0x000000000000791b */ /* 0x003fe20003800000 */
.L_x_4234:
[----:B------:R-:W-:Y:S01]  /*8370*/  IMAD.MOV.U32 R12, RZ, RZ, 0x4 ;  /* 0x00000004ff0c7424 */ /* 0x000fe200078e00ff */
[----:B------:R-:W-:-:S05]  /*8380*/  FMNMX.FTZ R0, R13, R14, !PT ;  /* 0x0000000e0d007209 */ /* 0x000fca0007810000 */
[----:B------:R-:W-:-:S07]  /*8390*/  IMAD.MOV.U32 R13, RZ, RZ, R0 ;  /* 0x000000ffff0d7224 */ /* 0x000fce00078e0000 */
[----:B------:R-:W-:Y:S05]  /*83a0*/  WARPSYNC.COLLECTIVE R15, `(.L_x_4235) ;  /* 0x000000000f087348 */ /* 0x000fea0003c00000 */
[----:B------:R0:W1:Y:S02]  /*83b0*/  SHFL.BFLY P6, R14, R13, R12, R11 ;  /* 0x0c00000c0d0e7389 */ /* 0x00006400000c000b */
[----:B01----:R-:W-:Y:S01]  /*83c0*/  ENDCOLLECTIVE ;  /* 0x000000000000791b */ /* 0x003fe20003800000 */
.L_x_4235:
[----:B------:R-:W-:Y:S05]  /*83d0*/  BRA `(.L_x_4236) ;  /* 0xffffffd000147947 */ /* 0x000fea000383ffff */
.L_x_4237:
        /* <DEDUP_REMOVED lines=10> */
.L_x_4261:


//--------------------- .nv.global.init           --------------------------
	.section	.nv.global.init,"aw",@progbits
.nv.global.init:
	.type		$str,@object
	.size		$str,($str$1 - $str)
$str:
        /*0000*/ 	.byte	0x68, 0x61, 0x6c, 0x66, 0x5f, 0x72, 0x6f, 0x74, 0x61, 0x72, 0x79, 0x5f, 0x64, 0x69, 0x6d, 0x20
        /*0010*/ 	.byte	0x25, 0x20, 0x51, 0x4b, 0x5f, 0x56, 0x45, 0x43, 0x5f, 0x53, 0x49, 0x5a, 0x45, 0x20, 0x3d, 0x3d
        /*0020*/ 	.byte	0x20, 0x30, 0x00
	.type		$str$1,@object
	.size		$str$1,(__unnamed_16 - $str$1)
$str$1:
        /* <DEDUP_REMOVED lines=9> */
        /*00b3*/ 	.byte	0x6c, 0x61, 0x74, 0x65, 0x2e, 0x68, 0x70, 0x70, 0x00
	.type		__unnamed_16,@object
	.size		__unnamed_16,(__unnamed_17 - __unnamed_16)
__unnamed_16:
        /* <DEDUP_REMOVED lines=18> */
        /*01dc*/ 	.byte	0x65, 0x5d, 0x00
	.type		__unnamed_17,@object
	.size		__unnamed_17,(__unnamed_13 - __unnamed_17)
__unnamed_17:
        /* <DEDUP_REMOVED lines=19> */
	.type		__unnamed_13,@object
	.size		__unnamed_13,(__unnamed_18 - __unnamed_13)
__unnamed_13:
        /* <DEDUP_REMOVED lines=19> */
	.type		__unnamed_18,@object
	.size		__unnamed_18,(__unnamed_4 - __unnamed_18)
__unnamed_18:
        /* <DEDUP_REMOVED lines=19> */
	.type		__unnamed_4,@object
	.size		__unnamed_4,(__unnamed_1 - __unnamed_4)
__unnamed_4:
        /* <DEDUP_REMOVED lines=19> */
	.type		__unnamed_1,@object
	.size		__unnamed_1,(__unnamed_5 - __unnamed_1)
__unnamed_1:
        /* <DEDUP_REMOVED lines=18> */
        /*078f*/ 	.byte	0x6c, 0x73, 0x65, 0x5d, 0x00
	.type		__unnamed_5,@object
	.size		__unnamed_5,(__unnamed_15 - __unnamed_5)
__unnamed_5:
        /* <DEDUP_REMOVED lines=19> */
	.type		__unnamed_15,@object
	.size		__unnamed_15,(__unnamed_6 - __unnamed_15)
__unnamed_15:
        /* <DEDUP_REMOVED lines=19> */
	.type		__unnamed_6,@object
	.size		__unnamed_6,(__unnamed_14 - __unnamed_6)
__unnamed_6:
        /* <DEDUP_REMOVED lines=19> */
	.type		__unnamed_14,@object
	.size		__unnamed_14,(__unnamed_3 - __unnamed_14)
__unnamed_14:
        /* <DEDUP_REMOVED lines=19> */
	.type		__unnamed_3,@object
	.size		__unnamed_3,(__unnamed_2 - __unnamed_3)
__unnamed_3:
        /* <DEDUP_REMOVED lines=18> */
        /*0d48*/ 	.byte	0x61, 0x6c, 0x73, 0x65, 0x5d, 0x00
	.type		__unnamed_2,@object
	.size		__unnamed_2,(__unnamed_22 - __unnamed_2)
__unnamed_2:
        /* <DEDUP_REMOVED lines=19> */
	.type		__unnamed_22,@object
	.size		__unnamed_22,(__unnamed_19 - __unnamed_22)
__unnamed_22:
        /* <DEDUP_REMOVED lines=19> */
	.type		__unnamed_19,@object
	.size		__unnamed_19,(__unnamed_23 - __unnamed_19)
__unnamed_19:
        /* <DEDUP_REMOVED lines=18> */
        /*10c0*/ 	.byte	0x41, 0x4d, 0x53, 0x20, 0x3d, 0x20, 0x66, 0x61, 0x6c, 0x73, 0x65, 0x5d, 0x00
	.type		__unnamed_23,@object
	.size		__unnamed_23,(__unnamed_10 - __unnamed_23)
__unnamed_23:
        /* <DEDUP_REMOVED lines=19> */
	.type		__unnamed_10,@object
	.size		__unnamed_10,(__unnamed_24 - __unnamed_10)
__unnamed_10:
        /* <DEDUP_REMOVED lines=19> */
	.type		__unnamed_24,@object
	.size		__unnamed_24,(__unnamed_21 - __unnamed_24)
__unnamed_24:
        /* <DEDUP_REMOVED lines=19> */
	.type		__unnamed_21,@object
	.size		__unnamed_21,(__unnamed_11 - __unnamed_21)
__unnamed_21:
        /* <DEDUP_REMOVED lines=18> */
        /*1574*/ 	.byte	0x45, 0x41, 0x4d, 0x53, 0x20, 0x3d, 0x20, 0x66, 0x61, 0x6c, 0x73, 0x65, 0x5d, 0x00
	.type		__unnamed_11,@object
	.size		__unnamed_11,(__unnamed_7 - __unnamed_11)
__unnamed_11:
        /* <DEDUP_REMOVED lines=19> */
	.type		__unnamed_7,@object
	.size		__unnamed_7,(__unnamed_20 - __unnamed_7)
__unnamed_7:
        /* <DEDUP_REMOVED lines=19> */
	.type		__unnamed_20,@object
	.size		__unnamed_20,(__unnamed_12 - __unnamed_20)
__unnamed_20:
        /* <DEDUP_REMOVED lines=19> */
	.type		__unnamed_12,@object
	.size		__unnamed_12,(__unnamed_9 - __unnamed_12)
__unnamed_12:
        /* <DEDUP_REMOVED lines=19> */
	.type		__unnamed_9,@object
	.size		__unnamed_9,(__unnamed_8 - __unnamed_9)
__unnamed_9:
        /* <DEDUP_REMOVED lines=18> */
        /*1b5a*/ 	.byte	0x42, 0x45, 0x41, 0x4d, 0x53, 0x20, 0x3d, 0x20, 0x66, 0x61, 0x6c, 0x73, 0x65, 0x5d, 0x00
	.type		__unnamed_8,@object
	.size		__unnamed_8,(.L_7 - __unnamed_8)
__unnamed_8:
        /* <DEDUP_REMOVED lines=19> */
.L_7:


//--------------------- .nv.shared._ZN4mmha33masked_multihead_attention_kernelItLi224ELi256ELi1ELi32ELi256ELb1ELb1EEEv26Multihead_attention_paramsIT_XT5_EE --------------------------
	.section	.nv.shared._ZN4mmha33masked_multihead_attention_kernelItLi224ELi256ELi1ELi32ELi256ELb1ELb1EEEv26Multihead_attention_paramsIT_XT5_EE,"aw",@nobits
	.sectionflags	@""
	.align	16
.nv.shared._ZN4mmha33masked_multihead_attention_kernelItLi224ELi256ELi1ELi32ELi256ELb1ELb1EEEv26Multihead_attention_paramsIT_XT5_EE:
	.zero		2112


//--------------------- .nv.shared.reserved.0     --------------------------
	.section	.nv.shared.reserved.0,"aw",@nobits
	.weak		__nv_reservedSMEM_offset_0_alias
	.size		__nv_reservedSMEM_offset_0_alias, 0, 0
	.other		__nv_reservedSMEM_offset_0_alias,@"STO_CUDA_RESERVED_SHARED STV_DEFAULT"
__nv_reservedSMEM_offset_0_alias:
	.zero		0


//--------------------- .nv.shared._ZN4mmha33masked_multihead_attention_kernelItLi224ELi256ELi2ELi32ELi128ELb1ELb1EEEv26Multihead_attention_paramsIT_XT5_EE --------------------------
	.section	.nv.shared._ZN4mmha33masked_multihead_attention_kernelItLi224ELi256ELi2ELi32ELi128ELb1ELb1EEEv26Multihead_attention_paramsIT_XT5_EE,"aw",@nobits
	.sectionflags	@""
	.align	16
.nv.shared._ZN4mmha33masked_multihead_attention_kernelItLi224ELi256ELi2ELi32ELi128ELb1ELb1EEEv26Multihead_attention_paramsIT_XT5_EE:
	.zero		2080


//--------------------- .nv.shared._ZN4mmha33masked_multihead_attention_kernelItLi224ELi256ELi4ELi32ELi64ELb1ELb1EEEv26Multihead_attention_paramsIT_XT5_EE --------------------------
	.section	.nv.shared._ZN4mmha33masked_multihead_attention_kernelItLi224ELi256ELi4ELi32ELi64ELb1ELb1EEEv26Multihead_attention_paramsIT_XT5_EE,"aw",@nobits
	.sectionflags	@""
	.align	16
.nv.shared._ZN4mmha33masked_multihead_attention_kernelItLi224ELi256ELi4ELi32ELi64ELb1ELb1EEEv26Multihead_attention_paramsIT_XT5_EE:
	.zero		2064


//--------------------- .nv.shared._ZN4mmha33masked_multihead_attention_kernelItLi224ELi256ELi1ELi32ELi256ELb1ELb0EEEv26Multihead_attention_paramsIT_XT5_EE --------------------------
	.section	.nv.shared._ZN4mmha33masked_multihead_attention_kernelItLi224ELi256ELi1ELi32ELi256ELb1ELb0EEEv26Multihead_attention_paramsIT_XT5_EE,"aw",@nobits
	.sectionflags	@""
	.align	16
.nv.shared._ZN4mmha33masked_multihead_attention_kernelItLi224ELi256ELi1ELi32ELi256ELb1ELb0EEEv26Multihead_attention_paramsIT_XT5_EE:
	.zero		2112


//--------------------- .nv.shared._ZN4mmha33masked_multihead_attention_kernelItLi224ELi256ELi2ELi32ELi128ELb1ELb0EEEv26Multihead_attention_paramsIT_XT5_EE --------------------------
	.section	.nv.shared._ZN4mmha33masked_multihead_attention_kernelItLi224ELi256ELi2ELi32ELi128ELb1ELb0EEEv26Multihead_attention_paramsIT_XT5_EE,"aw",@nobits
	.sectionflags	@""
	.align	16
.nv.shared._ZN4mmha33masked_multihead_attention_kernelItLi224ELi256ELi2ELi32ELi128ELb1ELb0EEEv26Multihead_attention_paramsIT_XT5_EE:
	.zero		2080


//--------------------- .nv.shared._ZN4mmha33masked_multihead_attention_kernelItLi224ELi256ELi4ELi32ELi64ELb1ELb0EEEv26Multihead_attention_paramsIT_XT5_EE --------------------------
	.section	.nv.shared._ZN4mmha33masked_multihead_attention_kernelItLi224ELi256ELi4ELi32ELi64ELb1ELb0EEEv26Multihead_attention_paramsIT_XT5_EE,"aw",@nobits
	.sectionflags	@""
	.align	16
.nv.shared._ZN4mmha33masked_multihead_attention_kernelItLi224ELi256ELi4ELi32ELi64ELb1ELb0EEEv26Multihead_attention_paramsIT_XT5_EE:
	.zero		2064


//--------------------- .nv.shared._ZN4mmha33masked_multihead_attention_kernelIfLi224ELi256ELi1ELi64ELi256ELb1ELb1EEEv26Multihead_attention_paramsIT_XT5_EE --------------------------
	.section	.nv.shared._ZN4mmha33masked_multihead_attention_kernelIfLi224ELi256ELi1ELi64ELi256ELb1ELb1EEEv26Multihead_attention_paramsIT_XT5_EE,"aw",@nobits
	.sectionflags	@""
	.align	16
.nv.shared._ZN4mmha33masked_multihead_attention_kernelIfLi224ELi256ELi1ELi64ELi256ELb1ELb1EEEv26Multihead_attention_paramsIT_XT5_EE:
	.zero		3136


//--------------------- .nv.shared._ZN4mmha33masked_multihead_attention_kernelIfLi224ELi256ELi2ELi64ELi128ELb1ELb1EEEv26Multihead_attention_paramsIT_XT5_EE --------------------------
	.section	.nv.shared._ZN4mmha33masked_multihead_attention_kernelIfLi224ELi256ELi2ELi64ELi128ELb1ELb1EEEv26Multihead_attention_paramsIT_XT5_EE,"aw",@nobits
	.sectionflags	@""
	.align	16
.nv.shared._ZN4mmha33masked_multihead_attention_kernelIfLi224ELi256ELi2ELi64ELi128ELb1ELb1EEEv26Multihead_attention_paramsIT_XT5_EE:
	.zero		3104


//--------------------- .nv.shared._ZN4mmha33masked_multihead_attention_kernelIfLi224ELi256ELi4ELi64ELi64ELb1ELb1EEEv26Multihead_attention_paramsIT_XT5_EE --------------------------
	.section	.nv.shared._ZN4mmha33masked_multihead_attention_kernelIfLi224ELi256ELi4ELi64ELi64ELb1ELb1EEEv26Multihead_attention_paramsIT_XT5_EE,"aw",@nobits
	.sectionflags	@""
	.align	16
.nv.shared._ZN4mmha33masked_multihead_attention_kernelIfLi224ELi256ELi4ELi64ELi64ELb1ELb1EEEv26Multihead_attention_paramsIT_XT5_EE:
	.zero		3088


//--------------------- .nv.shared._ZN4mmha33masked_multihead_attention_kernelIfLi224ELi256ELi1ELi64ELi256ELb1ELb0EEEv26Multihead_attention_paramsIT_XT5_EE --------------------------
	.section	.nv.shared._ZN4mmha33masked_multihead_attention_kernelIfLi224ELi256ELi1ELi64ELi256ELb1ELb0EEEv26Multihead_attention_paramsIT_XT5_EE,"aw",@nobits
	.sectionflags	@""
	.align	16
.nv.shared._ZN4mmha33masked_multihead_attention_kernelIfLi224ELi256ELi1ELi64ELi256ELb1ELb0EEEv26Multihead_attention_paramsIT_XT5_EE:
	.zero		3136


//--------------------- .nv.shared._ZN4mmha33masked_multihead_attention_kernelIfLi224ELi256ELi2ELi64ELi128ELb1ELb0EEEv26Multihead_attention_paramsIT_XT5_EE --------------------------
	.section	.nv.shared._ZN4mmha33masked_multihead_attention_kernelIfLi224ELi256ELi2ELi64ELi128ELb1ELb0EEEv26Multihead_attention_paramsIT_XT5_EE,"aw",@nobits
	.sectionflags	@""
	.align	16
.nv.shared._ZN4mmha33masked_multihead_attention_kernelIfLi224ELi256ELi2ELi64ELi128ELb1ELb0EEEv26Multihead_attention_paramsIT_XT5_EE:
	.zero		3104


//--------------------- .nv.shared._ZN4mmha33masked_multihead_attention_kernelIfLi224ELi256ELi4ELi64ELi64ELb1ELb0EEEv26Multihead_attention_paramsIT_XT5_EE --------------------------
	.section	.nv.shared._ZN4mmha33masked_multihead_attention_kernelIfLi224ELi256ELi4ELi64ELi64ELb1ELb0EEEv26Multihead_attention_paramsIT_XT5_EE,"aw",@nobits
	.sectionflags	@""
	.align	16
.nv.shared._ZN4mmha33masked_multihead_attention_kernelIfLi224ELi256ELi4ELi64ELi64ELb1ELb0EEEv26Multihead_attention_paramsIT_XT5_EE:
	.zero		3088


//--------------------- .nv.shared._ZN4mmha33masked_multihead_attention_kernelItLi224ELi256ELi1ELi32ELi256ELb0ELb1EEEv26Multihead_attention_paramsIT_XT5_EE --------------------------
	.section	.nv.shared._ZN4mmha33masked_multihead_attention_kernelItLi224ELi256ELi1ELi32ELi256ELb0ELb1EEEv26Multihead_attention_paramsIT_XT5_EE,"aw",@nobits
	.sectionflags	@""
	.align	16
.nv.shared._ZN4mmha33masked_multihead_attention_kernelItLi224ELi256ELi1ELi32ELi256ELb0ELb1EEEv26Multihead_attention_paramsIT_XT5_EE:
	.zero		1600


//--------------------- .nv.shared._ZN4mmha33masked_multihead_attention_kernelItLi224ELi256ELi2ELi32ELi128ELb0ELb1EEEv26Multihead_attention_paramsIT_XT5_EE --------------------------
	.section	.nv.shared._ZN4mmha33masked_multihead_attention_kernelItLi224ELi256ELi2ELi32ELi128ELb0ELb1EEEv26Multihead_attention_paramsIT_XT5_EE,"aw",@nobits
	.sectionflags	@""
	.align	16
.nv.shared._ZN4mmha33masked_multihead_attention_kernelItLi224ELi256ELi2ELi32ELi128ELb0ELb1EEEv26Multihead_attention_paramsIT_XT5_EE:
	.zero		1568


//--------------------- .nv.shared._ZN4mmha33masked_multihead_attention_kernelItLi224ELi256ELi4ELi32ELi64ELb0ELb1EEEv26Multihead_attention_paramsIT_XT5_EE --------------------------
	.section	.nv.shared._ZN4mmha33masked_multihead_attention_kernelItLi224ELi256ELi4ELi32ELi64ELb0ELb1EEEv26Multihead_attention_paramsIT_XT5_EE,"aw",@nobits
	.sectionflags	@""
	.align	16
.nv.shared._ZN4mmha33masked_multihead_attention_kernelItLi224ELi256ELi4ELi32ELi64ELb0ELb1EEEv26Multihead_attention_paramsIT_XT5_EE:
	.zero		1552


//--------------------- .nv.shared._ZN4mmha33masked_multihead_attention_kernelItLi224ELi256ELi1ELi32ELi256ELb0ELb0EEEv26Multihead_attention_paramsIT_XT5_EE --------------------------
	.section	.nv.shared._ZN4mmha33masked_multihead_attention_kernelItLi224ELi256ELi1ELi32ELi256ELb0ELb0EEEv26Multihead_attention_paramsIT_XT5_EE,"aw",@nobits
	.sectionflags	@""
	.align	16
.nv.shared._ZN4mmha33masked_multihead_attention_kernelItLi224ELi256ELi1ELi32ELi256ELb0ELb0EEEv26Multihead_attention_paramsIT_XT5_EE:
	.zero		1600


//--------------------- .nv.shared._ZN4mmha33masked_multihead_attention_kernelItLi224ELi256ELi2ELi32ELi128ELb0ELb0EEEv26Multihead_attention_paramsIT_XT5_EE --------------------------
	.section	.nv.shared._ZN4mmha33masked_multihead_attention_kernelItLi224ELi256ELi2ELi32ELi128ELb0ELb0EEEv26Multihead_attention_paramsIT_XT5_EE,"aw",@nobits
	.sectionflags	@""
	.align	16
.nv.shared._ZN4mmha33masked_multihead_attention_kernelItLi224ELi256ELi2ELi32ELi128ELb0ELb0EEEv26Multihead_attention_paramsIT_XT5_EE:
	.zero		1568


//--------------------- .nv.shared._ZN4mmha33masked_multihead_attention_kernelItLi224ELi256ELi4ELi32ELi64ELb0ELb0EEEv26Multihead_attention_paramsIT_XT5_EE --------------------------
	.section	.nv.shared._ZN4mmha33masked_multihead_attention_kernelItLi224ELi256ELi4ELi32ELi64ELb0ELb0EEEv26Multihead_attention_paramsIT_XT5_EE,"aw",@nobits
	.sectionflags	@""
	.align	16
.nv.shared._ZN4mmha33masked_multihead_attention_kernelItLi224ELi256ELi4ELi32ELi64ELb0ELb0EEEv26Multihead_attention_paramsIT_XT5_EE:
	.zero		1552


//--------------------- .nv.shared._ZN4mmha33masked_multihead_attention_kernelIfLi224ELi256ELi1ELi64ELi256ELb0ELb1EEEv26Multihead_attention_paramsIT_XT5_EE --------------------------
	.section	.nv.shared._ZN4mmha33masked_multihead_attention_kernelIfLi224ELi256ELi1ELi64ELi256ELb0ELb1EEEv26Multihead_attention_paramsIT_XT5_EE,"aw",@nobits
	.sectionflags	@""
	.align	16
.nv.shared._ZN4mmha33masked_multihead_attention_kernelIfLi224ELi256ELi1ELi64ELi256ELb0ELb1EEEv26Multihead_attention_paramsIT_XT5_EE:
	.zero		2112


//--------------------- .nv.shared._ZN4mmha33masked_multihead_attention_kernelIfLi224ELi256ELi2ELi64ELi128ELb0ELb1EEEv26Multihead_attention_paramsIT_XT5_EE --------------------------
	.section	.nv.shared._ZN4mmha33masked_multihead_attention_kernelIfLi224ELi256ELi2ELi64ELi128ELb0ELb1EEEv26Multihead_attention_paramsIT_XT5_EE,"aw",@nobits
	.sectionflags	@""
	.align	16
.nv.shared._ZN4mmha33masked_multihead_attention_kernelIfLi224ELi256ELi2ELi64ELi128ELb0ELb1EEEv26Multihead_attention_paramsIT_XT5_EE:
	.zero		2080


//--------------------- .nv.shared._ZN4mmha33masked_multihead_attention_kernelIfLi224ELi256ELi4ELi64ELi64ELb0ELb1EEEv26Multihead_attention_paramsIT_XT5_EE --------------------------
	.section	.nv.shared._ZN4mmha33masked_multihead_attention_kernelIfLi224ELi256ELi4ELi64ELi64ELb0ELb1EEEv26Multihead_attention_paramsIT_XT5_EE,"aw",@nobits
	.sectionflags	@""
	.align	16
.nv.shared._ZN4mmha33masked_multihead_attention_kernelIfLi224ELi256ELi4ELi64ELi64ELb0ELb1EEEv26Multihead_attention_paramsIT_XT5_EE:
	.zero		2064


//--------------------- .nv.shared._ZN4mmha33masked_multihead_attention_kernelIfLi224ELi256ELi1ELi64ELi256ELb0ELb0EEEv26Multihead_attention_paramsIT_XT5_EE --------------------------
	.section	.nv.shared._ZN4mmha33masked_multihead_attention_kernelIfLi224ELi256ELi1ELi64ELi256ELb0ELb0EEEv26Multihead_attention_paramsIT_XT5_EE,"aw",@nobits
	.sectionflags	@""
	.align	16
.nv.shared._ZN4mmha33masked_multihead_attention_kernelIfLi224ELi256ELi1ELi64ELi256ELb0ELb0EEEv26Multihead_attention_paramsIT_XT5_EE:
	.zero		2112


//--------------------- .nv.shared._ZN4mmha33masked_multihead_attention_kernelIfLi224ELi256ELi2ELi64ELi128ELb0ELb0EEEv26Multihead_attention_paramsIT_XT5_EE --------------------------
	.section	.nv.shared._ZN4mmha33masked_multihead_attention_kernelIfLi224ELi256ELi2ELi64ELi128ELb0ELb0EEEv26Multihead_attention_paramsIT_XT5_EE,"aw",@nobits
	.sectionflags	@""
	.align	16
.nv.shared._ZN4mmha33masked_multihead_attention_kernelIfLi224ELi256ELi2ELi64ELi128ELb0ELb0EEEv26Multihead_attention_paramsIT_XT5_EE:
	.zero		2080


//--------------------- .nv.shared._ZN4mmha33masked_multihead_attention_kernelIfLi224ELi256ELi4ELi64ELi64ELb0ELb0EEEv26Multihead_attention_paramsIT_XT5_EE --------------------------
	.section	.nv.shared._ZN4mmha33masked_multihead_attention_kernelIfLi224ELi256ELi4ELi64ELi64ELb0ELb0EEEv26Multihead_attention_paramsIT_XT5_EE,"aw",@nobits
	.sectionflags	@""
	.align	16
.nv.shared._ZN4mmha33masked_multihead_attention_kernelIfLi224ELi256ELi4ELi64ELi64ELb0ELb0EEEv26Multihead_attention_paramsIT_XT5_EE:
	.zero		2064


//--------------------- .nv.constant0._ZN4mmha33masked_multihead_attention_kernelItLi224ELi256ELi1ELi32ELi256ELb1ELb1EEEv26Multihead_attention_paramsIT_XT5_EE --------------------------
	.section	.nv.constant0._ZN4mmha33masked_multihead_attention_kernelItLi224ELi256ELi1ELi32ELi256ELb1ELb1EEEv26Multihead_attention_paramsIT_XT5_EE,"a",@progbits
	.sectionflags	@""
	.align	4
.nv.constant0._ZN4mmha33masked_multihead_attention_kernelItLi224ELi256ELi1ELi32ELi256ELb1ELb1EEEv26Multihead_attention_paramsIT_XT5_EE:
	.zero		824


//--------------------- .nv.constant0._ZN4mmha33masked_multihead_attention_kernelItLi224ELi256ELi2ELi32ELi128ELb1ELb1EEEv26Multihead_attention_paramsIT_XT5_EE --------------------------
	.section	.nv.constant0._ZN4mmha33masked_multihead_attention_kernelItLi224ELi256ELi2ELi32ELi128ELb1ELb1EEEv26Multihead_attention_paramsIT_XT5_EE,"a",@progbits
	.sectionflags	@""
	.align	4
.nv.constant0._ZN4mmha33masked_multihead_attention_kernelItLi224ELi256ELi2ELi32ELi128ELb1ELb1EEEv26Multihead_attention_paramsIT_XT5_EE:
	.zero		824


//--------------------- .nv.constant0._ZN4mmha33masked_multihead_attention_kernelItLi224ELi256ELi4ELi32ELi64ELb1ELb1EEEv26Multihead_attention_paramsIT_XT5_EE --------------------------
	.section	.nv.constant0._ZN4mmha33masked_multihead_attention_kernelItLi224ELi256ELi4ELi32ELi64ELb1ELb1EEEv26Multihead_attention_paramsIT_XT5_EE,"a",@progbits
	.sectionflags	@""
	.align	4
.nv.constant0._ZN4mmha33masked_multihead_attention_kernelItLi224ELi256ELi4ELi32ELi64ELb1ELb1EEEv26Multihead_attention_paramsIT_XT5_EE:
	.zero		824


//--------------------- .nv.constant0._ZN4mmha33masked_multihead_attention_kernelItLi224ELi256ELi1ELi32ELi256ELb1ELb0EEEv26Multihead_attention_paramsIT_XT5_EE --------------------------
	.section	.nv.constant0._ZN4mmha33masked_multihead_attention_kernelItLi224ELi256ELi1ELi32ELi256ELb1ELb0EEEv26Multihead_attention_paramsIT_XT5_EE,"a",@progbits
	.sectionflags	@""
	.align	4
.nv.constant0._ZN4mmha33masked_multihead_attention_kernelItLi224ELi256ELi1ELi32ELi256ELb1ELb0EEEv26Multihead_attention_paramsIT_XT5_EE:
	.zero		824


//--------------------- .nv.constant0._ZN4mmha33masked_multihead_attention_kernelItLi224ELi256ELi2ELi32ELi128ELb1ELb0EEEv26Multihead_attention_paramsIT_XT5_EE --------------------------
	.section	.nv.constant0._ZN4mmha33masked_multihead_attention_kernelItLi224ELi256ELi2ELi32ELi128ELb1ELb0EEEv26Multihead_attention_paramsIT_XT5_EE,"a",@progbits
	.sectionflags	@""
	.align	4
.nv.constant0._ZN4mmha33masked_multihead_attention_kernelItLi224ELi256ELi2ELi32ELi128ELb1ELb0EEEv26Multihead_attention_paramsIT_XT5_EE:
	.zero		824


//--------------------- .nv.constant0._ZN4mmha33masked_multihead_attention_kernelItLi224ELi256ELi4ELi32ELi64ELb1ELb0EEEv26Multihead_attention_paramsIT_XT5_EE --------------------------
	.section	.nv.constant0._ZN4mmha33masked_multihead_attention_kernelItLi224ELi256ELi4ELi32ELi64ELb1ELb0EEEv26Multihead_attention_paramsIT_XT5_EE,"a",@progbits
	.sectionflags	@""
	.align	4
.nv.constant0._ZN4mmha33masked_multihead_attention_kernelItLi224ELi256ELi4ELi32ELi64ELb1ELb0EEEv26Multihead_attention_paramsIT_XT5_EE:
	.zero		824


//--------------------- .nv.constant0._ZN4mmha33masked_multihead_attention_kernelIfLi224ELi256ELi1ELi64ELi256ELb1ELb1EEEv26Multihead_attention_paramsIT_XT5_EE --------------------------
	.section	.nv.constant0._ZN4mmha33masked_multihead_attention_kernelIfLi224ELi256ELi1ELi64ELi256ELb1ELb1EEEv26Multihead_attention_paramsIT_XT5_EE,"a",@progbits
	.sectionflags	@""
	.align	4
.nv.constant0._ZN4mmha33masked_multihead_attention_kernelIfLi224ELi256ELi1ELi64ELi256ELb1ELb1EEEv26Multihead_attention_paramsIT_XT5_EE:
	.zero		824


//--------------------- .nv.constant0._ZN4mmha33masked_multihead_attention_kernelIfLi224ELi256ELi2ELi64ELi128ELb1ELb1EEEv26Multihead_attention_paramsIT_XT5_EE --------------------------
	.section	.nv.constant0._ZN4mmha33masked_multihead_attention_kernelIfLi224ELi256ELi2ELi64ELi128ELb1ELb1EEEv26Multihead_attention_paramsIT_XT5_EE,"a",@progbits
	.sectionflags	@""
	.align	4
.nv.constant0._ZN4mmha33masked_multihead_attention_kernelIfLi224ELi256ELi2ELi64ELi128ELb1ELb1EEEv26Multihead_attention_paramsIT_XT5_EE:
	.zero		824


//--------------------- .nv.constant0._ZN4mmha33masked_multihead_attention_kernelIfLi224ELi256ELi4ELi64ELi64ELb1ELb1EEEv26Multihead_attention_paramsIT_XT5_EE --------------------------
	.section	.nv.constant0._ZN4mmha33masked_multihead_attention_kernelIfLi224ELi256ELi4ELi64ELi64ELb1ELb1EEEv26Multihead_attention_paramsIT_XT5_EE,"a",@progbits
	.sectionflags	@""
	.align	4
.nv.constant0._ZN4mmha33masked_multihead_attention_kernelIfLi224ELi256ELi4ELi64ELi64ELb1ELb1EEEv26Multihead_attention_paramsIT_XT5_EE:
	.zero		824


//--------------------- .nv.constant0._ZN4mmha33masked_multihead_attention_kernelIfLi224ELi256ELi1ELi64ELi256ELb1ELb0EEEv26Multihead_attention_paramsIT_XT5_EE --------------------------
	.section	.nv.constant0._ZN4mmha33masked_multihead_attention_kernelIfLi224ELi256ELi1ELi64ELi256ELb1ELb0EEEv26Multihead_attention_paramsIT_XT5_EE,"a",@progbits
	.sectionflags	@""
	.align	4
.nv.constant0._ZN4mmha33masked_multihead_attention_kernelIfLi224ELi256ELi1ELi64ELi256ELb1ELb0EEEv26Multihead_attention_paramsIT_XT5_EE:
	.zero		824


//--------------------- .nv.constant0._ZN4mmha33masked_multihead_attention_kernelIfLi224ELi256ELi2ELi64ELi128ELb1ELb0EEEv26Multihead_attention_paramsIT_XT5_EE --------------------------
	.section	.nv.constant0._ZN4mmha33masked_multihead_attention_kernelIfLi224ELi256ELi2ELi64ELi128ELb1ELb0EEEv26Multihead_attention_paramsIT_XT5_EE,"a",@progbits
	.sectionflags	@""
	.align	4
.nv.constant0._ZN4mmha33masked_multihead_attention_kernelIfLi224ELi256ELi2ELi64ELi128ELb1ELb0EEEv26Multihead_attention_paramsIT_XT5_EE:
	.zero		824


//--------------------- .nv.constant0._ZN4mmha33masked_multihead_attention_kernelIfLi224ELi256ELi4ELi64ELi64ELb1ELb0EEEv26Multihead_attention_paramsIT_XT5_EE --------------------------
	.section	.nv.constant0._ZN4mmha33masked_multihead_attention_kernelIfLi224ELi256ELi4ELi64ELi64ELb1ELb0EEEv26Multihead_attention_paramsIT_XT5_EE,"a",@progbits
	.sectionflags	@""
	.align	4
.nv.constant0._ZN4mmha33masked_multihead_attention_kernelIfLi224ELi256ELi4ELi64ELi64ELb1ELb0EEEv26Multihead_attention_paramsIT_XT5_EE:
	.zero		824


//--------------------- .nv.constant0._ZN4mmha33masked_multihead_attention_kernelItLi224ELi256ELi1ELi32ELi256ELb0ELb1EEEv26Multihead_attention_paramsIT_XT5_EE --------------------------
	.section	.nv.constant0._ZN4mmha33masked_multihead_attention_kernelItLi224ELi256ELi1ELi32ELi256ELb0ELb1EEEv26Multihead_attention_paramsIT_XT5_EE,"a",@progbits
	.sectionflags	@""
	.align	4
.nv.constant0._ZN4mmha33masked_multihead_attention_kernelItLi224ELi256ELi1ELi32ELi256ELb0ELb1EEEv26Multihead_attention_paramsIT_XT5_EE:
	.zero		824


//--------------------- .nv.constant0._ZN4mmha33masked_multihead_attention_kernelItLi224ELi256ELi2ELi32ELi128ELb0ELb1EEEv26Multihead_attention_paramsIT_XT5_EE --------------------------
	.section	.nv.constant0._ZN4mmha33masked_multihead_attention_kernelItLi224ELi256ELi2ELi32ELi128ELb0ELb1EEEv26Multihead_attention_paramsIT_XT5_EE,"a",@progbits
	.sectionflags	@""
	.align	4
.nv.constant0._ZN4mmha33masked_multihead_attention_kernelItLi224ELi256ELi2ELi32ELi128ELb0ELb1EEEv26Multihead_attention_paramsIT_XT5_EE:
	.zero		824


//--------------------- .nv.constant0._ZN4mmha33masked_multihead_attention_kernelItLi224ELi256ELi4ELi32ELi64ELb0ELb1EEEv26Multihead_attention_paramsIT_XT5_EE --------------------------
	.section	.nv.constant0._ZN4mmha33masked_multihead_attention_kernelItLi224ELi256ELi4ELi32ELi64ELb0ELb1EEEv26Multihead_attention_paramsIT_XT5_EE,"a",@progbits
	.sectionflags	@""
	.align	4
.nv.constant0._ZN4mmha33masked_multihead_attention_kernelItLi224ELi256ELi4ELi32ELi64ELb0ELb1EEEv26Multihead_attention_paramsIT_XT5_EE:
	.zero		824


//--------------------- .nv.constant0._ZN4mmha33masked_multihead_attention_kernelItLi224ELi256ELi1ELi32ELi256ELb0ELb0EEEv26Multihead_attention_paramsIT_XT5_EE --------------------------
	.section	.nv.constant0._ZN4mmha33masked_multihead_attention_kernelItLi224ELi256ELi1ELi32ELi256ELb0ELb0EEEv26Multihead_attention_paramsIT_XT5_EE,"a",@progbits
	.sectionflags	@""
	.align	4
.nv.constant0._ZN4mmha33masked_multihead_attention_kernelItLi224ELi256ELi1ELi32ELi256ELb0ELb0EEEv26Multihead_attention_paramsIT_XT5_EE:
	.zero		824


//--------------------- .nv.constant0._ZN4mmha33masked_multihead_attention_kernelItLi224ELi256ELi2ELi32ELi128ELb0ELb0EEEv26Multihead_attention_paramsIT_XT5_EE --------------------------
	.section	.nv.constant0._ZN4mmha33masked_multihead_attention_kernelItLi224ELi256ELi2ELi32ELi128ELb0ELb0EEEv26Multihead_attention_paramsIT_XT5_EE,"a",@progbits
	.sectionflags	@""
	.align	4
.nv.constant0._ZN4mmha33masked_multihead_attention_kernelItLi224ELi256ELi2ELi32ELi128ELb0ELb0EEEv26Multihead_attention_paramsIT_XT5_EE:
	.zero		824


//--------------------- .nv.constant0._ZN4mmha33masked_multihead_attention_kernelItLi224ELi256ELi4ELi32ELi64ELb0ELb0EEEv26Multihead_attention_paramsIT_XT5_EE --------------------------
	.section	.nv.constant0._ZN4mmha33masked_multihead_attention_kernelItLi224ELi256ELi4ELi32ELi64ELb0ELb0EEEv26Multihead_attention_paramsIT_XT5_EE,"a",@progbits
	.sectionflags	@""
	.align	4
.nv.constant0._ZN4mmha33masked_multihead_attention_kernelItLi224ELi256ELi4ELi32ELi64ELb0ELb0EEEv26Multihead_attention_paramsIT_XT5_EE:
	.zero		824


//--------------------- .nv.constant0._ZN4mmha33masked_multihead_attention_kernelIfLi224ELi256ELi1ELi64ELi256ELb0ELb1EEEv26Multihead_attention_paramsIT_XT5_EE --------------------------
	.section	.nv.constant0._ZN4mmha33masked_multihead_attention_kernelIfLi224ELi256ELi1ELi64ELi256ELb0ELb1EEEv26Multihead_attention_paramsIT_XT5_EE,"a",@progbits
	.sectionflags	@""
	.align	4
.nv.constant0._ZN4mmha33masked_multihead_attention_kernelIfLi224ELi256ELi1ELi64ELi256ELb0ELb1EEEv26Multihead_attention_paramsIT_XT5_EE:
	.zero		824


//--------------------- .nv.constant0._ZN4mmha33masked_multihead_attention_kernelIfLi224ELi256ELi2ELi64ELi128ELb0ELb1EEEv26Multihead_attention_paramsIT_XT5_EE --------------------------
	.section	.nv.constant0._ZN4mmha33masked_multihead_attention_kernelIfLi224ELi256ELi2ELi64ELi128ELb0ELb1EEEv26Multihead_attention_paramsIT_XT5_EE,"a",@progbits
	.sectionflags	@""
	.align	4
.nv.constant0._ZN4mmha33masked_multihead_attention_kernelIfLi224ELi256ELi2ELi64ELi128ELb0ELb1EEEv26Multihead_attention_paramsIT_XT5_EE:
	.zero		824


//--------------------- .nv.constant0._ZN4mmha33masked_multihead_attention_kernelIfLi224ELi256ELi4ELi64ELi64ELb0ELb1EEEv26Multihead_attention_paramsIT_XT5_EE --------------------------
	.section	.nv.constant0._ZN4mmha33masked_multihead_attention_kernelIfLi224ELi256ELi4ELi64ELi64ELb0ELb1EEEv26Multihead_attention_paramsIT_XT5_EE,"a",@progbits
	.sectionflags	@""
	.align	4
.nv.constant0._ZN4mmha33masked_multihead_attention_kernelIfLi224ELi256ELi4ELi64ELi64ELb0ELb1EEEv26Multihead_attention_paramsIT_XT5_EE:
	.zero		824


//--------------------- .nv.constant0._ZN4mmha33masked_multihead_attention_kernelIfLi224ELi256ELi1ELi64ELi256ELb0ELb0EEEv26Multihead_attention_paramsIT_XT5_EE --------------------------
	.section	.nv.constant0._ZN4mmha33masked_multihead_attention_kernelIfLi224ELi256ELi1ELi64ELi256ELb0ELb0EEEv26Multihead_attention_paramsIT_XT5_EE,"a",@progbits
	.sectionflags	@""
	.align	4
.nv.constant0._ZN4mmha33masked_multihead_attention_kernelIfLi224ELi256ELi1ELi64ELi256ELb0ELb0EEEv26Multihead_attention_paramsIT_XT5_EE:
	.zero		824


//--------------------- .nv.constant0._ZN4mmha33masked_multihead_attention_kernelIfLi224ELi256ELi2ELi64ELi128ELb0ELb0EEEv26Multihead_attention_paramsIT_XT5_EE --------------------------
	.section	.nv.constant0._ZN4mmha33masked_multihead_attention_kernelIfLi224ELi256ELi2ELi64ELi128ELb0ELb0EEEv26Multihead_attention_paramsIT_XT5_EE,"a",@progbits
	.sectionflags	@""
	.align	4
.nv.constant0._ZN4mmha33masked_multihead_attention_kernelIfLi224ELi256ELi2ELi64ELi128ELb0ELb0EEEv26Multihead_attention_paramsIT_XT5_EE:
	.zero		824


//--------------------- .nv.constant0._ZN4mmha33masked_multihead_attention_kernelIfLi224ELi256ELi4ELi64ELi64ELb0ELb0EEEv26Multihead_attention_paramsIT_XT5_EE --------------------------
	.section	.nv.constant0._ZN4mmha33masked_multihead_attention_kernelIfLi224ELi256ELi4ELi64ELi64ELb0ELb0EEEv26Multihead_attention_paramsIT_XT5_EE,"a",@progbits
	.sectionflags	@""
	.align	4
.nv.constant0._ZN4mmha33masked_multihead_attention_kernelIfLi224ELi256ELi4ELi64ELi64ELb0ELb0EEEv26Multihead_attention_paramsIT_XT5_EE:
	.zero		824


//--------------------- SYMBOLS --------------------------

	.type		.nv.reservedSmem.offset0,@object
	.size		.nv.reservedSmem.offset0,0x4
	.type		__assertfail,@function
